//
// Generated by NVIDIA NVVM Compiler
//
// Compiler Build ID: CL-36424714
// Cuda compilation tools, release 13.0, V13.0.88
// Based on NVVM 20.0.0
//

.version 9.0
.target sm_100
.address_size 64

	// .globl	fused_batch_pir_kernel_1
.const .align 4 .b8 CHACHA_CONSTANTS[16] = {101, 120, 112, 97, 110, 100, 32, 51, 50, 45, 98, 121, 116, 101, 32, 107};
.extern .shared .align 16 .b8 s_mem[];

.visible .entry fused_batch_pir_kernel_1(
	.param .u64 .ptr .align 1 fused_batch_pir_kernel_1_param_0,
	.param .u64 .ptr .align 1 fused_batch_pir_kernel_1_param_1,
	.param .u64 .ptr .align 1 fused_batch_pir_kernel_1_param_2,
	.param .u32 fused_batch_pir_kernel_1_param_3,
	.param .u32 fused_batch_pir_kernel_1_param_4
)
{
	.reg .pred 	%p<97>;
	.reg .b16 	%rs<94>;
	.reg .b32 	%r<5850>;
	.reg .b64 	%rd<89>;

	ld.param.u64 	%rd15, [fused_batch_pir_kernel_1_param_1];
	cvta.to.global.u64 	%rd1, %rd15;
	mov.u32 	%r5849, %tid.x;
	setp.gt.u32 	%p1, %r5849, 767;
	@%p1 bra 	$L__BB0_7;
	mov.u32 	%r2, %ntid.x;
	add.s32 	%r769, %r5849, %r2;
	max.u32 	%r770, %r769, 768;
	setp.lt.u32 	%p2, %r769, 768;
	selp.u32 	%r771, 1, 0, %p2;
	add.s32 	%r772, %r769, %r771;
	sub.s32 	%r773, %r770, %r772;
	div.u32 	%r774, %r773, %r2;
	add.s32 	%r3, %r774, %r771;
	and.b32  	%r775, %r3, 3;
	setp.eq.s32 	%p3, %r775, 3;
	mov.u32 	%r5426, %r5849;
	@%p3 bra 	$L__BB0_4;
	add.s32 	%r777, %r3, 1;
	and.b32  	%r4, %r777, 3;
	mov.b32 	%r5425, 0;
	mov.u32 	%r5426, %r5849;
$L__BB0_3:
	.pragma "nounroll";
	shl.b32 	%r778, %r5426, 4;
	mov.u32 	%r779, s_mem;
	add.s32 	%r780, %r779, %r778;
	mov.b32 	%r781, 0;
	st.shared.v4.u32 	[%r780], {%r781, %r781, %r781, %r781};
	add.s32 	%r5426, %r5426, %r2;
	add.s32 	%r5425, %r5425, 1;
	setp.ne.s32 	%p4, %r5425, %r4;
	@%p4 bra 	$L__BB0_3;
$L__BB0_4:
	setp.lt.u32 	%p5, %r3, 3;
	@%p5 bra 	$L__BB0_7;
	mov.u32 	%r783, s_mem;
	shl.b32 	%r786, %r2, 4;
	shl.b32 	%r790, %r2, 2;
$L__BB0_6:
	shl.b32 	%r782, %r5426, 4;
	add.s32 	%r784, %r783, %r782;
	mov.b32 	%r785, 0;
	st.shared.v4.u32 	[%r784], {%r785, %r785, %r785, %r785};
	add.s32 	%r787, %r784, %r786;
	st.shared.v4.u32 	[%r787], {%r785, %r785, %r785, %r785};
	add.s32 	%r788, %r787, %r786;
	st.shared.v4.u32 	[%r788], {%r785, %r785, %r785, %r785};
	add.s32 	%r789, %r788, %r786;
	st.shared.v4.u32 	[%r789], {%r785, %r785, %r785, %r785};
	add.s32 	%r5426, %r790, %r5426;
	setp.lt.u32 	%p6, %r5426, 768;
	@%p6 bra 	$L__BB0_6;
$L__BB0_7:
	bar.sync 	0;
	mov.u32 	%r791, %ctaid.x;
	shl.b32 	%r12, %r791, 11;
	setp.ne.s32 	%p7, %r5849, 0;
	ld.const.u32 	%r13, [CHACHA_CONSTANTS];
	ld.const.u32 	%r14, [CHACHA_CONSTANTS+4];
	ld.const.u32 	%r15, [CHACHA_CONSTANTS+8];
	ld.const.u32 	%r16, [CHACHA_CONSTANTS+12];
	@%p7 bra 	$L__BB0_24;
	ld.global.v2.u8 	{%rs78, %rs2}, [%rd1+16];
	ld.global.u32 	%r5444, [%rd1];
	ld.global.u32 	%r5443, [%rd1+4];
	ld.global.u32 	%r5442, [%rd1+8];
	ld.global.u32 	%r5441, [%rd1+12];
	setp.lt.u16 	%p8, %rs2, 12;
	@%p8 bra 	$L__BB0_13;
	cvt.u32.u16 	%r793, %rs2;
	and.b32  	%r21, %r793, 255;
	add.s32 	%r22, %r21, -12;
	mov.b32 	%r5432, 0;
	mov.u16 	%rs76, %rs78;
$L__BB0_10:
	add.s32 	%r794, %r13, %r5444;
	shf.l.wrap.b32 	%r795, %r794, %r794, 16;
	add.s32 	%r796, %r5444, %r795;
	xor.b32  	%r797, %r5444, %r796;
	shf.l.wrap.b32 	%r798, %r797, %r797, 12;
	add.s32 	%r799, %r794, %r798;
	xor.b32  	%r800, %r795, %r799;
	shf.l.wrap.b32 	%r801, %r800, %r800, 8;
	add.s32 	%r802, %r796, %r801;
	xor.b32  	%r803, %r798, %r802;
	shf.l.wrap.b32 	%r804, %r803, %r803, 7;
	add.s32 	%r805, %r14, %r5443;
	shf.l.wrap.b32 	%r806, %r805, %r805, 16;
	add.s32 	%r807, %r5443, %r806;
	xor.b32  	%r808, %r5443, %r807;
	shf.l.wrap.b32 	%r809, %r808, %r808, 12;
	add.s32 	%r810, %r805, %r809;
	xor.b32  	%r811, %r806, %r810;
	shf.l.wrap.b32 	%r812, %r811, %r811, 8;
	add.s32 	%r813, %r807, %r812;
	xor.b32  	%r814, %r809, %r813;
	shf.l.wrap.b32 	%r815, %r814, %r814, 7;
	add.s32 	%r816, %r15, %r5442;
	shf.l.wrap.b32 	%r817, %r816, %r816, 16;
	add.s32 	%r818, %r5442, %r817;
	xor.b32  	%r819, %r5442, %r818;
	shf.l.wrap.b32 	%r820, %r819, %r819, 12;
	add.s32 	%r821, %r816, %r820;
	xor.b32  	%r822, %r817, %r821;
	shf.l.wrap.b32 	%r823, %r822, %r822, 8;
	add.s32 	%r824, %r818, %r823;
	xor.b32  	%r825, %r820, %r824;
	shf.l.wrap.b32 	%r826, %r825, %r825, 7;
	add.s32 	%r827, %r16, %r5441;
	shf.l.wrap.b32 	%r828, %r827, %r827, 16;
	add.s32 	%r829, %r5441, %r828;
	xor.b32  	%r830, %r5441, %r829;
	shf.l.wrap.b32 	%r831, %r830, %r830, 12;
	add.s32 	%r832, %r827, %r831;
	xor.b32  	%r833, %r828, %r832;
	shf.l.wrap.b32 	%r834, %r833, %r833, 8;
	add.s32 	%r835, %r829, %r834;
	xor.b32  	%r836, %r831, %r835;
	shf.l.wrap.b32 	%r837, %r836, %r836, 7;
	add.s32 	%r838, %r799, %r815;
	xor.b32  	%r839, %r834, %r838;
	shf.l.wrap.b32 	%r840, %r839, %r839, 16;
	add.s32 	%r841, %r824, %r840;
	xor.b32  	%r842, %r815, %r841;
	shf.l.wrap.b32 	%r843, %r842, %r842, 12;
	add.s32 	%r844, %r838, %r843;
	xor.b32  	%r845, %r840, %r844;
	shf.l.wrap.b32 	%r846, %r845, %r845, 8;
	add.s32 	%r847, %r841, %r846;
	xor.b32  	%r848, %r843, %r847;
	shf.l.wrap.b32 	%r849, %r848, %r848, 7;
	add.s32 	%r850, %r810, %r826;
	xor.b32  	%r851, %r801, %r850;
	shf.l.wrap.b32 	%r852, %r851, %r851, 16;
	add.s32 	%r853, %r835, %r852;
	xor.b32  	%r854, %r826, %r853;
	shf.l.wrap.b32 	%r855, %r854, %r854, 12;
	add.s32 	%r856, %r850, %r855;
	xor.b32  	%r857, %r852, %r856;
	shf.l.wrap.b32 	%r858, %r857, %r857, 8;
	add.s32 	%r859, %r853, %r858;
	xor.b32  	%r860, %r855, %r859;
	shf.l.wrap.b32 	%r861, %r860, %r860, 7;
	add.s32 	%r862, %r821, %r837;
	xor.b32  	%r863, %r812, %r862;
	shf.l.wrap.b32 	%r864, %r863, %r863, 16;
	add.s32 	%r865, %r802, %r864;
	xor.b32  	%r866, %r837, %r865;
	shf.l.wrap.b32 	%r867, %r866, %r866, 12;
	add.s32 	%r868, %r862, %r867;
	xor.b32  	%r869, %r864, %r868;
	shf.l.wrap.b32 	%r870, %r869, %r869, 8;
	add.s32 	%r871, %r865, %r870;
	xor.b32  	%r872, %r867, %r871;
	shf.l.wrap.b32 	%r873, %r872, %r872, 7;
	add.s32 	%r874, %r832, %r804;
	xor.b32  	%r875, %r823, %r874;
	shf.l.wrap.b32 	%r876, %r875, %r875, 16;
	add.s32 	%r877, %r813, %r876;
	xor.b32  	%r878, %r804, %r877;
	shf.l.wrap.b32 	%r879, %r878, %r878, 12;
	add.s32 	%r880, %r874, %r879;
	xor.b32  	%r881, %r876, %r880;
	shf.l.wrap.b32 	%r882, %r881, %r881, 8;
	add.s32 	%r883, %r877, %r882;
	xor.b32  	%r884, %r879, %r883;
	shf.l.wrap.b32 	%r885, %r884, %r884, 7;
	add.s32 	%r886, %r844, %r885;
	xor.b32  	%r887, %r858, %r886;
	shf.l.wrap.b32 	%r888, %r887, %r887, 16;
	add.s32 	%r889, %r871, %r888;
	xor.b32  	%r890, %r885, %r889;
	shf.l.wrap.b32 	%r891, %r890, %r890, 12;
	add.s32 	%r892, %r886, %r891;
	xor.b32  	%r893, %r888, %r892;
	shf.l.wrap.b32 	%r894, %r893, %r893, 8;
	add.s32 	%r895, %r889, %r894;
	xor.b32  	%r896, %r891, %r895;
	shf.l.wrap.b32 	%r897, %r896, %r896, 7;
	add.s32 	%r898, %r856, %r849;
	xor.b32  	%r899, %r870, %r898;
	shf.l.wrap.b32 	%r900, %r899, %r899, 16;
	add.s32 	%r901, %r883, %r900;
	xor.b32  	%r902, %r849, %r901;
	shf.l.wrap.b32 	%r903, %r902, %r902, 12;
	add.s32 	%r904, %r898, %r903;
	xor.b32  	%r905, %r900, %r904;
	shf.l.wrap.b32 	%r906, %r905, %r905, 8;
	add.s32 	%r907, %r901, %r906;
	xor.b32  	%r908, %r903, %r907;
	shf.l.wrap.b32 	%r909, %r908, %r908, 7;
	add.s32 	%r910, %r868, %r861;
	xor.b32  	%r911, %r882, %r910;
	shf.l.wrap.b32 	%r912, %r911, %r911, 16;
	add.s32 	%r913, %r847, %r912;
	xor.b32  	%r914, %r861, %r913;
	shf.l.wrap.b32 	%r915, %r914, %r914, 12;
	add.s32 	%r916, %r910, %r915;
	xor.b32  	%r917, %r912, %r916;
	shf.l.wrap.b32 	%r918, %r917, %r917, 8;
	add.s32 	%r919, %r913, %r918;
	xor.b32  	%r920, %r915, %r919;
	shf.l.wrap.b32 	%r921, %r920, %r920, 7;
	add.s32 	%r922, %r880, %r873;
	xor.b32  	%r923, %r846, %r922;
	shf.l.wrap.b32 	%r924, %r923, %r923, 16;
	add.s32 	%r925, %r859, %r924;
	xor.b32  	%r926, %r873, %r925;
	shf.l.wrap.b32 	%r927, %r926, %r926, 12;
	add.s32 	%r928, %r922, %r927;
	xor.b32  	%r929, %r924, %r928;
	shf.l.wrap.b32 	%r930, %r929, %r929, 8;
	add.s32 	%r931, %r925, %r930;
	xor.b32  	%r932, %r927, %r931;
	shf.l.wrap.b32 	%r933, %r932, %r932, 7;
	add.s32 	%r934, %r892, %r909;
	xor.b32  	%r935, %r930, %r934;
	shf.l.wrap.b32 	%r936, %r935, %r935, 16;
	add.s32 	%r937, %r919, %r936;
	xor.b32  	%r938, %r909, %r937;
	shf.l.wrap.b32 	%r939, %r938, %r938, 12;
	add.s32 	%r940, %r934, %r939;
	xor.b32  	%r941, %r936, %r940;
	shf.l.wrap.b32 	%r942, %r941, %r941, 8;
	add.s32 	%r943, %r937, %r942;
	xor.b32  	%r944, %r939, %r943;
	shf.l.wrap.b32 	%r945, %r944, %r944, 7;
	add.s32 	%r946, %r904, %r921;
	xor.b32  	%r947, %r894, %r946;
	shf.l.wrap.b32 	%r948, %r947, %r947, 16;
	add.s32 	%r949, %r931, %r948;
	xor.b32  	%r950, %r921, %r949;
	shf.l.wrap.b32 	%r951, %r950, %r950, 12;
	add.s32 	%r952, %r946, %r951;
	xor.b32  	%r953, %r948, %r952;
	shf.l.wrap.b32 	%r954, %r953, %r953, 8;
	add.s32 	%r955, %r949, %r954;
	xor.b32  	%r956, %r951, %r955;
	shf.l.wrap.b32 	%r957, %r956, %r956, 7;
	add.s32 	%r958, %r916, %r933;
	xor.b32  	%r959, %r906, %r958;
	shf.l.wrap.b32 	%r960, %r959, %r959, 16;
	add.s32 	%r961, %r895, %r960;
	xor.b32  	%r962, %r933, %r961;
	shf.l.wrap.b32 	%r963, %r962, %r962, 12;
	add.s32 	%r964, %r958, %r963;
	xor.b32  	%r965, %r960, %r964;
	shf.l.wrap.b32 	%r966, %r965, %r965, 8;
	add.s32 	%r967, %r961, %r966;
	xor.b32  	%r968, %r963, %r967;
	shf.l.wrap.b32 	%r969, %r968, %r968, 7;
	add.s32 	%r970, %r928, %r897;
	xor.b32  	%r971, %r918, %r970;
	shf.l.wrap.b32 	%r972, %r971, %r971, 16;
	add.s32 	%r973, %r907, %r972;
	xor.b32  	%r974, %r897, %r973;
	shf.l.wrap.b32 	%r975, %r974, %r974, 12;
	add.s32 	%r976, %r970, %r975;
	xor.b32  	%r977, %r972, %r976;
	shf.l.wrap.b32 	%r978, %r977, %r977, 8;
	add.s32 	%r979, %r973, %r978;
	xor.b32  	%r980, %r975, %r979;
	shf.l.wrap.b32 	%r981, %r980, %r980, 7;
	add.s32 	%r982, %r940, %r981;
	xor.b32  	%r983, %r954, %r982;
	shf.l.wrap.b32 	%r984, %r983, %r983, 16;
	add.s32 	%r985, %r967, %r984;
	xor.b32  	%r986, %r981, %r985;
	shf.l.wrap.b32 	%r987, %r986, %r986, 12;
	add.s32 	%r988, %r982, %r987;
	xor.b32  	%r989, %r984, %r988;
	shf.l.wrap.b32 	%r990, %r989, %r989, 8;
	add.s32 	%r991, %r985, %r990;
	xor.b32  	%r992, %r987, %r991;
	shf.l.wrap.b32 	%r993, %r992, %r992, 7;
	add.s32 	%r994, %r952, %r945;
	xor.b32  	%r995, %r966, %r994;
	shf.l.wrap.b32 	%r996, %r995, %r995, 16;
	add.s32 	%r997, %r979, %r996;
	xor.b32  	%r998, %r945, %r997;
	shf.l.wrap.b32 	%r999, %r998, %r998, 12;
	add.s32 	%r1000, %r994, %r999;
	xor.b32  	%r1001, %r996, %r1000;
	shf.l.wrap.b32 	%r1002, %r1001, %r1001, 8;
	add.s32 	%r1003, %r997, %r1002;
	xor.b32  	%r1004, %r999, %r1003;
	shf.l.wrap.b32 	%r1005, %r1004, %r1004, 7;
	add.s32 	%r1006, %r964, %r957;
	xor.b32  	%r1007, %r978, %r1006;
	shf.l.wrap.b32 	%r1008, %r1007, %r1007, 16;
	add.s32 	%r1009, %r943, %r1008;
	xor.b32  	%r1010, %r957, %r1009;
	shf.l.wrap.b32 	%r1011, %r1010, %r1010, 12;
	add.s32 	%r1012, %r1006, %r1011;
	xor.b32  	%r1013, %r1008, %r1012;
	shf.l.wrap.b32 	%r1014, %r1013, %r1013, 8;
	add.s32 	%r1015, %r1009, %r1014;
	xor.b32  	%r1016, %r1011, %r1015;
	shf.l.wrap.b32 	%r1017, %r1016, %r1016, 7;
	add.s32 	%r1018, %r976, %r969;
	xor.b32  	%r1019, %r942, %r1018;
	shf.l.wrap.b32 	%r1020, %r1019, %r1019, 16;
	add.s32 	%r1021, %r955, %r1020;
	xor.b32  	%r1022, %r969, %r1021;
	shf.l.wrap.b32 	%r1023, %r1022, %r1022, 12;
	add.s32 	%r1024, %r1018, %r1023;
	xor.b32  	%r1025, %r1020, %r1024;
	shf.l.wrap.b32 	%r1026, %r1025, %r1025, 8;
	add.s32 	%r1027, %r1021, %r1026;
	xor.b32  	%r1028, %r1023, %r1027;
	shf.l.wrap.b32 	%r1029, %r1028, %r1028, 7;
	add.s32 	%r1030, %r988, %r1005;
	xor.b32  	%r1031, %r1026, %r1030;
	shf.l.wrap.b32 	%r1032, %r1031, %r1031, 16;
	add.s32 	%r1033, %r1015, %r1032;
	xor.b32  	%r1034, %r1005, %r1033;
	shf.l.wrap.b32 	%r1035, %r1034, %r1034, 12;
	add.s32 	%r1036, %r1030, %r1035;
	xor.b32  	%r1037, %r1032, %r1036;
	shf.l.wrap.b32 	%r1038, %r1037, %r1037, 8;
	add.s32 	%r1039, %r1033, %r1038;
	xor.b32  	%r1040, %r1035, %r1039;
	shf.l.wrap.b32 	%r1041, %r1040, %r1040, 7;
	add.s32 	%r1042, %r1000, %r1017;
	xor.b32  	%r1043, %r990, %r1042;
	shf.l.wrap.b32 	%r1044, %r1043, %r1043, 16;
	add.s32 	%r1045, %r1027, %r1044;
	xor.b32  	%r1046, %r1017, %r1045;
	shf.l.wrap.b32 	%r1047, %r1046, %r1046, 12;
	add.s32 	%r1048, %r1042, %r1047;
	xor.b32  	%r1049, %r1044, %r1048;
	shf.l.wrap.b32 	%r1050, %r1049, %r1049, 8;
	add.s32 	%r1051, %r1045, %r1050;
	xor.b32  	%r1052, %r1047, %r1051;
	shf.l.wrap.b32 	%r1053, %r1052, %r1052, 7;
	add.s32 	%r1054, %r1012, %r1029;
	xor.b32  	%r1055, %r1002, %r1054;
	shf.l.wrap.b32 	%r1056, %r1055, %r1055, 16;
	add.s32 	%r1057, %r991, %r1056;
	xor.b32  	%r1058, %r1029, %r1057;
	shf.l.wrap.b32 	%r1059, %r1058, %r1058, 12;
	add.s32 	%r1060, %r1054, %r1059;
	xor.b32  	%r1061, %r1056, %r1060;
	shf.l.wrap.b32 	%r1062, %r1061, %r1061, 8;
	add.s32 	%r1063, %r1057, %r1062;
	xor.b32  	%r1064, %r1059, %r1063;
	shf.l.wrap.b32 	%r1065, %r1064, %r1064, 7;
	add.s32 	%r1066, %r1024, %r993;
	xor.b32  	%r1067, %r1014, %r1066;
	shf.l.wrap.b32 	%r1068, %r1067, %r1067, 16;
	add.s32 	%r1069, %r1003, %r1068;
	xor.b32  	%r1070, %r993, %r1069;
	shf.l.wrap.b32 	%r1071, %r1070, %r1070, 12;
	add.s32 	%r1072, %r1066, %r1071;
	xor.b32  	%r1073, %r1068, %r1072;
	shf.l.wrap.b32 	%r1074, %r1073, %r1073, 8;
	add.s32 	%r1075, %r1069, %r1074;
	xor.b32  	%r1076, %r1071, %r1075;
	shf.l.wrap.b32 	%r1077, %r1076, %r1076, 7;
	add.s32 	%r1078, %r1036, %r1077;
	xor.b32  	%r1079, %r1050, %r1078;
	shf.l.wrap.b32 	%r1080, %r1079, %r1079, 16;
	add.s32 	%r1081, %r1063, %r1080;
	xor.b32  	%r1082, %r1077, %r1081;
	shf.l.wrap.b32 	%r1083, %r1082, %r1082, 12;
	add.s32 	%r1084, %r1078, %r1083;
	xor.b32  	%r1085, %r1080, %r1084;
	shf.l.wrap.b32 	%r1086, %r1085, %r1085, 8;
	add.s32 	%r1087, %r1081, %r1086;
	xor.b32  	%r1088, %r1083, %r1087;
	shf.l.wrap.b32 	%r1089, %r1088, %r1088, 7;
	add.s32 	%r1090, %r1048, %r1041;
	xor.b32  	%r1091, %r1062, %r1090;
	shf.l.wrap.b32 	%r1092, %r1091, %r1091, 16;
	add.s32 	%r1093, %r1075, %r1092;
	xor.b32  	%r1094, %r1041, %r1093;
	shf.l.wrap.b32 	%r1095, %r1094, %r1094, 12;
	add.s32 	%r1096, %r1090, %r1095;
	xor.b32  	%r1097, %r1092, %r1096;
	shf.l.wrap.b32 	%r1098, %r1097, %r1097, 8;
	add.s32 	%r1099, %r1093, %r1098;
	xor.b32  	%r1100, %r1095, %r1099;
	shf.l.wrap.b32 	%r1101, %r1100, %r1100, 7;
	add.s32 	%r1102, %r1060, %r1053;
	xor.b32  	%r1103, %r1074, %r1102;
	shf.l.wrap.b32 	%r1104, %r1103, %r1103, 16;
	add.s32 	%r1105, %r1039, %r1104;
	xor.b32  	%r1106, %r1053, %r1105;
	shf.l.wrap.b32 	%r1107, %r1106, %r1106, 12;
	add.s32 	%r1108, %r1102, %r1107;
	xor.b32  	%r1109, %r1104, %r1108;
	shf.l.wrap.b32 	%r1110, %r1109, %r1109, 8;
	add.s32 	%r1111, %r1105, %r1110;
	xor.b32  	%r1112, %r1107, %r1111;
	shf.l.wrap.b32 	%r1113, %r1112, %r1112, 7;
	add.s32 	%r1114, %r1072, %r1065;
	xor.b32  	%r1115, %r1038, %r1114;
	shf.l.wrap.b32 	%r1116, %r1115, %r1115, 16;
	add.s32 	%r1117, %r1051, %r1116;
	xor.b32  	%r1118, %r1065, %r1117;
	shf.l.wrap.b32 	%r1119, %r1118, %r1118, 12;
	add.s32 	%r1120, %r1114, %r1119;
	xor.b32  	%r1121, %r1116, %r1120;
	shf.l.wrap.b32 	%r1122, %r1121, %r1121, 8;
	add.s32 	%r1123, %r1117, %r1122;
	xor.b32  	%r1124, %r1119, %r1123;
	shf.l.wrap.b32 	%r1125, %r1124, %r1124, 7;
	add.s32 	%r1126, %r1084, %r1101;
	xor.b32  	%r1127, %r1122, %r1126;
	shf.l.wrap.b32 	%r1128, %r1127, %r1127, 16;
	add.s32 	%r1129, %r1111, %r1128;
	xor.b32  	%r1130, %r1101, %r1129;
	shf.l.wrap.b32 	%r1131, %r1130, %r1130, 12;
	add.s32 	%r1132, %r1126, %r1131;
	xor.b32  	%r1133, %r1128, %r1132;
	shf.l.wrap.b32 	%r1134, %r1133, %r1133, 8;
	add.s32 	%r1135, %r1129, %r1134;
	xor.b32  	%r1136, %r1131, %r1135;
	shf.l.wrap.b32 	%r1137, %r1136, %r1136, 7;
	add.s32 	%r1138, %r1096, %r1113;
	xor.b32  	%r1139, %r1086, %r1138;
	shf.l.wrap.b32 	%r1140, %r1139, %r1139, 16;
	add.s32 	%r1141, %r1123, %r1140;
	xor.b32  	%r1142, %r1113, %r1141;
	shf.l.wrap.b32 	%r1143, %r1142, %r1142, 12;
	add.s32 	%r1144, %r1138, %r1143;
	xor.b32  	%r1145, %r1140, %r1144;
	shf.l.wrap.b32 	%r1146, %r1145, %r1145, 8;
	add.s32 	%r1147, %r1141, %r1146;
	xor.b32  	%r1148, %r1143, %r1147;
	shf.l.wrap.b32 	%r1149, %r1148, %r1148, 7;
	add.s32 	%r1150, %r1108, %r1125;
	xor.b32  	%r1151, %r1098, %r1150;
	shf.l.wrap.b32 	%r1152, %r1151, %r1151, 16;
	add.s32 	%r1153, %r1087, %r1152;
	xor.b32  	%r1154, %r1125, %r1153;
	shf.l.wrap.b32 	%r1155, %r1154, %r1154, 12;
	add.s32 	%r1156, %r1150, %r1155;
	xor.b32  	%r1157, %r1152, %r1156;
	shf.l.wrap.b32 	%r1158, %r1157, %r1157, 8;
	add.s32 	%r1159, %r1153, %r1158;
	xor.b32  	%r1160, %r1155, %r1159;
	shf.l.wrap.b32 	%r1161, %r1160, %r1160, 7;
	add.s32 	%r1162, %r1120, %r1089;
	xor.b32  	%r1163, %r1110, %r1162;
	shf.l.wrap.b32 	%r1164, %r1163, %r1163, 16;
	add.s32 	%r1165, %r1099, %r1164;
	xor.b32  	%r1166, %r1089, %r1165;
	shf.l.wrap.b32 	%r1167, %r1166, %r1166, 12;
	add.s32 	%r1168, %r1162, %r1167;
	xor.b32  	%r1169, %r1164, %r1168;
	shf.l.wrap.b32 	%r1170, %r1169, %r1169, 8;
	add.s32 	%r1171, %r1165, %r1170;
	xor.b32  	%r1172, %r1167, %r1171;
	shf.l.wrap.b32 	%r1173, %r1172, %r1172, 7;
	add.s32 	%r5436, %r13, %r1132;
	add.s32 	%r5435, %r14, %r1144;
	add.s32 	%r5434, %r15, %r1156;
	add.s32 	%r5433, %r16, %r1168;
	add.s32 	%r5437, %r5444, %r1173;
	add.s32 	%r5438, %r5443, %r1137;
	add.s32 	%r5439, %r5442, %r1149;
	add.s32 	%r5440, %r5441, %r1161;
	xor.b32  	%r1174, %r794, 1;
	shf.l.wrap.b32 	%r1175, %r794, %r1174, 16;
	add.s32 	%r1176, %r5444, %r1175;
	xor.b32  	%r1177, %r5444, %r1176;
	shf.l.wrap.b32 	%r1178, %r1177, %r1177, 12;
	add.s32 	%r1179, %r794, %r1178;
	xor.b32  	%r1180, %r1175, %r1179;
	shf.l.wrap.b32 	%r1181, %r1180, %r1180, 8;
	add.s32 	%r1182, %r1176, %r1181;
	xor.b32  	%r1183, %r1178, %r1182;
	shf.l.wrap.b32 	%r1184, %r1183, %r1183, 7;
	add.s32 	%r1185, %r1179, %r815;
	xor.b32  	%r1186, %r834, %r1185;
	shf.l.wrap.b32 	%r1187, %r1186, %r1186, 16;
	add.s32 	%r1188, %r824, %r1187;
	xor.b32  	%r1189, %r815, %r1188;
	shf.l.wrap.b32 	%r1190, %r1189, %r1189, 12;
	add.s32 	%r1191, %r1185, %r1190;
	xor.b32  	%r1192, %r1187, %r1191;
	shf.l.wrap.b32 	%r1193, %r1192, %r1192, 8;
	add.s32 	%r1194, %r1188, %r1193;
	xor.b32  	%r1195, %r1190, %r1194;
	shf.l.wrap.b32 	%r1196, %r1195, %r1195, 7;
	xor.b32  	%r1197, %r1181, %r850;
	shf.l.wrap.b32 	%r1198, %r1197, %r1197, 16;
	add.s32 	%r1199, %r835, %r1198;
	xor.b32  	%r1200, %r826, %r1199;
	shf.l.wrap.b32 	%r1201, %r1200, %r1200, 12;
	add.s32 	%r1202, %r850, %r1201;
	xor.b32  	%r1203, %r1198, %r1202;
	shf.l.wrap.b32 	%r1204, %r1203, %r1203, 8;
	add.s32 	%r1205, %r1199, %r1204;
	xor.b32  	%r1206, %r1201, %r1205;
	shf.l.wrap.b32 	%r1207, %r1206, %r1206, 7;
	add.s32 	%r1208, %r1182, %r864;
	xor.b32  	%r1209, %r837, %r1208;
	shf.l.wrap.b32 	%r1210, %r1209, %r1209, 12;
	add.s32 	%r1211, %r862, %r1210;
	xor.b32  	%r1212, %r864, %r1211;
	shf.l.wrap.b32 	%r1213, %r1212, %r1212, 8;
	add.s32 	%r1214, %r1208, %r1213;
	xor.b32  	%r1215, %r1210, %r1214;
	shf.l.wrap.b32 	%r1216, %r1215, %r1215, 7;
	add.s32 	%r1217, %r832, %r1184;
	xor.b32  	%r1218, %r823, %r1217;
	shf.l.wrap.b32 	%r1219, %r1218, %r1218, 16;
	add.s32 	%r1220, %r813, %r1219;
	xor.b32  	%r1221, %r1184, %r1220;
	shf.l.wrap.b32 	%r1222, %r1221, %r1221, 12;
	add.s32 	%r1223, %r1217, %r1222;
	xor.b32  	%r1224, %r1219, %r1223;
	shf.l.wrap.b32 	%r1225, %r1224, %r1224, 8;
	add.s32 	%r1226, %r1220, %r1225;
	xor.b32  	%r1227, %r1222, %r1226;
	shf.l.wrap.b32 	%r1228, %r1227, %r1227, 7;
	add.s32 	%r1229, %r1191, %r1228;
	xor.b32  	%r1230, %r1204, %r1229;
	shf.l.wrap.b32 	%r1231, %r1230, %r1230, 16;
	add.s32 	%r1232, %r1214, %r1231;
	xor.b32  	%r1233, %r1228, %r1232;
	shf.l.wrap.b32 	%r1234, %r1233, %r1233, 12;
	add.s32 	%r1235, %r1229, %r1234;
	xor.b32  	%r1236, %r1231, %r1235;
	shf.l.wrap.b32 	%r1237, %r1236, %r1236, 8;
	add.s32 	%r1238, %r1232, %r1237;
	xor.b32  	%r1239, %r1234, %r1238;
	shf.l.wrap.b32 	%r1240, %r1239, %r1239, 7;
	add.s32 	%r1241, %r1202, %r1196;
	xor.b32  	%r1242, %r1213, %r1241;
	shf.l.wrap.b32 	%r1243, %r1242, %r1242, 16;
	add.s32 	%r1244, %r1226, %r1243;
	xor.b32  	%r1245, %r1196, %r1244;
	shf.l.wrap.b32 	%r1246, %r1245, %r1245, 12;
	add.s32 	%r1247, %r1241, %r1246;
	xor.b32  	%r1248, %r1243, %r1247;
	shf.l.wrap.b32 	%r1249, %r1248, %r1248, 8;
	add.s32 	%r1250, %r1244, %r1249;
	xor.b32  	%r1251, %r1246, %r1250;
	shf.l.wrap.b32 	%r1252, %r1251, %r1251, 7;
	add.s32 	%r1253, %r1211, %r1207;
	xor.b32  	%r1254, %r1225, %r1253;
	shf.l.wrap.b32 	%r1255, %r1254, %r1254, 16;
	add.s32 	%r1256, %r1194, %r1255;
	xor.b32  	%r1257, %r1207, %r1256;
	shf.l.wrap.b32 	%r1258, %r1257, %r1257, 12;
	add.s32 	%r1259, %r1253, %r1258;
	xor.b32  	%r1260, %r1255, %r1259;
	shf.l.wrap.b32 	%r1261, %r1260, %r1260, 8;
	add.s32 	%r1262, %r1256, %r1261;
	xor.b32  	%r1263, %r1258, %r1262;
	shf.l.wrap.b32 	%r1264, %r1263, %r1263, 7;
	add.s32 	%r1265, %r1223, %r1216;
	xor.b32  	%r1266, %r1193, %r1265;
	shf.l.wrap.b32 	%r1267, %r1266, %r1266, 16;
	add.s32 	%r1268, %r1205, %r1267;
	xor.b32  	%r1269, %r1216, %r1268;
	shf.l.wrap.b32 	%r1270, %r1269, %r1269, 12;
	add.s32 	%r1271, %r1265, %r1270;
	xor.b32  	%r1272, %r1267, %r1271;
	shf.l.wrap.b32 	%r1273, %r1272, %r1272, 8;
	add.s32 	%r1274, %r1268, %r1273;
	xor.b32  	%r1275, %r1270, %r1274;
	shf.l.wrap.b32 	%r1276, %r1275, %r1275, 7;
	add.s32 	%r1277, %r1235, %r1252;
	xor.b32  	%r1278, %r1273, %r1277;
	shf.l.wrap.b32 	%r1279, %r1278, %r1278, 16;
	add.s32 	%r1280, %r1262, %r1279;
	xor.b32  	%r1281, %r1252, %r1280;
	shf.l.wrap.b32 	%r1282, %r1281, %r1281, 12;
	add.s32 	%r1283, %r1277, %r1282;
	xor.b32  	%r1284, %r1279, %r1283;
	shf.l.wrap.b32 	%r1285, %r1284, %r1284, 8;
	add.s32 	%r1286, %r1280, %r1285;
	xor.b32  	%r1287, %r1282, %r1286;
	shf.l.wrap.b32 	%r1288, %r1287, %r1287, 7;
	add.s32 	%r1289, %r1247, %r1264;
	xor.b32  	%r1290, %r1237, %r1289;
	shf.l.wrap.b32 	%r1291, %r1290, %r1290, 16;
	add.s32 	%r1292, %r1274, %r1291;
	xor.b32  	%r1293, %r1264, %r1292;
	shf.l.wrap.b32 	%r1294, %r1293, %r1293, 12;
	add.s32 	%r1295, %r1289, %r1294;
	xor.b32  	%r1296, %r1291, %r1295;
	shf.l.wrap.b32 	%r1297, %r1296, %r1296, 8;
	add.s32 	%r1298, %r1292, %r1297;
	xor.b32  	%r1299, %r1294, %r1298;
	shf.l.wrap.b32 	%r1300, %r1299, %r1299, 7;
	add.s32 	%r1301, %r1259, %r1276;
	xor.b32  	%r1302, %r1249, %r1301;
	shf.l.wrap.b32 	%r1303, %r1302, %r1302, 16;
	add.s32 	%r1304, %r1238, %r1303;
	xor.b32  	%r1305, %r1276, %r1304;
	shf.l.wrap.b32 	%r1306, %r1305, %r1305, 12;
	add.s32 	%r1307, %r1301, %r1306;
	xor.b32  	%r1308, %r1303, %r1307;
	shf.l.wrap.b32 	%r1309, %r1308, %r1308, 8;
	add.s32 	%r1310, %r1304, %r1309;
	xor.b32  	%r1311, %r1306, %r1310;
	shf.l.wrap.b32 	%r1312, %r1311, %r1311, 7;
	add.s32 	%r1313, %r1271, %r1240;
	xor.b32  	%r1314, %r1261, %r1313;
	shf.l.wrap.b32 	%r1315, %r1314, %r1314, 16;
	add.s32 	%r1316, %r1250, %r1315;
	xor.b32  	%r1317, %r1240, %r1316;
	shf.l.wrap.b32 	%r1318, %r1317, %r1317, 12;
	add.s32 	%r1319, %r1313, %r1318;
	xor.b32  	%r1320, %r1315, %r1319;
	shf.l.wrap.b32 	%r1321, %r1320, %r1320, 8;
	add.s32 	%r1322, %r1316, %r1321;
	xor.b32  	%r1323, %r1318, %r1322;
	shf.l.wrap.b32 	%r1324, %r1323, %r1323, 7;
	add.s32 	%r1325, %r1283, %r1324;
	xor.b32  	%r1326, %r1297, %r1325;
	shf.l.wrap.b32 	%r1327, %r1326, %r1326, 16;
	add.s32 	%r1328, %r1310, %r1327;
	xor.b32  	%r1329, %r1324, %r1328;
	shf.l.wrap.b32 	%r1330, %r1329, %r1329, 12;
	add.s32 	%r1331, %r1325, %r1330;
	xor.b32  	%r1332, %r1327, %r1331;
	shf.l.wrap.b32 	%r1333, %r1332, %r1332, 8;
	add.s32 	%r1334, %r1328, %r1333;
	xor.b32  	%r1335, %r1330, %r1334;
	shf.l.wrap.b32 	%r1336, %r1335, %r1335, 7;
	add.s32 	%r1337, %r1295, %r1288;
	xor.b32  	%r1338, %r1309, %r1337;
	shf.l.wrap.b32 	%r1339, %r1338, %r1338, 16;
	add.s32 	%r1340, %r1322, %r1339;
	xor.b32  	%r1341, %r1288, %r1340;
	shf.l.wrap.b32 	%r1342, %r1341, %r1341, 12;
	add.s32 	%r1343, %r1337, %r1342;
	xor.b32  	%r1344, %r1339, %r1343;
	shf.l.wrap.b32 	%r1345, %r1344, %r1344, 8;
	add.s32 	%r1346, %r1340, %r1345;
	xor.b32  	%r1347, %r1342, %r1346;
	shf.l.wrap.b32 	%r1348, %r1347, %r1347, 7;
	add.s32 	%r1349, %r1307, %r1300;
	xor.b32  	%r1350, %r1321, %r1349;
	shf.l.wrap.b32 	%r1351, %r1350, %r1350, 16;
	add.s32 	%r1352, %r1286, %r1351;
	xor.b32  	%r1353, %r1300, %r1352;
	shf.l.wrap.b32 	%r1354, %r1353, %r1353, 12;
	add.s32 	%r1355, %r1349, %r1354;
	xor.b32  	%r1356, %r1351, %r1355;
	shf.l.wrap.b32 	%r1357, %r1356, %r1356, 8;
	add.s32 	%r1358, %r1352, %r1357;
	xor.b32  	%r1359, %r1354, %r1358;
	shf.l.wrap.b32 	%r1360, %r1359, %r1359, 7;
	add.s32 	%r1361, %r1319, %r1312;
	xor.b32  	%r1362, %r1285, %r1361;
	shf.l.wrap.b32 	%r1363, %r1362, %r1362, 16;
	add.s32 	%r1364, %r1298, %r1363;
	xor.b32  	%r1365, %r1312, %r1364;
	shf.l.wrap.b32 	%r1366, %r1365, %r1365, 12;
	add.s32 	%r1367, %r1361, %r1366;
	xor.b32  	%r1368, %r1363, %r1367;
	shf.l.wrap.b32 	%r1369, %r1368, %r1368, 8;
	add.s32 	%r1370, %r1364, %r1369;
	xor.b32  	%r1371, %r1366, %r1370;
	shf.l.wrap.b32 	%r1372, %r1371, %r1371, 7;
	add.s32 	%r1373, %r1331, %r1348;
	xor.b32  	%r1374, %r1369, %r1373;
	shf.l.wrap.b32 	%r1375, %r1374, %r1374, 16;
	add.s32 	%r1376, %r1358, %r1375;
	xor.b32  	%r1377, %r1348, %r1376;
	shf.l.wrap.b32 	%r1378, %r1377, %r1377, 12;
	add.s32 	%r1379, %r1373, %r1378;
	xor.b32  	%r1380, %r1375, %r1379;
	shf.l.wrap.b32 	%r1381, %r1380, %r1380, 8;
	add.s32 	%r1382, %r1376, %r1381;
	xor.b32  	%r1383, %r1378, %r1382;
	shf.l.wrap.b32 	%r1384, %r1383, %r1383, 7;
	add.s32 	%r1385, %r1343, %r1360;
	xor.b32  	%r1386, %r1333, %r1385;
	shf.l.wrap.b32 	%r1387, %r1386, %r1386, 16;
	add.s32 	%r1388, %r1370, %r1387;
	xor.b32  	%r1389, %r1360, %r1388;
	shf.l.wrap.b32 	%r1390, %r1389, %r1389, 12;
	add.s32 	%r1391, %r1385, %r1390;
	xor.b32  	%r1392, %r1387, %r1391;
	shf.l.wrap.b32 	%r1393, %r1392, %r1392, 8;
	add.s32 	%r1394, %r1388, %r1393;
	xor.b32  	%r1395, %r1390, %r1394;
	shf.l.wrap.b32 	%r1396, %r1395, %r1395, 7;
	add.s32 	%r1397, %r1355, %r1372;
	xor.b32  	%r1398, %r1345, %r1397;
	shf.l.wrap.b32 	%r1399, %r1398, %r1398, 16;
	add.s32 	%r1400, %r1334, %r1399;
	xor.b32  	%r1401, %r1372, %r1400;
	shf.l.wrap.b32 	%r1402, %r1401, %r1401, 12;
	add.s32 	%r1403, %r1397, %r1402;
	xor.b32  	%r1404, %r1399, %r1403;
	shf.l.wrap.b32 	%r1405, %r1404, %r1404, 8;
	add.s32 	%r1406, %r1400, %r1405;
	xor.b32  	%r1407, %r1402, %r1406;
	shf.l.wrap.b32 	%r1408, %r1407, %r1407, 7;
	add.s32 	%r1409, %r1367, %r1336;
	xor.b32  	%r1410, %r1357, %r1409;
	shf.l.wrap.b32 	%r1411, %r1410, %r1410, 16;
	add.s32 	%r1412, %r1346, %r1411;
	xor.b32  	%r1413, %r1336, %r1412;
	shf.l.wrap.b32 	%r1414, %r1413, %r1413, 12;
	add.s32 	%r1415, %r1409, %r1414;
	xor.b32  	%r1416, %r1411, %r1415;
	shf.l.wrap.b32 	%r1417, %r1416, %r1416, 8;
	add.s32 	%r1418, %r1412, %r1417;
	xor.b32  	%r1419, %r1414, %r1418;
	shf.l.wrap.b32 	%r1420, %r1419, %r1419, 7;
	add.s32 	%r1421, %r1379, %r1420;
	xor.b32  	%r1422, %r1393, %r1421;
	shf.l.wrap.b32 	%r1423, %r1422, %r1422, 16;
	add.s32 	%r1424, %r1406, %r1423;
	xor.b32  	%r1425, %r1420, %r1424;
	shf.l.wrap.b32 	%r1426, %r1425, %r1425, 12;
	add.s32 	%r1427, %r1421, %r1426;
	xor.b32  	%r1428, %r1423, %r1427;
	shf.l.wrap.b32 	%r1429, %r1428, %r1428, 8;
	add.s32 	%r1430, %r1391, %r1384;
	xor.b32  	%r1431, %r1405, %r1430;
	shf.l.wrap.b32 	%r1432, %r1431, %r1431, 16;
	add.s32 	%r1433, %r1418, %r1432;
	xor.b32  	%r1434, %r1384, %r1433;
	shf.l.wrap.b32 	%r1435, %r1434, %r1434, 12;
	add.s32 	%r1436, %r1430, %r1435;
	xor.b32  	%r1437, %r1432, %r1436;
	shf.l.wrap.b32 	%r1438, %r1437, %r1437, 8;
	add.s32 	%r1439, %r1433, %r1438;
	xor.b32  	%r1440, %r1435, %r1439;
	shf.l.wrap.b32 	%r1441, %r1440, %r1440, 7;
	add.s32 	%r1442, %r1403, %r1396;
	xor.b32  	%r1443, %r1417, %r1442;
	shf.l.wrap.b32 	%r1444, %r1443, %r1443, 16;
	add.s32 	%r1445, %r1382, %r1444;
	xor.b32  	%r1446, %r1396, %r1445;
	shf.l.wrap.b32 	%r1447, %r1446, %r1446, 12;
	add.s32 	%r1448, %r1442, %r1447;
	xor.b32  	%r1449, %r1444, %r1448;
	shf.l.wrap.b32 	%r1450, %r1449, %r1449, 8;
	add.s32 	%r1451, %r1445, %r1450;
	xor.b32  	%r1452, %r1447, %r1451;
	shf.l.wrap.b32 	%r1453, %r1452, %r1452, 7;
	add.s32 	%r1454, %r1415, %r1408;
	xor.b32  	%r1455, %r1381, %r1454;
	shf.l.wrap.b32 	%r1456, %r1455, %r1455, 16;
	add.s32 	%r1457, %r1394, %r1456;
	xor.b32  	%r1458, %r1408, %r1457;
	shf.l.wrap.b32 	%r1459, %r1458, %r1458, 12;
	add.s32 	%r1460, %r1454, %r1459;
	xor.b32  	%r1461, %r1456, %r1460;
	shf.l.wrap.b32 	%r1462, %r1461, %r1461, 8;
	add.s32 	%r1463, %r1457, %r1462;
	add.s32 	%r1464, %r1427, %r1441;
	xor.b32  	%r1465, %r1462, %r1464;
	shf.l.wrap.b32 	%r1466, %r1465, %r1465, 16;
	add.s32 	%r1467, %r1451, %r1466;
	xor.b32  	%r1468, %r1441, %r1467;
	shr.u32 	%r1469, %r1468, 20;
	add.s32 	%r1470, %r1464, %r1469;
	add.s32 	%r1471, %r1436, %r1453;
	xor.b32  	%r1472, %r1429, %r1471;
	shf.l.wrap.b32 	%r1473, %r1472, %r1472, 16;
	add.s32 	%r1474, %r1463, %r1473;
	xor.b32  	%r1475, %r1453, %r1474;
	shr.u32 	%r1476, %r1475, 20;
	add.s32 	%r1477, %r1471, %r1476;
	add.s32 	%r1478, %r13, %r1470;
	add.s32 	%r1479, %r14, %r1477;
	not.b32 	%r1480, %r5432;
	add.s32 	%r1481, %r21, %r1480;
	mov.b32 	%r1482, 1;
	shl.b32 	%r1483, %r1482, %r1481;
	and.b32  	%r36, %r1483, %r12;
	setp.eq.s32 	%p9, %r36, 0;
	selp.b32 	%r1484, %r1478, %r1479, %p9;
	cvt.u16.u32 	%rs40, %r1484;
	and.b16  	%rs78, %rs40, 1;
	and.b16  	%rs41, %rs76, 255;
	setp.ne.s16 	%p10, %rs41, 1;
	@%p10 bra 	$L__BB0_12;
	setp.eq.s32 	%p11, %r36, 0;
	mul.wide.u32 	%rd16, %r5432, 16;
	add.s64 	%rd17, %rd1, %rd16;
	ld.global.u32 	%r1485, [%rd17+20];
	selp.b32 	%r1486, %r5436, %r5437, %p11;
	xor.b32  	%r1487, %r1486, %r1485;
	selp.b32 	%r1488, %r5435, %r5438, %p11;
	selp.b32 	%r5436, %r1487, %r5436, %p11;
	selp.b32 	%r5437, %r5437, %r1487, %p11;
	ld.global.u32 	%r1489, [%rd17+24];
	xor.b32  	%r1490, %r1488, %r1489;
	selp.b32 	%r1491, %r5434, %r5439, %p11;
	selp.b32 	%r5435, %r1490, %r5435, %p11;
	selp.b32 	%r5438, %r5438, %r1490, %p11;
	ld.global.u32 	%r1492, [%rd17+28];
	xor.b32  	%r1493, %r1491, %r1492;
	selp.b32 	%r1494, %r5433, %r5440, %p11;
	selp.b32 	%r5434, %r1493, %r5434, %p11;
	selp.b32 	%r5439, %r5439, %r1493, %p11;
	ld.global.u32 	%r1495, [%rd17+32];
	xor.b32  	%r1496, %r1494, %r1495;
	selp.b32 	%r1497, 420, 445, %p11;
	selp.b32 	%r5433, %r1496, %r5433, %p11;
	selp.b32 	%r5440, %r5440, %r1496, %p11;
	add.s32 	%r1498, %r1497, %r5432;
	cvt.u64.u32 	%rd18, %r1498;
	add.s64 	%rd19, %rd1, %rd18;
	ld.global.u8 	%rs42, [%rd19];
	xor.b16  	%rs78, %rs42, %rs78;
$L__BB0_12:
	setp.eq.s32 	%p12, %r36, 0;
	selp.b32 	%r5444, %r5436, %r5437, %p12;
	selp.b32 	%r5443, %r5435, %r5438, %p12;
	selp.b32 	%r5442, %r5434, %r5439, %p12;
	selp.b32 	%r5441, %r5433, %r5440, %p12;
	add.s32 	%r57, %r5432, 1;
	setp.ne.s32 	%p13, %r5432, %r22;
	mov.u16 	%rs76, %rs78;
	mov.u32 	%r5432, %r57;
	@%p13 bra 	$L__BB0_10;
$L__BB0_13:
	st.shared.v4.u32 	[s_mem+12288], {%r5444, %r5443, %r5442, %r5441};
	st.shared.u8 	[s_mem+12304], %rs78;
	ld.global.v2.u8 	{%rs81, %rs9}, [%rd1+504];
	ld.global.u32 	%r5461, [%rd1+488];
	ld.global.u32 	%r5460, [%rd1+492];
	ld.global.u32 	%r5459, [%rd1+496];
	ld.global.u32 	%r5458, [%rd1+500];
	setp.lt.u16 	%p14, %rs9, 12;
	@%p14 bra 	$L__BB0_18;
	cvt.u32.u16 	%r1500, %rs9;
	and.b32  	%r66, %r1500, 255;
	add.s32 	%r67, %r66, -12;
	mov.b32 	%r5449, 0;
	mov.u16 	%rs79, %rs81;
$L__BB0_15:
	add.s32 	%r1501, %r13, %r5461;
	shf.l.wrap.b32 	%r1502, %r1501, %r1501, 16;
	add.s32 	%r1503, %r5461, %r1502;
	xor.b32  	%r1504, %r5461, %r1503;
	shf.l.wrap.b32 	%r1505, %r1504, %r1504, 12;
	add.s32 	%r1506, %r1501, %r1505;
	xor.b32  	%r1507, %r1502, %r1506;
	shf.l.wrap.b32 	%r1508, %r1507, %r1507, 8;
	add.s32 	%r1509, %r1503, %r1508;
	xor.b32  	%r1510, %r1505, %r1509;
	shf.l.wrap.b32 	%r1511, %r1510, %r1510, 7;
	add.s32 	%r1512, %r14, %r5460;
	shf.l.wrap.b32 	%r1513, %r1512, %r1512, 16;
	add.s32 	%r1514, %r5460, %r1513;
	xor.b32  	%r1515, %r5460, %r1514;
	shf.l.wrap.b32 	%r1516, %r1515, %r1515, 12;
	add.s32 	%r1517, %r1512, %r1516;
	xor.b32  	%r1518, %r1513, %r1517;
	shf.l.wrap.b32 	%r1519, %r1518, %r1518, 8;
	add.s32 	%r1520, %r1514, %r1519;
	xor.b32  	%r1521, %r1516, %r1520;
	shf.l.wrap.b32 	%r1522, %r1521, %r1521, 7;
	add.s32 	%r1523, %r15, %r5459;
	shf.l.wrap.b32 	%r1524, %r1523, %r1523, 16;
	add.s32 	%r1525, %r5459, %r1524;
	xor.b32  	%r1526, %r5459, %r1525;
	shf.l.wrap.b32 	%r1527, %r1526, %r1526, 12;
	add.s32 	%r1528, %r1523, %r1527;
	xor.b32  	%r1529, %r1524, %r1528;
	shf.l.wrap.b32 	%r1530, %r1529, %r1529, 8;
	add.s32 	%r1531, %r1525, %r1530;
	xor.b32  	%r1532, %r1527, %r1531;
	shf.l.wrap.b32 	%r1533, %r1532, %r1532, 7;
	add.s32 	%r1534, %r16, %r5458;
	shf.l.wrap.b32 	%r1535, %r1534, %r1534, 16;
	add.s32 	%r1536, %r5458, %r1535;
	xor.b32  	%r1537, %r5458, %r1536;
	shf.l.wrap.b32 	%r1538, %r1537, %r1537, 12;
	add.s32 	%r1539, %r1534, %r1538;
	xor.b32  	%r1540, %r1535, %r1539;
	shf.l.wrap.b32 	%r1541, %r1540, %r1540, 8;
	add.s32 	%r1542, %r1536, %r1541;
	xor.b32  	%r1543, %r1538, %r1542;
	shf.l.wrap.b32 	%r1544, %r1543, %r1543, 7;
	add.s32 	%r1545, %r1506, %r1522;
	xor.b32  	%r1546, %r1541, %r1545;
	shf.l.wrap.b32 	%r1547, %r1546, %r1546, 16;
	add.s32 	%r1548, %r1531, %r1547;
	xor.b32  	%r1549, %r1522, %r1548;
	shf.l.wrap.b32 	%r1550, %r1549, %r1549, 12;
	add.s32 	%r1551, %r1545, %r1550;
	xor.b32  	%r1552, %r1547, %r1551;
	shf.l.wrap.b32 	%r1553, %r1552, %r1552, 8;
	add.s32 	%r1554, %r1548, %r1553;
	xor.b32  	%r1555, %r1550, %r1554;
	shf.l.wrap.b32 	%r1556, %r1555, %r1555, 7;
	add.s32 	%r1557, %r1517, %r1533;
	xor.b32  	%r1558, %r1508, %r1557;
	shf.l.wrap.b32 	%r1559, %r1558, %r1558, 16;
	add.s32 	%r1560, %r1542, %r1559;
	xor.b32  	%r1561, %r1533, %r1560;
	shf.l.wrap.b32 	%r1562, %r1561, %r1561, 12;
	add.s32 	%r1563, %r1557, %r1562;
	xor.b32  	%r1564, %r1559, %r1563;
	shf.l.wrap.b32 	%r1565, %r1564, %r1564, 8;
	add.s32 	%r1566, %r1560, %r1565;
	xor.b32  	%r1567, %r1562, %r1566;
	shf.l.wrap.b32 	%r1568, %r1567, %r1567, 7;
	add.s32 	%r1569, %r1528, %r1544;
	xor.b32  	%r1570, %r1519, %r1569;
	shf.l.wrap.b32 	%r1571, %r1570, %r1570, 16;
	add.s32 	%r1572, %r1509, %r1571;
	xor.b32  	%r1573, %r1544, %r1572;
	shf.l.wrap.b32 	%r1574, %r1573, %r1573, 12;
	add.s32 	%r1575, %r1569, %r1574;
	xor.b32  	%r1576, %r1571, %r1575;
	shf.l.wrap.b32 	%r1577, %r1576, %r1576, 8;
	add.s32 	%r1578, %r1572, %r1577;
	xor.b32  	%r1579, %r1574, %r1578;
	shf.l.wrap.b32 	%r1580, %r1579, %r1579, 7;
	add.s32 	%r1581, %r1539, %r1511;
	xor.b32  	%r1582, %r1530, %r1581;
	shf.l.wrap.b32 	%r1583, %r1582, %r1582, 16;
	add.s32 	%r1584, %r1520, %r1583;
	xor.b32  	%r1585, %r1511, %r1584;
	shf.l.wrap.b32 	%r1586, %r1585, %r1585, 12;
	add.s32 	%r1587, %r1581, %r1586;
	xor.b32  	%r1588, %r1583, %r1587;
	shf.l.wrap.b32 	%r1589, %r1588, %r1588, 8;
	add.s32 	%r1590, %r1584, %r1589;
	xor.b32  	%r1591, %r1586, %r1590;
	shf.l.wrap.b32 	%r1592, %r1591, %r1591, 7;
	add.s32 	%r1593, %r1551, %r1592;
	xor.b32  	%r1594, %r1565, %r1593;
	shf.l.wrap.b32 	%r1595, %r1594, %r1594, 16;
	add.s32 	%r1596, %r1578, %r1595;
	xor.b32  	%r1597, %r1592, %r1596;
	shf.l.wrap.b32 	%r1598, %r1597, %r1597, 12;
	add.s32 	%r1599, %r1593, %r1598;
	xor.b32  	%r1600, %r1595, %r1599;
	shf.l.wrap.b32 	%r1601, %r1600, %r1600, 8;
	add.s32 	%r1602, %r1596, %r1601;
	xor.b32  	%r1603, %r1598, %r1602;
	shf.l.wrap.b32 	%r1604, %r1603, %r1603, 7;
	add.s32 	%r1605, %r1563, %r1556;
	xor.b32  	%r1606, %r1577, %r1605;
	shf.l.wrap.b32 	%r1607, %r1606, %r1606, 16;
	add.s32 	%r1608, %r1590, %r1607;
	xor.b32  	%r1609, %r1556, %r1608;
	shf.l.wrap.b32 	%r1610, %r1609, %r1609, 12;
	add.s32 	%r1611, %r1605, %r1610;
	xor.b32  	%r1612, %r1607, %r1611;
	shf.l.wrap.b32 	%r1613, %r1612, %r1612, 8;
	add.s32 	%r1614, %r1608, %r1613;
	xor.b32  	%r1615, %r1610, %r1614;
	shf.l.wrap.b32 	%r1616, %r1615, %r1615, 7;
	add.s32 	%r1617, %r1575, %r1568;
	xor.b32  	%r1618, %r1589, %r1617;
	shf.l.wrap.b32 	%r1619, %r1618, %r1618, 16;
	add.s32 	%r1620, %r1554, %r1619;
	xor.b32  	%r1621, %r1568, %r1620;
	shf.l.wrap.b32 	%r1622, %r1621, %r1621, 12;
	add.s32 	%r1623, %r1617, %r1622;
	xor.b32  	%r1624, %r1619, %r1623;
	shf.l.wrap.b32 	%r1625, %r1624, %r1624, 8;
	add.s32 	%r1626, %r1620, %r1625;
	xor.b32  	%r1627, %r1622, %r1626;
	shf.l.wrap.b32 	%r1628, %r1627, %r1627, 7;
	add.s32 	%r1629, %r1587, %r1580;
	xor.b32  	%r1630, %r1553, %r1629;
	shf.l.wrap.b32 	%r1631, %r1630, %r1630, 16;
	add.s32 	%r1632, %r1566, %r1631;
	xor.b32  	%r1633, %r1580, %r1632;
	shf.l.wrap.b32 	%r1634, %r1633, %r1633, 12;
	add.s32 	%r1635, %r1629, %r1634;
	xor.b32  	%r1636, %r1631, %r1635;
	shf.l.wrap.b32 	%r1637, %r1636, %r1636, 8;
	add.s32 	%r1638, %r1632, %r1637;
	xor.b32  	%r1639, %r1634, %r1638;
	shf.l.wrap.b32 	%r1640, %r1639, %r1639, 7;
	add.s32 	%r1641, %r1599, %r1616;
	xor.b32  	%r1642, %r1637, %r1641;
	shf.l.wrap.b32 	%r1643, %r1642, %r1642, 16;
	add.s32 	%r1644, %r1626, %r1643;
	xor.b32  	%r1645, %r1616, %r1644;
	shf.l.wrap.b32 	%r1646, %r1645, %r1645, 12;
	add.s32 	%r1647, %r1641, %r1646;
	xor.b32  	%r1648, %r1643, %r1647;
	shf.l.wrap.b32 	%r1649, %r1648, %r1648, 8;
	add.s32 	%r1650, %r1644, %r1649;
	xor.b32  	%r1651, %r1646, %r1650;
	shf.l.wrap.b32 	%r1652, %r1651, %r1651, 7;
	add.s32 	%r1653, %r1611, %r1628;
	xor.b32  	%r1654, %r1601, %r1653;
	shf.l.wrap.b32 	%r1655, %r1654, %r1654, 16;
	add.s32 	%r1656, %r1638, %r1655;
	xor.b32  	%r1657, %r1628, %r1656;
	shf.l.wrap.b32 	%r1658, %r1657, %r1657, 12;
	add.s32 	%r1659, %r1653, %r1658;
	xor.b32  	%r1660, %r1655, %r1659;
	shf.l.wrap.b32 	%r1661, %r1660, %r1660, 8;
	add.s32 	%r1662, %r1656, %r1661;
	xor.b32  	%r1663, %r1658, %r1662;
	shf.l.wrap.b32 	%r1664, %r1663, %r1663, 7;
	add.s32 	%r1665, %r1623, %r1640;
	xor.b32  	%r1666, %r1613, %r1665;
	shf.l.wrap.b32 	%r1667, %r1666, %r1666, 16;
	add.s32 	%r1668, %r1602, %r1667;
	xor.b32  	%r1669, %r1640, %r1668;
	shf.l.wrap.b32 	%r1670, %r1669, %r1669, 12;
	add.s32 	%r1671, %r1665, %r1670;
	xor.b32  	%r1672, %r1667, %r1671;
	shf.l.wrap.b32 	%r1673, %r1672, %r1672, 8;
	add.s32 	%r1674, %r1668, %r1673;
	xor.b32  	%r1675, %r1670, %r1674;
	shf.l.wrap.b32 	%r1676, %r1675, %r1675, 7;
	add.s32 	%r1677, %r1635, %r1604;
	xor.b32  	%r1678, %r1625, %r1677;
	shf.l.wrap.b32 	%r1679, %r1678, %r1678, 16;
	add.s32 	%r1680, %r1614, %r1679;
	xor.b32  	%r1681, %r1604, %r1680;
	shf.l.wrap.b32 	%r1682, %r1681, %r1681, 12;
	add.s32 	%r1683, %r1677, %r1682;
	xor.b32  	%r1684, %r1679, %r1683;
	shf.l.wrap.b32 	%r1685, %r1684, %r1684, 8;
	add.s32 	%r1686, %r1680, %r1685;
	xor.b32  	%r1687, %r1682, %r1686;
	shf.l.wrap.b32 	%r1688, %r1687, %r1687, 7;
	add.s32 	%r1689, %r1647, %r1688;
	xor.b32  	%r1690, %r1661, %r1689;
	shf.l.wrap.b32 	%r1691, %r1690, %r1690, 16;
	add.s32 	%r1692, %r1674, %r1691;
	xor.b32  	%r1693, %r1688, %r1692;
	shf.l.wrap.b32 	%r1694, %r1693, %r1693, 12;
	add.s32 	%r1695, %r1689, %r1694;
	xor.b32  	%r1696, %r1691, %r1695;
	shf.l.wrap.b32 	%r1697, %r1696, %r1696, 8;
	add.s32 	%r1698, %r1692, %r1697;
	xor.b32  	%r1699, %r1694, %r1698;
	shf.l.wrap.b32 	%r1700, %r1699, %r1699, 7;
	add.s32 	%r1701, %r1659, %r1652;
	xor.b32  	%r1702, %r1673, %r1701;
	shf.l.wrap.b32 	%r1703, %r1702, %r1702, 16;
	add.s32 	%r1704, %r1686, %r1703;
	xor.b32  	%r1705, %r1652, %r1704;
	shf.l.wrap.b32 	%r1706, %r1705, %r1705, 12;
	add.s32 	%r1707, %r1701, %r1706;
	xor.b32  	%r1708, %r1703, %r1707;
	shf.l.wrap.b32 	%r1709, %r1708, %r1708, 8;
	add.s32 	%r1710, %r1704, %r1709;
	xor.b32  	%r1711, %r1706, %r1710;
	shf.l.wrap.b32 	%r1712, %r1711, %r1711, 7;
	add.s32 	%r1713, %r1671, %r1664;
	xor.b32  	%r1714, %r1685, %r1713;
	shf.l.wrap.b32 	%r1715, %r1714, %r1714, 16;
	add.s32 	%r1716, %r1650, %r1715;
	xor.b32  	%r1717, %r1664, %r1716;
	shf.l.wrap.b32 	%r1718, %r1717, %r1717, 12;
	add.s32 	%r1719, %r1713, %r1718;
	xor.b32  	%r1720, %r1715, %r1719;
	shf.l.wrap.b32 	%r1721, %r1720, %r1720, 8;
	add.s32 	%r1722, %r1716, %r1721;
	xor.b32  	%r1723, %r1718, %r1722;
	shf.l.wrap.b32 	%r1724, %r1723, %r1723, 7;
	add.s32 	%r1725, %r1683, %r1676;
	xor.b32  	%r1726, %r1649, %r1725;
	shf.l.wrap.b32 	%r1727, %r1726, %r1726, 16;
	add.s32 	%r1728, %r1662, %r1727;
	xor.b32  	%r1729, %r1676, %r1728;
	shf.l.wrap.b32 	%r1730, %r1729, %r1729, 12;
	add.s32 	%r1731, %r1725, %r1730;
	xor.b32  	%r1732, %r1727, %r1731;
	shf.l.wrap.b32 	%r1733, %r1732, %r1732, 8;
	add.s32 	%r1734, %r1728, %r1733;
	xor.b32  	%r1735, %r1730, %r1734;
	shf.l.wrap.b32 	%r1736, %r1735, %r1735, 7;
	add.s32 	%r1737, %r1695, %r1712;
	xor.b32  	%r1738, %r1733, %r1737;
	shf.l.wrap.b32 	%r1739, %r1738, %r1738, 16;
	add.s32 	%r1740, %r1722, %r1739;
	xor.b32  	%r1741, %r1712, %r1740;
	shf.l.wrap.b32 	%r1742, %r1741, %r1741, 12;
	add.s32 	%r1743, %r1737, %r1742;
	xor.b32  	%r1744, %r1739, %r1743;
	shf.l.wrap.b32 	%r1745, %r1744, %r1744, 8;
	add.s32 	%r1746, %r1740, %r1745;
	xor.b32  	%r1747, %r1742, %r1746;
	shf.l.wrap.b32 	%r1748, %r1747, %r1747, 7;
	add.s32 	%r1749, %r1707, %r1724;
	xor.b32  	%r1750, %r1697, %r1749;
	shf.l.wrap.b32 	%r1751, %r1750, %r1750, 16;
	add.s32 	%r1752, %r1734, %r1751;
	xor.b32  	%r1753, %r1724, %r1752;
	shf.l.wrap.b32 	%r1754, %r1753, %r1753, 12;
	add.s32 	%r1755, %r1749, %r1754;
	xor.b32  	%r1756, %r1751, %r1755;
	shf.l.wrap.b32 	%r1757, %r1756, %r1756, 8;
	add.s32 	%r1758, %r1752, %r1757;
	xor.b32  	%r1759, %r1754, %r1758;
	shf.l.wrap.b32 	%r1760, %r1759, %r1759, 7;
	add.s32 	%r1761, %r1719, %r1736;
	xor.b32  	%r1762, %r1709, %r1761;
	shf.l.wrap.b32 	%r1763, %r1762, %r1762, 16;
	add.s32 	%r1764, %r1698, %r1763;
	xor.b32  	%r1765, %r1736, %r1764;
	shf.l.wrap.b32 	%r1766, %r1765, %r1765, 12;
	add.s32 	%r1767, %r1761, %r1766;
	xor.b32  	%r1768, %r1763, %r1767;
	shf.l.wrap.b32 	%r1769, %r1768, %r1768, 8;
	add.s32 	%r1770, %r1764, %r1769;
	xor.b32  	%r1771, %r1766, %r1770;
	shf.l.wrap.b32 	%r1772, %r1771, %r1771, 7;
	add.s32 	%r1773, %r1731, %r1700;
	xor.b32  	%r1774, %r1721, %r1773;
	shf.l.wrap.b32 	%r1775, %r1774, %r1774, 16;
	add.s32 	%r1776, %r1710, %r1775;
	xor.b32  	%r1777, %r1700, %r1776;
	shf.l.wrap.b32 	%r1778, %r1777, %r1777, 12;
	add.s32 	%r1779, %r1773, %r1778;
	xor.b32  	%r1780, %r1775, %r1779;
	shf.l.wrap.b32 	%r1781, %r1780, %r1780, 8;
	add.s32 	%r1782, %r1776, %r1781;
	xor.b32  	%r1783, %r1778, %r1782;
	shf.l.wrap.b32 	%r1784, %r1783, %r1783, 7;
	add.s32 	%r1785, %r1743, %r1784;
	xor.b32  	%r1786, %r1757, %r1785;
	shf.l.wrap.b32 	%r1787, %r1786, %r1786, 16;
	add.s32 	%r1788, %r1770, %r1787;
	xor.b32  	%r1789, %r1784, %r1788;
	shf.l.wrap.b32 	%r1790, %r1789, %r1789, 12;
	add.s32 	%r1791, %r1785, %r1790;
	xor.b32  	%r1792, %r1787, %r1791;
	shf.l.wrap.b32 	%r1793, %r1792, %r1792, 8;
	add.s32 	%r1794, %r1788, %r1793;
	xor.b32  	%r1795, %r1790, %r1794;
	shf.l.wrap.b32 	%r1796, %r1795, %r1795, 7;
	add.s32 	%r1797, %r1755, %r1748;
	xor.b32  	%r1798, %r1769, %r1797;
	shf.l.wrap.b32 	%r1799, %r1798, %r1798, 16;
	add.s32 	%r1800, %r1782, %r1799;
	xor.b32  	%r1801, %r1748, %r1800;
	shf.l.wrap.b32 	%r1802, %r1801, %r1801, 12;
	add.s32 	%r1803, %r1797, %r1802;
	xor.b32  	%r1804, %r1799, %r1803;
	shf.l.wrap.b32 	%r1805, %r1804, %r1804, 8;
	add.s32 	%r1806, %r1800, %r1805;
	xor.b32  	%r1807, %r1802, %r1806;
	shf.l.wrap.b32 	%r1808, %r1807, %r1807, 7;
	add.s32 	%r1809, %r1767, %r1760;
	xor.b32  	%r1810, %r1781, %r1809;
	shf.l.wrap.b32 	%r1811, %r1810, %r1810, 16;
	add.s32 	%r1812, %r1746, %r1811;
	xor.b32  	%r1813, %r1760, %r1812;
	shf.l.wrap.b32 	%r1814, %r1813, %r1813, 12;
	add.s32 	%r1815, %r1809, %r1814;
	xor.b32  	%r1816, %r1811, %r1815;
	shf.l.wrap.b32 	%r1817, %r1816, %r1816, 8;
	add.s32 	%r1818, %r1812, %r1817;
	xor.b32  	%r1819, %r1814, %r1818;
	shf.l.wrap.b32 	%r1820, %r1819, %r1819, 7;
	add.s32 	%r1821, %r1779, %r1772;
	xor.b32  	%r1822, %r1745, %r1821;
	shf.l.wrap.b32 	%r1823, %r1822, %r1822, 16;
	add.s32 	%r1824, %r1758, %r1823;
	xor.b32  	%r1825, %r1772, %r1824;
	shf.l.wrap.b32 	%r1826, %r1825, %r1825, 12;
	add.s32 	%r1827, %r1821, %r1826;
	xor.b32  	%r1828, %r1823, %r1827;
	shf.l.wrap.b32 	%r1829, %r1828, %r1828, 8;
	add.s32 	%r1830, %r1824, %r1829;
	xor.b32  	%r1831, %r1826, %r1830;
	shf.l.wrap.b32 	%r1832, %r1831, %r1831, 7;
	add.s32 	%r1833, %r1791, %r1808;
	xor.b32  	%r1834, %r1829, %r1833;
	shf.l.wrap.b32 	%r1835, %r1834, %r1834, 16;
	add.s32 	%r1836, %r1818, %r1835;
	xor.b32  	%r1837, %r1808, %r1836;
	shf.l.wrap.b32 	%r1838, %r1837, %r1837, 12;
	add.s32 	%r1839, %r1833, %r1838;
	xor.b32  	%r1840, %r1835, %r1839;
	shf.l.wrap.b32 	%r1841, %r1840, %r1840, 8;
	add.s32 	%r1842, %r1836, %r1841;
	xor.b32  	%r1843, %r1838, %r1842;
	shf.l.wrap.b32 	%r1844, %r1843, %r1843, 7;
	add.s32 	%r1845, %r1803, %r1820;
	xor.b32  	%r1846, %r1793, %r1845;
	shf.l.wrap.b32 	%r1847, %r1846, %r1846, 16;
	add.s32 	%r1848, %r1830, %r1847;
	xor.b32  	%r1849, %r1820, %r1848;
	shf.l.wrap.b32 	%r1850, %r1849, %r1849, 12;
	add.s32 	%r1851, %r1845, %r1850;
	xor.b32  	%r1852, %r1847, %r1851;
	shf.l.wrap.b32 	%r1853, %r1852, %r1852, 8;
	add.s32 	%r1854, %r1848, %r1853;
	xor.b32  	%r1855, %r1850, %r1854;
	shf.l.wrap.b32 	%r1856, %r1855, %r1855, 7;
	add.s32 	%r1857, %r1815, %r1832;
	xor.b32  	%r1858, %r1805, %r1857;
	shf.l.wrap.b32 	%r1859, %r1858, %r1858, 16;
	add.s32 	%r1860, %r1794, %r1859;
	xor.b32  	%r1861, %r1832, %r1860;
	shf.l.wrap.b32 	%r1862, %r1861, %r1861, 12;
	add.s32 	%r1863, %r1857, %r1862;
	xor.b32  	%r1864, %r1859, %r1863;
	shf.l.wrap.b32 	%r1865, %r1864, %r1864, 8;
	add.s32 	%r1866, %r1860, %r1865;
	xor.b32  	%r1867, %r1862, %r1866;
	shf.l.wrap.b32 	%r1868, %r1867, %r1867, 7;
	add.s32 	%r1869, %r1827, %r1796;
	xor.b32  	%r1870, %r1817, %r1869;
	shf.l.wrap.b32 	%r1871, %r1870, %r1870, 16;
	add.s32 	%r1872, %r1806, %r1871;
	xor.b32  	%r1873, %r1796, %r1872;
	shf.l.wrap.b32 	%r1874, %r1873, %r1873, 12;
	add.s32 	%r1875, %r1869, %r1874;
	xor.b32  	%r1876, %r1871, %r1875;
	shf.l.wrap.b32 	%r1877, %r1876, %r1876, 8;
	add.s32 	%r1878, %r1872, %r1877;
	xor.b32  	%r1879, %r1874, %r1878;
	shf.l.wrap.b32 	%r1880, %r1879, %r1879, 7;
	add.s32 	%r5453, %r13, %r1839;
	add.s32 	%r5452, %r14, %r1851;
	add.s32 	%r5451, %r15, %r1863;
	add.s32 	%r5450, %r16, %r1875;
	add.s32 	%r5454, %r5461, %r1880;
	add.s32 	%r5455, %r5460, %r1844;
	add.s32 	%r5456, %r5459, %r1856;
	add.s32 	%r5457, %r5458, %r1868;
	xor.b32  	%r1881, %r1501, 1;
	shf.l.wrap.b32 	%r1882, %r1501, %r1881, 16;
	add.s32 	%r1883, %r5461, %r1882;
	xor.b32  	%r1884, %r5461, %r1883;
	shf.l.wrap.b32 	%r1885, %r1884, %r1884, 12;
	add.s32 	%r1886, %r1501, %r1885;
	xor.b32  	%r1887, %r1882, %r1886;
	shf.l.wrap.b32 	%r1888, %r1887, %r1887, 8;
	add.s32 	%r1889, %r1883, %r1888;
	xor.b32  	%r1890, %r1885, %r1889;
	shf.l.wrap.b32 	%r1891, %r1890, %r1890, 7;
	add.s32 	%r1892, %r1886, %r1522;
	xor.b32  	%r1893, %r1541, %r1892;
	shf.l.wrap.b32 	%r1894, %r1893, %r1893, 16;
	add.s32 	%r1895, %r1531, %r1894;
	xor.b32  	%r1896, %r1522, %r1895;
	shf.l.wrap.b32 	%r1897, %r1896, %r1896, 12;
	add.s32 	%r1898, %r1892, %r1897;
	xor.b32  	%r1899, %r1894, %r1898;
	shf.l.wrap.b32 	%r1900, %r1899, %r1899, 8;
	add.s32 	%r1901, %r1895, %r1900;
	xor.b32  	%r1902, %r1897, %r1901;
	shf.l.wrap.b32 	%r1903, %r1902, %r1902, 7;
	xor.b32  	%r1904, %r1888, %r1557;
	shf.l.wrap.b32 	%r1905, %r1904, %r1904, 16;
	add.s32 	%r1906, %r1542, %r1905;
	xor.b32  	%r1907, %r1533, %r1906;
	shf.l.wrap.b32 	%r1908, %r1907, %r1907, 12;
	add.s32 	%r1909, %r1557, %r1908;
	xor.b32  	%r1910, %r1905, %r1909;
	shf.l.wrap.b32 	%r1911, %r1910, %r1910, 8;
	add.s32 	%r1912, %r1906, %r1911;
	xor.b32  	%r1913, %r1908, %r1912;
	shf.l.wrap.b32 	%r1914, %r1913, %r1913, 7;
	add.s32 	%r1915, %r1889, %r1571;
	xor.b32  	%r1916, %r1544, %r1915;
	shf.l.wrap.b32 	%r1917, %r1916, %r1916, 12;
	add.s32 	%r1918, %r1569, %r1917;
	xor.b32  	%r1919, %r1571, %r1918;
	shf.l.wrap.b32 	%r1920, %r1919, %r1919, 8;
	add.s32 	%r1921, %r1915, %r1920;
	xor.b32  	%r1922, %r1917, %r1921;
	shf.l.wrap.b32 	%r1923, %r1922, %r1922, 7;
	add.s32 	%r1924, %r1539, %r1891;
	xor.b32  	%r1925, %r1530, %r1924;
	shf.l.wrap.b32 	%r1926, %r1925, %r1925, 16;
	add.s32 	%r1927, %r1520, %r1926;
	xor.b32  	%r1928, %r1891, %r1927;
	shf.l.wrap.b32 	%r1929, %r1928, %r1928, 12;
	add.s32 	%r1930, %r1924, %r1929;
	xor.b32  	%r1931, %r1926, %r1930;
	shf.l.wrap.b32 	%r1932, %r1931, %r1931, 8;
	add.s32 	%r1933, %r1927, %r1932;
	xor.b32  	%r1934, %r1929, %r1933;
	shf.l.wrap.b32 	%r1935, %r1934, %r1934, 7;
	add.s32 	%r1936, %r1898, %r1935;
	xor.b32  	%r1937, %r1911, %r1936;
	shf.l.wrap.b32 	%r1938, %r1937, %r1937, 16;
	add.s32 	%r1939, %r1921, %r1938;
	xor.b32  	%r1940, %r1935, %r1939;
	shf.l.wrap.b32 	%r1941, %r1940, %r1940, 12;
	add.s32 	%r1942, %r1936, %r1941;
	xor.b32  	%r1943, %r1938, %r1942;
	shf.l.wrap.b32 	%r1944, %r1943, %r1943, 8;
	add.s32 	%r1945, %r1939, %r1944;
	xor.b32  	%r1946, %r1941, %r1945;
	shf.l.wrap.b32 	%r1947, %r1946, %r1946, 7;
	add.s32 	%r1948, %r1909, %r1903;
	xor.b32  	%r1949, %r1920, %r1948;
	shf.l.wrap.b32 	%r1950, %r1949, %r1949, 16;
	add.s32 	%r1951, %r1933, %r1950;
	xor.b32  	%r1952, %r1903, %r1951;
	shf.l.wrap.b32 	%r1953, %r1952, %r1952, 12;
	add.s32 	%r1954, %r1948, %r1953;
	xor.b32  	%r1955, %r1950, %r1954;
	shf.l.wrap.b32 	%r1956, %r1955, %r1955, 8;
	add.s32 	%r1957, %r1951, %r1956;
	xor.b32  	%r1958, %r1953, %r1957;
	shf.l.wrap.b32 	%r1959, %r1958, %r1958, 7;
	add.s32 	%r1960, %r1918, %r1914;
	xor.b32  	%r1961, %r1932, %r1960;
	shf.l.wrap.b32 	%r1962, %r1961, %r1961, 16;
	add.s32 	%r1963, %r1901, %r1962;
	xor.b32  	%r1964, %r1914, %r1963;
	shf.l.wrap.b32 	%r1965, %r1964, %r1964, 12;
	add.s32 	%r1966, %r1960, %r1965;
	xor.b32  	%r1967, %r1962, %r1966;
	shf.l.wrap.b32 	%r1968, %r1967, %r1967, 8;
	add.s32 	%r1969, %r1963, %r1968;
	xor.b32  	%r1970, %r1965, %r1969;
	shf.l.wrap.b32 	%r1971, %r1970, %r1970, 7;
	add.s32 	%r1972, %r1930, %r1923;
	xor.b32  	%r1973, %r1900, %r1972;
	shf.l.wrap.b32 	%r1974, %r1973, %r1973, 16;
	add.s32 	%r1975, %r1912, %r1974;
	xor.b32  	%r1976, %r1923, %r1975;
	shf.l.wrap.b32 	%r1977, %r1976, %r1976, 12;
	add.s32 	%r1978, %r1972, %r1977;
	xor.b32  	%r1979, %r1974, %r1978;
	shf.l.wrap.b32 	%r1980, %r1979, %r1979, 8;
	add.s32 	%r1981, %r1975, %r1980;
	xor.b32  	%r1982, %r1977, %r1981;
	shf.l.wrap.b32 	%r1983, %r1982, %r1982, 7;
	add.s32 	%r1984, %r1942, %r1959;
	xor.b32  	%r1985, %r1980, %r1984;
	shf.l.wrap.b32 	%r1986, %r1985, %r1985, 16;
	add.s32 	%r1987, %r1969, %r1986;
	xor.b32  	%r1988, %r1959, %r1987;
	shf.l.wrap.b32 	%r1989, %r1988, %r1988, 12;
	add.s32 	%r1990, %r1984, %r1989;
	xor.b32  	%r1991, %r1986, %r1990;
	shf.l.wrap.b32 	%r1992, %r1991, %r1991, 8;
	add.s32 	%r1993, %r1987, %r1992;
	xor.b32  	%r1994, %r1989, %r1993;
	shf.l.wrap.b32 	%r1995, %r1994, %r1994, 7;
	add.s32 	%r1996, %r1954, %r1971;
	xor.b32  	%r1997, %r1944, %r1996;
	shf.l.wrap.b32 	%r1998, %r1997, %r1997, 16;
	add.s32 	%r1999, %r1981, %r1998;
	xor.b32  	%r2000, %r1971, %r1999;
	shf.l.wrap.b32 	%r2001, %r2000, %r2000, 12;
	add.s32 	%r2002, %r1996, %r2001;
	xor.b32  	%r2003, %r1998, %r2002;
	shf.l.wrap.b32 	%r2004, %r2003, %r2003, 8;
	add.s32 	%r2005, %r1999, %r2004;
	xor.b32  	%r2006, %r2001, %r2005;
	shf.l.wrap.b32 	%r2007, %r2006, %r2006, 7;
	add.s32 	%r2008, %r1966, %r1983;
	xor.b32  	%r2009, %r1956, %r2008;
	shf.l.wrap.b32 	%r2010, %r2009, %r2009, 16;
	add.s32 	%r2011, %r1945, %r2010;
	xor.b32  	%r2012, %r1983, %r2011;
	shf.l.wrap.b32 	%r2013, %r2012, %r2012, 12;
	add.s32 	%r2014, %r2008, %r2013;
	xor.b32  	%r2015, %r2010, %r2014;
	shf.l.wrap.b32 	%r2016, %r2015, %r2015, 8;
	add.s32 	%r2017, %r2011, %r2016;
	xor.b32  	%r2018, %r2013, %r2017;
	shf.l.wrap.b32 	%r2019, %r2018, %r2018, 7;
	add.s32 	%r2020, %r1978, %r1947;
	xor.b32  	%r2021, %r1968, %r2020;
	shf.l.wrap.b32 	%r2022, %r2021, %r2021, 16;
	add.s32 	%r2023, %r1957, %r2022;
	xor.b32  	%r2024, %r1947, %r2023;
	shf.l.wrap.b32 	%r2025, %r2024, %r2024, 12;
	add.s32 	%r2026, %r2020, %r2025;
	xor.b32  	%r2027, %r2022, %r2026;
	shf.l.wrap.b32 	%r2028, %r2027, %r2027, 8;
	add.s32 	%r2029, %r2023, %r2028;
	xor.b32  	%r2030, %r2025, %r2029;
	shf.l.wrap.b32 	%r2031, %r2030, %r2030, 7;
	add.s32 	%r2032, %r1990, %r2031;
	xor.b32  	%r2033, %r2004, %r2032;
	shf.l.wrap.b32 	%r2034, %r2033, %r2033, 16;
	add.s32 	%r2035, %r2017, %r2034;
	xor.b32  	%r2036, %r2031, %r2035;
	shf.l.wrap.b32 	%r2037, %r2036, %r2036, 12;
	add.s32 	%r2038, %r2032, %r2037;
	xor.b32  	%r2039, %r2034, %r2038;
	shf.l.wrap.b32 	%r2040, %r2039, %r2039, 8;
	add.s32 	%r2041, %r2035, %r2040;
	xor.b32  	%r2042, %r2037, %r2041;
	shf.l.wrap.b32 	%r2043, %r2042, %r2042, 7;
	add.s32 	%r2044, %r2002, %r1995;
	xor.b32  	%r2045, %r2016, %r2044;
	shf.l.wrap.b32 	%r2046, %r2045, %r2045, 16;
	add.s32 	%r2047, %r2029, %r2046;
	xor.b32  	%r2048, %r1995, %r2047;
	shf.l.wrap.b32 	%r2049, %r2048, %r2048, 12;
	add.s32 	%r2050, %r2044, %r2049;
	xor.b32  	%r2051, %r2046, %r2050;
	shf.l.wrap.b32 	%r2052, %r2051, %r2051, 8;
	add.s32 	%r2053, %r2047, %r2052;
	xor.b32  	%r2054, %r2049, %r2053;
	shf.l.wrap.b32 	%r2055, %r2054, %r2054, 7;
	add.s32 	%r2056, %r2014, %r2007;
	xor.b32  	%r2057, %r2028, %r2056;
	shf.l.wrap.b32 	%r2058, %r2057, %r2057, 16;
	add.s32 	%r2059, %r1993, %r2058;
	xor.b32  	%r2060, %r2007, %r2059;
	shf.l.wrap.b32 	%r2061, %r2060, %r2060, 12;
	add.s32 	%r2062, %r2056, %r2061;
	xor.b32  	%r2063, %r2058, %r2062;
	shf.l.wrap.b32 	%r2064, %r2063, %r2063, 8;
	add.s32 	%r2065, %r2059, %r2064;
	xor.b32  	%r2066, %r2061, %r2065;
	shf.l.wrap.b32 	%r2067, %r2066, %r2066, 7;
	add.s32 	%r2068, %r2026, %r2019;
	xor.b32  	%r2069, %r1992, %r2068;
	shf.l.wrap.b32 	%r2070, %r2069, %r2069, 16;
	add.s32 	%r2071, %r2005, %r2070;
	xor.b32  	%r2072, %r2019, %r2071;
	shf.l.wrap.b32 	%r2073, %r2072, %r2072, 12;
	add.s32 	%r2074, %r2068, %r2073;
	xor.b32  	%r2075, %r2070, %r2074;
	shf.l.wrap.b32 	%r2076, %r2075, %r2075, 8;
	add.s32 	%r2077, %r2071, %r2076;
	xor.b32  	%r2078, %r2073, %r2077;
	shf.l.wrap.b32 	%r2079, %r2078, %r2078, 7;
	add.s32 	%r2080, %r2038, %r2055;
	xor.b32  	%r2081, %r2076, %r2080;
	shf.l.wrap.b32 	%r2082, %r2081, %r2081, 16;
	add.s32 	%r2083, %r2065, %r2082;
	xor.b32  	%r2084, %r2055, %r2083;
	shf.l.wrap.b32 	%r2085, %r2084, %r2084, 12;
	add.s32 	%r2086, %r2080, %r2085;
	xor.b32  	%r2087, %r2082, %r2086;
	shf.l.wrap.b32 	%r2088, %r2087, %r2087, 8;
	add.s32 	%r2089, %r2083, %r2088;
	xor.b32  	%r2090, %r2085, %r2089;
	shf.l.wrap.b32 	%r2091, %r2090, %r2090, 7;
	add.s32 	%r2092, %r2050, %r2067;
	xor.b32  	%r2093, %r2040, %r2092;
	shf.l.wrap.b32 	%r2094, %r2093, %r2093, 16;
	add.s32 	%r2095, %r2077, %r2094;
	xor.b32  	%r2096, %r2067, %r2095;
	shf.l.wrap.b32 	%r2097, %r2096, %r2096, 12;
	add.s32 	%r2098, %r2092, %r2097;
	xor.b32  	%r2099, %r2094, %r2098;
	shf.l.wrap.b32 	%r2100, %r2099, %r2099, 8;
	add.s32 	%r2101, %r2095, %r2100;
	xor.b32  	%r2102, %r2097, %r2101;
	shf.l.wrap.b32 	%r2103, %r2102, %r2102, 7;
	add.s32 	%r2104, %r2062, %r2079;
	xor.b32  	%r2105, %r2052, %r2104;
	shf.l.wrap.b32 	%r2106, %r2105, %r2105, 16;
	add.s32 	%r2107, %r2041, %r2106;
	xor.b32  	%r2108, %r2079, %r2107;
	shf.l.wrap.b32 	%r2109, %r2108, %r2108, 12;
	add.s32 	%r2110, %r2104, %r2109;
	xor.b32  	%r2111, %r2106, %r2110;
	shf.l.wrap.b32 	%r2112, %r2111, %r2111, 8;
	add.s32 	%r2113, %r2107, %r2112;
	xor.b32  	%r2114, %r2109, %r2113;
	shf.l.wrap.b32 	%r2115, %r2114, %r2114, 7;
	add.s32 	%r2116, %r2074, %r2043;
	xor.b32  	%r2117, %r2064, %r2116;
	shf.l.wrap.b32 	%r2118, %r2117, %r2117, 16;
	add.s32 	%r2119, %r2053, %r2118;
	xor.b32  	%r2120, %r2043, %r2119;
	shf.l.wrap.b32 	%r2121, %r2120, %r2120, 12;
	add.s32 	%r2122, %r2116, %r2121;
	xor.b32  	%r2123, %r2118, %r2122;
	shf.l.wrap.b32 	%r2124, %r2123, %r2123, 8;
	add.s32 	%r2125, %r2119, %r2124;
	xor.b32  	%r2126, %r2121, %r2125;
	shf.l.wrap.b32 	%r2127, %r2126, %r2126, 7;
	add.s32 	%r2128, %r2086, %r2127;
	xor.b32  	%r2129, %r2100, %r2128;
	shf.l.wrap.b32 	%r2130, %r2129, %r2129, 16;
	add.s32 	%r2131, %r2113, %r2130;
	xor.b32  	%r2132, %r2127, %r2131;
	shf.l.wrap.b32 	%r2133, %r2132, %r2132, 12;
	add.s32 	%r2134, %r2128, %r2133;
	xor.b32  	%r2135, %r2130, %r2134;
	shf.l.wrap.b32 	%r2136, %r2135, %r2135, 8;
	add.s32 	%r2137, %r2098, %r2091;
	xor.b32  	%r2138, %r2112, %r2137;
	shf.l.wrap.b32 	%r2139, %r2138, %r2138, 16;
	add.s32 	%r2140, %r2125, %r2139;
	xor.b32  	%r2141, %r2091, %r2140;
	shf.l.wrap.b32 	%r2142, %r2141, %r2141, 12;
	add.s32 	%r2143, %r2137, %r2142;
	xor.b32  	%r2144, %r2139, %r2143;
	shf.l.wrap.b32 	%r2145, %r2144, %r2144, 8;
	add.s32 	%r2146, %r2140, %r2145;
	xor.b32  	%r2147, %r2142, %r2146;
	shf.l.wrap.b32 	%r2148, %r2147, %r2147, 7;
	add.s32 	%r2149, %r2110, %r2103;
	xor.b32  	%r2150, %r2124, %r2149;
	shf.l.wrap.b32 	%r2151, %r2150, %r2150, 16;
	add.s32 	%r2152, %r2089, %r2151;
	xor.b32  	%r2153, %r2103, %r2152;
	shf.l.wrap.b32 	%r2154, %r2153, %r2153, 12;
	add.s32 	%r2155, %r2149, %r2154;
	xor.b32  	%r2156, %r2151, %r2155;
	shf.l.wrap.b32 	%r2157, %r2156, %r2156, 8;
	add.s32 	%r2158, %r2152, %r2157;
	xor.b32  	%r2159, %r2154, %r2158;
	shf.l.wrap.b32 	%r2160, %r2159, %r2159, 7;
	add.s32 	%r2161, %r2122, %r2115;
	xor.b32  	%r2162, %r2088, %r2161;
	shf.l.wrap.b32 	%r2163, %r2162, %r2162, 16;
	add.s32 	%r2164, %r2101, %r2163;
	xor.b32  	%r2165, %r2115, %r2164;
	shf.l.wrap.b32 	%r2166, %r2165, %r2165, 12;
	add.s32 	%r2167, %r2161, %r2166;
	xor.b32  	%r2168, %r2163, %r2167;
	shf.l.wrap.b32 	%r2169, %r2168, %r2168, 8;
	add.s32 	%r2170, %r2164, %r2169;
	add.s32 	%r2171, %r2134, %r2148;
	xor.b32  	%r2172, %r2169, %r2171;
	shf.l.wrap.b32 	%r2173, %r2172, %r2172, 16;
	add.s32 	%r2174, %r2158, %r2173;
	xor.b32  	%r2175, %r2148, %r2174;
	shr.u32 	%r2176, %r2175, 20;
	add.s32 	%r2177, %r2171, %r2176;
	add.s32 	%r2178, %r2143, %r2160;
	xor.b32  	%r2179, %r2136, %r2178;
	shf.l.wrap.b32 	%r2180, %r2179, %r2179, 16;
	add.s32 	%r2181, %r2170, %r2180;
	xor.b32  	%r2182, %r2160, %r2181;
	shr.u32 	%r2183, %r2182, 20;
	add.s32 	%r2184, %r2178, %r2183;
	add.s32 	%r2185, %r13, %r2177;
	add.s32 	%r2186, %r14, %r2184;
	not.b32 	%r2187, %r5449;
	add.s32 	%r2188, %r66, %r2187;
	mov.b32 	%r2189, 1;
	shl.b32 	%r2190, %r2189, %r2188;
	and.b32  	%r81, %r2190, %r12;
	setp.eq.s32 	%p15, %r81, 0;
	selp.b32 	%r2191, %r2185, %r2186, %p15;
	cvt.u16.u32 	%rs43, %r2191;
	and.b16  	%rs81, %rs43, 1;
	and.b16  	%rs44, %rs79, 255;
	setp.ne.s16 	%p16, %rs44, 1;
	@%p16 bra 	$L__BB0_17;
	setp.eq.s32 	%p17, %r81, 0;
	mul.wide.u32 	%rd20, %r5449, 16;
	add.s64 	%rd21, %rd1, %rd20;
	ld.global.u32 	%r2192, [%rd21+508];
	selp.b32 	%r2193, %r5453, %r5454, %p17;
	xor.b32  	%r2194, %r2193, %r2192;
	selp.b32 	%r2195, %r5452, %r5455, %p17;
	selp.b32 	%r5453, %r2194, %r5453, %p17;
	selp.b32 	%r5454, %r5454, %r2194, %p17;
	ld.global.u32 	%r2196, [%rd21+512];
	xor.b32  	%r2197, %r2195, %r2196;
	selp.b32 	%r2198, %r5451, %r5456, %p17;
	selp.b32 	%r5452, %r2197, %r5452, %p17;
	selp.b32 	%r5455, %r5455, %r2197, %p17;
	ld.global.u32 	%r2199, [%rd21+516];
	xor.b32  	%r2200, %r2198, %r2199;
	selp.b32 	%r2201, %r5450, %r5457, %p17;
	selp.b32 	%r5451, %r2200, %r5451, %p17;
	selp.b32 	%r5456, %r5456, %r2200, %p17;
	ld.global.u32 	%r2202, [%rd21+520];
	xor.b32  	%r2203, %r2201, %r2202;
	selp.b32 	%r2204, 420, 445, %p17;
	selp.b32 	%r5450, %r2203, %r5450, %p17;
	selp.b32 	%r5457, %r5457, %r2203, %p17;
	add.s32 	%r2205, %r2204, %r5449;
	cvt.u64.u32 	%rd22, %r2205;
	add.s64 	%rd23, %rd1, %rd22;
	ld.global.u8 	%rs45, [%rd23+488];
	xor.b16  	%rs81, %rs45, %rs81;
$L__BB0_17:
	setp.eq.s32 	%p18, %r81, 0;
	selp.b32 	%r5461, %r5453, %r5454, %p18;
	selp.b32 	%r5460, %r5452, %r5455, %p18;
	selp.b32 	%r5459, %r5451, %r5456, %p18;
	selp.b32 	%r5458, %r5450, %r5457, %p18;
	add.s32 	%r102, %r5449, 1;
	setp.ne.s32 	%p19, %r5449, %r67;
	mov.u16 	%rs79, %rs81;
	mov.u32 	%r5449, %r102;
	@%p19 bra 	$L__BB0_15;
$L__BB0_18:
	st.shared.u32 	[s_mem+12308], %r5461;
	st.shared.v2.u32 	[s_mem+12312], {%r5460, %r5459};
	st.shared.u32 	[s_mem+12320], %r5458;
	st.shared.u8 	[s_mem+12324], %rs81;
	ld.global.v2.u8 	{%rs84, %rs16}, [%rd1+992];
	ld.global.u32 	%r5478, [%rd1+976];
	ld.global.u32 	%r5477, [%rd1+980];
	ld.global.u32 	%r5476, [%rd1+984];
	ld.global.u32 	%r5475, [%rd1+988];
	setp.lt.u16 	%p20, %rs16, 12;
	@%p20 bra 	$L__BB0_23;
	cvt.u32.u16 	%r2207, %rs16;
	and.b32  	%r111, %r2207, 255;
	add.s32 	%r112, %r111, -12;
	mov.b32 	%r5466, 0;
	mov.u16 	%rs82, %rs84;
$L__BB0_20:
	add.s32 	%r2208, %r13, %r5478;
	shf.l.wrap.b32 	%r2209, %r2208, %r2208, 16;
	add.s32 	%r2210, %r5478, %r2209;
	xor.b32  	%r2211, %r5478, %r2210;
	shf.l.wrap.b32 	%r2212, %r2211, %r2211, 12;
	add.s32 	%r2213, %r2208, %r2212;
	xor.b32  	%r2214, %r2209, %r2213;
	shf.l.wrap.b32 	%r2215, %r2214, %r2214, 8;
	add.s32 	%r2216, %r2210, %r2215;
	xor.b32  	%r2217, %r2212, %r2216;
	shf.l.wrap.b32 	%r2218, %r2217, %r2217, 7;
	add.s32 	%r2219, %r14, %r5477;
	shf.l.wrap.b32 	%r2220, %r2219, %r2219, 16;
	add.s32 	%r2221, %r5477, %r2220;
	xor.b32  	%r2222, %r5477, %r2221;
	shf.l.wrap.b32 	%r2223, %r2222, %r2222, 12;
	add.s32 	%r2224, %r2219, %r2223;
	xor.b32  	%r2225, %r2220, %r2224;
	shf.l.wrap.b32 	%r2226, %r2225, %r2225, 8;
	add.s32 	%r2227, %r2221, %r2226;
	xor.b32  	%r2228, %r2223, %r2227;
	shf.l.wrap.b32 	%r2229, %r2228, %r2228, 7;
	add.s32 	%r2230, %r15, %r5476;
	shf.l.wrap.b32 	%r2231, %r2230, %r2230, 16;
	add.s32 	%r2232, %r5476, %r2231;
	xor.b32  	%r2233, %r5476, %r2232;
	shf.l.wrap.b32 	%r2234, %r2233, %r2233, 12;
	add.s32 	%r2235, %r2230, %r2234;
	xor.b32  	%r2236, %r2231, %r2235;
	shf.l.wrap.b32 	%r2237, %r2236, %r2236, 8;
	add.s32 	%r2238, %r2232, %r2237;
	xor.b32  	%r2239, %r2234, %r2238;
	shf.l.wrap.b32 	%r2240, %r2239, %r2239, 7;
	add.s32 	%r2241, %r16, %r5475;
	shf.l.wrap.b32 	%r2242, %r2241, %r2241, 16;
	add.s32 	%r2243, %r5475, %r2242;
	xor.b32  	%r2244, %r5475, %r2243;
	shf.l.wrap.b32 	%r2245, %r2244, %r2244, 12;
	add.s32 	%r2246, %r2241, %r2245;
	xor.b32  	%r2247, %r2242, %r2246;
	shf.l.wrap.b32 	%r2248, %r2247, %r2247, 8;
	add.s32 	%r2249, %r2243, %r2248;
	xor.b32  	%r2250, %r2245, %r2249;
	shf.l.wrap.b32 	%r2251, %r2250, %r2250, 7;
	add.s32 	%r2252, %r2213, %r2229;
	xor.b32  	%r2253, %r2248, %r2252;
	shf.l.wrap.b32 	%r2254, %r2253, %r2253, 16;
	add.s32 	%r2255, %r2238, %r2254;
	xor.b32  	%r2256, %r2229, %r2255;
	shf.l.wrap.b32 	%r2257, %r2256, %r2256, 12;
	add.s32 	%r2258, %r2252, %r2257;
	xor.b32  	%r2259, %r2254, %r2258;
	shf.l.wrap.b32 	%r2260, %r2259, %r2259, 8;
	add.s32 	%r2261, %r2255, %r2260;
	xor.b32  	%r2262, %r2257, %r2261;
	shf.l.wrap.b32 	%r2263, %r2262, %r2262, 7;
	add.s32 	%r2264, %r2224, %r2240;
	xor.b32  	%r2265, %r2215, %r2264;
	shf.l.wrap.b32 	%r2266, %r2265, %r2265, 16;
	add.s32 	%r2267, %r2249, %r2266;
	xor.b32  	%r2268, %r2240, %r2267;
	shf.l.wrap.b32 	%r2269, %r2268, %r2268, 12;
	add.s32 	%r2270, %r2264, %r2269;
	xor.b32  	%r2271, %r2266, %r2270;
	shf.l.wrap.b32 	%r2272, %r2271, %r2271, 8;
	add.s32 	%r2273, %r2267, %r2272;
	xor.b32  	%r2274, %r2269, %r2273;
	shf.l.wrap.b32 	%r2275, %r2274, %r2274, 7;
	add.s32 	%r2276, %r2235, %r2251;
	xor.b32  	%r2277, %r2226, %r2276;
	shf.l.wrap.b32 	%r2278, %r2277, %r2277, 16;
	add.s32 	%r2279, %r2216, %r2278;
	xor.b32  	%r2280, %r2251, %r2279;
	shf.l.wrap.b32 	%r2281, %r2280, %r2280, 12;
	add.s32 	%r2282, %r2276, %r2281;
	xor.b32  	%r2283, %r2278, %r2282;
	shf.l.wrap.b32 	%r2284, %r2283, %r2283, 8;
	add.s32 	%r2285, %r2279, %r2284;
	xor.b32  	%r2286, %r2281, %r2285;
	shf.l.wrap.b32 	%r2287, %r2286, %r2286, 7;
	add.s32 	%r2288, %r2246, %r2218;
	xor.b32  	%r2289, %r2237, %r2288;
	shf.l.wrap.b32 	%r2290, %r2289, %r2289, 16;
	add.s32 	%r2291, %r2227, %r2290;
	xor.b32  	%r2292, %r2218, %r2291;
	shf.l.wrap.b32 	%r2293, %r2292, %r2292, 12;
	add.s32 	%r2294, %r2288, %r2293;
	xor.b32  	%r2295, %r2290, %r2294;
	shf.l.wrap.b32 	%r2296, %r2295, %r2295, 8;
	add.s32 	%r2297, %r2291, %r2296;
	xor.b32  	%r2298, %r2293, %r2297;
	shf.l.wrap.b32 	%r2299, %r2298, %r2298, 7;
	add.s32 	%r2300, %r2258, %r2299;
	xor.b32  	%r2301, %r2272, %r2300;
	shf.l.wrap.b32 	%r2302, %r2301, %r2301, 16;
	add.s32 	%r2303, %r2285, %r2302;
	xor.b32  	%r2304, %r2299, %r2303;
	shf.l.wrap.b32 	%r2305, %r2304, %r2304, 12;
	add.s32 	%r2306, %r2300, %r2305;
	xor.b32  	%r2307, %r2302, %r2306;
	shf.l.wrap.b32 	%r2308, %r2307, %r2307, 8;
	add.s32 	%r2309, %r2303, %r2308;
	xor.b32  	%r2310, %r2305, %r2309;
	shf.l.wrap.b32 	%r2311, %r2310, %r2310, 7;
	add.s32 	%r2312, %r2270, %r2263;
	xor.b32  	%r2313, %r2284, %r2312;
	shf.l.wrap.b32 	%r2314, %r2313, %r2313, 16;
	add.s32 	%r2315, %r2297, %r2314;
	xor.b32  	%r2316, %r2263, %r2315;
	shf.l.wrap.b32 	%r2317, %r2316, %r2316, 12;
	add.s32 	%r2318, %r2312, %r2317;
	xor.b32  	%r2319, %r2314, %r2318;
	shf.l.wrap.b32 	%r2320, %r2319, %r2319, 8;
	add.s32 	%r2321, %r2315, %r2320;
	xor.b32  	%r2322, %r2317, %r2321;
	shf.l.wrap.b32 	%r2323, %r2322, %r2322, 7;
	add.s32 	%r2324, %r2282, %r2275;
	xor.b32  	%r2325, %r2296, %r2324;
	shf.l.wrap.b32 	%r2326, %r2325, %r2325, 16;
	add.s32 	%r2327, %r2261, %r2326;
	xor.b32  	%r2328, %r2275, %r2327;
	shf.l.wrap.b32 	%r2329, %r2328, %r2328, 12;
	add.s32 	%r2330, %r2324, %r2329;
	xor.b32  	%r2331, %r2326, %r2330;
	shf.l.wrap.b32 	%r2332, %r2331, %r2331, 8;
	add.s32 	%r2333, %r2327, %r2332;
	xor.b32  	%r2334, %r2329, %r2333;
	shf.l.wrap.b32 	%r2335, %r2334, %r2334, 7;
	add.s32 	%r2336, %r2294, %r2287;
	xor.b32  	%r2337, %r2260, %r2336;
	shf.l.wrap.b32 	%r2338, %r2337, %r2337, 16;
	add.s32 	%r2339, %r2273, %r2338;
	xor.b32  	%r2340, %r2287, %r2339;
	shf.l.wrap.b32 	%r2341, %r2340, %r2340, 12;
	add.s32 	%r2342, %r2336, %r2341;
	xor.b32  	%r2343, %r2338, %r2342;
	shf.l.wrap.b32 	%r2344, %r2343, %r2343, 8;
	add.s32 	%r2345, %r2339, %r2344;
	xor.b32  	%r2346, %r2341, %r2345;
	shf.l.wrap.b32 	%r2347, %r2346, %r2346, 7;
	add.s32 	%r2348, %r2306, %r2323;
	xor.b32  	%r2349, %r2344, %r2348;
	shf.l.wrap.b32 	%r2350, %r2349, %r2349, 16;
	add.s32 	%r2351, %r2333, %r2350;
	xor.b32  	%r2352, %r2323, %r2351;
	shf.l.wrap.b32 	%r2353, %r2352, %r2352, 12;
	add.s32 	%r2354, %r2348, %r2353;
	xor.b32  	%r2355, %r2350, %r2354;
	shf.l.wrap.b32 	%r2356, %r2355, %r2355, 8;
	add.s32 	%r2357, %r2351, %r2356;
	xor.b32  	%r2358, %r2353, %r2357;
	shf.l.wrap.b32 	%r2359, %r2358, %r2358, 7;
	add.s32 	%r2360, %r2318, %r2335;
	xor.b32  	%r2361, %r2308, %r2360;
	shf.l.wrap.b32 	%r2362, %r2361, %r2361, 16;
	add.s32 	%r2363, %r2345, %r2362;
	xor.b32  	%r2364, %r2335, %r2363;
	shf.l.wrap.b32 	%r2365, %r2364, %r2364, 12;
	add.s32 	%r2366, %r2360, %r2365;
	xor.b32  	%r2367, %r2362, %r2366;
	shf.l.wrap.b32 	%r2368, %r2367, %r2367, 8;
	add.s32 	%r2369, %r2363, %r2368;
	xor.b32  	%r2370, %r2365, %r2369;
	shf.l.wrap.b32 	%r2371, %r2370, %r2370, 7;
	add.s32 	%r2372, %r2330, %r2347;
	xor.b32  	%r2373, %r2320, %r2372;
	shf.l.wrap.b32 	%r2374, %r2373, %r2373, 16;
	add.s32 	%r2375, %r2309, %r2374;
	xor.b32  	%r2376, %r2347, %r2375;
	shf.l.wrap.b32 	%r2377, %r2376, %r2376, 12;
	add.s32 	%r2378, %r2372, %r2377;
	xor.b32  	%r2379, %r2374, %r2378;
	shf.l.wrap.b32 	%r2380, %r2379, %r2379, 8;
	add.s32 	%r2381, %r2375, %r2380;
	xor.b32  	%r2382, %r2377, %r2381;
	shf.l.wrap.b32 	%r2383, %r2382, %r2382, 7;
	add.s32 	%r2384, %r2342, %r2311;
	xor.b32  	%r2385, %r2332, %r2384;
	shf.l.wrap.b32 	%r2386, %r2385, %r2385, 16;
	add.s32 	%r2387, %r2321, %r2386;
	xor.b32  	%r2388, %r2311, %r2387;
	shf.l.wrap.b32 	%r2389, %r2388, %r2388, 12;
	add.s32 	%r2390, %r2384, %r2389;
	xor.b32  	%r2391, %r2386, %r2390;
	shf.l.wrap.b32 	%r2392, %r2391, %r2391, 8;
	add.s32 	%r2393, %r2387, %r2392;
	xor.b32  	%r2394, %r2389, %r2393;
	shf.l.wrap.b32 	%r2395, %r2394, %r2394, 7;
	add.s32 	%r2396, %r2354, %r2395;
	xor.b32  	%r2397, %r2368, %r2396;
	shf.l.wrap.b32 	%r2398, %r2397, %r2397, 16;
	add.s32 	%r2399, %r2381, %r2398;
	xor.b32  	%r2400, %r2395, %r2399;
	shf.l.wrap.b32 	%r2401, %r2400, %r2400, 12;
	add.s32 	%r2402, %r2396, %r2401;
	xor.b32  	%r2403, %r2398, %r2402;
	shf.l.wrap.b32 	%r2404, %r2403, %r2403, 8;
	add.s32 	%r2405, %r2399, %r2404;
	xor.b32  	%r2406, %r2401, %r2405;
	shf.l.wrap.b32 	%r2407, %r2406, %r2406, 7;
	add.s32 	%r2408, %r2366, %r2359;
	xor.b32  	%r2409, %r2380, %r2408;
	shf.l.wrap.b32 	%r2410, %r2409, %r2409, 16;
	add.s32 	%r2411, %r2393, %r2410;
	xor.b32  	%r2412, %r2359, %r2411;
	shf.l.wrap.b32 	%r2413, %r2412, %r2412, 12;
	add.s32 	%r2414, %r2408, %r2413;
	xor.b32  	%r2415, %r2410, %r2414;
	shf.l.wrap.b32 	%r2416, %r2415, %r2415, 8;
	add.s32 	%r2417, %r2411, %r2416;
	xor.b32  	%r2418, %r2413, %r2417;
	shf.l.wrap.b32 	%r2419, %r2418, %r2418, 7;
	add.s32 	%r2420, %r2378, %r2371;
	xor.b32  	%r2421, %r2392, %r2420;
	shf.l.wrap.b32 	%r2422, %r2421, %r2421, 16;
	add.s32 	%r2423, %r2357, %r2422;
	xor.b32  	%r2424, %r2371, %r2423;
	shf.l.wrap.b32 	%r2425, %r2424, %r2424, 12;
	add.s32 	%r2426, %r2420, %r2425;
	xor.b32  	%r2427, %r2422, %r2426;
	shf.l.wrap.b32 	%r2428, %r2427, %r2427, 8;
	add.s32 	%r2429, %r2423, %r2428;
	xor.b32  	%r2430, %r2425, %r2429;
	shf.l.wrap.b32 	%r2431, %r2430, %r2430, 7;
	add.s32 	%r2432, %r2390, %r2383;
	xor.b32  	%r2433, %r2356, %r2432;
	shf.l.wrap.b32 	%r2434, %r2433, %r2433, 16;
	add.s32 	%r2435, %r2369, %r2434;
	xor.b32  	%r2436, %r2383, %r2435;
	shf.l.wrap.b32 	%r2437, %r2436, %r2436, 12;
	add.s32 	%r2438, %r2432, %r2437;
	xor.b32  	%r2439, %r2434, %r2438;
	shf.l.wrap.b32 	%r2440, %r2439, %r2439, 8;
	add.s32 	%r2441, %r2435, %r2440;
	xor.b32  	%r2442, %r2437, %r2441;
	shf.l.wrap.b32 	%r2443, %r2442, %r2442, 7;
	add.s32 	%r2444, %r2402, %r2419;
	xor.b32  	%r2445, %r2440, %r2444;
	shf.l.wrap.b32 	%r2446, %r2445, %r2445, 16;
	add.s32 	%r2447, %r2429, %r2446;
	xor.b32  	%r2448, %r2419, %r2447;
	shf.l.wrap.b32 	%r2449, %r2448, %r2448, 12;
	add.s32 	%r2450, %r2444, %r2449;
	xor.b32  	%r2451, %r2446, %r2450;
	shf.l.wrap.b32 	%r2452, %r2451, %r2451, 8;
	add.s32 	%r2453, %r2447, %r2452;
	xor.b32  	%r2454, %r2449, %r2453;
	shf.l.wrap.b32 	%r2455, %r2454, %r2454, 7;
	add.s32 	%r2456, %r2414, %r2431;
	xor.b32  	%r2457, %r2404, %r2456;
	shf.l.wrap.b32 	%r2458, %r2457, %r2457, 16;
	add.s32 	%r2459, %r2441, %r2458;
	xor.b32  	%r2460, %r2431, %r2459;
	shf.l.wrap.b32 	%r2461, %r2460, %r2460, 12;
	add.s32 	%r2462, %r2456, %r2461;
	xor.b32  	%r2463, %r2458, %r2462;
	shf.l.wrap.b32 	%r2464, %r2463, %r2463, 8;
	add.s32 	%r2465, %r2459, %r2464;
	xor.b32  	%r2466, %r2461, %r2465;
	shf.l.wrap.b32 	%r2467, %r2466, %r2466, 7;
	add.s32 	%r2468, %r2426, %r2443;
	xor.b32  	%r2469, %r2416, %r2468;
	shf.l.wrap.b32 	%r2470, %r2469, %r2469, 16;
	add.s32 	%r2471, %r2405, %r2470;
	xor.b32  	%r2472, %r2443, %r2471;
	shf.l.wrap.b32 	%r2473, %r2472, %r2472, 12;
	add.s32 	%r2474, %r2468, %r2473;
	xor.b32  	%r2475, %r2470, %r2474;
	shf.l.wrap.b32 	%r2476, %r2475, %r2475, 8;
	add.s32 	%r2477, %r2471, %r2476;
	xor.b32  	%r2478, %r2473, %r2477;
	shf.l.wrap.b32 	%r2479, %r2478, %r2478, 7;
	add.s32 	%r2480, %r2438, %r2407;
	xor.b32  	%r2481, %r2428, %r2480;
	shf.l.wrap.b32 	%r2482, %r2481, %r2481, 16;
	add.s32 	%r2483, %r2417, %r2482;
	xor.b32  	%r2484, %r2407, %r2483;
	shf.l.wrap.b32 	%r2485, %r2484, %r2484, 12;
	add.s32 	%r2486, %r2480, %r2485;
	xor.b32  	%r2487, %r2482, %r2486;
	shf.l.wrap.b32 	%r2488, %r2487, %r2487, 8;
	add.s32 	%r2489, %r2483, %r2488;
	xor.b32  	%r2490, %r2485, %r2489;
	shf.l.wrap.b32 	%r2491, %r2490, %r2490, 7;
	add.s32 	%r2492, %r2450, %r2491;
	xor.b32  	%r2493, %r2464, %r2492;
	shf.l.wrap.b32 	%r2494, %r2493, %r2493, 16;
	add.s32 	%r2495, %r2477, %r2494;
	xor.b32  	%r2496, %r2491, %r2495;
	shf.l.wrap.b32 	%r2497, %r2496, %r2496, 12;
	add.s32 	%r2498, %r2492, %r2497;
	xor.b32  	%r2499, %r2494, %r2498;
	shf.l.wrap.b32 	%r2500, %r2499, %r2499, 8;
	add.s32 	%r2501, %r2495, %r2500;
	xor.b32  	%r2502, %r2497, %r2501;
	shf.l.wrap.b32 	%r2503, %r2502, %r2502, 7;
	add.s32 	%r2504, %r2462, %r2455;
	xor.b32  	%r2505, %r2476, %r2504;
	shf.l.wrap.b32 	%r2506, %r2505, %r2505, 16;
	add.s32 	%r2507, %r2489, %r2506;
	xor.b32  	%r2508, %r2455, %r2507;
	shf.l.wrap.b32 	%r2509, %r2508, %r2508, 12;
	add.s32 	%r2510, %r2504, %r2509;
	xor.b32  	%r2511, %r2506, %r2510;
	shf.l.wrap.b32 	%r2512, %r2511, %r2511, 8;
	add.s32 	%r2513, %r2507, %r2512;
	xor.b32  	%r2514, %r2509, %r2513;
	shf.l.wrap.b32 	%r2515, %r2514, %r2514, 7;
	add.s32 	%r2516, %r2474, %r2467;
	xor.b32  	%r2517, %r2488, %r2516;
	shf.l.wrap.b32 	%r2518, %r2517, %r2517, 16;
	add.s32 	%r2519, %r2453, %r2518;
	xor.b32  	%r2520, %r2467, %r2519;
	shf.l.wrap.b32 	%r2521, %r2520, %r2520, 12;
	add.s32 	%r2522, %r2516, %r2521;
	xor.b32  	%r2523, %r2518, %r2522;
	shf.l.wrap.b32 	%r2524, %r2523, %r2523, 8;
	add.s32 	%r2525, %r2519, %r2524;
	xor.b32  	%r2526, %r2521, %r2525;
	shf.l.wrap.b32 	%r2527, %r2526, %r2526, 7;
	add.s32 	%r2528, %r2486, %r2479;
	xor.b32  	%r2529, %r2452, %r2528;
	shf.l.wrap.b32 	%r2530, %r2529, %r2529, 16;
	add.s32 	%r2531, %r2465, %r2530;
	xor.b32  	%r2532, %r2479, %r2531;
	shf.l.wrap.b32 	%r2533, %r2532, %r2532, 12;
	add.s32 	%r2534, %r2528, %r2533;
	xor.b32  	%r2535, %r2530, %r2534;
	shf.l.wrap.b32 	%r2536, %r2535, %r2535, 8;
	add.s32 	%r2537, %r2531, %r2536;
	xor.b32  	%r2538, %r2533, %r2537;
	shf.l.wrap.b32 	%r2539, %r2538, %r2538, 7;
	add.s32 	%r2540, %r2498, %r2515;
	xor.b32  	%r2541, %r2536, %r2540;
	shf.l.wrap.b32 	%r2542, %r2541, %r2541, 16;
	add.s32 	%r2543, %r2525, %r2542;
	xor.b32  	%r2544, %r2515, %r2543;
	shf.l.wrap.b32 	%r2545, %r2544, %r2544, 12;
	add.s32 	%r2546, %r2540, %r2545;
	xor.b32  	%r2547, %r2542, %r2546;
	shf.l.wrap.b32 	%r2548, %r2547, %r2547, 8;
	add.s32 	%r2549, %r2543, %r2548;
	xor.b32  	%r2550, %r2545, %r2549;
	shf.l.wrap.b32 	%r2551, %r2550, %r2550, 7;
	add.s32 	%r2552, %r2510, %r2527;
	xor.b32  	%r2553, %r2500, %r2552;
	shf.l.wrap.b32 	%r2554, %r2553, %r2553, 16;
	add.s32 	%r2555, %r2537, %r2554;
	xor.b32  	%r2556, %r2527, %r2555;
	shf.l.wrap.b32 	%r2557, %r2556, %r2556, 12;
	add.s32 	%r2558, %r2552, %r2557;
	xor.b32  	%r2559, %r2554, %r2558;
	shf.l.wrap.b32 	%r2560, %r2559, %r2559, 8;
	add.s32 	%r2561, %r2555, %r2560;
	xor.b32  	%r2562, %r2557, %r2561;
	shf.l.wrap.b32 	%r2563, %r2562, %r2562, 7;
	add.s32 	%r2564, %r2522, %r2539;
	xor.b32  	%r2565, %r2512, %r2564;
	shf.l.wrap.b32 	%r2566, %r2565, %r2565, 16;
	add.s32 	%r2567, %r2501, %r2566;
	xor.b32  	%r2568, %r2539, %r2567;
	shf.l.wrap.b32 	%r2569, %r2568, %r2568, 12;
	add.s32 	%r2570, %r2564, %r2569;
	xor.b32  	%r2571, %r2566, %r2570;
	shf.l.wrap.b32 	%r2572, %r2571, %r2571, 8;
	add.s32 	%r2573, %r2567, %r2572;
	xor.b32  	%r2574, %r2569, %r2573;
	shf.l.wrap.b32 	%r2575, %r2574, %r2574, 7;
	add.s32 	%r2576, %r2534, %r2503;
	xor.b32  	%r2577, %r2524, %r2576;
	shf.l.wrap.b32 	%r2578, %r2577, %r2577, 16;
	add.s32 	%r2579, %r2513, %r2578;
	xor.b32  	%r2580, %r2503, %r2579;
	shf.l.wrap.b32 	%r2581, %r2580, %r2580, 12;
	add.s32 	%r2582, %r2576, %r2581;
	xor.b32  	%r2583, %r2578, %r2582;
	shf.l.wrap.b32 	%r2584, %r2583, %r2583, 8;
	add.s32 	%r2585, %r2579, %r2584;
	xor.b32  	%r2586, %r2581, %r2585;
	shf.l.wrap.b32 	%r2587, %r2586, %r2586, 7;
	add.s32 	%r5470, %r13, %r2546;
	add.s32 	%r5469, %r14, %r2558;
	add.s32 	%r5468, %r15, %r2570;
	add.s32 	%r5467, %r16, %r2582;
	add.s32 	%r5471, %r5478, %r2587;
	add.s32 	%r5472, %r5477, %r2551;
	add.s32 	%r5473, %r5476, %r2563;
	add.s32 	%r5474, %r5475, %r2575;
	xor.b32  	%r2588, %r2208, 1;
	shf.l.wrap.b32 	%r2589, %r2208, %r2588, 16;
	add.s32 	%r2590, %r5478, %r2589;
	xor.b32  	%r2591, %r5478, %r2590;
	shf.l.wrap.b32 	%r2592, %r2591, %r2591, 12;
	add.s32 	%r2593, %r2208, %r2592;
	xor.b32  	%r2594, %r2589, %r2593;
	shf.l.wrap.b32 	%r2595, %r2594, %r2594, 8;
	add.s32 	%r2596, %r2590, %r2595;
	xor.b32  	%r2597, %r2592, %r2596;
	shf.l.wrap.b32 	%r2598, %r2597, %r2597, 7;
	add.s32 	%r2599, %r2593, %r2229;
	xor.b32  	%r2600, %r2248, %r2599;
	shf.l.wrap.b32 	%r2601, %r2600, %r2600, 16;
	add.s32 	%r2602, %r2238, %r2601;
	xor.b32  	%r2603, %r2229, %r2602;
	shf.l.wrap.b32 	%r2604, %r2603, %r2603, 12;
	add.s32 	%r2605, %r2599, %r2604;
	xor.b32  	%r2606, %r2601, %r2605;
	shf.l.wrap.b32 	%r2607, %r2606, %r2606, 8;
	add.s32 	%r2608, %r2602, %r2607;
	xor.b32  	%r2609, %r2604, %r2608;
	shf.l.wrap.b32 	%r2610, %r2609, %r2609, 7;
	xor.b32  	%r2611, %r2595, %r2264;
	shf.l.wrap.b32 	%r2612, %r2611, %r2611, 16;
	add.s32 	%r2613, %r2249, %r2612;
	xor.b32  	%r2614, %r2240, %r2613;
	shf.l.wrap.b32 	%r2615, %r2614, %r2614, 12;
	add.s32 	%r2616, %r2264, %r2615;
	xor.b32  	%r2617, %r2612, %r2616;
	shf.l.wrap.b32 	%r2618, %r2617, %r2617, 8;
	add.s32 	%r2619, %r2613, %r2618;
	xor.b32  	%r2620, %r2615, %r2619;
	shf.l.wrap.b32 	%r2621, %r2620, %r2620, 7;
	add.s32 	%r2622, %r2596, %r2278;
	xor.b32  	%r2623, %r2251, %r2622;
	shf.l.wrap.b32 	%r2624, %r2623, %r2623, 12;
	add.s32 	%r2625, %r2276, %r2624;
	xor.b32  	%r2626, %r2278, %r2625;
	shf.l.wrap.b32 	%r2627, %r2626, %r2626, 8;
	add.s32 	%r2628, %r2622, %r2627;
	xor.b32  	%r2629, %r2624, %r2628;
	shf.l.wrap.b32 	%r2630, %r2629, %r2629, 7;
	add.s32 	%r2631, %r2246, %r2598;
	xor.b32  	%r2632, %r2237, %r2631;
	shf.l.wrap.b32 	%r2633, %r2632, %r2632, 16;
	add.s32 	%r2634, %r2227, %r2633;
	xor.b32  	%r2635, %r2598, %r2634;
	shf.l.wrap.b32 	%r2636, %r2635, %r2635, 12;
	add.s32 	%r2637, %r2631, %r2636;
	xor.b32  	%r2638, %r2633, %r2637;
	shf.l.wrap.b32 	%r2639, %r2638, %r2638, 8;
	add.s32 	%r2640, %r2634, %r2639;
	xor.b32  	%r2641, %r2636, %r2640;
	shf.l.wrap.b32 	%r2642, %r2641, %r2641, 7;
	add.s32 	%r2643, %r2605, %r2642;
	xor.b32  	%r2644, %r2618, %r2643;
	shf.l.wrap.b32 	%r2645, %r2644, %r2644, 16;
	add.s32 	%r2646, %r2628, %r2645;
	xor.b32  	%r2647, %r2642, %r2646;
	shf.l.wrap.b32 	%r2648, %r2647, %r2647, 12;
	add.s32 	%r2649, %r2643, %r2648;
	xor.b32  	%r2650, %r2645, %r2649;
	shf.l.wrap.b32 	%r2651, %r2650, %r2650, 8;
	add.s32 	%r2652, %r2646, %r2651;
	xor.b32  	%r2653, %r2648, %r2652;
	shf.l.wrap.b32 	%r2654, %r2653, %r2653, 7;
	add.s32 	%r2655, %r2616, %r2610;
	xor.b32  	%r2656, %r2627, %r2655;
	shf.l.wrap.b32 	%r2657, %r2656, %r2656, 16;
	add.s32 	%r2658, %r2640, %r2657;
	xor.b32  	%r2659, %r2610, %r2658;
	shf.l.wrap.b32 	%r2660, %r2659, %r2659, 12;
	add.s32 	%r2661, %r2655, %r2660;
	xor.b32  	%r2662, %r2657, %r2661;
	shf.l.wrap.b32 	%r2663, %r2662, %r2662, 8;
	add.s32 	%r2664, %r2658, %r2663;
	xor.b32  	%r2665, %r2660, %r2664;
	shf.l.wrap.b32 	%r2666, %r2665, %r2665, 7;
	add.s32 	%r2667, %r2625, %r2621;
	xor.b32  	%r2668, %r2639, %r2667;
	shf.l.wrap.b32 	%r2669, %r2668, %r2668, 16;
	add.s32 	%r2670, %r2608, %r2669;
	xor.b32  	%r2671, %r2621, %r2670;
	shf.l.wrap.b32 	%r2672, %r2671, %r2671, 12;
	add.s32 	%r2673, %r2667, %r2672;
	xor.b32  	%r2674, %r2669, %r2673;
	shf.l.wrap.b32 	%r2675, %r2674, %r2674, 8;
	add.s32 	%r2676, %r2670, %r2675;
	xor.b32  	%r2677, %r2672, %r2676;
	shf.l.wrap.b32 	%r2678, %r2677, %r2677, 7;
	add.s32 	%r2679, %r2637, %r2630;
	xor.b32  	%r2680, %r2607, %r2679;
	shf.l.wrap.b32 	%r2681, %r2680, %r2680, 16;
	add.s32 	%r2682, %r2619, %r2681;
	xor.b32  	%r2683, %r2630, %r2682;
	shf.l.wrap.b32 	%r2684, %r2683, %r2683, 12;
	add.s32 	%r2685, %r2679, %r2684;
	xor.b32  	%r2686, %r2681, %r2685;
	shf.l.wrap.b32 	%r2687, %r2686, %r2686, 8;
	add.s32 	%r2688, %r2682, %r2687;
	xor.b32  	%r2689, %r2684, %r2688;
	shf.l.wrap.b32 	%r2690, %r2689, %r2689, 7;
	add.s32 	%r2691, %r2649, %r2666;
	xor.b32  	%r2692, %r2687, %r2691;
	shf.l.wrap.b32 	%r2693, %r2692, %r2692, 16;
	add.s32 	%r2694, %r2676, %r2693;
	xor.b32  	%r2695, %r2666, %r2694;
	shf.l.wrap.b32 	%r2696, %r2695, %r2695, 12;
	add.s32 	%r2697, %r2691, %r2696;
	xor.b32  	%r2698, %r2693, %r2697;
	shf.l.wrap.b32 	%r2699, %r2698, %r2698, 8;
	add.s32 	%r2700, %r2694, %r2699;
	xor.b32  	%r2701, %r2696, %r2700;
	shf.l.wrap.b32 	%r2702, %r2701, %r2701, 7;
	add.s32 	%r2703, %r2661, %r2678;
	xor.b32  	%r2704, %r2651, %r2703;
	shf.l.wrap.b32 	%r2705, %r2704, %r2704, 16;
	add.s32 	%r2706, %r2688, %r2705;
	xor.b32  	%r2707, %r2678, %r2706;
	shf.l.wrap.b32 	%r2708, %r2707, %r2707, 12;
	add.s32 	%r2709, %r2703, %r2708;
	xor.b32  	%r2710, %r2705, %r2709;
	shf.l.wrap.b32 	%r2711, %r2710, %r2710, 8;
	add.s32 	%r2712, %r2706, %r2711;
	xor.b32  	%r2713, %r2708, %r2712;
	shf.l.wrap.b32 	%r2714, %r2713, %r2713, 7;
	add.s32 	%r2715, %r2673, %r2690;
	xor.b32  	%r2716, %r2663, %r2715;
	shf.l.wrap.b32 	%r2717, %r2716, %r2716, 16;
	add.s32 	%r2718, %r2652, %r2717;
	xor.b32  	%r2719, %r2690, %r2718;
	shf.l.wrap.b32 	%r2720, %r2719, %r2719, 12;
	add.s32 	%r2721, %r2715, %r2720;
	xor.b32  	%r2722, %r2717, %r2721;
	shf.l.wrap.b32 	%r2723, %r2722, %r2722, 8;
	add.s32 	%r2724, %r2718, %r2723;
	xor.b32  	%r2725, %r2720, %r2724;
	shf.l.wrap.b32 	%r2726, %r2725, %r2725, 7;
	add.s32 	%r2727, %r2685, %r2654;
	xor.b32  	%r2728, %r2675, %r2727;
	shf.l.wrap.b32 	%r2729, %r2728, %r2728, 16;
	add.s32 	%r2730, %r2664, %r2729;
	xor.b32  	%r2731, %r2654, %r2730;
	shf.l.wrap.b32 	%r2732, %r2731, %r2731, 12;
	add.s32 	%r2733, %r2727, %r2732;
	xor.b32  	%r2734, %r2729, %r2733;
	shf.l.wrap.b32 	%r2735, %r2734, %r2734, 8;
	add.s32 	%r2736, %r2730, %r2735;
	xor.b32  	%r2737, %r2732, %r2736;
	shf.l.wrap.b32 	%r2738, %r2737, %r2737, 7;
	add.s32 	%r2739, %r2697, %r2738;
	xor.b32  	%r2740, %r2711, %r2739;
	shf.l.wrap.b32 	%r2741, %r2740, %r2740, 16;
	add.s32 	%r2742, %r2724, %r2741;
	xor.b32  	%r2743, %r2738, %r2742;
	shf.l.wrap.b32 	%r2744, %r2743, %r2743, 12;
	add.s32 	%r2745, %r2739, %r2744;
	xor.b32  	%r2746, %r2741, %r2745;
	shf.l.wrap.b32 	%r2747, %r2746, %r2746, 8;
	add.s32 	%r2748, %r2742, %r2747;
	xor.b32  	%r2749, %r2744, %r2748;
	shf.l.wrap.b32 	%r2750, %r2749, %r2749, 7;
	add.s32 	%r2751, %r2709, %r2702;
	xor.b32  	%r2752, %r2723, %r2751;
	shf.l.wrap.b32 	%r2753, %r2752, %r2752, 16;
	add.s32 	%r2754, %r2736, %r2753;
	xor.b32  	%r2755, %r2702, %r2754;
	shf.l.wrap.b32 	%r2756, %r2755, %r2755, 12;
	add.s32 	%r2757, %r2751, %r2756;
	xor.b32  	%r2758, %r2753, %r2757;
	shf.l.wrap.b32 	%r2759, %r2758, %r2758, 8;
	add.s32 	%r2760, %r2754, %r2759;
	xor.b32  	%r2761, %r2756, %r2760;
	shf.l.wrap.b32 	%r2762, %r2761, %r2761, 7;
	add.s32 	%r2763, %r2721, %r2714;
	xor.b32  	%r2764, %r2735, %r2763;
	shf.l.wrap.b32 	%r2765, %r2764, %r2764, 16;
	add.s32 	%r2766, %r2700, %r2765;
	xor.b32  	%r2767, %r2714, %r2766;
	shf.l.wrap.b32 	%r2768, %r2767, %r2767, 12;
	add.s32 	%r2769, %r2763, %r2768;
	xor.b32  	%r2770, %r2765, %r2769;
	shf.l.wrap.b32 	%r2771, %r2770, %r2770, 8;
	add.s32 	%r2772, %r2766, %r2771;
	xor.b32  	%r2773, %r2768, %r2772;
	shf.l.wrap.b32 	%r2774, %r2773, %r2773, 7;
	add.s32 	%r2775, %r2733, %r2726;
	xor.b32  	%r2776, %r2699, %r2775;
	shf.l.wrap.b32 	%r2777, %r2776, %r2776, 16;
	add.s32 	%r2778, %r2712, %r2777;
	xor.b32  	%r2779, %r2726, %r2778;
	shf.l.wrap.b32 	%r2780, %r2779, %r2779, 12;
	add.s32 	%r2781, %r2775, %r2780;
	xor.b32  	%r2782, %r2777, %r2781;
	shf.l.wrap.b32 	%r2783, %r2782, %r2782, 8;
	add.s32 	%r2784, %r2778, %r2783;
	xor.b32  	%r2785, %r2780, %r2784;
	shf.l.wrap.b32 	%r2786, %r2785, %r2785, 7;
	add.s32 	%r2787, %r2745, %r2762;
	xor.b32  	%r2788, %r2783, %r2787;
	shf.l.wrap.b32 	%r2789, %r2788, %r2788, 16;
	add.s32 	%r2790, %r2772, %r2789;
	xor.b32  	%r2791, %r2762, %r2790;
	shf.l.wrap.b32 	%r2792, %r2791, %r2791, 12;
	add.s32 	%r2793, %r2787, %r2792;
	xor.b32  	%r2794, %r2789, %r2793;
	shf.l.wrap.b32 	%r2795, %r2794, %r2794, 8;
	add.s32 	%r2796, %r2790, %r2795;
	xor.b32  	%r2797, %r2792, %r2796;
	shf.l.wrap.b32 	%r2798, %r2797, %r2797, 7;
	add.s32 	%r2799, %r2757, %r2774;
	xor.b32  	%r2800, %r2747, %r2799;
	shf.l.wrap.b32 	%r2801, %r2800, %r2800, 16;
	add.s32 	%r2802, %r2784, %r2801;
	xor.b32  	%r2803, %r2774, %r2802;
	shf.l.wrap.b32 	%r2804, %r2803, %r2803, 12;
	add.s32 	%r2805, %r2799, %r2804;
	xor.b32  	%r2806, %r2801, %r2805;
	shf.l.wrap.b32 	%r2807, %r2806, %r2806, 8;
	add.s32 	%r2808, %r2802, %r2807;
	xor.b32  	%r2809, %r2804, %r2808;
	shf.l.wrap.b32 	%r2810, %r2809, %r2809, 7;
	add.s32 	%r2811, %r2769, %r2786;
	xor.b32  	%r2812, %r2759, %r2811;
	shf.l.wrap.b32 	%r2813, %r2812, %r2812, 16;
	add.s32 	%r2814, %r2748, %r2813;
	xor.b32  	%r2815, %r2786, %r2814;
	shf.l.wrap.b32 	%r2816, %r2815, %r2815, 12;
	add.s32 	%r2817, %r2811, %r2816;
	xor.b32  	%r2818, %r2813, %r2817;
	shf.l.wrap.b32 	%r2819, %r2818, %r2818, 8;
	add.s32 	%r2820, %r2814, %r2819;
	xor.b32  	%r2821, %r2816, %r2820;
	shf.l.wrap.b32 	%r2822, %r2821, %r2821, 7;
	add.s32 	%r2823, %r2781, %r2750;
	xor.b32  	%r2824, %r2771, %r2823;
	shf.l.wrap.b32 	%r2825, %r2824, %r2824, 16;
	add.s32 	%r2826, %r2760, %r2825;
	xor.b32  	%r2827, %r2750, %r2826;
	shf.l.wrap.b32 	%r2828, %r2827, %r2827, 12;
	add.s32 	%r2829, %r2823, %r2828;
	xor.b32  	%r2830, %r2825, %r2829;
	shf.l.wrap.b32 	%r2831, %r2830, %r2830, 8;
	add.s32 	%r2832, %r2826, %r2831;
	xor.b32  	%r2833, %r2828, %r2832;
	shf.l.wrap.b32 	%r2834, %r2833, %r2833, 7;
	add.s32 	%r2835, %r2793, %r2834;
	xor.b32  	%r2836, %r2807, %r2835;
	shf.l.wrap.b32 	%r2837, %r2836, %r2836, 16;
	add.s32 	%r2838, %r2820, %r2837;
	xor.b32  	%r2839, %r2834, %r2838;
	shf.l.wrap.b32 	%r2840, %r2839, %r2839, 12;
	add.s32 	%r2841, %r2835, %r2840;
	xor.b32  	%r2842, %r2837, %r2841;
	shf.l.wrap.b32 	%r2843, %r2842, %r2842, 8;
	add.s32 	%r2844, %r2805, %r2798;
	xor.b32  	%r2845, %r2819, %r2844;
	shf.l.wrap.b32 	%r2846, %r2845, %r2845, 16;
	add.s32 	%r2847, %r2832, %r2846;
	xor.b32  	%r2848, %r2798, %r2847;
	shf.l.wrap.b32 	%r2849, %r2848, %r2848, 12;
	add.s32 	%r2850, %r2844, %r2849;
	xor.b32  	%r2851, %r2846, %r2850;
	shf.l.wrap.b32 	%r2852, %r2851, %r2851, 8;
	add.s32 	%r2853, %r2847, %r2852;
	xor.b32  	%r2854, %r2849, %r2853;
	shf.l.wrap.b32 	%r2855, %r2854, %r2854, 7;
	add.s32 	%r2856, %r2817, %r2810;
	xor.b32  	%r2857, %r2831, %r2856;
	shf.l.wrap.b32 	%r2858, %r2857, %r2857, 16;
	add.s32 	%r2859, %r2796, %r2858;
	xor.b32  	%r2860, %r2810, %r2859;
	shf.l.wrap.b32 	%r2861, %r2860, %r2860, 12;
	add.s32 	%r2862, %r2856, %r2861;
	xor.b32  	%r2863, %r2858, %r2862;
	shf.l.wrap.b32 	%r2864, %r2863, %r2863, 8;
	add.s32 	%r2865, %r2859, %r2864;
	xor.b32  	%r2866, %r2861, %r2865;
	shf.l.wrap.b32 	%r2867, %r2866, %r2866, 7;
	add.s32 	%r2868, %r2829, %r2822;
	xor.b32  	%r2869, %r2795, %r2868;
	shf.l.wrap.b32 	%r2870, %r2869, %r2869, 16;
	add.s32 	%r2871, %r2808, %r2870;
	xor.b32  	%r2872, %r2822, %r2871;
	shf.l.wrap.b32 	%r2873, %r2872, %r2872, 12;
	add.s32 	%r2874, %r2868, %r2873;
	xor.b32  	%r2875, %r2870, %r2874;
	shf.l.wrap.b32 	%r2876, %r2875, %r2875, 8;
	add.s32 	%r2877, %r2871, %r2876;
	add.s32 	%r2878, %r2841, %r2855;
	xor.b32  	%r2879, %r2876, %r2878;
	shf.l.wrap.b32 	%r2880, %r2879, %r2879, 16;
	add.s32 	%r2881, %r2865, %r2880;
	xor.b32  	%r2882, %r2855, %r2881;
	shr.u32 	%r2883, %r2882, 20;
	add.s32 	%r2884, %r2878, %r2883;
	add.s32 	%r2885, %r2850, %r2867;
	xor.b32  	%r2886, %r2843, %r2885;
	shf.l.wrap.b32 	%r2887, %r2886, %r2886, 16;
	add.s32 	%r2888, %r2877, %r2887;
	xor.b32  	%r2889, %r2867, %r2888;
	shr.u32 	%r2890, %r2889, 20;
	add.s32 	%r2891, %r2885, %r2890;
	add.s32 	%r2892, %r13, %r2884;
	add.s32 	%r2893, %r14, %r2891;
	not.b32 	%r2894, %r5466;
	add.s32 	%r2895, %r111, %r2894;
	mov.b32 	%r2896, 1;
	shl.b32 	%r2897, %r2896, %r2895;
	and.b32  	%r126, %r2897, %r12;
	setp.eq.s32 	%p21, %r126, 0;
	selp.b32 	%r2898, %r2892, %r2893, %p21;
	cvt.u16.u32 	%rs46, %r2898;
	and.b16  	%rs84, %rs46, 1;
	and.b16  	%rs47, %rs82, 255;
	setp.ne.s16 	%p22, %rs47, 1;
	@%p22 bra 	$L__BB0_22;
	setp.eq.s32 	%p23, %r126, 0;
	mul.wide.u32 	%rd24, %r5466, 16;
	add.s64 	%rd25, %rd1, %rd24;
	ld.global.u32 	%r2899, [%rd25+996];
	selp.b32 	%r2900, %r5470, %r5471, %p23;
	xor.b32  	%r2901, %r2900, %r2899;
	selp.b32 	%r2902, %r5469, %r5472, %p23;
	selp.b32 	%r5470, %r2901, %r5470, %p23;
	selp.b32 	%r5471, %r5471, %r2901, %p23;
	ld.global.u32 	%r2903, [%rd25+1000];
	xor.b32  	%r2904, %r2902, %r2903;
	selp.b32 	%r2905, %r5468, %r5473, %p23;
	selp.b32 	%r5469, %r2904, %r5469, %p23;
	selp.b32 	%r5472, %r5472, %r2904, %p23;
	ld.global.u32 	%r2906, [%rd25+1004];
	xor.b32  	%r2907, %r2905, %r2906;
	selp.b32 	%r2908, %r5467, %r5474, %p23;
	selp.b32 	%r5468, %r2907, %r5468, %p23;
	selp.b32 	%r5473, %r5473, %r2907, %p23;
	ld.global.u32 	%r2909, [%rd25+1008];
	xor.b32  	%r2910, %r2908, %r2909;
	selp.b32 	%r2911, 420, 445, %p23;
	selp.b32 	%r5467, %r2910, %r5467, %p23;
	selp.b32 	%r5474, %r5474, %r2910, %p23;
	add.s32 	%r2912, %r2911, %r5466;
	cvt.u64.u32 	%rd26, %r2912;
	add.s64 	%rd27, %rd1, %rd26;
	ld.global.u8 	%rs48, [%rd27+976];
	xor.b16  	%rs84, %rs48, %rs84;
$L__BB0_22:
	setp.eq.s32 	%p24, %r126, 0;
	selp.b32 	%r5478, %r5470, %r5471, %p24;
	selp.b32 	%r5477, %r5469, %r5472, %p24;
	selp.b32 	%r5476, %r5468, %r5473, %p24;
	selp.b32 	%r5475, %r5467, %r5474, %p24;
	add.s32 	%r147, %r5466, 1;
	setp.ne.s32 	%p25, %r5466, %r112;
	mov.u16 	%rs82, %rs84;
	mov.u32 	%r5466, %r147;
	@%p25 bra 	$L__BB0_20;
$L__BB0_23:
	st.shared.v2.u32 	[s_mem+12328], {%r5478, %r5477};
	st.shared.v2.u32 	[s_mem+12336], {%r5476, %r5475};
	st.shared.u8 	[s_mem+12344], %rs84;
$L__BB0_24:
	bar.sync 	0;
	and.b32  	%r152, %r5849, 31;
	shl.b32 	%r2914, %r5849, 3;
	and.b32  	%r2915, %r2914, 7936;
	add.s32 	%r153, %r2915, %r12;
	mov.b32 	%r5746, 0;
	add.s32 	%r2917, %r153, %r152;
	mov.u32 	%r5747, %r5746;
	mov.u32 	%r5748, %r5746;
	mov.u32 	%r5749, %r5746;
	mov.u32 	%r5750, %r5746;
	mov.u32 	%r5751, %r5746;
	mov.u32 	%r5752, %r5746;
	mov.u32 	%r5753, %r5746;
	mov.u32 	%r5754, %r5746;
	mov.u32 	%r5755, %r5746;
	mov.u32 	%r5756, %r5746;
	mov.u32 	%r5757, %r5746;
	mov.u32 	%r5758, %r5746;
	mov.u32 	%r5759, %r5746;
	mov.u32 	%r5760, %r5746;
	mov.u32 	%r5761, %r5746;
	mov.u32 	%r5762, %r5746;
	mov.u32 	%r5763, %r5746;
	mov.u32 	%r5764, %r5746;
	mov.u32 	%r5765, %r5746;
	mov.u32 	%r5766, %r5746;
	mov.u32 	%r5767, %r5746;
	mov.u32 	%r5768, %r5746;
	mov.u32 	%r5769, %r5746;
	mov.u32 	%r5770, %r5746;
	mov.u32 	%r5771, %r5746;
	mov.u32 	%r5772, %r5746;
	mov.u32 	%r5773, %r5746;
	mov.u32 	%r5774, %r5746;
	mov.u32 	%r5775, %r5746;
	mov.u32 	%r5776, %r5746;
	mov.u32 	%r5777, %r5746;
	mov.u32 	%r5778, %r5746;
	mov.u32 	%r5779, %r5746;
	mov.u32 	%r5780, %r5746;
	mov.u32 	%r5781, %r5746;
	mov.u32 	%r5782, %r5746;
	mov.u32 	%r5783, %r5746;
	mov.u32 	%r5784, %r5746;
	mov.u32 	%r5785, %r5746;
	mov.u32 	%r5786, %r5746;
	mov.u32 	%r5787, %r5746;
	mov.u32 	%r5788, %r5746;
	mov.u32 	%r5789, %r5746;
	mov.u32 	%r5790, %r5746;
	mov.u32 	%r5791, %r5746;
	mov.u32 	%r5792, %r5746;
	mov.u32 	%r5793, %r5746;
	mov.u32 	%r5794, %r5746;
	mov.u32 	%r5795, %r5746;
	mov.u32 	%r5796, %r5746;
	mov.u32 	%r5797, %r5746;
	mov.u32 	%r5798, %r5746;
	mov.u32 	%r5799, %r5746;
	mov.u32 	%r5800, %r5746;
	mov.u32 	%r5801, %r5746;
	mov.u32 	%r5802, %r5746;
	mov.u32 	%r5803, %r5746;
	mov.u32 	%r5804, %r5746;
	mov.u32 	%r5805, %r5746;
	mov.u32 	%r5806, %r5746;
	mov.u32 	%r5807, %r5746;
	mov.u32 	%r5808, %r5746;
	mov.u32 	%r5809, %r5746;
	mov.u32 	%r5810, %r5746;
	mov.u32 	%r5811, %r5746;
	mov.u32 	%r5812, %r5746;
	mov.u32 	%r5813, %r5746;
	mov.u32 	%r5814, %r5746;
	mov.u32 	%r5815, %r5746;
	mov.u32 	%r5816, %r5746;
	mov.u32 	%r5817, %r5746;
	mov.u32 	%r5818, %r5746;
	mov.u32 	%r5819, %r5746;
	mov.u32 	%r5820, %r5746;
	mov.u32 	%r5821, %r5746;
	mov.u32 	%r5822, %r5746;
	mov.u32 	%r5823, %r5746;
	mov.u32 	%r5824, %r5746;
	mov.u32 	%r5825, %r5746;
	mov.u32 	%r5826, %r5746;
	mov.u32 	%r5827, %r5746;
	mov.u32 	%r5828, %r5746;
	mov.u32 	%r5829, %r5746;
	mov.u32 	%r5830, %r5746;
	mov.u32 	%r5831, %r5746;
	mov.u32 	%r5832, %r5746;
	mov.u32 	%r5833, %r5746;
	mov.u32 	%r5834, %r5746;
	mov.u32 	%r5835, %r5746;
	mov.u32 	%r5836, %r5746;
	mov.u32 	%r5837, %r5746;
	mov.u32 	%r5838, %r5746;
	mov.u32 	%r5839, %r5746;
	mov.u32 	%r5840, %r5746;
	mov.u32 	%r5841, %r5746;
	mov.u32 	%r5575, %r5746;
$L__BB0_25:
	ld.param.u32 	%r5420, [fused_batch_pir_kernel_1_param_3];
	add.s32 	%r251, %r2917, %r5575;
	setp.ge.s32 	%p26, %r251, %r5420;
	mov.b32 	%r5582, 0;
	mov.u32 	%r5583, %r5582;
	mov.u32 	%r5584, %r5582;
	mov.u32 	%r5585, %r5582;
	@%p26 bra 	$L__BB0_39;
	ld.global.u8 	%rs49, [%rd1+17];
	max.u16 	%rs50, %rs49, 11;
	cvt.u32.u16 	%r5581, %rs50;
	add.s32 	%r2918, %r5581, -11;
	ld.shared.v4.u32 	{%r5585, %r5584, %r5583, %r5582}, [s_mem+12288];
	ld.shared.u8 	%rs85, [s_mem+12304];
	cvt.u32.u16 	%r257, %rs49;
	setp.ge.u32 	%p27, %r2918, %r257;
	@%p27 bra 	$L__BB0_31;
	sub.s32 	%r5580, %r257, %r5581;
	add.s32 	%r2919, %r5581, -11;
	cvt.u64.u32 	%rd28, %r2919;
	add.s64 	%rd87, %rd1, %rd28;
	mul.wide.u32 	%rd29, %r2919, 16;
	add.s64 	%rd30, %rd1, %rd29;
	add.s64 	%rd86, %rd30, 32;
	mov.u16 	%rs86, %rs85;
$L__BB0_28:
	add.s32 	%r2920, %r13, %r5585;
	shf.l.wrap.b32 	%r2921, %r2920, %r2920, 16;
	add.s32 	%r2922, %r5585, %r2921;
	xor.b32  	%r2923, %r5585, %r2922;
	shf.l.wrap.b32 	%r2924, %r2923, %r2923, 12;
	add.s32 	%r2925, %r2920, %r2924;
	xor.b32  	%r2926, %r2921, %r2925;
	shf.l.wrap.b32 	%r2927, %r2926, %r2926, 8;
	add.s32 	%r2928, %r2922, %r2927;
	xor.b32  	%r2929, %r2924, %r2928;
	shf.l.wrap.b32 	%r2930, %r2929, %r2929, 7;
	add.s32 	%r2931, %r14, %r5584;
	shf.l.wrap.b32 	%r2932, %r2931, %r2931, 16;
	add.s32 	%r2933, %r5584, %r2932;
	xor.b32  	%r2934, %r5584, %r2933;
	shf.l.wrap.b32 	%r2935, %r2934, %r2934, 12;
	add.s32 	%r2936, %r2931, %r2935;
	xor.b32  	%r2937, %r2932, %r2936;
	shf.l.wrap.b32 	%r2938, %r2937, %r2937, 8;
	add.s32 	%r2939, %r2933, %r2938;
	xor.b32  	%r2940, %r2935, %r2939;
	shf.l.wrap.b32 	%r2941, %r2940, %r2940, 7;
	add.s32 	%r2942, %r15, %r5583;
	shf.l.wrap.b32 	%r2943, %r2942, %r2942, 16;
	add.s32 	%r2944, %r5583, %r2943;
	xor.b32  	%r2945, %r5583, %r2944;
	shf.l.wrap.b32 	%r2946, %r2945, %r2945, 12;
	add.s32 	%r2947, %r2942, %r2946;
	xor.b32  	%r2948, %r2943, %r2947;
	shf.l.wrap.b32 	%r2949, %r2948, %r2948, 8;
	add.s32 	%r2950, %r2944, %r2949;
	xor.b32  	%r2951, %r2946, %r2950;
	shf.l.wrap.b32 	%r2952, %r2951, %r2951, 7;
	add.s32 	%r2953, %r16, %r5582;
	shf.l.wrap.b32 	%r2954, %r2953, %r2953, 16;
	add.s32 	%r2955, %r5582, %r2954;
	xor.b32  	%r2956, %r5582, %r2955;
	shf.l.wrap.b32 	%r2957, %r2956, %r2956, 12;
	add.s32 	%r2958, %r2953, %r2957;
	xor.b32  	%r2959, %r2954, %r2958;
	shf.l.wrap.b32 	%r2960, %r2959, %r2959, 8;
	add.s32 	%r2961, %r2955, %r2960;
	xor.b32  	%r2962, %r2957, %r2961;
	shf.l.wrap.b32 	%r2963, %r2962, %r2962, 7;
	add.s32 	%r2964, %r2925, %r2941;
	xor.b32  	%r2965, %r2960, %r2964;
	shf.l.wrap.b32 	%r2966, %r2965, %r2965, 16;
	add.s32 	%r2967, %r2950, %r2966;
	xor.b32  	%r2968, %r2941, %r2967;
	shf.l.wrap.b32 	%r2969, %r2968, %r2968, 12;
	add.s32 	%r2970, %r2964, %r2969;
	xor.b32  	%r2971, %r2966, %r2970;
	shf.l.wrap.b32 	%r2972, %r2971, %r2971, 8;
	add.s32 	%r2973, %r2967, %r2972;
	xor.b32  	%r2974, %r2969, %r2973;
	shf.l.wrap.b32 	%r2975, %r2974, %r2974, 7;
	add.s32 	%r2976, %r2936, %r2952;
	xor.b32  	%r2977, %r2927, %r2976;
	shf.l.wrap.b32 	%r2978, %r2977, %r2977, 16;
	add.s32 	%r2979, %r2961, %r2978;
	xor.b32  	%r2980, %r2952, %r2979;
	shf.l.wrap.b32 	%r2981, %r2980, %r2980, 12;
	add.s32 	%r2982, %r2976, %r2981;
	xor.b32  	%r2983, %r2978, %r2982;
	shf.l.wrap.b32 	%r2984, %r2983, %r2983, 8;
	add.s32 	%r2985, %r2979, %r2984;
	xor.b32  	%r2986, %r2981, %r2985;
	shf.l.wrap.b32 	%r2987, %r2986, %r2986, 7;
	add.s32 	%r2988, %r2947, %r2963;
	xor.b32  	%r2989, %r2938, %r2988;
	shf.l.wrap.b32 	%r2990, %r2989, %r2989, 16;
	add.s32 	%r2991, %r2928, %r2990;
	xor.b32  	%r2992, %r2963, %r2991;
	shf.l.wrap.b32 	%r2993, %r2992, %r2992, 12;
	add.s32 	%r2994, %r2988, %r2993;
	xor.b32  	%r2995, %r2990, %r2994;
	shf.l.wrap.b32 	%r2996, %r2995, %r2995, 8;
	add.s32 	%r2997, %r2991, %r2996;
	xor.b32  	%r2998, %r2993, %r2997;
	shf.l.wrap.b32 	%r2999, %r2998, %r2998, 7;
	add.s32 	%r3000, %r2958, %r2930;
	xor.b32  	%r3001, %r2949, %r3000;
	shf.l.wrap.b32 	%r3002, %r3001, %r3001, 16;
	add.s32 	%r3003, %r2939, %r3002;
	xor.b32  	%r3004, %r2930, %r3003;
	shf.l.wrap.b32 	%r3005, %r3004, %r3004, 12;
	add.s32 	%r3006, %r3000, %r3005;
	xor.b32  	%r3007, %r3002, %r3006;
	shf.l.wrap.b32 	%r3008, %r3007, %r3007, 8;
	add.s32 	%r3009, %r3003, %r3008;
	xor.b32  	%r3010, %r3005, %r3009;
	shf.l.wrap.b32 	%r3011, %r3010, %r3010, 7;
	add.s32 	%r3012, %r2970, %r3011;
	xor.b32  	%r3013, %r2984, %r3012;
	shf.l.wrap.b32 	%r3014, %r3013, %r3013, 16;
	add.s32 	%r3015, %r2997, %r3014;
	xor.b32  	%r3016, %r3011, %r3015;
	shf.l.wrap.b32 	%r3017, %r3016, %r3016, 12;
	add.s32 	%r3018, %r3012, %r3017;
	xor.b32  	%r3019, %r3014, %r3018;
	shf.l.wrap.b32 	%r3020, %r3019, %r3019, 8;
	add.s32 	%r3021, %r3015, %r3020;
	xor.b32  	%r3022, %r3017, %r3021;
	shf.l.wrap.b32 	%r3023, %r3022, %r3022, 7;
	add.s32 	%r3024, %r2982, %r2975;
	xor.b32  	%r3025, %r2996, %r3024;
	shf.l.wrap.b32 	%r3026, %r3025, %r3025, 16;
	add.s32 	%r3027, %r3009, %r3026;
	xor.b32  	%r3028, %r2975, %r3027;
	shf.l.wrap.b32 	%r3029, %r3028, %r3028, 12;
	add.s32 	%r3030, %r3024, %r3029;
	xor.b32  	%r3031, %r3026, %r3030;
	shf.l.wrap.b32 	%r3032, %r3031, %r3031, 8;
	add.s32 	%r3033, %r3027, %r3032;
	xor.b32  	%r3034, %r3029, %r3033;
	shf.l.wrap.b32 	%r3035, %r3034, %r3034, 7;
	add.s32 	%r3036, %r2994, %r2987;
	xor.b32  	%r3037, %r3008, %r3036;
	shf.l.wrap.b32 	%r3038, %r3037, %r3037, 16;
	add.s32 	%r3039, %r2973, %r3038;
	xor.b32  	%r3040, %r2987, %r3039;
	shf.l.wrap.b32 	%r3041, %r3040, %r3040, 12;
	add.s32 	%r3042, %r3036, %r3041;
	xor.b32  	%r3043, %r3038, %r3042;
	shf.l.wrap.b32 	%r3044, %r3043, %r3043, 8;
	add.s32 	%r3045, %r3039, %r3044;
	xor.b32  	%r3046, %r3041, %r3045;
	shf.l.wrap.b32 	%r3047, %r3046, %r3046, 7;
	add.s32 	%r3048, %r3006, %r2999;
	xor.b32  	%r3049, %r2972, %r3048;
	shf.l.wrap.b32 	%r3050, %r3049, %r3049, 16;
	add.s32 	%r3051, %r2985, %r3050;
	xor.b32  	%r3052, %r2999, %r3051;
	shf.l.wrap.b32 	%r3053, %r3052, %r3052, 12;
	add.s32 	%r3054, %r3048, %r3053;
	xor.b32  	%r3055, %r3050, %r3054;
	shf.l.wrap.b32 	%r3056, %r3055, %r3055, 8;
	add.s32 	%r3057, %r3051, %r3056;
	xor.b32  	%r3058, %r3053, %r3057;
	shf.l.wrap.b32 	%r3059, %r3058, %r3058, 7;
	add.s32 	%r3060, %r3018, %r3035;
	xor.b32  	%r3061, %r3056, %r3060;
	shf.l.wrap.b32 	%r3062, %r3061, %r3061, 16;
	add.s32 	%r3063, %r3045, %r3062;
	xor.b32  	%r3064, %r3035, %r3063;
	shf.l.wrap.b32 	%r3065, %r3064, %r3064, 12;
	add.s32 	%r3066, %r3060, %r3065;
	xor.b32  	%r3067, %r3062, %r3066;
	shf.l.wrap.b32 	%r3068, %r3067, %r3067, 8;
	add.s32 	%r3069, %r3063, %r3068;
	xor.b32  	%r3070, %r3065, %r3069;
	shf.l.wrap.b32 	%r3071, %r3070, %r3070, 7;
	add.s32 	%r3072, %r3030, %r3047;
	xor.b32  	%r3073, %r3020, %r3072;
	shf.l.wrap.b32 	%r3074, %r3073, %r3073, 16;
	add.s32 	%r3075, %r3057, %r3074;
	xor.b32  	%r3076, %r3047, %r3075;
	shf.l.wrap.b32 	%r3077, %r3076, %r3076, 12;
	add.s32 	%r3078, %r3072, %r3077;
	xor.b32  	%r3079, %r3074, %r3078;
	shf.l.wrap.b32 	%r3080, %r3079, %r3079, 8;
	add.s32 	%r3081, %r3075, %r3080;
	xor.b32  	%r3082, %r3077, %r3081;
	shf.l.wrap.b32 	%r3083, %r3082, %r3082, 7;
	add.s32 	%r3084, %r3042, %r3059;
	xor.b32  	%r3085, %r3032, %r3084;
	shf.l.wrap.b32 	%r3086, %r3085, %r3085, 16;
	add.s32 	%r3087, %r3021, %r3086;
	xor.b32  	%r3088, %r3059, %r3087;
	shf.l.wrap.b32 	%r3089, %r3088, %r3088, 12;
	add.s32 	%r3090, %r3084, %r3089;
	xor.b32  	%r3091, %r3086, %r3090;
	shf.l.wrap.b32 	%r3092, %r3091, %r3091, 8;
	add.s32 	%r3093, %r3087, %r3092;
	xor.b32  	%r3094, %r3089, %r3093;
	shf.l.wrap.b32 	%r3095, %r3094, %r3094, 7;
	add.s32 	%r3096, %r3054, %r3023;
	xor.b32  	%r3097, %r3044, %r3096;
	shf.l.wrap.b32 	%r3098, %r3097, %r3097, 16;
	add.s32 	%r3099, %r3033, %r3098;
	xor.b32  	%r3100, %r3023, %r3099;
	shf.l.wrap.b32 	%r3101, %r3100, %r3100, 12;
	add.s32 	%r3102, %r3096, %r3101;
	xor.b32  	%r3103, %r3098, %r3102;
	shf.l.wrap.b32 	%r3104, %r3103, %r3103, 8;
	add.s32 	%r3105, %r3099, %r3104;
	xor.b32  	%r3106, %r3101, %r3105;
	shf.l.wrap.b32 	%r3107, %r3106, %r3106, 7;
	add.s32 	%r3108, %r3066, %r3107;
	xor.b32  	%r3109, %r3080, %r3108;
	shf.l.wrap.b32 	%r3110, %r3109, %r3109, 16;
	add.s32 	%r3111, %r3093, %r3110;
	xor.b32  	%r3112, %r3107, %r3111;
	shf.l.wrap.b32 	%r3113, %r3112, %r3112, 12;
	add.s32 	%r3114, %r3108, %r3113;
	xor.b32  	%r3115, %r3110, %r3114;
	shf.l.wrap.b32 	%r3116, %r3115, %r3115, 8;
	add.s32 	%r3117, %r3111, %r3116;
	xor.b32  	%r3118, %r3113, %r3117;
	shf.l.wrap.b32 	%r3119, %r3118, %r3118, 7;
	add.s32 	%r3120, %r3078, %r3071;
	xor.b32  	%r3121, %r3092, %r3120;
	shf.l.wrap.b32 	%r3122, %r3121, %r3121, 16;
	add.s32 	%r3123, %r3105, %r3122;
	xor.b32  	%r3124, %r3071, %r3123;
	shf.l.wrap.b32 	%r3125, %r3124, %r3124, 12;
	add.s32 	%r3126, %r3120, %r3125;
	xor.b32  	%r3127, %r3122, %r3126;
	shf.l.wrap.b32 	%r3128, %r3127, %r3127, 8;
	add.s32 	%r3129, %r3123, %r3128;
	xor.b32  	%r3130, %r3125, %r3129;
	shf.l.wrap.b32 	%r3131, %r3130, %r3130, 7;
	add.s32 	%r3132, %r3090, %r3083;
	xor.b32  	%r3133, %r3104, %r3132;
	shf.l.wrap.b32 	%r3134, %r3133, %r3133, 16;
	add.s32 	%r3135, %r3069, %r3134;
	xor.b32  	%r3136, %r3083, %r3135;
	shf.l.wrap.b32 	%r3137, %r3136, %r3136, 12;
	add.s32 	%r3138, %r3132, %r3137;
	xor.b32  	%r3139, %r3134, %r3138;
	shf.l.wrap.b32 	%r3140, %r3139, %r3139, 8;
	add.s32 	%r3141, %r3135, %r3140;
	xor.b32  	%r3142, %r3137, %r3141;
	shf.l.wrap.b32 	%r3143, %r3142, %r3142, 7;
	add.s32 	%r3144, %r3102, %r3095;
	xor.b32  	%r3145, %r3068, %r3144;
	shf.l.wrap.b32 	%r3146, %r3145, %r3145, 16;
	add.s32 	%r3147, %r3081, %r3146;
	xor.b32  	%r3148, %r3095, %r3147;
	shf.l.wrap.b32 	%r3149, %r3148, %r3148, 12;
	add.s32 	%r3150, %r3144, %r3149;
	xor.b32  	%r3151, %r3146, %r3150;
	shf.l.wrap.b32 	%r3152, %r3151, %r3151, 8;
	add.s32 	%r3153, %r3147, %r3152;
	xor.b32  	%r3154, %r3149, %r3153;
	shf.l.wrap.b32 	%r3155, %r3154, %r3154, 7;
	add.s32 	%r3156, %r3114, %r3131;
	xor.b32  	%r3157, %r3152, %r3156;
	shf.l.wrap.b32 	%r3158, %r3157, %r3157, 16;
	add.s32 	%r3159, %r3141, %r3158;
	xor.b32  	%r3160, %r3131, %r3159;
	shf.l.wrap.b32 	%r3161, %r3160, %r3160, 12;
	add.s32 	%r3162, %r3156, %r3161;
	xor.b32  	%r3163, %r3158, %r3162;
	shf.l.wrap.b32 	%r3164, %r3163, %r3163, 8;
	add.s32 	%r3165, %r3159, %r3164;
	xor.b32  	%r3166, %r3161, %r3165;
	shf.l.wrap.b32 	%r3167, %r3166, %r3166, 7;
	add.s32 	%r3168, %r3126, %r3143;
	xor.b32  	%r3169, %r3116, %r3168;
	shf.l.wrap.b32 	%r3170, %r3169, %r3169, 16;
	add.s32 	%r3171, %r3153, %r3170;
	xor.b32  	%r3172, %r3143, %r3171;
	shf.l.wrap.b32 	%r3173, %r3172, %r3172, 12;
	add.s32 	%r3174, %r3168, %r3173;
	xor.b32  	%r3175, %r3170, %r3174;
	shf.l.wrap.b32 	%r3176, %r3175, %r3175, 8;
	add.s32 	%r3177, %r3171, %r3176;
	xor.b32  	%r3178, %r3173, %r3177;
	shf.l.wrap.b32 	%r3179, %r3178, %r3178, 7;
	add.s32 	%r3180, %r3138, %r3155;
	xor.b32  	%r3181, %r3128, %r3180;
	shf.l.wrap.b32 	%r3182, %r3181, %r3181, 16;
	add.s32 	%r3183, %r3117, %r3182;
	xor.b32  	%r3184, %r3155, %r3183;
	shf.l.wrap.b32 	%r3185, %r3184, %r3184, 12;
	add.s32 	%r3186, %r3180, %r3185;
	xor.b32  	%r3187, %r3182, %r3186;
	shf.l.wrap.b32 	%r3188, %r3187, %r3187, 8;
	add.s32 	%r3189, %r3183, %r3188;
	xor.b32  	%r3190, %r3185, %r3189;
	shf.l.wrap.b32 	%r3191, %r3190, %r3190, 7;
	add.s32 	%r3192, %r3150, %r3119;
	xor.b32  	%r3193, %r3140, %r3192;
	shf.l.wrap.b32 	%r3194, %r3193, %r3193, 16;
	add.s32 	%r3195, %r3129, %r3194;
	xor.b32  	%r3196, %r3119, %r3195;
	shf.l.wrap.b32 	%r3197, %r3196, %r3196, 12;
	add.s32 	%r3198, %r3192, %r3197;
	xor.b32  	%r3199, %r3194, %r3198;
	shf.l.wrap.b32 	%r3200, %r3199, %r3199, 8;
	add.s32 	%r3201, %r3195, %r3200;
	xor.b32  	%r3202, %r3197, %r3201;
	shf.l.wrap.b32 	%r3203, %r3202, %r3202, 7;
	add.s32 	%r3204, %r3162, %r3203;
	xor.b32  	%r3205, %r3176, %r3204;
	shf.l.wrap.b32 	%r3206, %r3205, %r3205, 16;
	add.s32 	%r3207, %r3189, %r3206;
	xor.b32  	%r3208, %r3203, %r3207;
	shf.l.wrap.b32 	%r3209, %r3208, %r3208, 12;
	add.s32 	%r3210, %r3204, %r3209;
	xor.b32  	%r3211, %r3206, %r3210;
	shf.l.wrap.b32 	%r3212, %r3211, %r3211, 8;
	add.s32 	%r3213, %r3207, %r3212;
	xor.b32  	%r3214, %r3209, %r3213;
	shf.l.wrap.b32 	%r3215, %r3214, %r3214, 7;
	add.s32 	%r3216, %r3174, %r3167;
	xor.b32  	%r3217, %r3188, %r3216;
	shf.l.wrap.b32 	%r3218, %r3217, %r3217, 16;
	add.s32 	%r3219, %r3201, %r3218;
	xor.b32  	%r3220, %r3167, %r3219;
	shf.l.wrap.b32 	%r3221, %r3220, %r3220, 12;
	add.s32 	%r3222, %r3216, %r3221;
	xor.b32  	%r3223, %r3218, %r3222;
	shf.l.wrap.b32 	%r3224, %r3223, %r3223, 8;
	add.s32 	%r3225, %r3219, %r3224;
	xor.b32  	%r3226, %r3221, %r3225;
	shf.l.wrap.b32 	%r3227, %r3226, %r3226, 7;
	add.s32 	%r3228, %r3186, %r3179;
	xor.b32  	%r3229, %r3200, %r3228;
	shf.l.wrap.b32 	%r3230, %r3229, %r3229, 16;
	add.s32 	%r3231, %r3165, %r3230;
	xor.b32  	%r3232, %r3179, %r3231;
	shf.l.wrap.b32 	%r3233, %r3232, %r3232, 12;
	add.s32 	%r3234, %r3228, %r3233;
	xor.b32  	%r3235, %r3230, %r3234;
	shf.l.wrap.b32 	%r3236, %r3235, %r3235, 8;
	add.s32 	%r3237, %r3231, %r3236;
	xor.b32  	%r3238, %r3233, %r3237;
	shf.l.wrap.b32 	%r3239, %r3238, %r3238, 7;
	add.s32 	%r3240, %r3198, %r3191;
	xor.b32  	%r3241, %r3164, %r3240;
	shf.l.wrap.b32 	%r3242, %r3241, %r3241, 16;
	add.s32 	%r3243, %r3177, %r3242;
	xor.b32  	%r3244, %r3191, %r3243;
	shf.l.wrap.b32 	%r3245, %r3244, %r3244, 12;
	add.s32 	%r3246, %r3240, %r3245;
	xor.b32  	%r3247, %r3242, %r3246;
	shf.l.wrap.b32 	%r3248, %r3247, %r3247, 8;
	add.s32 	%r3249, %r3243, %r3248;
	xor.b32  	%r3250, %r3245, %r3249;
	shf.l.wrap.b32 	%r3251, %r3250, %r3250, 7;
	add.s32 	%r3252, %r3210, %r3227;
	xor.b32  	%r3253, %r3248, %r3252;
	shf.l.wrap.b32 	%r3254, %r3253, %r3253, 16;
	add.s32 	%r3255, %r3237, %r3254;
	xor.b32  	%r3256, %r3227, %r3255;
	shf.l.wrap.b32 	%r3257, %r3256, %r3256, 12;
	add.s32 	%r3258, %r3252, %r3257;
	xor.b32  	%r3259, %r3254, %r3258;
	shf.l.wrap.b32 	%r3260, %r3259, %r3259, 8;
	add.s32 	%r3261, %r3255, %r3260;
	xor.b32  	%r3262, %r3257, %r3261;
	shf.l.wrap.b32 	%r3263, %r3262, %r3262, 7;
	add.s32 	%r3264, %r3222, %r3239;
	xor.b32  	%r3265, %r3212, %r3264;
	shf.l.wrap.b32 	%r3266, %r3265, %r3265, 16;
	add.s32 	%r3267, %r3249, %r3266;
	xor.b32  	%r3268, %r3239, %r3267;
	shf.l.wrap.b32 	%r3269, %r3268, %r3268, 12;
	add.s32 	%r3270, %r3264, %r3269;
	xor.b32  	%r3271, %r3266, %r3270;
	shf.l.wrap.b32 	%r3272, %r3271, %r3271, 8;
	add.s32 	%r3273, %r3267, %r3272;
	xor.b32  	%r3274, %r3269, %r3273;
	shf.l.wrap.b32 	%r3275, %r3274, %r3274, 7;
	add.s32 	%r3276, %r3234, %r3251;
	xor.b32  	%r3277, %r3224, %r3276;
	shf.l.wrap.b32 	%r3278, %r3277, %r3277, 16;
	add.s32 	%r3279, %r3213, %r3278;
	xor.b32  	%r3280, %r3251, %r3279;
	shf.l.wrap.b32 	%r3281, %r3280, %r3280, 12;
	add.s32 	%r3282, %r3276, %r3281;
	xor.b32  	%r3283, %r3278, %r3282;
	shf.l.wrap.b32 	%r3284, %r3283, %r3283, 8;
	add.s32 	%r3285, %r3279, %r3284;
	xor.b32  	%r3286, %r3281, %r3285;
	shf.l.wrap.b32 	%r3287, %r3286, %r3286, 7;
	add.s32 	%r3288, %r3246, %r3215;
	xor.b32  	%r3289, %r3236, %r3288;
	shf.l.wrap.b32 	%r3290, %r3289, %r3289, 16;
	add.s32 	%r3291, %r3225, %r3290;
	xor.b32  	%r3292, %r3215, %r3291;
	shf.l.wrap.b32 	%r3293, %r3292, %r3292, 12;
	add.s32 	%r3294, %r3288, %r3293;
	xor.b32  	%r3295, %r3290, %r3294;
	shf.l.wrap.b32 	%r3296, %r3295, %r3295, 8;
	add.s32 	%r3297, %r3291, %r3296;
	xor.b32  	%r3298, %r3293, %r3297;
	shf.l.wrap.b32 	%r3299, %r3298, %r3298, 7;
	add.s32 	%r5589, %r13, %r3258;
	add.s32 	%r5588, %r14, %r3270;
	add.s32 	%r5587, %r15, %r3282;
	add.s32 	%r5586, %r16, %r3294;
	add.s32 	%r5590, %r5585, %r3299;
	add.s32 	%r5591, %r5584, %r3263;
	add.s32 	%r5592, %r5583, %r3275;
	add.s32 	%r5593, %r5582, %r3287;
	xor.b32  	%r3300, %r2920, 1;
	shf.l.wrap.b32 	%r3301, %r2920, %r3300, 16;
	add.s32 	%r3302, %r5585, %r3301;
	xor.b32  	%r3303, %r5585, %r3302;
	shf.l.wrap.b32 	%r3304, %r3303, %r3303, 12;
	add.s32 	%r3305, %r2920, %r3304;
	xor.b32  	%r3306, %r3301, %r3305;
	shf.l.wrap.b32 	%r3307, %r3306, %r3306, 8;
	add.s32 	%r3308, %r3302, %r3307;
	xor.b32  	%r3309, %r3304, %r3308;
	shf.l.wrap.b32 	%r3310, %r3309, %r3309, 7;
	add.s32 	%r3311, %r3305, %r2941;
	xor.b32  	%r3312, %r2960, %r3311;
	shf.l.wrap.b32 	%r3313, %r3312, %r3312, 16;
	add.s32 	%r3314, %r2950, %r3313;
	xor.b32  	%r3315, %r2941, %r3314;
	shf.l.wrap.b32 	%r3316, %r3315, %r3315, 12;
	add.s32 	%r3317, %r3311, %r3316;
	xor.b32  	%r3318, %r3313, %r3317;
	shf.l.wrap.b32 	%r3319, %r3318, %r3318, 8;
	add.s32 	%r3320, %r3314, %r3319;
	xor.b32  	%r3321, %r3316, %r3320;
	shf.l.wrap.b32 	%r3322, %r3321, %r3321, 7;
	xor.b32  	%r3323, %r3307, %r2976;
	shf.l.wrap.b32 	%r3324, %r3323, %r3323, 16;
	add.s32 	%r3325, %r2961, %r3324;
	xor.b32  	%r3326, %r2952, %r3325;
	shf.l.wrap.b32 	%r3327, %r3326, %r3326, 12;
	add.s32 	%r3328, %r2976, %r3327;
	xor.b32  	%r3329, %r3324, %r3328;
	shf.l.wrap.b32 	%r3330, %r3329, %r3329, 8;
	add.s32 	%r3331, %r3325, %r3330;
	xor.b32  	%r3332, %r3327, %r3331;
	shf.l.wrap.b32 	%r3333, %r3332, %r3332, 7;
	add.s32 	%r3334, %r3308, %r2990;
	xor.b32  	%r3335, %r2963, %r3334;
	shf.l.wrap.b32 	%r3336, %r3335, %r3335, 12;
	add.s32 	%r3337, %r2988, %r3336;
	xor.b32  	%r3338, %r2990, %r3337;
	shf.l.wrap.b32 	%r3339, %r3338, %r3338, 8;
	add.s32 	%r3340, %r3334, %r3339;
	xor.b32  	%r3341, %r3336, %r3340;
	shf.l.wrap.b32 	%r3342, %r3341, %r3341, 7;
	add.s32 	%r3343, %r2958, %r3310;
	xor.b32  	%r3344, %r2949, %r3343;
	shf.l.wrap.b32 	%r3345, %r3344, %r3344, 16;
	add.s32 	%r3346, %r2939, %r3345;
	xor.b32  	%r3347, %r3310, %r3346;
	shf.l.wrap.b32 	%r3348, %r3347, %r3347, 12;
	add.s32 	%r3349, %r3343, %r3348;
	xor.b32  	%r3350, %r3345, %r3349;
	shf.l.wrap.b32 	%r3351, %r3350, %r3350, 8;
	add.s32 	%r3352, %r3346, %r3351;
	xor.b32  	%r3353, %r3348, %r3352;
	shf.l.wrap.b32 	%r3354, %r3353, %r3353, 7;
	add.s32 	%r3355, %r3317, %r3354;
	xor.b32  	%r3356, %r3330, %r3355;
	shf.l.wrap.b32 	%r3357, %r3356, %r3356, 16;
	add.s32 	%r3358, %r3340, %r3357;
	xor.b32  	%r3359, %r3354, %r3358;
	shf.l.wrap.b32 	%r3360, %r3359, %r3359, 12;
	add.s32 	%r3361, %r3355, %r3360;
	xor.b32  	%r3362, %r3357, %r3361;
	shf.l.wrap.b32 	%r3363, %r3362, %r3362, 8;
	add.s32 	%r3364, %r3358, %r3363;
	xor.b32  	%r3365, %r3360, %r3364;
	shf.l.wrap.b32 	%r3366, %r3365, %r3365, 7;
	add.s32 	%r3367, %r3328, %r3322;
	xor.b32  	%r3368, %r3339, %r3367;
	shf.l.wrap.b32 	%r3369, %r3368, %r3368, 16;
	add.s32 	%r3370, %r3352, %r3369;
	xor.b32  	%r3371, %r3322, %r3370;
	shf.l.wrap.b32 	%r3372, %r3371, %r3371, 12;
	add.s32 	%r3373, %r3367, %r3372;
	xor.b32  	%r3374, %r3369, %r3373;
	shf.l.wrap.b32 	%r3375, %r3374, %r3374, 8;
	add.s32 	%r3376, %r3370, %r3375;
	xor.b32  	%r3377, %r3372, %r3376;
	shf.l.wrap.b32 	%r3378, %r3377, %r3377, 7;
	add.s32 	%r3379, %r3337, %r3333;
	xor.b32  	%r3380, %r3351, %r3379;
	shf.l.wrap.b32 	%r3381, %r3380, %r3380, 16;
	add.s32 	%r3382, %r3320, %r3381;
	xor.b32  	%r3383, %r3333, %r3382;
	shf.l.wrap.b32 	%r3384, %r3383, %r3383, 12;
	add.s32 	%r3385, %r3379, %r3384;
	xor.b32  	%r3386, %r3381, %r3385;
	shf.l.wrap.b32 	%r3387, %r3386, %r3386, 8;
	add.s32 	%r3388, %r3382, %r3387;
	xor.b32  	%r3389, %r3384, %r3388;
	shf.l.wrap.b32 	%r3390, %r3389, %r3389, 7;
	add.s32 	%r3391, %r3349, %r3342;
	xor.b32  	%r3392, %r3319, %r3391;
	shf.l.wrap.b32 	%r3393, %r3392, %r3392, 16;
	add.s32 	%r3394, %r3331, %r3393;
	xor.b32  	%r3395, %r3342, %r3394;
	shf.l.wrap.b32 	%r3396, %r3395, %r3395, 12;
	add.s32 	%r3397, %r3391, %r3396;
	xor.b32  	%r3398, %r3393, %r3397;
	shf.l.wrap.b32 	%r3399, %r3398, %r3398, 8;
	add.s32 	%r3400, %r3394, %r3399;
	xor.b32  	%r3401, %r3396, %r3400;
	shf.l.wrap.b32 	%r3402, %r3401, %r3401, 7;
	add.s32 	%r3403, %r3361, %r3378;
	xor.b32  	%r3404, %r3399, %r3403;
	shf.l.wrap.b32 	%r3405, %r3404, %r3404, 16;
	add.s32 	%r3406, %r3388, %r3405;
	xor.b32  	%r3407, %r3378, %r3406;
	shf.l.wrap.b32 	%r3408, %r3407, %r3407, 12;
	add.s32 	%r3409, %r3403, %r3408;
	xor.b32  	%r3410, %r3405, %r3409;
	shf.l.wrap.b32 	%r3411, %r3410, %r3410, 8;
	add.s32 	%r3412, %r3406, %r3411;
	xor.b32  	%r3413, %r3408, %r3412;
	shf.l.wrap.b32 	%r3414, %r3413, %r3413, 7;
	add.s32 	%r3415, %r3373, %r3390;
	xor.b32  	%r3416, %r3363, %r3415;
	shf.l.wrap.b32 	%r3417, %r3416, %r3416, 16;
	add.s32 	%r3418, %r3400, %r3417;
	xor.b32  	%r3419, %r3390, %r3418;
	shf.l.wrap.b32 	%r3420, %r3419, %r3419, 12;
	add.s32 	%r3421, %r3415, %r3420;
	xor.b32  	%r3422, %r3417, %r3421;
	shf.l.wrap.b32 	%r3423, %r3422, %r3422, 8;
	add.s32 	%r3424, %r3418, %r3423;
	xor.b32  	%r3425, %r3420, %r3424;
	shf.l.wrap.b32 	%r3426, %r3425, %r3425, 7;
	add.s32 	%r3427, %r3385, %r3402;
	xor.b32  	%r3428, %r3375, %r3427;
	shf.l.wrap.b32 	%r3429, %r3428, %r3428, 16;
	add.s32 	%r3430, %r3364, %r3429;
	xor.b32  	%r3431, %r3402, %r3430;
	shf.l.wrap.b32 	%r3432, %r3431, %r3431, 12;
	add.s32 	%r3433, %r3427, %r3432;
	xor.b32  	%r3434, %r3429, %r3433;
	shf.l.wrap.b32 	%r3435, %r3434, %r3434, 8;
	add.s32 	%r3436, %r3430, %r3435;
	xor.b32  	%r3437, %r3432, %r3436;
	shf.l.wrap.b32 	%r3438, %r3437, %r3437, 7;
	add.s32 	%r3439, %r3397, %r3366;
	xor.b32  	%r3440, %r3387, %r3439;
	shf.l.wrap.b32 	%r3441, %r3440, %r3440, 16;
	add.s32 	%r3442, %r3376, %r3441;
	xor.b32  	%r3443, %r3366, %r3442;
	shf.l.wrap.b32 	%r3444, %r3443, %r3443, 12;
	add.s32 	%r3445, %r3439, %r3444;
	xor.b32  	%r3446, %r3441, %r3445;
	shf.l.wrap.b32 	%r3447, %r3446, %r3446, 8;
	add.s32 	%r3448, %r3442, %r3447;
	xor.b32  	%r3449, %r3444, %r3448;
	shf.l.wrap.b32 	%r3450, %r3449, %r3449, 7;
	add.s32 	%r3451, %r3409, %r3450;
	xor.b32  	%r3452, %r3423, %r3451;
	shf.l.wrap.b32 	%r3453, %r3452, %r3452, 16;
	add.s32 	%r3454, %r3436, %r3453;
	xor.b32  	%r3455, %r3450, %r3454;
	shf.l.wrap.b32 	%r3456, %r3455, %r3455, 12;
	add.s32 	%r3457, %r3451, %r3456;
	xor.b32  	%r3458, %r3453, %r3457;
	shf.l.wrap.b32 	%r3459, %r3458, %r3458, 8;
	add.s32 	%r3460, %r3454, %r3459;
	xor.b32  	%r3461, %r3456, %r3460;
	shf.l.wrap.b32 	%r3462, %r3461, %r3461, 7;
	add.s32 	%r3463, %r3421, %r3414;
	xor.b32  	%r3464, %r3435, %r3463;
	shf.l.wrap.b32 	%r3465, %r3464, %r3464, 16;
	add.s32 	%r3466, %r3448, %r3465;
	xor.b32  	%r3467, %r3414, %r3466;
	shf.l.wrap.b32 	%r3468, %r3467, %r3467, 12;
	add.s32 	%r3469, %r3463, %r3468;
	xor.b32  	%r3470, %r3465, %r3469;
	shf.l.wrap.b32 	%r3471, %r3470, %r3470, 8;
	add.s32 	%r3472, %r3466, %r3471;
	xor.b32  	%r3473, %r3468, %r3472;
	shf.l.wrap.b32 	%r3474, %r3473, %r3473, 7;
	add.s32 	%r3475, %r3433, %r3426;
	xor.b32  	%r3476, %r3447, %r3475;
	shf.l.wrap.b32 	%r3477, %r3476, %r3476, 16;
	add.s32 	%r3478, %r3412, %r3477;
	xor.b32  	%r3479, %r3426, %r3478;
	shf.l.wrap.b32 	%r3480, %r3479, %r3479, 12;
	add.s32 	%r3481, %r3475, %r3480;
	xor.b32  	%r3482, %r3477, %r3481;
	shf.l.wrap.b32 	%r3483, %r3482, %r3482, 8;
	add.s32 	%r3484, %r3478, %r3483;
	xor.b32  	%r3485, %r3480, %r3484;
	shf.l.wrap.b32 	%r3486, %r3485, %r3485, 7;
	add.s32 	%r3487, %r3445, %r3438;
	xor.b32  	%r3488, %r3411, %r3487;
	shf.l.wrap.b32 	%r3489, %r3488, %r3488, 16;
	add.s32 	%r3490, %r3424, %r3489;
	xor.b32  	%r3491, %r3438, %r3490;
	shf.l.wrap.b32 	%r3492, %r3491, %r3491, 12;
	add.s32 	%r3493, %r3487, %r3492;
	xor.b32  	%r3494, %r3489, %r3493;
	shf.l.wrap.b32 	%r3495, %r3494, %r3494, 8;
	add.s32 	%r3496, %r3490, %r3495;
	xor.b32  	%r3497, %r3492, %r3496;
	shf.l.wrap.b32 	%r3498, %r3497, %r3497, 7;
	add.s32 	%r3499, %r3457, %r3474;
	xor.b32  	%r3500, %r3495, %r3499;
	shf.l.wrap.b32 	%r3501, %r3500, %r3500, 16;
	add.s32 	%r3502, %r3484, %r3501;
	xor.b32  	%r3503, %r3474, %r3502;
	shf.l.wrap.b32 	%r3504, %r3503, %r3503, 12;
	add.s32 	%r3505, %r3499, %r3504;
	xor.b32  	%r3506, %r3501, %r3505;
	shf.l.wrap.b32 	%r3507, %r3506, %r3506, 8;
	add.s32 	%r3508, %r3502, %r3507;
	xor.b32  	%r3509, %r3504, %r3508;
	shf.l.wrap.b32 	%r3510, %r3509, %r3509, 7;
	add.s32 	%r3511, %r3469, %r3486;
	xor.b32  	%r3512, %r3459, %r3511;
	shf.l.wrap.b32 	%r3513, %r3512, %r3512, 16;
	add.s32 	%r3514, %r3496, %r3513;
	xor.b32  	%r3515, %r3486, %r3514;
	shf.l.wrap.b32 	%r3516, %r3515, %r3515, 12;
	add.s32 	%r3517, %r3511, %r3516;
	xor.b32  	%r3518, %r3513, %r3517;
	shf.l.wrap.b32 	%r3519, %r3518, %r3518, 8;
	add.s32 	%r3520, %r3514, %r3519;
	xor.b32  	%r3521, %r3516, %r3520;
	shf.l.wrap.b32 	%r3522, %r3521, %r3521, 7;
	add.s32 	%r3523, %r3481, %r3498;
	xor.b32  	%r3524, %r3471, %r3523;
	shf.l.wrap.b32 	%r3525, %r3524, %r3524, 16;
	add.s32 	%r3526, %r3460, %r3525;
	xor.b32  	%r3527, %r3498, %r3526;
	shf.l.wrap.b32 	%r3528, %r3527, %r3527, 12;
	add.s32 	%r3529, %r3523, %r3528;
	xor.b32  	%r3530, %r3525, %r3529;
	shf.l.wrap.b32 	%r3531, %r3530, %r3530, 8;
	add.s32 	%r3532, %r3526, %r3531;
	xor.b32  	%r3533, %r3528, %r3532;
	shf.l.wrap.b32 	%r3534, %r3533, %r3533, 7;
	add.s32 	%r3535, %r3493, %r3462;
	xor.b32  	%r3536, %r3483, %r3535;
	shf.l.wrap.b32 	%r3537, %r3536, %r3536, 16;
	add.s32 	%r3538, %r3472, %r3537;
	xor.b32  	%r3539, %r3462, %r3538;
	shf.l.wrap.b32 	%r3540, %r3539, %r3539, 12;
	add.s32 	%r3541, %r3535, %r3540;
	xor.b32  	%r3542, %r3537, %r3541;
	shf.l.wrap.b32 	%r3543, %r3542, %r3542, 8;
	add.s32 	%r3544, %r3538, %r3543;
	xor.b32  	%r3545, %r3540, %r3544;
	shf.l.wrap.b32 	%r3546, %r3545, %r3545, 7;
	add.s32 	%r3547, %r3505, %r3546;
	xor.b32  	%r3548, %r3519, %r3547;
	shf.l.wrap.b32 	%r3549, %r3548, %r3548, 16;
	add.s32 	%r3550, %r3532, %r3549;
	xor.b32  	%r3551, %r3546, %r3550;
	shf.l.wrap.b32 	%r3552, %r3551, %r3551, 12;
	add.s32 	%r3553, %r3547, %r3552;
	xor.b32  	%r3554, %r3549, %r3553;
	shf.l.wrap.b32 	%r3555, %r3554, %r3554, 8;
	add.s32 	%r3556, %r3517, %r3510;
	xor.b32  	%r3557, %r3531, %r3556;
	shf.l.wrap.b32 	%r3558, %r3557, %r3557, 16;
	add.s32 	%r3559, %r3544, %r3558;
	xor.b32  	%r3560, %r3510, %r3559;
	shf.l.wrap.b32 	%r3561, %r3560, %r3560, 12;
	add.s32 	%r3562, %r3556, %r3561;
	xor.b32  	%r3563, %r3558, %r3562;
	shf.l.wrap.b32 	%r3564, %r3563, %r3563, 8;
	add.s32 	%r3565, %r3559, %r3564;
	xor.b32  	%r3566, %r3561, %r3565;
	shf.l.wrap.b32 	%r3567, %r3566, %r3566, 7;
	add.s32 	%r3568, %r3529, %r3522;
	xor.b32  	%r3569, %r3543, %r3568;
	shf.l.wrap.b32 	%r3570, %r3569, %r3569, 16;
	add.s32 	%r3571, %r3508, %r3570;
	xor.b32  	%r3572, %r3522, %r3571;
	shf.l.wrap.b32 	%r3573, %r3572, %r3572, 12;
	add.s32 	%r3574, %r3568, %r3573;
	xor.b32  	%r3575, %r3570, %r3574;
	shf.l.wrap.b32 	%r3576, %r3575, %r3575, 8;
	add.s32 	%r3577, %r3571, %r3576;
	xor.b32  	%r3578, %r3573, %r3577;
	shf.l.wrap.b32 	%r3579, %r3578, %r3578, 7;
	add.s32 	%r3580, %r3541, %r3534;
	xor.b32  	%r3581, %r3507, %r3580;
	shf.l.wrap.b32 	%r3582, %r3581, %r3581, 16;
	add.s32 	%r3583, %r3520, %r3582;
	xor.b32  	%r3584, %r3534, %r3583;
	shf.l.wrap.b32 	%r3585, %r3584, %r3584, 12;
	add.s32 	%r3586, %r3580, %r3585;
	xor.b32  	%r3587, %r3582, %r3586;
	shf.l.wrap.b32 	%r3588, %r3587, %r3587, 8;
	add.s32 	%r3589, %r3583, %r3588;
	add.s32 	%r3590, %r3553, %r3567;
	xor.b32  	%r3591, %r3588, %r3590;
	shf.l.wrap.b32 	%r3592, %r3591, %r3591, 16;
	add.s32 	%r3593, %r3577, %r3592;
	xor.b32  	%r3594, %r3567, %r3593;
	shr.u32 	%r3595, %r3594, 20;
	add.s32 	%r3596, %r3590, %r3595;
	add.s32 	%r3597, %r3562, %r3579;
	xor.b32  	%r3598, %r3555, %r3597;
	shf.l.wrap.b32 	%r3599, %r3598, %r3598, 16;
	add.s32 	%r3600, %r3589, %r3599;
	xor.b32  	%r3601, %r3579, %r3600;
	shr.u32 	%r3602, %r3601, 20;
	add.s32 	%r3603, %r3597, %r3602;
	add.s32 	%r3604, %r13, %r3596;
	add.s32 	%r3605, %r14, %r3603;
	add.s32 	%r3606, %r5580, 10;
	mov.b32 	%r3607, 1;
	shl.b32 	%r3608, %r3607, %r3606;
	and.b32  	%r277, %r3608, %r251;
	setp.eq.s32 	%p28, %r277, 0;
	selp.b32 	%r3609, %r3604, %r3605, %p28;
	cvt.u16.u32 	%rs51, %r3609;
	and.b16  	%rs85, %rs51, 1;
	and.b16  	%rs52, %rs86, 255;
	setp.ne.s16 	%p29, %rs52, 1;
	@%p29 bra 	$L__BB0_30;
	ld.global.u32 	%r3610, [%rd86+-12];
	selp.b32 	%r3611, %r5589, %r5590, %p28;
	xor.b32  	%r3612, %r3611, %r3610;
	selp.b32 	%r3613, %r5588, %r5591, %p28;
	selp.b32 	%r5589, %r3612, %r5589, %p28;
	selp.b32 	%r5590, %r5590, %r3612, %p28;
	ld.global.u32 	%r3614, [%rd86+-8];
	xor.b32  	%r3615, %r3613, %r3614;
	selp.b32 	%r3616, %r5587, %r5592, %p28;
	selp.b32 	%r5588, %r3615, %r5588, %p28;
	selp.b32 	%r5591, %r5591, %r3615, %p28;
	ld.global.u32 	%r3617, [%rd86+-4];
	xor.b32  	%r3618, %r3616, %r3617;
	selp.b32 	%r3619, %r5586, %r5593, %p28;
	selp.b32 	%r5587, %r3618, %r5587, %p28;
	selp.b32 	%r5592, %r5592, %r3618, %p28;
	ld.global.u32 	%r3620, [%rd86];
	xor.b32  	%r3621, %r3619, %r3620;
	selp.b64 	%rd31, 420, 445, %p28;
	selp.b32 	%r5586, %r3621, %r5586, %p28;
	selp.b32 	%r5593, %r5593, %r3621, %p28;
	add.s64 	%rd32, %rd87, %rd31;
	ld.global.u8 	%rs53, [%rd32];
	xor.b16  	%rs85, %rs53, %rs85;
$L__BB0_30:
	selp.b32 	%r5585, %r5589, %r5590, %p28;
	selp.b32 	%r5584, %r5588, %r5591, %p28;
	selp.b32 	%r5583, %r5587, %r5592, %p28;
	selp.b32 	%r5582, %r5586, %r5593, %p28;
	add.s32 	%r298, %r5581, 1;
	add.s32 	%r3622, %r5581, -10;
	add.s32 	%r5580, %r5580, -1;
	add.s64 	%rd87, %rd87, 1;
	add.s64 	%rd86, %rd86, 16;
	setp.lt.u32 	%p32, %r3622, %r257;
	mov.u32 	%r5581, %r298;
	mov.u16 	%rs86, %rs85;
	@%p32 bra 	$L__BB0_28;
$L__BB0_31:
	and.b16  	%rs54, %rs85, 255;
	setp.eq.s16 	%p33, %rs54, 1;
	@%p33 bra 	$L__BB0_32;
	bra.uni 	$L__BB0_33;
$L__BB0_32:
	ld.global.u32 	%r3623, [%rd1+472];
	xor.b32  	%r5585, %r5585, %r3623;
$L__BB0_33:
	setp.ne.s16 	%p34, %rs54, 1;
	@%p34 bra 	$L__BB0_35;
	ld.global.u32 	%r3624, [%rd1+476];
	xor.b32  	%r5584, %r5584, %r3624;
$L__BB0_35:
	@%p34 bra 	$L__BB0_37;
	ld.global.u32 	%r3625, [%rd1+480];
	xor.b32  	%r5583, %r5583, %r3625;
$L__BB0_37:
	@%p34 bra 	$L__BB0_39;
	ld.global.u32 	%r3626, [%rd1+484];
	xor.b32  	%r5582, %r5582, %r3626;
$L__BB0_39:
	ld.param.u32 	%r5421, [fused_batch_pir_kernel_1_param_3];
	setp.ge.s32 	%p37, %r251, %r5421;
	mov.u32 	%r3628, s_mem;
	cvt.u64.u32 	%rd33, %r3628;
	cvta.shared.u64 	%rd34, %rd33;
	add.s64 	%rd35, %rd34, 12363;
	and.b64  	%rd36, %rd35, -16;
	mul.lo.s32 	%r3629, %r5849, 3;
	mul.wide.u32 	%rd37, %r3629, 16;
	add.s64 	%rd38, %rd36, %rd37;
	st.v4.u32 	[%rd38], {%r5585, %r5584, %r5583, %r5582};
	mov.b32 	%r5614, 0;
	mov.u32 	%r5615, %r5614;
	mov.u32 	%r5616, %r5614;
	mov.u32 	%r5617, %r5614;
	@%p37 bra 	$L__BB0_53;
	ld.global.u8 	%rs58, [%rd1+505];
	max.u16 	%rs59, %rs58, 11;
	cvt.u32.u16 	%r3630, %rs59;
	add.s32 	%r5605, %r3630, -11;
	ld.shared.u32 	%r5617, [s_mem+12308];
	ld.shared.v2.u32 	{%r5616, %r5615}, [s_mem+12312];
	ld.shared.u32 	%r5614, [s_mem+12320];
	ld.shared.u8 	%rs90, [s_mem+12324];
	cvt.u32.u16 	%r316, %rs58;
	setp.ge.u32 	%p38, %r5605, %r316;
	@%p38 bra 	$L__BB0_45;
	mov.u16 	%rs88, %rs90;
$L__BB0_42:
	add.s32 	%r3631, %r13, %r5617;
	shf.l.wrap.b32 	%r3632, %r3631, %r3631, 16;
	add.s32 	%r3633, %r5617, %r3632;
	xor.b32  	%r3634, %r5617, %r3633;
	shf.l.wrap.b32 	%r3635, %r3634, %r3634, 12;
	add.s32 	%r3636, %r3631, %r3635;
	xor.b32  	%r3637, %r3632, %r3636;
	shf.l.wrap.b32 	%r3638, %r3637, %r3637, 8;
	add.s32 	%r3639, %r3633, %r3638;
	xor.b32  	%r3640, %r3635, %r3639;
	shf.l.wrap.b32 	%r3641, %r3640, %r3640, 7;
	add.s32 	%r3642, %r14, %r5616;
	shf.l.wrap.b32 	%r3643, %r3642, %r3642, 16;
	add.s32 	%r3644, %r5616, %r3643;
	xor.b32  	%r3645, %r5616, %r3644;
	shf.l.wrap.b32 	%r3646, %r3645, %r3645, 12;
	add.s32 	%r3647, %r3642, %r3646;
	xor.b32  	%r3648, %r3643, %r3647;
	shf.l.wrap.b32 	%r3649, %r3648, %r3648, 8;
	add.s32 	%r3650, %r3644, %r3649;
	xor.b32  	%r3651, %r3646, %r3650;
	shf.l.wrap.b32 	%r3652, %r3651, %r3651, 7;
	add.s32 	%r3653, %r15, %r5615;
	shf.l.wrap.b32 	%r3654, %r3653, %r3653, 16;
	add.s32 	%r3655, %r5615, %r3654;
	xor.b32  	%r3656, %r5615, %r3655;
	shf.l.wrap.b32 	%r3657, %r3656, %r3656, 12;
	add.s32 	%r3658, %r3653, %r3657;
	xor.b32  	%r3659, %r3654, %r3658;
	shf.l.wrap.b32 	%r3660, %r3659, %r3659, 8;
	add.s32 	%r3661, %r3655, %r3660;
	xor.b32  	%r3662, %r3657, %r3661;
	shf.l.wrap.b32 	%r3663, %r3662, %r3662, 7;
	add.s32 	%r3664, %r16, %r5614;
	shf.l.wrap.b32 	%r3665, %r3664, %r3664, 16;
	add.s32 	%r3666, %r5614, %r3665;
	xor.b32  	%r3667, %r5614, %r3666;
	shf.l.wrap.b32 	%r3668, %r3667, %r3667, 12;
	add.s32 	%r3669, %r3664, %r3668;
	xor.b32  	%r3670, %r3665, %r3669;
	shf.l.wrap.b32 	%r3671, %r3670, %r3670, 8;
	add.s32 	%r3672, %r3666, %r3671;
	xor.b32  	%r3673, %r3668, %r3672;
	shf.l.wrap.b32 	%r3674, %r3673, %r3673, 7;
	add.s32 	%r3675, %r3636, %r3652;
	xor.b32  	%r3676, %r3671, %r3675;
	shf.l.wrap.b32 	%r3677, %r3676, %r3676, 16;
	add.s32 	%r3678, %r3661, %r3677;
	xor.b32  	%r3679, %r3652, %r3678;
	shf.l.wrap.b32 	%r3680, %r3679, %r3679, 12;
	add.s32 	%r3681, %r3675, %r3680;
	xor.b32  	%r3682, %r3677, %r3681;
	shf.l.wrap.b32 	%r3683, %r3682, %r3682, 8;
	add.s32 	%r3684, %r3678, %r3683;
	xor.b32  	%r3685, %r3680, %r3684;
	shf.l.wrap.b32 	%r3686, %r3685, %r3685, 7;
	add.s32 	%r3687, %r3647, %r3663;
	xor.b32  	%r3688, %r3638, %r3687;
	shf.l.wrap.b32 	%r3689, %r3688, %r3688, 16;
	add.s32 	%r3690, %r3672, %r3689;
	xor.b32  	%r3691, %r3663, %r3690;
	shf.l.wrap.b32 	%r3692, %r3691, %r3691, 12;
	add.s32 	%r3693, %r3687, %r3692;
	xor.b32  	%r3694, %r3689, %r3693;
	shf.l.wrap.b32 	%r3695, %r3694, %r3694, 8;
	add.s32 	%r3696, %r3690, %r3695;
	xor.b32  	%r3697, %r3692, %r3696;
	shf.l.wrap.b32 	%r3698, %r3697, %r3697, 7;
	add.s32 	%r3699, %r3658, %r3674;
	xor.b32  	%r3700, %r3649, %r3699;
	shf.l.wrap.b32 	%r3701, %r3700, %r3700, 16;
	add.s32 	%r3702, %r3639, %r3701;
	xor.b32  	%r3703, %r3674, %r3702;
	shf.l.wrap.b32 	%r3704, %r3703, %r3703, 12;
	add.s32 	%r3705, %r3699, %r3704;
	xor.b32  	%r3706, %r3701, %r3705;
	shf.l.wrap.b32 	%r3707, %r3706, %r3706, 8;
	add.s32 	%r3708, %r3702, %r3707;
	xor.b32  	%r3709, %r3704, %r3708;
	shf.l.wrap.b32 	%r3710, %r3709, %r3709, 7;
	add.s32 	%r3711, %r3669, %r3641;
	xor.b32  	%r3712, %r3660, %r3711;
	shf.l.wrap.b32 	%r3713, %r3712, %r3712, 16;
	add.s32 	%r3714, %r3650, %r3713;
	xor.b32  	%r3715, %r3641, %r3714;
	shf.l.wrap.b32 	%r3716, %r3715, %r3715, 12;
	add.s32 	%r3717, %r3711, %r3716;
	xor.b32  	%r3718, %r3713, %r3717;
	shf.l.wrap.b32 	%r3719, %r3718, %r3718, 8;
	add.s32 	%r3720, %r3714, %r3719;
	xor.b32  	%r3721, %r3716, %r3720;
	shf.l.wrap.b32 	%r3722, %r3721, %r3721, 7;
	add.s32 	%r3723, %r3681, %r3722;
	xor.b32  	%r3724, %r3695, %r3723;
	shf.l.wrap.b32 	%r3725, %r3724, %r3724, 16;
	add.s32 	%r3726, %r3708, %r3725;
	xor.b32  	%r3727, %r3722, %r3726;
	shf.l.wrap.b32 	%r3728, %r3727, %r3727, 12;
	add.s32 	%r3729, %r3723, %r3728;
	xor.b32  	%r3730, %r3725, %r3729;
	shf.l.wrap.b32 	%r3731, %r3730, %r3730, 8;
	add.s32 	%r3732, %r3726, %r3731;
	xor.b32  	%r3733, %r3728, %r3732;
	shf.l.wrap.b32 	%r3734, %r3733, %r3733, 7;
	add.s32 	%r3735, %r3693, %r3686;
	xor.b32  	%r3736, %r3707, %r3735;
	shf.l.wrap.b32 	%r3737, %r3736, %r3736, 16;
	add.s32 	%r3738, %r3720, %r3737;
	xor.b32  	%r3739, %r3686, %r3738;
	shf.l.wrap.b32 	%r3740, %r3739, %r3739, 12;
	add.s32 	%r3741, %r3735, %r3740;
	xor.b32  	%r3742, %r3737, %r3741;
	shf.l.wrap.b32 	%r3743, %r3742, %r3742, 8;
	add.s32 	%r3744, %r3738, %r3743;
	xor.b32  	%r3745, %r3740, %r3744;
	shf.l.wrap.b32 	%r3746, %r3745, %r3745, 7;
	add.s32 	%r3747, %r3705, %r3698;
	xor.b32  	%r3748, %r3719, %r3747;
	shf.l.wrap.b32 	%r3749, %r3748, %r3748, 16;
	add.s32 	%r3750, %r3684, %r3749;
	xor.b32  	%r3751, %r3698, %r3750;
	shf.l.wrap.b32 	%r3752, %r3751, %r3751, 12;
	add.s32 	%r3753, %r3747, %r3752;
	xor.b32  	%r3754, %r3749, %r3753;
	shf.l.wrap.b32 	%r3755, %r3754, %r3754, 8;
	add.s32 	%r3756, %r3750, %r3755;
	xor.b32  	%r3757, %r3752, %r3756;
	shf.l.wrap.b32 	%r3758, %r3757, %r3757, 7;
	add.s32 	%r3759, %r3717, %r3710;
	xor.b32  	%r3760, %r3683, %r3759;
	shf.l.wrap.b32 	%r3761, %r3760, %r3760, 16;
	add.s32 	%r3762, %r3696, %r3761;
	xor.b32  	%r3763, %r3710, %r3762;
	shf.l.wrap.b32 	%r3764, %r3763, %r3763, 12;
	add.s32 	%r3765, %r3759, %r3764;
	xor.b32  	%r3766, %r3761, %r3765;
	shf.l.wrap.b32 	%r3767, %r3766, %r3766, 8;
	add.s32 	%r3768, %r3762, %r3767;
	xor.b32  	%r3769, %r3764, %r3768;
	shf.l.wrap.b32 	%r3770, %r3769, %r3769, 7;
	add.s32 	%r3771, %r3729, %r3746;
	xor.b32  	%r3772, %r3767, %r3771;
	shf.l.wrap.b32 	%r3773, %r3772, %r3772, 16;
	add.s32 	%r3774, %r3756, %r3773;
	xor.b32  	%r3775, %r3746, %r3774;
	shf.l.wrap.b32 	%r3776, %r3775, %r3775, 12;
	add.s32 	%r3777, %r3771, %r3776;
	xor.b32  	%r3778, %r3773, %r3777;
	shf.l.wrap.b32 	%r3779, %r3778, %r3778, 8;
	add.s32 	%r3780, %r3774, %r3779;
	xor.b32  	%r3781, %r3776, %r3780;
	shf.l.wrap.b32 	%r3782, %r3781, %r3781, 7;
	add.s32 	%r3783, %r3741, %r3758;
	xor.b32  	%r3784, %r3731, %r3783;
	shf.l.wrap.b32 	%r3785, %r3784, %r3784, 16;
	add.s32 	%r3786, %r3768, %r3785;
	xor.b32  	%r3787, %r3758, %r3786;
	shf.l.wrap.b32 	%r3788, %r3787, %r3787, 12;
	add.s32 	%r3789, %r3783, %r3788;
	xor.b32  	%r3790, %r3785, %r3789;
	shf.l.wrap.b32 	%r3791, %r3790, %r3790, 8;
	add.s32 	%r3792, %r3786, %r3791;
	xor.b32  	%r3793, %r3788, %r3792;
	shf.l.wrap.b32 	%r3794, %r3793, %r3793, 7;
	add.s32 	%r3795, %r3753, %r3770;
	xor.b32  	%r3796, %r3743, %r3795;
	shf.l.wrap.b32 	%r3797, %r3796, %r3796, 16;
	add.s32 	%r3798, %r3732, %r3797;
	xor.b32  	%r3799, %r3770, %r3798;
	shf.l.wrap.b32 	%r3800, %r3799, %r3799, 12;
	add.s32 	%r3801, %r3795, %r3800;
	xor.b32  	%r3802, %r3797, %r3801;
	shf.l.wrap.b32 	%r3803, %r3802, %r3802, 8;
	add.s32 	%r3804, %r3798, %r3803;
	xor.b32  	%r3805, %r3800, %r3804;
	shf.l.wrap.b32 	%r3806, %r3805, %r3805, 7;
	add.s32 	%r3807, %r3765, %r3734;
	xor.b32  	%r3808, %r3755, %r3807;
	shf.l.wrap.b32 	%r3809, %r3808, %r3808, 16;
	add.s32 	%r3810, %r3744, %r3809;
	xor.b32  	%r3811, %r3734, %r3810;
	shf.l.wrap.b32 	%r3812, %r3811, %r3811, 12;
	add.s32 	%r3813, %r3807, %r3812;
	xor.b32  	%r3814, %r3809, %r3813;
	shf.l.wrap.b32 	%r3815, %r3814, %r3814, 8;
	add.s32 	%r3816, %r3810, %r3815;
	xor.b32  	%r3817, %r3812, %r3816;
	shf.l.wrap.b32 	%r3818, %r3817, %r3817, 7;
	add.s32 	%r3819, %r3777, %r3818;
	xor.b32  	%r3820, %r3791, %r3819;
	shf.l.wrap.b32 	%r3821, %r3820, %r3820, 16;
	add.s32 	%r3822, %r3804, %r3821;
	xor.b32  	%r3823, %r3818, %r3822;
	shf.l.wrap.b32 	%r3824, %r3823, %r3823, 12;
	add.s32 	%r3825, %r3819, %r3824;
	xor.b32  	%r3826, %r3821, %r3825;
	shf.l.wrap.b32 	%r3827, %r3826, %r3826, 8;
	add.s32 	%r3828, %r3822, %r3827;
	xor.b32  	%r3829, %r3824, %r3828;
	shf.l.wrap.b32 	%r3830, %r3829, %r3829, 7;
	add.s32 	%r3831, %r3789, %r3782;
	xor.b32  	%r3832, %r3803, %r3831;
	shf.l.wrap.b32 	%r3833, %r3832, %r3832, 16;
	add.s32 	%r3834, %r3816, %r3833;
	xor.b32  	%r3835, %r3782, %r3834;
	shf.l.wrap.b32 	%r3836, %r3835, %r3835, 12;
	add.s32 	%r3837, %r3831, %r3836;
	xor.b32  	%r3838, %r3833, %r3837;
	shf.l.wrap.b32 	%r3839, %r3838, %r3838, 8;
	add.s32 	%r3840, %r3834, %r3839;
	xor.b32  	%r3841, %r3836, %r3840;
	shf.l.wrap.b32 	%r3842, %r3841, %r3841, 7;
	add.s32 	%r3843, %r3801, %r3794;
	xor.b32  	%r3844, %r3815, %r3843;
	shf.l.wrap.b32 	%r3845, %r3844, %r3844, 16;
	add.s32 	%r3846, %r3780, %r3845;
	xor.b32  	%r3847, %r3794, %r3846;
	shf.l.wrap.b32 	%r3848, %r3847, %r3847, 12;
	add.s32 	%r3849, %r3843, %r3848;
	xor.b32  	%r3850, %r3845, %r3849;
	shf.l.wrap.b32 	%r3851, %r3850, %r3850, 8;
	add.s32 	%r3852, %r3846, %r3851;
	xor.b32  	%r3853, %r3848, %r3852;
	shf.l.wrap.b32 	%r3854, %r3853, %r3853, 7;
	add.s32 	%r3855, %r3813, %r3806;
	xor.b32  	%r3856, %r3779, %r3855;
	shf.l.wrap.b32 	%r3857, %r3856, %r3856, 16;
	add.s32 	%r3858, %r3792, %r3857;
	xor.b32  	%r3859, %r3806, %r3858;
	shf.l.wrap.b32 	%r3860, %r3859, %r3859, 12;
	add.s32 	%r3861, %r3855, %r3860;
	xor.b32  	%r3862, %r3857, %r3861;
	shf.l.wrap.b32 	%r3863, %r3862, %r3862, 8;
	add.s32 	%r3864, %r3858, %r3863;
	xor.b32  	%r3865, %r3860, %r3864;
	shf.l.wrap.b32 	%r3866, %r3865, %r3865, 7;
	add.s32 	%r3867, %r3825, %r3842;
	xor.b32  	%r3868, %r3863, %r3867;
	shf.l.wrap.b32 	%r3869, %r3868, %r3868, 16;
	add.s32 	%r3870, %r3852, %r3869;
	xor.b32  	%r3871, %r3842, %r3870;
	shf.l.wrap.b32 	%r3872, %r3871, %r3871, 12;
	add.s32 	%r3873, %r3867, %r3872;
	xor.b32  	%r3874, %r3869, %r3873;
	shf.l.wrap.b32 	%r3875, %r3874, %r3874, 8;
	add.s32 	%r3876, %r3870, %r3875;
	xor.b32  	%r3877, %r3872, %r3876;
	shf.l.wrap.b32 	%r3878, %r3877, %r3877, 7;
	add.s32 	%r3879, %r3837, %r3854;
	xor.b32  	%r3880, %r3827, %r3879;
	shf.l.wrap.b32 	%r3881, %r3880, %r3880, 16;
	add.s32 	%r3882, %r3864, %r3881;
	xor.b32  	%r3883, %r3854, %r3882;
	shf.l.wrap.b32 	%r3884, %r3883, %r3883, 12;
	add.s32 	%r3885, %r3879, %r3884;
	xor.b32  	%r3886, %r3881, %r3885;
	shf.l.wrap.b32 	%r3887, %r3886, %r3886, 8;
	add.s32 	%r3888, %r3882, %r3887;
	xor.b32  	%r3889, %r3884, %r3888;
	shf.l.wrap.b32 	%r3890, %r3889, %r3889, 7;
	add.s32 	%r3891, %r3849, %r3866;
	xor.b32  	%r3892, %r3839, %r3891;
	shf.l.wrap.b32 	%r3893, %r3892, %r3892, 16;
	add.s32 	%r3894, %r3828, %r3893;
	xor.b32  	%r3895, %r3866, %r3894;
	shf.l.wrap.b32 	%r3896, %r3895, %r3895, 12;
	add.s32 	%r3897, %r3891, %r3896;
	xor.b32  	%r3898, %r3893, %r3897;
	shf.l.wrap.b32 	%r3899, %r3898, %r3898, 8;
	add.s32 	%r3900, %r3894, %r3899;
	xor.b32  	%r3901, %r3896, %r3900;
	shf.l.wrap.b32 	%r3902, %r3901, %r3901, 7;
	add.s32 	%r3903, %r3861, %r3830;
	xor.b32  	%r3904, %r3851, %r3903;
	shf.l.wrap.b32 	%r3905, %r3904, %r3904, 16;
	add.s32 	%r3906, %r3840, %r3905;
	xor.b32  	%r3907, %r3830, %r3906;
	shf.l.wrap.b32 	%r3908, %r3907, %r3907, 12;
	add.s32 	%r3909, %r3903, %r3908;
	xor.b32  	%r3910, %r3905, %r3909;
	shf.l.wrap.b32 	%r3911, %r3910, %r3910, 8;
	add.s32 	%r3912, %r3906, %r3911;
	xor.b32  	%r3913, %r3908, %r3912;
	shf.l.wrap.b32 	%r3914, %r3913, %r3913, 7;
	add.s32 	%r3915, %r3873, %r3914;
	xor.b32  	%r3916, %r3887, %r3915;
	shf.l.wrap.b32 	%r3917, %r3916, %r3916, 16;
	add.s32 	%r3918, %r3900, %r3917;
	xor.b32  	%r3919, %r3914, %r3918;
	shf.l.wrap.b32 	%r3920, %r3919, %r3919, 12;
	add.s32 	%r3921, %r3915, %r3920;
	xor.b32  	%r3922, %r3917, %r3921;
	shf.l.wrap.b32 	%r3923, %r3922, %r3922, 8;
	add.s32 	%r3924, %r3918, %r3923;
	xor.b32  	%r3925, %r3920, %r3924;
	shf.l.wrap.b32 	%r3926, %r3925, %r3925, 7;
	add.s32 	%r3927, %r3885, %r3878;
	xor.b32  	%r3928, %r3899, %r3927;
	shf.l.wrap.b32 	%r3929, %r3928, %r3928, 16;
	add.s32 	%r3930, %r3912, %r3929;
	xor.b32  	%r3931, %r3878, %r3930;
	shf.l.wrap.b32 	%r3932, %r3931, %r3931, 12;
	add.s32 	%r3933, %r3927, %r3932;
	xor.b32  	%r3934, %r3929, %r3933;
	shf.l.wrap.b32 	%r3935, %r3934, %r3934, 8;
	add.s32 	%r3936, %r3930, %r3935;
	xor.b32  	%r3937, %r3932, %r3936;
	shf.l.wrap.b32 	%r3938, %r3937, %r3937, 7;
	add.s32 	%r3939, %r3897, %r3890;
	xor.b32  	%r3940, %r3911, %r3939;
	shf.l.wrap.b32 	%r3941, %r3940, %r3940, 16;
	add.s32 	%r3942, %r3876, %r3941;
	xor.b32  	%r3943, %r3890, %r3942;
	shf.l.wrap.b32 	%r3944, %r3943, %r3943, 12;
	add.s32 	%r3945, %r3939, %r3944;
	xor.b32  	%r3946, %r3941, %r3945;
	shf.l.wrap.b32 	%r3947, %r3946, %r3946, 8;
	add.s32 	%r3948, %r3942, %r3947;
	xor.b32  	%r3949, %r3944, %r3948;
	shf.l.wrap.b32 	%r3950, %r3949, %r3949, 7;
	add.s32 	%r3951, %r3909, %r3902;
	xor.b32  	%r3952, %r3875, %r3951;
	shf.l.wrap.b32 	%r3953, %r3952, %r3952, 16;
	add.s32 	%r3954, %r3888, %r3953;
	xor.b32  	%r3955, %r3902, %r3954;
	shf.l.wrap.b32 	%r3956, %r3955, %r3955, 12;
	add.s32 	%r3957, %r3951, %r3956;
	xor.b32  	%r3958, %r3953, %r3957;
	shf.l.wrap.b32 	%r3959, %r3958, %r3958, 8;
	add.s32 	%r3960, %r3954, %r3959;
	xor.b32  	%r3961, %r3956, %r3960;
	shf.l.wrap.b32 	%r3962, %r3961, %r3961, 7;
	add.s32 	%r3963, %r3921, %r3938;
	xor.b32  	%r3964, %r3959, %r3963;
	shf.l.wrap.b32 	%r3965, %r3964, %r3964, 16;
	add.s32 	%r3966, %r3948, %r3965;
	xor.b32  	%r3967, %r3938, %r3966;
	shf.l.wrap.b32 	%r3968, %r3967, %r3967, 12;
	add.s32 	%r3969, %r3963, %r3968;
	xor.b32  	%r3970, %r3965, %r3969;
	shf.l.wrap.b32 	%r3971, %r3970, %r3970, 8;
	add.s32 	%r3972, %r3966, %r3971;
	xor.b32  	%r3973, %r3968, %r3972;
	shf.l.wrap.b32 	%r3974, %r3973, %r3973, 7;
	add.s32 	%r3975, %r3933, %r3950;
	xor.b32  	%r3976, %r3923, %r3975;
	shf.l.wrap.b32 	%r3977, %r3976, %r3976, 16;
	add.s32 	%r3978, %r3960, %r3977;
	xor.b32  	%r3979, %r3950, %r3978;
	shf.l.wrap.b32 	%r3980, %r3979, %r3979, 12;
	add.s32 	%r3981, %r3975, %r3980;
	xor.b32  	%r3982, %r3977, %r3981;
	shf.l.wrap.b32 	%r3983, %r3982, %r3982, 8;
	add.s32 	%r3984, %r3978, %r3983;
	xor.b32  	%r3985, %r3980, %r3984;
	shf.l.wrap.b32 	%r3986, %r3985, %r3985, 7;
	add.s32 	%r3987, %r3945, %r3962;
	xor.b32  	%r3988, %r3935, %r3987;
	shf.l.wrap.b32 	%r3989, %r3988, %r3988, 16;
	add.s32 	%r3990, %r3924, %r3989;
	xor.b32  	%r3991, %r3962, %r3990;
	shf.l.wrap.b32 	%r3992, %r3991, %r3991, 12;
	add.s32 	%r3993, %r3987, %r3992;
	xor.b32  	%r3994, %r3989, %r3993;
	shf.l.wrap.b32 	%r3995, %r3994, %r3994, 8;
	add.s32 	%r3996, %r3990, %r3995;
	xor.b32  	%r3997, %r3992, %r3996;
	shf.l.wrap.b32 	%r3998, %r3997, %r3997, 7;
	add.s32 	%r3999, %r3957, %r3926;
	xor.b32  	%r4000, %r3947, %r3999;
	shf.l.wrap.b32 	%r4001, %r4000, %r4000, 16;
	add.s32 	%r4002, %r3936, %r4001;
	xor.b32  	%r4003, %r3926, %r4002;
	shf.l.wrap.b32 	%r4004, %r4003, %r4003, 12;
	add.s32 	%r4005, %r3999, %r4004;
	xor.b32  	%r4006, %r4001, %r4005;
	shf.l.wrap.b32 	%r4007, %r4006, %r4006, 8;
	add.s32 	%r4008, %r4002, %r4007;
	xor.b32  	%r4009, %r4004, %r4008;
	shf.l.wrap.b32 	%r4010, %r4009, %r4009, 7;
	add.s32 	%r5609, %r13, %r3969;
	add.s32 	%r5608, %r14, %r3981;
	add.s32 	%r5607, %r15, %r3993;
	add.s32 	%r5606, %r16, %r4005;
	add.s32 	%r5610, %r5617, %r4010;
	add.s32 	%r5611, %r5616, %r3974;
	add.s32 	%r5612, %r5615, %r3986;
	add.s32 	%r5613, %r5614, %r3998;
	xor.b32  	%r4011, %r3631, 1;
	shf.l.wrap.b32 	%r4012, %r3631, %r4011, 16;
	add.s32 	%r4013, %r5617, %r4012;
	xor.b32  	%r4014, %r5617, %r4013;
	shf.l.wrap.b32 	%r4015, %r4014, %r4014, 12;
	add.s32 	%r4016, %r3631, %r4015;
	xor.b32  	%r4017, %r4012, %r4016;
	shf.l.wrap.b32 	%r4018, %r4017, %r4017, 8;
	add.s32 	%r4019, %r4013, %r4018;
	xor.b32  	%r4020, %r4015, %r4019;
	shf.l.wrap.b32 	%r4021, %r4020, %r4020, 7;
	add.s32 	%r4022, %r4016, %r3652;
	xor.b32  	%r4023, %r3671, %r4022;
	shf.l.wrap.b32 	%r4024, %r4023, %r4023, 16;
	add.s32 	%r4025, %r3661, %r4024;
	xor.b32  	%r4026, %r3652, %r4025;
	shf.l.wrap.b32 	%r4027, %r4026, %r4026, 12;
	add.s32 	%r4028, %r4022, %r4027;
	xor.b32  	%r4029, %r4024, %r4028;
	shf.l.wrap.b32 	%r4030, %r4029, %r4029, 8;
	add.s32 	%r4031, %r4025, %r4030;
	xor.b32  	%r4032, %r4027, %r4031;
	shf.l.wrap.b32 	%r4033, %r4032, %r4032, 7;
	xor.b32  	%r4034, %r4018, %r3687;
	shf.l.wrap.b32 	%r4035, %r4034, %r4034, 16;
	add.s32 	%r4036, %r3672, %r4035;
	xor.b32  	%r4037, %r3663, %r4036;
	shf.l.wrap.b32 	%r4038, %r4037, %r4037, 12;
	add.s32 	%r4039, %r3687, %r4038;
	xor.b32  	%r4040, %r4035, %r4039;
	shf.l.wrap.b32 	%r4041, %r4040, %r4040, 8;
	add.s32 	%r4042, %r4036, %r4041;
	xor.b32  	%r4043, %r4038, %r4042;
	shf.l.wrap.b32 	%r4044, %r4043, %r4043, 7;
	add.s32 	%r4045, %r4019, %r3701;
	xor.b32  	%r4046, %r3674, %r4045;
	shf.l.wrap.b32 	%r4047, %r4046, %r4046, 12;
	add.s32 	%r4048, %r3699, %r4047;
	xor.b32  	%r4049, %r3701, %r4048;
	shf.l.wrap.b32 	%r4050, %r4049, %r4049, 8;
	add.s32 	%r4051, %r4045, %r4050;
	xor.b32  	%r4052, %r4047, %r4051;
	shf.l.wrap.b32 	%r4053, %r4052, %r4052, 7;
	add.s32 	%r4054, %r3669, %r4021;
	xor.b32  	%r4055, %r3660, %r4054;
	shf.l.wrap.b32 	%r4056, %r4055, %r4055, 16;
	add.s32 	%r4057, %r3650, %r4056;
	xor.b32  	%r4058, %r4021, %r4057;
	shf.l.wrap.b32 	%r4059, %r4058, %r4058, 12;
	add.s32 	%r4060, %r4054, %r4059;
	xor.b32  	%r4061, %r4056, %r4060;
	shf.l.wrap.b32 	%r4062, %r4061, %r4061, 8;
	add.s32 	%r4063, %r4057, %r4062;
	xor.b32  	%r4064, %r4059, %r4063;
	shf.l.wrap.b32 	%r4065, %r4064, %r4064, 7;
	add.s32 	%r4066, %r4028, %r4065;
	xor.b32  	%r4067, %r4041, %r4066;
	shf.l.wrap.b32 	%r4068, %r4067, %r4067, 16;
	add.s32 	%r4069, %r4051, %r4068;
	xor.b32  	%r4070, %r4065, %r4069;
	shf.l.wrap.b32 	%r4071, %r4070, %r4070, 12;
	add.s32 	%r4072, %r4066, %r4071;
	xor.b32  	%r4073, %r4068, %r4072;
	shf.l.wrap.b32 	%r4074, %r4073, %r4073, 8;
	add.s32 	%r4075, %r4069, %r4074;
	xor.b32  	%r4076, %r4071, %r4075;
	shf.l.wrap.b32 	%r4077, %r4076, %r4076, 7;
	add.s32 	%r4078, %r4039, %r4033;
	xor.b32  	%r4079, %r4050, %r4078;
	shf.l.wrap.b32 	%r4080, %r4079, %r4079, 16;
	add.s32 	%r4081, %r4063, %r4080;
	xor.b32  	%r4082, %r4033, %r4081;
	shf.l.wrap.b32 	%r4083, %r4082, %r4082, 12;
	add.s32 	%r4084, %r4078, %r4083;
	xor.b32  	%r4085, %r4080, %r4084;
	shf.l.wrap.b32 	%r4086, %r4085, %r4085, 8;
	add.s32 	%r4087, %r4081, %r4086;
	xor.b32  	%r4088, %r4083, %r4087;
	shf.l.wrap.b32 	%r4089, %r4088, %r4088, 7;
	add.s32 	%r4090, %r4048, %r4044;
	xor.b32  	%r4091, %r4062, %r4090;
	shf.l.wrap.b32 	%r4092, %r4091, %r4091, 16;
	add.s32 	%r4093, %r4031, %r4092;
	xor.b32  	%r4094, %r4044, %r4093;
	shf.l.wrap.b32 	%r4095, %r4094, %r4094, 12;
	add.s32 	%r4096, %r4090, %r4095;
	xor.b32  	%r4097, %r4092, %r4096;
	shf.l.wrap.b32 	%r4098, %r4097, %r4097, 8;
	add.s32 	%r4099, %r4093, %r4098;
	xor.b32  	%r4100, %r4095, %r4099;
	shf.l.wrap.b32 	%r4101, %r4100, %r4100, 7;
	add.s32 	%r4102, %r4060, %r4053;
	xor.b32  	%r4103, %r4030, %r4102;
	shf.l.wrap.b32 	%r4104, %r4103, %r4103, 16;
	add.s32 	%r4105, %r4042, %r4104;
	xor.b32  	%r4106, %r4053, %r4105;
	shf.l.wrap.b32 	%r4107, %r4106, %r4106, 12;
	add.s32 	%r4108, %r4102, %r4107;
	xor.b32  	%r4109, %r4104, %r4108;
	shf.l.wrap.b32 	%r4110, %r4109, %r4109, 8;
	add.s32 	%r4111, %r4105, %r4110;
	xor.b32  	%r4112, %r4107, %r4111;
	shf.l.wrap.b32 	%r4113, %r4112, %r4112, 7;
	add.s32 	%r4114, %r4072, %r4089;
	xor.b32  	%r4115, %r4110, %r4114;
	shf.l.wrap.b32 	%r4116, %r4115, %r4115, 16;
	add.s32 	%r4117, %r4099, %r4116;
	xor.b32  	%r4118, %r4089, %r4117;
	shf.l.wrap.b32 	%r4119, %r4118, %r4118, 12;
	add.s32 	%r4120, %r4114, %r4119;
	xor.b32  	%r4121, %r4116, %r4120;
	shf.l.wrap.b32 	%r4122, %r4121, %r4121, 8;
	add.s32 	%r4123, %r4117, %r4122;
	xor.b32  	%r4124, %r4119, %r4123;
	shf.l.wrap.b32 	%r4125, %r4124, %r4124, 7;
	add.s32 	%r4126, %r4084, %r4101;
	xor.b32  	%r4127, %r4074, %r4126;
	shf.l.wrap.b32 	%r4128, %r4127, %r4127, 16;
	add.s32 	%r4129, %r4111, %r4128;
	xor.b32  	%r4130, %r4101, %r4129;
	shf.l.wrap.b32 	%r4131, %r4130, %r4130, 12;
	add.s32 	%r4132, %r4126, %r4131;
	xor.b32  	%r4133, %r4128, %r4132;
	shf.l.wrap.b32 	%r4134, %r4133, %r4133, 8;
	add.s32 	%r4135, %r4129, %r4134;
	xor.b32  	%r4136, %r4131, %r4135;
	shf.l.wrap.b32 	%r4137, %r4136, %r4136, 7;
	add.s32 	%r4138, %r4096, %r4113;
	xor.b32  	%r4139, %r4086, %r4138;
	shf.l.wrap.b32 	%r4140, %r4139, %r4139, 16;
	add.s32 	%r4141, %r4075, %r4140;
	xor.b32  	%r4142, %r4113, %r4141;
	shf.l.wrap.b32 	%r4143, %r4142, %r4142, 12;
	add.s32 	%r4144, %r4138, %r4143;
	xor.b32  	%r4145, %r4140, %r4144;
	shf.l.wrap.b32 	%r4146, %r4145, %r4145, 8;
	add.s32 	%r4147, %r4141, %r4146;
	xor.b32  	%r4148, %r4143, %r4147;
	shf.l.wrap.b32 	%r4149, %r4148, %r4148, 7;
	add.s32 	%r4150, %r4108, %r4077;
	xor.b32  	%r4151, %r4098, %r4150;
	shf.l.wrap.b32 	%r4152, %r4151, %r4151, 16;
	add.s32 	%r4153, %r4087, %r4152;
	xor.b32  	%r4154, %r4077, %r4153;
	shf.l.wrap.b32 	%r4155, %r4154, %r4154, 12;
	add.s32 	%r4156, %r4150, %r4155;
	xor.b32  	%r4157, %r4152, %r4156;
	shf.l.wrap.b32 	%r4158, %r4157, %r4157, 8;
	add.s32 	%r4159, %r4153, %r4158;
	xor.b32  	%r4160, %r4155, %r4159;
	shf.l.wrap.b32 	%r4161, %r4160, %r4160, 7;
	add.s32 	%r4162, %r4120, %r4161;
	xor.b32  	%r4163, %r4134, %r4162;
	shf.l.wrap.b32 	%r4164, %r4163, %r4163, 16;
	add.s32 	%r4165, %r4147, %r4164;
	xor.b32  	%r4166, %r4161, %r4165;
	shf.l.wrap.b32 	%r4167, %r4166, %r4166, 12;
	add.s32 	%r4168, %r4162, %r4167;
	xor.b32  	%r4169, %r4164, %r4168;
	shf.l.wrap.b32 	%r4170, %r4169, %r4169, 8;
	add.s32 	%r4171, %r4165, %r4170;
	xor.b32  	%r4172, %r4167, %r4171;
	shf.l.wrap.b32 	%r4173, %r4172, %r4172, 7;
	add.s32 	%r4174, %r4132, %r4125;
	xor.b32  	%r4175, %r4146, %r4174;
	shf.l.wrap.b32 	%r4176, %r4175, %r4175, 16;
	add.s32 	%r4177, %r4159, %r4176;
	xor.b32  	%r4178, %r4125, %r4177;
	shf.l.wrap.b32 	%r4179, %r4178, %r4178, 12;
	add.s32 	%r4180, %r4174, %r4179;
	xor.b32  	%r4181, %r4176, %r4180;
	shf.l.wrap.b32 	%r4182, %r4181, %r4181, 8;
	add.s32 	%r4183, %r4177, %r4182;
	xor.b32  	%r4184, %r4179, %r4183;
	shf.l.wrap.b32 	%r4185, %r4184, %r4184, 7;
	add.s32 	%r4186, %r4144, %r4137;
	xor.b32  	%r4187, %r4158, %r4186;
	shf.l.wrap.b32 	%r4188, %r4187, %r4187, 16;
	add.s32 	%r4189, %r4123, %r4188;
	xor.b32  	%r4190, %r4137, %r4189;
	shf.l.wrap.b32 	%r4191, %r4190, %r4190, 12;
	add.s32 	%r4192, %r4186, %r4191;
	xor.b32  	%r4193, %r4188, %r4192;
	shf.l.wrap.b32 	%r4194, %r4193, %r4193, 8;
	add.s32 	%r4195, %r4189, %r4194;
	xor.b32  	%r4196, %r4191, %r4195;
	shf.l.wrap.b32 	%r4197, %r4196, %r4196, 7;
	add.s32 	%r4198, %r4156, %r4149;
	xor.b32  	%r4199, %r4122, %r4198;
	shf.l.wrap.b32 	%r4200, %r4199, %r4199, 16;
	add.s32 	%r4201, %r4135, %r4200;
	xor.b32  	%r4202, %r4149, %r4201;
	shf.l.wrap.b32 	%r4203, %r4202, %r4202, 12;
	add.s32 	%r4204, %r4198, %r4203;
	xor.b32  	%r4205, %r4200, %r4204;
	shf.l.wrap.b32 	%r4206, %r4205, %r4205, 8;
	add.s32 	%r4207, %r4201, %r4206;
	xor.b32  	%r4208, %r4203, %r4207;
	shf.l.wrap.b32 	%r4209, %r4208, %r4208, 7;
	add.s32 	%r4210, %r4168, %r4185;
	xor.b32  	%r4211, %r4206, %r4210;
	shf.l.wrap.b32 	%r4212, %r4211, %r4211, 16;
	add.s32 	%r4213, %r4195, %r4212;
	xor.b32  	%r4214, %r4185, %r4213;
	shf.l.wrap.b32 	%r4215, %r4214, %r4214, 12;
	add.s32 	%r4216, %r4210, %r4215;
	xor.b32  	%r4217, %r4212, %r4216;
	shf.l.wrap.b32 	%r4218, %r4217, %r4217, 8;
	add.s32 	%r4219, %r4213, %r4218;
	xor.b32  	%r4220, %r4215, %r4219;
	shf.l.wrap.b32 	%r4221, %r4220, %r4220, 7;
	add.s32 	%r4222, %r4180, %r4197;
	xor.b32  	%r4223, %r4170, %r4222;
	shf.l.wrap.b32 	%r4224, %r4223, %r4223, 16;
	add.s32 	%r4225, %r4207, %r4224;
	xor.b32  	%r4226, %r4197, %r4225;
	shf.l.wrap.b32 	%r4227, %r4226, %r4226, 12;
	add.s32 	%r4228, %r4222, %r4227;
	xor.b32  	%r4229, %r4224, %r4228;
	shf.l.wrap.b32 	%r4230, %r4229, %r4229, 8;
	add.s32 	%r4231, %r4225, %r4230;
	xor.b32  	%r4232, %r4227, %r4231;
	shf.l.wrap.b32 	%r4233, %r4232, %r4232, 7;
	add.s32 	%r4234, %r4192, %r4209;
	xor.b32  	%r4235, %r4182, %r4234;
	shf.l.wrap.b32 	%r4236, %r4235, %r4235, 16;
	add.s32 	%r4237, %r4171, %r4236;
	xor.b32  	%r4238, %r4209, %r4237;
	shf.l.wrap.b32 	%r4239, %r4238, %r4238, 12;
	add.s32 	%r4240, %r4234, %r4239;
	xor.b32  	%r4241, %r4236, %r4240;
	shf.l.wrap.b32 	%r4242, %r4241, %r4241, 8;
	add.s32 	%r4243, %r4237, %r4242;
	xor.b32  	%r4244, %r4239, %r4243;
	shf.l.wrap.b32 	%r4245, %r4244, %r4244, 7;
	add.s32 	%r4246, %r4204, %r4173;
	xor.b32  	%r4247, %r4194, %r4246;
	shf.l.wrap.b32 	%r4248, %r4247, %r4247, 16;
	add.s32 	%r4249, %r4183, %r4248;
	xor.b32  	%r4250, %r4173, %r4249;
	shf.l.wrap.b32 	%r4251, %r4250, %r4250, 12;
	add.s32 	%r4252, %r4246, %r4251;
	xor.b32  	%r4253, %r4248, %r4252;
	shf.l.wrap.b32 	%r4254, %r4253, %r4253, 8;
	add.s32 	%r4255, %r4249, %r4254;
	xor.b32  	%r4256, %r4251, %r4255;
	shf.l.wrap.b32 	%r4257, %r4256, %r4256, 7;
	add.s32 	%r4258, %r4216, %r4257;
	xor.b32  	%r4259, %r4230, %r4258;
	shf.l.wrap.b32 	%r4260, %r4259, %r4259, 16;
	add.s32 	%r4261, %r4243, %r4260;
	xor.b32  	%r4262, %r4257, %r4261;
	shf.l.wrap.b32 	%r4263, %r4262, %r4262, 12;
	add.s32 	%r4264, %r4258, %r4263;
	xor.b32  	%r4265, %r4260, %r4264;
	shf.l.wrap.b32 	%r4266, %r4265, %r4265, 8;
	add.s32 	%r4267, %r4228, %r4221;
	xor.b32  	%r4268, %r4242, %r4267;
	shf.l.wrap.b32 	%r4269, %r4268, %r4268, 16;
	add.s32 	%r4270, %r4255, %r4269;
	xor.b32  	%r4271, %r4221, %r4270;
	shf.l.wrap.b32 	%r4272, %r4271, %r4271, 12;
	add.s32 	%r4273, %r4267, %r4272;
	xor.b32  	%r4274, %r4269, %r4273;
	shf.l.wrap.b32 	%r4275, %r4274, %r4274, 8;
	add.s32 	%r4276, %r4270, %r4275;
	xor.b32  	%r4277, %r4272, %r4276;
	shf.l.wrap.b32 	%r4278, %r4277, %r4277, 7;
	add.s32 	%r4279, %r4240, %r4233;
	xor.b32  	%r4280, %r4254, %r4279;
	shf.l.wrap.b32 	%r4281, %r4280, %r4280, 16;
	add.s32 	%r4282, %r4219, %r4281;
	xor.b32  	%r4283, %r4233, %r4282;
	shf.l.wrap.b32 	%r4284, %r4283, %r4283, 12;
	add.s32 	%r4285, %r4279, %r4284;
	xor.b32  	%r4286, %r4281, %r4285;
	shf.l.wrap.b32 	%r4287, %r4286, %r4286, 8;
	add.s32 	%r4288, %r4282, %r4287;
	xor.b32  	%r4289, %r4284, %r4288;
	shf.l.wrap.b32 	%r4290, %r4289, %r4289, 7;
	add.s32 	%r4291, %r4252, %r4245;
	xor.b32  	%r4292, %r4218, %r4291;
	shf.l.wrap.b32 	%r4293, %r4292, %r4292, 16;
	add.s32 	%r4294, %r4231, %r4293;
	xor.b32  	%r4295, %r4245, %r4294;
	shf.l.wrap.b32 	%r4296, %r4295, %r4295, 12;
	add.s32 	%r4297, %r4291, %r4296;
	xor.b32  	%r4298, %r4293, %r4297;
	shf.l.wrap.b32 	%r4299, %r4298, %r4298, 8;
	add.s32 	%r4300, %r4294, %r4299;
	add.s32 	%r4301, %r4264, %r4278;
	xor.b32  	%r4302, %r4299, %r4301;
	shf.l.wrap.b32 	%r4303, %r4302, %r4302, 16;
	add.s32 	%r4304, %r4288, %r4303;
	xor.b32  	%r4305, %r4278, %r4304;
	shr.u32 	%r4306, %r4305, 20;
	add.s32 	%r4307, %r4301, %r4306;
	add.s32 	%r4308, %r4273, %r4290;
	xor.b32  	%r4309, %r4266, %r4308;
	shf.l.wrap.b32 	%r4310, %r4309, %r4309, 16;
	add.s32 	%r4311, %r4300, %r4310;
	xor.b32  	%r4312, %r4290, %r4311;
	shr.u32 	%r4313, %r4312, 20;
	add.s32 	%r4314, %r4308, %r4313;
	add.s32 	%r4315, %r13, %r4307;
	add.s32 	%r4316, %r14, %r4314;
	not.b32 	%r4317, %r5605;
	add.s32 	%r4318, %r316, %r4317;
	mov.b32 	%r4319, 1;
	shl.b32 	%r4320, %r4319, %r4318;
	and.b32  	%r330, %r4320, %r251;
	setp.eq.s32 	%p39, %r330, 0;
	selp.b32 	%r4321, %r4315, %r4316, %p39;
	cvt.u16.u32 	%rs60, %r4321;
	and.b16  	%rs90, %rs60, 1;
	and.b16  	%rs61, %rs88, 255;
	setp.ne.s16 	%p40, %rs61, 1;
	@%p40 bra 	$L__BB0_44;
	cvt.s64.s32 	%rd39, %r5605;
	mul.wide.s32 	%rd40, %r5605, 16;
	add.s64 	%rd41, %rd1, %rd40;
	ld.global.u32 	%r4322, [%rd41+508];
	selp.b32 	%r4323, %r5609, %r5610, %p39;
	xor.b32  	%r4324, %r4323, %r4322;
	selp.b32 	%r4325, %r5608, %r5611, %p39;
	selp.b32 	%r5609, %r4324, %r5609, %p39;
	selp.b32 	%r5610, %r5610, %r4324, %p39;
	ld.global.u32 	%r4326, [%rd41+512];
	xor.b32  	%r4327, %r4325, %r4326;
	selp.b32 	%r4328, %r5607, %r5612, %p39;
	selp.b32 	%r5608, %r4327, %r5608, %p39;
	selp.b32 	%r5611, %r5611, %r4327, %p39;
	ld.global.u32 	%r4329, [%rd41+516];
	xor.b32  	%r4330, %r4328, %r4329;
	selp.b32 	%r4331, %r5606, %r5613, %p39;
	selp.b32 	%r5607, %r4330, %r5607, %p39;
	selp.b32 	%r5612, %r5612, %r4330, %p39;
	ld.global.u32 	%r4332, [%rd41+520];
	xor.b32  	%r4333, %r4331, %r4332;
	selp.b64 	%rd42, 420, 445, %p39;
	selp.b32 	%r5606, %r4333, %r5606, %p39;
	selp.b32 	%r5613, %r5613, %r4333, %p39;
	add.s64 	%rd43, %rd42, %rd39;
	add.s64 	%rd44, %rd1, %rd43;
	ld.global.u8 	%rs62, [%rd44+488];
	xor.b16  	%rs90, %rs62, %rs90;
$L__BB0_44:
	selp.b32 	%r5617, %r5609, %r5610, %p39;
	selp.b32 	%r5616, %r5608, %r5611, %p39;
	selp.b32 	%r5615, %r5607, %r5612, %p39;
	selp.b32 	%r5614, %r5606, %r5613, %p39;
	add.s32 	%r5605, %r5605, 1;
	setp.lt.u32 	%p43, %r5605, %r316;
	mov.u16 	%rs88, %rs90;
	@%p43 bra 	$L__BB0_42;
$L__BB0_45:
	and.b16  	%rs63, %rs90, 255;
	setp.ne.s16 	%p44, %rs63, 1;
	@%p44 bra 	$L__BB0_47;
	ld.global.u32 	%r4334, [%rd1+960];
	xor.b32  	%r5617, %r5617, %r4334;
$L__BB0_47:
	@%p44 bra 	$L__BB0_49;
	ld.global.u32 	%r4335, [%rd1+964];
	xor.b32  	%r5616, %r5616, %r4335;
$L__BB0_49:
	@%p44 bra 	$L__BB0_51;
	ld.global.u32 	%r4336, [%rd1+968];
	xor.b32  	%r5615, %r5615, %r4336;
$L__BB0_51:
	@%p44 bra 	$L__BB0_53;
	ld.global.u32 	%r4337, [%rd1+972];
	xor.b32  	%r5614, %r5614, %r4337;
$L__BB0_53:
	ld.param.u32 	%r5422, [fused_batch_pir_kernel_1_param_3];
	setp.ge.s32 	%p48, %r251, %r5422;
	mov.u32 	%r4339, s_mem;
	cvt.u64.u32 	%rd45, %r4339;
	cvta.shared.u64 	%rd46, %rd45;
	add.s64 	%rd47, %rd46, 12363;
	and.b64  	%rd48, %rd47, -16;
	mul.lo.s32 	%r4340, %r5849, 3;
	mul.wide.u32 	%rd49, %r4340, 16;
	add.s64 	%rd50, %rd48, %rd49;
	st.v4.u32 	[%rd50+16], {%r5617, %r5616, %r5615, %r5614};
	mov.b32 	%r5638, 0;
	mov.u32 	%r5639, %r5638;
	mov.u32 	%r5640, %r5638;
	mov.u32 	%r5641, %r5638;
	@%p48 bra 	$L__BB0_67;
	ld.global.u8 	%rs67, [%rd1+993];
	max.u16 	%rs68, %rs67, 11;
	cvt.u32.u16 	%r4341, %rs68;
	add.s32 	%r5629, %r4341, -11;
	ld.shared.v2.u32 	{%r5641, %r5640}, [s_mem+12328];
	ld.shared.v2.u32 	{%r5639, %r5638}, [s_mem+12336];
	ld.shared.u8 	%rs93, [s_mem+12344];
	cvt.u32.u16 	%r372, %rs67;
	setp.ge.u32 	%p49, %r5629, %r372;
	@%p49 bra 	$L__BB0_59;
	mov.u16 	%rs91, %rs93;
$L__BB0_56:
	add.s32 	%r4342, %r13, %r5641;
	shf.l.wrap.b32 	%r4343, %r4342, %r4342, 16;
	add.s32 	%r4344, %r5641, %r4343;
	xor.b32  	%r4345, %r5641, %r4344;
	shf.l.wrap.b32 	%r4346, %r4345, %r4345, 12;
	add.s32 	%r4347, %r4342, %r4346;
	xor.b32  	%r4348, %r4343, %r4347;
	shf.l.wrap.b32 	%r4349, %r4348, %r4348, 8;
	add.s32 	%r4350, %r4344, %r4349;
	xor.b32  	%r4351, %r4346, %r4350;
	shf.l.wrap.b32 	%r4352, %r4351, %r4351, 7;
	add.s32 	%r4353, %r14, %r5640;
	shf.l.wrap.b32 	%r4354, %r4353, %r4353, 16;
	add.s32 	%r4355, %r5640, %r4354;
	xor.b32  	%r4356, %r5640, %r4355;
	shf.l.wrap.b32 	%r4357, %r4356, %r4356, 12;
	add.s32 	%r4358, %r4353, %r4357;
	xor.b32  	%r4359, %r4354, %r4358;
	shf.l.wrap.b32 	%r4360, %r4359, %r4359, 8;
	add.s32 	%r4361, %r4355, %r4360;
	xor.b32  	%r4362, %r4357, %r4361;
	shf.l.wrap.b32 	%r4363, %r4362, %r4362, 7;
	add.s32 	%r4364, %r15, %r5639;
	shf.l.wrap.b32 	%r4365, %r4364, %r4364, 16;
	add.s32 	%r4366, %r5639, %r4365;
	xor.b32  	%r4367, %r5639, %r4366;
	shf.l.wrap.b32 	%r4368, %r4367, %r4367, 12;
	add.s32 	%r4369, %r4364, %r4368;
	xor.b32  	%r4370, %r4365, %r4369;
	shf.l.wrap.b32 	%r4371, %r4370, %r4370, 8;
	add.s32 	%r4372, %r4366, %r4371;
	xor.b32  	%r4373, %r4368, %r4372;
	shf.l.wrap.b32 	%r4374, %r4373, %r4373, 7;
	add.s32 	%r4375, %r16, %r5638;
	shf.l.wrap.b32 	%r4376, %r4375, %r4375, 16;
	add.s32 	%r4377, %r5638, %r4376;
	xor.b32  	%r4378, %r5638, %r4377;
	shf.l.wrap.b32 	%r4379, %r4378, %r4378, 12;
	add.s32 	%r4380, %r4375, %r4379;
	xor.b32  	%r4381, %r4376, %r4380;
	shf.l.wrap.b32 	%r4382, %r4381, %r4381, 8;
	add.s32 	%r4383, %r4377, %r4382;
	xor.b32  	%r4384, %r4379, %r4383;
	shf.l.wrap.b32 	%r4385, %r4384, %r4384, 7;
	add.s32 	%r4386, %r4347, %r4363;
	xor.b32  	%r4387, %r4382, %r4386;
	shf.l.wrap.b32 	%r4388, %r4387, %r4387, 16;
	add.s32 	%r4389, %r4372, %r4388;
	xor.b32  	%r4390, %r4363, %r4389;
	shf.l.wrap.b32 	%r4391, %r4390, %r4390, 12;
	add.s32 	%r4392, %r4386, %r4391;
	xor.b32  	%r4393, %r4388, %r4392;
	shf.l.wrap.b32 	%r4394, %r4393, %r4393, 8;
	add.s32 	%r4395, %r4389, %r4394;
	xor.b32  	%r4396, %r4391, %r4395;
	shf.l.wrap.b32 	%r4397, %r4396, %r4396, 7;
	add.s32 	%r4398, %r4358, %r4374;
	xor.b32  	%r4399, %r4349, %r4398;
	shf.l.wrap.b32 	%r4400, %r4399, %r4399, 16;
	add.s32 	%r4401, %r4383, %r4400;
	xor.b32  	%r4402, %r4374, %r4401;
	shf.l.wrap.b32 	%r4403, %r4402, %r4402, 12;
	add.s32 	%r4404, %r4398, %r4403;
	xor.b32  	%r4405, %r4400, %r4404;
	shf.l.wrap.b32 	%r4406, %r4405, %r4405, 8;
	add.s32 	%r4407, %r4401, %r4406;
	xor.b32  	%r4408, %r4403, %r4407;
	shf.l.wrap.b32 	%r4409, %r4408, %r4408, 7;
	add.s32 	%r4410, %r4369, %r4385;
	xor.b32  	%r4411, %r4360, %r4410;
	shf.l.wrap.b32 	%r4412, %r4411, %r4411, 16;
	add.s32 	%r4413, %r4350, %r4412;
	xor.b32  	%r4414, %r4385, %r4413;
	shf.l.wrap.b32 	%r4415, %r4414, %r4414, 12;
	add.s32 	%r4416, %r4410, %r4415;
	xor.b32  	%r4417, %r4412, %r4416;
	shf.l.wrap.b32 	%r4418, %r4417, %r4417, 8;
	add.s32 	%r4419, %r4413, %r4418;
	xor.b32  	%r4420, %r4415, %r4419;
	shf.l.wrap.b32 	%r4421, %r4420, %r4420, 7;
	add.s32 	%r4422, %r4380, %r4352;
	xor.b32  	%r4423, %r4371, %r4422;
	shf.l.wrap.b32 	%r4424, %r4423, %r4423, 16;
	add.s32 	%r4425, %r4361, %r4424;
	xor.b32  	%r4426, %r4352, %r4425;
	shf.l.wrap.b32 	%r4427, %r4426, %r4426, 12;
	add.s32 	%r4428, %r4422, %r4427;
	xor.b32  	%r4429, %r4424, %r4428;
	shf.l.wrap.b32 	%r4430, %r4429, %r4429, 8;
	add.s32 	%r4431, %r4425, %r4430;
	xor.b32  	%r4432, %r4427, %r4431;
	shf.l.wrap.b32 	%r4433, %r4432, %r4432, 7;
	add.s32 	%r4434, %r4392, %r4433;
	xor.b32  	%r4435, %r4406, %r4434;
	shf.l.wrap.b32 	%r4436, %r4435, %r4435, 16;
	add.s32 	%r4437, %r4419, %r4436;
	xor.b32  	%r4438, %r4433, %r4437;
	shf.l.wrap.b32 	%r4439, %r4438, %r4438, 12;
	add.s32 	%r4440, %r4434, %r4439;
	xor.b32  	%r4441, %r4436, %r4440;
	shf.l.wrap.b32 	%r4442, %r4441, %r4441, 8;
	add.s32 	%r4443, %r4437, %r4442;
	xor.b32  	%r4444, %r4439, %r4443;
	shf.l.wrap.b32 	%r4445, %r4444, %r4444, 7;
	add.s32 	%r4446, %r4404, %r4397;
	xor.b32  	%r4447, %r4418, %r4446;
	shf.l.wrap.b32 	%r4448, %r4447, %r4447, 16;
	add.s32 	%r4449, %r4431, %r4448;
	xor.b32  	%r4450, %r4397, %r4449;
	shf.l.wrap.b32 	%r4451, %r4450, %r4450, 12;
	add.s32 	%r4452, %r4446, %r4451;
	xor.b32  	%r4453, %r4448, %r4452;
	shf.l.wrap.b32 	%r4454, %r4453, %r4453, 8;
	add.s32 	%r4455, %r4449, %r4454;
	xor.b32  	%r4456, %r4451, %r4455;
	shf.l.wrap.b32 	%r4457, %r4456, %r4456, 7;
	add.s32 	%r4458, %r4416, %r4409;
	xor.b32  	%r4459, %r4430, %r4458;
	shf.l.wrap.b32 	%r4460, %r4459, %r4459, 16;
	add.s32 	%r4461, %r4395, %r4460;
	xor.b32  	%r4462, %r4409, %r4461;
	shf.l.wrap.b32 	%r4463, %r4462, %r4462, 12;
	add.s32 	%r4464, %r4458, %r4463;
	xor.b32  	%r4465, %r4460, %r4464;
	shf.l.wrap.b32 	%r4466, %r4465, %r4465, 8;
	add.s32 	%r4467, %r4461, %r4466;
	xor.b32  	%r4468, %r4463, %r4467;
	shf.l.wrap.b32 	%r4469, %r4468, %r4468, 7;
	add.s32 	%r4470, %r4428, %r4421;
	xor.b32  	%r4471, %r4394, %r4470;
	shf.l.wrap.b32 	%r4472, %r4471, %r4471, 16;
	add.s32 	%r4473, %r4407, %r4472;
	xor.b32  	%r4474, %r4421, %r4473;
	shf.l.wrap.b32 	%r4475, %r4474, %r4474, 12;
	add.s32 	%r4476, %r4470, %r4475;
	xor.b32  	%r4477, %r4472, %r4476;
	shf.l.wrap.b32 	%r4478, %r4477, %r4477, 8;
	add.s32 	%r4479, %r4473, %r4478;
	xor.b32  	%r4480, %r4475, %r4479;
	shf.l.wrap.b32 	%r4481, %r4480, %r4480, 7;
	add.s32 	%r4482, %r4440, %r4457;
	xor.b32  	%r4483, %r4478, %r4482;
	shf.l.wrap.b32 	%r4484, %r4483, %r4483, 16;
	add.s32 	%r4485, %r4467, %r4484;
	xor.b32  	%r4486, %r4457, %r4485;
	shf.l.wrap.b32 	%r4487, %r4486, %r4486, 12;
	add.s32 	%r4488, %r4482, %r4487;
	xor.b32  	%r4489, %r4484, %r4488;
	shf.l.wrap.b32 	%r4490, %r4489, %r4489, 8;
	add.s32 	%r4491, %r4485, %r4490;
	xor.b32  	%r4492, %r4487, %r4491;
	shf.l.wrap.b32 	%r4493, %r4492, %r4492, 7;
	add.s32 	%r4494, %r4452, %r4469;
	xor.b32  	%r4495, %r4442, %r4494;
	shf.l.wrap.b32 	%r4496, %r4495, %r4495, 16;
	add.s32 	%r4497, %r4479, %r4496;
	xor.b32  	%r4498, %r4469, %r4497;
	shf.l.wrap.b32 	%r4499, %r4498, %r4498, 12;
	add.s32 	%r4500, %r4494, %r4499;
	xor.b32  	%r4501, %r4496, %r4500;
	shf.l.wrap.b32 	%r4502, %r4501, %r4501, 8;
	add.s32 	%r4503, %r4497, %r4502;
	xor.b32  	%r4504, %r4499, %r4503;
	shf.l.wrap.b32 	%r4505, %r4504, %r4504, 7;
	add.s32 	%r4506, %r4464, %r4481;
	xor.b32  	%r4507, %r4454, %r4506;
	shf.l.wrap.b32 	%r4508, %r4507, %r4507, 16;
	add.s32 	%r4509, %r4443, %r4508;
	xor.b32  	%r4510, %r4481, %r4509;
	shf.l.wrap.b32 	%r4511, %r4510, %r4510, 12;
	add.s32 	%r4512, %r4506, %r4511;
	xor.b32  	%r4513, %r4508, %r4512;
	shf.l.wrap.b32 	%r4514, %r4513, %r4513, 8;
	add.s32 	%r4515, %r4509, %r4514;
	xor.b32  	%r4516, %r4511, %r4515;
	shf.l.wrap.b32 	%r4517, %r4516, %r4516, 7;
	add.s32 	%r4518, %r4476, %r4445;
	xor.b32  	%r4519, %r4466, %r4518;
	shf.l.wrap.b32 	%r4520, %r4519, %r4519, 16;
	add.s32 	%r4521, %r4455, %r4520;
	xor.b32  	%r4522, %r4445, %r4521;
	shf.l.wrap.b32 	%r4523, %r4522, %r4522, 12;
	add.s32 	%r4524, %r4518, %r4523;
	xor.b32  	%r4525, %r4520, %r4524;
	shf.l.wrap.b32 	%r4526, %r4525, %r4525, 8;
	add.s32 	%r4527, %r4521, %r4526;
	xor.b32  	%r4528, %r4523, %r4527;
	shf.l.wrap.b32 	%r4529, %r4528, %r4528, 7;
	add.s32 	%r4530, %r4488, %r4529;
	xor.b32  	%r4531, %r4502, %r4530;
	shf.l.wrap.b32 	%r4532, %r4531, %r4531, 16;
	add.s32 	%r4533, %r4515, %r4532;
	xor.b32  	%r4534, %r4529, %r4533;
	shf.l.wrap.b32 	%r4535, %r4534, %r4534, 12;
	add.s32 	%r4536, %r4530, %r4535;
	xor.b32  	%r4537, %r4532, %r4536;
	shf.l.wrap.b32 	%r4538, %r4537, %r4537, 8;
	add.s32 	%r4539, %r4533, %r4538;
	xor.b32  	%r4540, %r4535, %r4539;
	shf.l.wrap.b32 	%r4541, %r4540, %r4540, 7;
	add.s32 	%r4542, %r4500, %r4493;
	xor.b32  	%r4543, %r4514, %r4542;
	shf.l.wrap.b32 	%r4544, %r4543, %r4543, 16;
	add.s32 	%r4545, %r4527, %r4544;
	xor.b32  	%r4546, %r4493, %r4545;
	shf.l.wrap.b32 	%r4547, %r4546, %r4546, 12;
	add.s32 	%r4548, %r4542, %r4547;
	xor.b32  	%r4549, %r4544, %r4548;
	shf.l.wrap.b32 	%r4550, %r4549, %r4549, 8;
	add.s32 	%r4551, %r4545, %r4550;
	xor.b32  	%r4552, %r4547, %r4551;
	shf.l.wrap.b32 	%r4553, %r4552, %r4552, 7;
	add.s32 	%r4554, %r4512, %r4505;
	xor.b32  	%r4555, %r4526, %r4554;
	shf.l.wrap.b32 	%r4556, %r4555, %r4555, 16;
	add.s32 	%r4557, %r4491, %r4556;
	xor.b32  	%r4558, %r4505, %r4557;
	shf.l.wrap.b32 	%r4559, %r4558, %r4558, 12;
	add.s32 	%r4560, %r4554, %r4559;
	xor.b32  	%r4561, %r4556, %r4560;
	shf.l.wrap.b32 	%r4562, %r4561, %r4561, 8;
	add.s32 	%r4563, %r4557, %r4562;
	xor.b32  	%r4564, %r4559, %r4563;
	shf.l.wrap.b32 	%r4565, %r4564, %r4564, 7;
	add.s32 	%r4566, %r4524, %r4517;
	xor.b32  	%r4567, %r4490, %r4566;
	shf.l.wrap.b32 	%r4568, %r4567, %r4567, 16;
	add.s32 	%r4569, %r4503, %r4568;
	xor.b32  	%r4570, %r4517, %r4569;
	shf.l.wrap.b32 	%r4571, %r4570, %r4570, 12;
	add.s32 	%r4572, %r4566, %r4571;
	xor.b32  	%r4573, %r4568, %r4572;
	shf.l.wrap.b32 	%r4574, %r4573, %r4573, 8;
	add.s32 	%r4575, %r4569, %r4574;
	xor.b32  	%r4576, %r4571, %r4575;
	shf.l.wrap.b32 	%r4577, %r4576, %r4576, 7;
	add.s32 	%r4578, %r4536, %r4553;
	xor.b32  	%r4579, %r4574, %r4578;
	shf.l.wrap.b32 	%r4580, %r4579, %r4579, 16;
	add.s32 	%r4581, %r4563, %r4580;
	xor.b32  	%r4582, %r4553, %r4581;
	shf.l.wrap.b32 	%r4583, %r4582, %r4582, 12;
	add.s32 	%r4584, %r4578, %r4583;
	xor.b32  	%r4585, %r4580, %r4584;
	shf.l.wrap.b32 	%r4586, %r4585, %r4585, 8;
	add.s32 	%r4587, %r4581, %r4586;
	xor.b32  	%r4588, %r4583, %r4587;
	shf.l.wrap.b32 	%r4589, %r4588, %r4588, 7;
	add.s32 	%r4590, %r4548, %r4565;
	xor.b32  	%r4591, %r4538, %r4590;
	shf.l.wrap.b32 	%r4592, %r4591, %r4591, 16;
	add.s32 	%r4593, %r4575, %r4592;
	xor.b32  	%r4594, %r4565, %r4593;
	shf.l.wrap.b32 	%r4595, %r4594, %r4594, 12;
	add.s32 	%r4596, %r4590, %r4595;
	xor.b32  	%r4597, %r4592, %r4596;
	shf.l.wrap.b32 	%r4598, %r4597, %r4597, 8;
	add.s32 	%r4599, %r4593, %r4598;
	xor.b32  	%r4600, %r4595, %r4599;
	shf.l.wrap.b32 	%r4601, %r4600, %r4600, 7;
	add.s32 	%r4602, %r4560, %r4577;
	xor.b32  	%r4603, %r4550, %r4602;
	shf.l.wrap.b32 	%r4604, %r4603, %r4603, 16;
	add.s32 	%r4605, %r4539, %r4604;
	xor.b32  	%r4606, %r4577, %r4605;
	shf.l.wrap.b32 	%r4607, %r4606, %r4606, 12;
	add.s32 	%r4608, %r4602, %r4607;
	xor.b32  	%r4609, %r4604, %r4608;
	shf.l.wrap.b32 	%r4610, %r4609, %r4609, 8;
	add.s32 	%r4611, %r4605, %r4610;
	xor.b32  	%r4612, %r4607, %r4611;
	shf.l.wrap.b32 	%r4613, %r4612, %r4612, 7;
	add.s32 	%r4614, %r4572, %r4541;
	xor.b32  	%r4615, %r4562, %r4614;
	shf.l.wrap.b32 	%r4616, %r4615, %r4615, 16;
	add.s32 	%r4617, %r4551, %r4616;
	xor.b32  	%r4618, %r4541, %r4617;
	shf.l.wrap.b32 	%r4619, %r4618, %r4618, 12;
	add.s32 	%r4620, %r4614, %r4619;
	xor.b32  	%r4621, %r4616, %r4620;
	shf.l.wrap.b32 	%r4622, %r4621, %r4621, 8;
	add.s32 	%r4623, %r4617, %r4622;
	xor.b32  	%r4624, %r4619, %r4623;
	shf.l.wrap.b32 	%r4625, %r4624, %r4624, 7;
	add.s32 	%r4626, %r4584, %r4625;
	xor.b32  	%r4627, %r4598, %r4626;
	shf.l.wrap.b32 	%r4628, %r4627, %r4627, 16;
	add.s32 	%r4629, %r4611, %r4628;
	xor.b32  	%r4630, %r4625, %r4629;
	shf.l.wrap.b32 	%r4631, %r4630, %r4630, 12;
	add.s32 	%r4632, %r4626, %r4631;
	xor.b32  	%r4633, %r4628, %r4632;
	shf.l.wrap.b32 	%r4634, %r4633, %r4633, 8;
	add.s32 	%r4635, %r4629, %r4634;
	xor.b32  	%r4636, %r4631, %r4635;
	shf.l.wrap.b32 	%r4637, %r4636, %r4636, 7;
	add.s32 	%r4638, %r4596, %r4589;
	xor.b32  	%r4639, %r4610, %r4638;
	shf.l.wrap.b32 	%r4640, %r4639, %r4639, 16;
	add.s32 	%r4641, %r4623, %r4640;
	xor.b32  	%r4642, %r4589, %r4641;
	shf.l.wrap.b32 	%r4643, %r4642, %r4642, 12;
	add.s32 	%r4644, %r4638, %r4643;
	xor.b32  	%r4645, %r4640, %r4644;
	shf.l.wrap.b32 	%r4646, %r4645, %r4645, 8;
	add.s32 	%r4647, %r4641, %r4646;
	xor.b32  	%r4648, %r4643, %r4647;
	shf.l.wrap.b32 	%r4649, %r4648, %r4648, 7;
	add.s32 	%r4650, %r4608, %r4601;
	xor.b32  	%r4651, %r4622, %r4650;
	shf.l.wrap.b32 	%r4652, %r4651, %r4651, 16;
	add.s32 	%r4653, %r4587, %r4652;
	xor.b32  	%r4654, %r4601, %r4653;
	shf.l.wrap.b32 	%r4655, %r4654, %r4654, 12;
	add.s32 	%r4656, %r4650, %r4655;
	xor.b32  	%r4657, %r4652, %r4656;
	shf.l.wrap.b32 	%r4658, %r4657, %r4657, 8;
	add.s32 	%r4659, %r4653, %r4658;
	xor.b32  	%r4660, %r4655, %r4659;
	shf.l.wrap.b32 	%r4661, %r4660, %r4660, 7;
	add.s32 	%r4662, %r4620, %r4613;
	xor.b32  	%r4663, %r4586, %r4662;
	shf.l.wrap.b32 	%r4664, %r4663, %r4663, 16;
	add.s32 	%r4665, %r4599, %r4664;
	xor.b32  	%r4666, %r4613, %r4665;
	shf.l.wrap.b32 	%r4667, %r4666, %r4666, 12;
	add.s32 	%r4668, %r4662, %r4667;
	xor.b32  	%r4669, %r4664, %r4668;
	shf.l.wrap.b32 	%r4670, %r4669, %r4669, 8;
	add.s32 	%r4671, %r4665, %r4670;
	xor.b32  	%r4672, %r4667, %r4671;
	shf.l.wrap.b32 	%r4673, %r4672, %r4672, 7;
	add.s32 	%r4674, %r4632, %r4649;
	xor.b32  	%r4675, %r4670, %r4674;
	shf.l.wrap.b32 	%r4676, %r4675, %r4675, 16;
	add.s32 	%r4677, %r4659, %r4676;
	xor.b32  	%r4678, %r4649, %r4677;
	shf.l.wrap.b32 	%r4679, %r4678, %r4678, 12;
	add.s32 	%r4680, %r4674, %r4679;
	xor.b32  	%r4681, %r4676, %r4680;
	shf.l.wrap.b32 	%r4682, %r4681, %r4681, 8;
	add.s32 	%r4683, %r4677, %r4682;
	xor.b32  	%r4684, %r4679, %r4683;
	shf.l.wrap.b32 	%r4685, %r4684, %r4684, 7;
	add.s32 	%r4686, %r4644, %r4661;
	xor.b32  	%r4687, %r4634, %r4686;
	shf.l.wrap.b32 	%r4688, %r4687, %r4687, 16;
	add.s32 	%r4689, %r4671, %r4688;
	xor.b32  	%r4690, %r4661, %r4689;
	shf.l.wrap.b32 	%r4691, %r4690, %r4690, 12;
	add.s32 	%r4692, %r4686, %r4691;
	xor.b32  	%r4693, %r4688, %r4692;
	shf.l.wrap.b32 	%r4694, %r4693, %r4693, 8;
	add.s32 	%r4695, %r4689, %r4694;
	xor.b32  	%r4696, %r4691, %r4695;
	shf.l.wrap.b32 	%r4697, %r4696, %r4696, 7;
	add.s32 	%r4698, %r4656, %r4673;
	xor.b32  	%r4699, %r4646, %r4698;
	shf.l.wrap.b32 	%r4700, %r4699, %r4699, 16;
	add.s32 	%r4701, %r4635, %r4700;
	xor.b32  	%r4702, %r4673, %r4701;
	shf.l.wrap.b32 	%r4703, %r4702, %r4702, 12;
	add.s32 	%r4704, %r4698, %r4703;
	xor.b32  	%r4705, %r4700, %r4704;
	shf.l.wrap.b32 	%r4706, %r4705, %r4705, 8;
	add.s32 	%r4707, %r4701, %r4706;
	xor.b32  	%r4708, %r4703, %r4707;
	shf.l.wrap.b32 	%r4709, %r4708, %r4708, 7;
	add.s32 	%r4710, %r4668, %r4637;
	xor.b32  	%r4711, %r4658, %r4710;
	shf.l.wrap.b32 	%r4712, %r4711, %r4711, 16;
	add.s32 	%r4713, %r4647, %r4712;
	xor.b32  	%r4714, %r4637, %r4713;
	shf.l.wrap.b32 	%r4715, %r4714, %r4714, 12;
	add.s32 	%r4716, %r4710, %r4715;
	xor.b32  	%r4717, %r4712, %r4716;
	shf.l.wrap.b32 	%r4718, %r4717, %r4717, 8;
	add.s32 	%r4719, %r4713, %r4718;
	xor.b32  	%r4720, %r4715, %r4719;
	shf.l.wrap.b32 	%r4721, %r4720, %r4720, 7;
	add.s32 	%r5633, %r13, %r4680;
	add.s32 	%r5632, %r14, %r4692;
	add.s32 	%r5631, %r15, %r4704;
	add.s32 	%r5630, %r16, %r4716;
	add.s32 	%r5634, %r5641, %r4721;
	add.s32 	%r5635, %r5640, %r4685;
	add.s32 	%r5636, %r5639, %r4697;
	add.s32 	%r5637, %r5638, %r4709;
	xor.b32  	%r4722, %r4342, 1;
	shf.l.wrap.b32 	%r4723, %r4342, %r4722, 16;
	add.s32 	%r4724, %r5641, %r4723;
	xor.b32  	%r4725, %r5641, %r4724;
	shf.l.wrap.b32 	%r4726, %r4725, %r4725, 12;
	add.s32 	%r4727, %r4342, %r4726;
	xor.b32  	%r4728, %r4723, %r4727;
	shf.l.wrap.b32 	%r4729, %r4728, %r4728, 8;
	add.s32 	%r4730, %r4724, %r4729;
	xor.b32  	%r4731, %r4726, %r4730;
	shf.l.wrap.b32 	%r4732, %r4731, %r4731, 7;
	add.s32 	%r4733, %r4727, %r4363;
	xor.b32  	%r4734, %r4382, %r4733;
	shf.l.wrap.b32 	%r4735, %r4734, %r4734, 16;
	add.s32 	%r4736, %r4372, %r4735;
	xor.b32  	%r4737, %r4363, %r4736;
	shf.l.wrap.b32 	%r4738, %r4737, %r4737, 12;
	add.s32 	%r4739, %r4733, %r4738;
	xor.b32  	%r4740, %r4735, %r4739;
	shf.l.wrap.b32 	%r4741, %r4740, %r4740, 8;
	add.s32 	%r4742, %r4736, %r4741;
	xor.b32  	%r4743, %r4738, %r4742;
	shf.l.wrap.b32 	%r4744, %r4743, %r4743, 7;
	xor.b32  	%r4745, %r4729, %r4398;
	shf.l.wrap.b32 	%r4746, %r4745, %r4745, 16;
	add.s32 	%r4747, %r4383, %r4746;
	xor.b32  	%r4748, %r4374, %r4747;
	shf.l.wrap.b32 	%r4749, %r4748, %r4748, 12;
	add.s32 	%r4750, %r4398, %r4749;
	xor.b32  	%r4751, %r4746, %r4750;
	shf.l.wrap.b32 	%r4752, %r4751, %r4751, 8;
	add.s32 	%r4753, %r4747, %r4752;
	xor.b32  	%r4754, %r4749, %r4753;
	shf.l.wrap.b32 	%r4755, %r4754, %r4754, 7;
	add.s32 	%r4756, %r4730, %r4412;
	xor.b32  	%r4757, %r4385, %r4756;
	shf.l.wrap.b32 	%r4758, %r4757, %r4757, 12;
	add.s32 	%r4759, %r4410, %r4758;
	xor.b32  	%r4760, %r4412, %r4759;
	shf.l.wrap.b32 	%r4761, %r4760, %r4760, 8;
	add.s32 	%r4762, %r4756, %r4761;
	xor.b32  	%r4763, %r4758, %r4762;
	shf.l.wrap.b32 	%r4764, %r4763, %r4763, 7;
	add.s32 	%r4765, %r4380, %r4732;
	xor.b32  	%r4766, %r4371, %r4765;
	shf.l.wrap.b32 	%r4767, %r4766, %r4766, 16;
	add.s32 	%r4768, %r4361, %r4767;
	xor.b32  	%r4769, %r4732, %r4768;
	shf.l.wrap.b32 	%r4770, %r4769, %r4769, 12;
	add.s32 	%r4771, %r4765, %r4770;
	xor.b32  	%r4772, %r4767, %r4771;
	shf.l.wrap.b32 	%r4773, %r4772, %r4772, 8;
	add.s32 	%r4774, %r4768, %r4773;
	xor.b32  	%r4775, %r4770, %r4774;
	shf.l.wrap.b32 	%r4776, %r4775, %r4775, 7;
	add.s32 	%r4777, %r4739, %r4776;
	xor.b32  	%r4778, %r4752, %r4777;
	shf.l.wrap.b32 	%r4779, %r4778, %r4778, 16;
	add.s32 	%r4780, %r4762, %r4779;
	xor.b32  	%r4781, %r4776, %r4780;
	shf.l.wrap.b32 	%r4782, %r4781, %r4781, 12;
	add.s32 	%r4783, %r4777, %r4782;
	xor.b32  	%r4784, %r4779, %r4783;
	shf.l.wrap.b32 	%r4785, %r4784, %r4784, 8;
	add.s32 	%r4786, %r4780, %r4785;
	xor.b32  	%r4787, %r4782, %r4786;
	shf.l.wrap.b32 	%r4788, %r4787, %r4787, 7;
	add.s32 	%r4789, %r4750, %r4744;
	xor.b32  	%r4790, %r4761, %r4789;
	shf.l.wrap.b32 	%r4791, %r4790, %r4790, 16;
	add.s32 	%r4792, %r4774, %r4791;
	xor.b32  	%r4793, %r4744, %r4792;
	shf.l.wrap.b32 	%r4794, %r4793, %r4793, 12;
	add.s32 	%r4795, %r4789, %r4794;
	xor.b32  	%r4796, %r4791, %r4795;
	shf.l.wrap.b32 	%r4797, %r4796, %r4796, 8;
	add.s32 	%r4798, %r4792, %r4797;
	xor.b32  	%r4799, %r4794, %r4798;
	shf.l.wrap.b32 	%r4800, %r4799, %r4799, 7;
	add.s32 	%r4801, %r4759, %r4755;
	xor.b32  	%r4802, %r4773, %r4801;
	shf.l.wrap.b32 	%r4803, %r4802, %r4802, 16;
	add.s32 	%r4804, %r4742, %r4803;
	xor.b32  	%r4805, %r4755, %r4804;
	shf.l.wrap.b32 	%r4806, %r4805, %r4805, 12;
	add.s32 	%r4807, %r4801, %r4806;
	xor.b32  	%r4808, %r4803, %r4807;
	shf.l.wrap.b32 	%r4809, %r4808, %r4808, 8;
	add.s32 	%r4810, %r4804, %r4809;
	xor.b32  	%r4811, %r4806, %r4810;
	shf.l.wrap.b32 	%r4812, %r4811, %r4811, 7;
	add.s32 	%r4813, %r4771, %r4764;
	xor.b32  	%r4814, %r4741, %r4813;
	shf.l.wrap.b32 	%r4815, %r4814, %r4814, 16;
	add.s32 	%r4816, %r4753, %r4815;
	xor.b32  	%r4817, %r4764, %r4816;
	shf.l.wrap.b32 	%r4818, %r4817, %r4817, 12;
	add.s32 	%r4819, %r4813, %r4818;
	xor.b32  	%r4820, %r4815, %r4819;
	shf.l.wrap.b32 	%r4821, %r4820, %r4820, 8;
	add.s32 	%r4822, %r4816, %r4821;
	xor.b32  	%r4823, %r4818, %r4822;
	shf.l.wrap.b32 	%r4824, %r4823, %r4823, 7;
	add.s32 	%r4825, %r4783, %r4800;
	xor.b32  	%r4826, %r4821, %r4825;
	shf.l.wrap.b32 	%r4827, %r4826, %r4826, 16;
	add.s32 	%r4828, %r4810, %r4827;
	xor.b32  	%r4829, %r4800, %r4828;
	shf.l.wrap.b32 	%r4830, %r4829, %r4829, 12;
	add.s32 	%r4831, %r4825, %r4830;
	xor.b32  	%r4832, %r4827, %r4831;
	shf.l.wrap.b32 	%r4833, %r4832, %r4832, 8;
	add.s32 	%r4834, %r4828, %r4833;
	xor.b32  	%r4835, %r4830, %r4834;
	shf.l.wrap.b32 	%r4836, %r4835, %r4835, 7;
	add.s32 	%r4837, %r4795, %r4812;
	xor.b32  	%r4838, %r4785, %r4837;
	shf.l.wrap.b32 	%r4839, %r4838, %r4838, 16;
	add.s32 	%r4840, %r4822, %r4839;
	xor.b32  	%r4841, %r4812, %r4840;
	shf.l.wrap.b32 	%r4842, %r4841, %r4841, 12;
	add.s32 	%r4843, %r4837, %r4842;
	xor.b32  	%r4844, %r4839, %r4843;
	shf.l.wrap.b32 	%r4845, %r4844, %r4844, 8;
	add.s32 	%r4846, %r4840, %r4845;
	xor.b32  	%r4847, %r4842, %r4846;
	shf.l.wrap.b32 	%r4848, %r4847, %r4847, 7;
	add.s32 	%r4849, %r4807, %r4824;
	xor.b32  	%r4850, %r4797, %r4849;
	shf.l.wrap.b32 	%r4851, %r4850, %r4850, 16;
	add.s32 	%r4852, %r4786, %r4851;
	xor.b32  	%r4853, %r4824, %r4852;
	shf.l.wrap.b32 	%r4854, %r4853, %r4853, 12;
	add.s32 	%r4855, %r4849, %r4854;
	xor.b32  	%r4856, %r4851, %r4855;
	shf.l.wrap.b32 	%r4857, %r4856, %r4856, 8;
	add.s32 	%r4858, %r4852, %r4857;
	xor.b32  	%r4859, %r4854, %r4858;
	shf.l.wrap.b32 	%r4860, %r4859, %r4859, 7;
	add.s32 	%r4861, %r4819, %r4788;
	xor.b32  	%r4862, %r4809, %r4861;
	shf.l.wrap.b32 	%r4863, %r4862, %r4862, 16;
	add.s32 	%r4864, %r4798, %r4863;
	xor.b32  	%r4865, %r4788, %r4864;
	shf.l.wrap.b32 	%r4866, %r4865, %r4865, 12;
	add.s32 	%r4867, %r4861, %r4866;
	xor.b32  	%r4868, %r4863, %r4867;
	shf.l.wrap.b32 	%r4869, %r4868, %r4868, 8;
	add.s32 	%r4870, %r4864, %r4869;
	xor.b32  	%r4871, %r4866, %r4870;
	shf.l.wrap.b32 	%r4872, %r4871, %r4871, 7;
	add.s32 	%r4873, %r4831, %r4872;
	xor.b32  	%r4874, %r4845, %r4873;
	shf.l.wrap.b32 	%r4875, %r4874, %r4874, 16;
	add.s32 	%r4876, %r4858, %r4875;
	xor.b32  	%r4877, %r4872, %r4876;
	shf.l.wrap.b32 	%r4878, %r4877, %r4877, 12;
	add.s32 	%r4879, %r4873, %r4878;
	xor.b32  	%r4880, %r4875, %r4879;
	shf.l.wrap.b32 	%r4881, %r4880, %r4880, 8;
	add.s32 	%r4882, %r4876, %r4881;
	xor.b32  	%r4883, %r4878, %r4882;
	shf.l.wrap.b32 	%r4884, %r4883, %r4883, 7;
	add.s32 	%r4885, %r4843, %r4836;
	xor.b32  	%r4886, %r4857, %r4885;
	shf.l.wrap.b32 	%r4887, %r4886, %r4886, 16;
	add.s32 	%r4888, %r4870, %r4887;
	xor.b32  	%r4889, %r4836, %r4888;
	shf.l.wrap.b32 	%r4890, %r4889, %r4889, 12;
	add.s32 	%r4891, %r4885, %r4890;
	xor.b32  	%r4892, %r4887, %r4891;
	shf.l.wrap.b32 	%r4893, %r4892, %r4892, 8;
	add.s32 	%r4894, %r4888, %r4893;
	xor.b32  	%r4895, %r4890, %r4894;
	shf.l.wrap.b32 	%r4896, %r4895, %r4895, 7;
	add.s32 	%r4897, %r4855, %r4848;
	xor.b32  	%r4898, %r4869, %r4897;
	shf.l.wrap.b32 	%r4899, %r4898, %r4898, 16;
	add.s32 	%r4900, %r4834, %r4899;
	xor.b32  	%r4901, %r4848, %r4900;
	shf.l.wrap.b32 	%r4902, %r4901, %r4901, 12;
	add.s32 	%r4903, %r4897, %r4902;
	xor.b32  	%r4904, %r4899, %r4903;
	shf.l.wrap.b32 	%r4905, %r4904, %r4904, 8;
	add.s32 	%r4906, %r4900, %r4905;
	xor.b32  	%r4907, %r4902, %r4906;
	shf.l.wrap.b32 	%r4908, %r4907, %r4907, 7;
	add.s32 	%r4909, %r4867, %r4860;
	xor.b32  	%r4910, %r4833, %r4909;
	shf.l.wrap.b32 	%r4911, %r4910, %r4910, 16;
	add.s32 	%r4912, %r4846, %r4911;
	xor.b32  	%r4913, %r4860, %r4912;
	shf.l.wrap.b32 	%r4914, %r4913, %r4913, 12;
	add.s32 	%r4915, %r4909, %r4914;
	xor.b32  	%r4916, %r4911, %r4915;
	shf.l.wrap.b32 	%r4917, %r4916, %r4916, 8;
	add.s32 	%r4918, %r4912, %r4917;
	xor.b32  	%r4919, %r4914, %r4918;
	shf.l.wrap.b32 	%r4920, %r4919, %r4919, 7;
	add.s32 	%r4921, %r4879, %r4896;
	xor.b32  	%r4922, %r4917, %r4921;
	shf.l.wrap.b32 	%r4923, %r4922, %r4922, 16;
	add.s32 	%r4924, %r4906, %r4923;
	xor.b32  	%r4925, %r4896, %r4924;
	shf.l.wrap.b32 	%r4926, %r4925, %r4925, 12;
	add.s32 	%r4927, %r4921, %r4926;
	xor.b32  	%r4928, %r4923, %r4927;
	shf.l.wrap.b32 	%r4929, %r4928, %r4928, 8;
	add.s32 	%r4930, %r4924, %r4929;
	xor.b32  	%r4931, %r4926, %r4930;
	shf.l.wrap.b32 	%r4932, %r4931, %r4931, 7;
	add.s32 	%r4933, %r4891, %r4908;
	xor.b32  	%r4934, %r4881, %r4933;
	shf.l.wrap.b32 	%r4935, %r4934, %r4934, 16;
	add.s32 	%r4936, %r4918, %r4935;
	xor.b32  	%r4937, %r4908, %r4936;
	shf.l.wrap.b32 	%r4938, %r4937, %r4937, 12;
	add.s32 	%r4939, %r4933, %r4938;
	xor.b32  	%r4940, %r4935, %r4939;
	shf.l.wrap.b32 	%r4941, %r4940, %r4940, 8;
	add.s32 	%r4942, %r4936, %r4941;
	xor.b32  	%r4943, %r4938, %r4942;
	shf.l.wrap.b32 	%r4944, %r4943, %r4943, 7;
	add.s32 	%r4945, %r4903, %r4920;
	xor.b32  	%r4946, %r4893, %r4945;
	shf.l.wrap.b32 	%r4947, %r4946, %r4946, 16;
	add.s32 	%r4948, %r4882, %r4947;
	xor.b32  	%r4949, %r4920, %r4948;
	shf.l.wrap.b32 	%r4950, %r4949, %r4949, 12;
	add.s32 	%r4951, %r4945, %r4950;
	xor.b32  	%r4952, %r4947, %r4951;
	shf.l.wrap.b32 	%r4953, %r4952, %r4952, 8;
	add.s32 	%r4954, %r4948, %r4953;
	xor.b32  	%r4955, %r4950, %r4954;
	shf.l.wrap.b32 	%r4956, %r4955, %r4955, 7;
	add.s32 	%r4957, %r4915, %r4884;
	xor.b32  	%r4958, %r4905, %r4957;
	shf.l.wrap.b32 	%r4959, %r4958, %r4958, 16;
	add.s32 	%r4960, %r4894, %r4959;
	xor.b32  	%r4961, %r4884, %r4960;
	shf.l.wrap.b32 	%r4962, %r4961, %r4961, 12;
	add.s32 	%r4963, %r4957, %r4962;
	xor.b32  	%r4964, %r4959, %r4963;
	shf.l.wrap.b32 	%r4965, %r4964, %r4964, 8;
	add.s32 	%r4966, %r4960, %r4965;
	xor.b32  	%r4967, %r4962, %r4966;
	shf.l.wrap.b32 	%r4968, %r4967, %r4967, 7;
	add.s32 	%r4969, %r4927, %r4968;
	xor.b32  	%r4970, %r4941, %r4969;
	shf.l.wrap.b32 	%r4971, %r4970, %r4970, 16;
	add.s32 	%r4972, %r4954, %r4971;
	xor.b32  	%r4973, %r4968, %r4972;
	shf.l.wrap.b32 	%r4974, %r4973, %r4973, 12;
	add.s32 	%r4975, %r4969, %r4974;
	xor.b32  	%r4976, %r4971, %r4975;
	shf.l.wrap.b32 	%r4977, %r4976, %r4976, 8;
	add.s32 	%r4978, %r4939, %r4932;
	xor.b32  	%r4979, %r4953, %r4978;
	shf.l.wrap.b32 	%r4980, %r4979, %r4979, 16;
	add.s32 	%r4981, %r4966, %r4980;
	xor.b32  	%r4982, %r4932, %r4981;
	shf.l.wrap.b32 	%r4983, %r4982, %r4982, 12;
	add.s32 	%r4984, %r4978, %r4983;
	xor.b32  	%r4985, %r4980, %r4984;
	shf.l.wrap.b32 	%r4986, %r4985, %r4985, 8;
	add.s32 	%r4987, %r4981, %r4986;
	xor.b32  	%r4988, %r4983, %r4987;
	shf.l.wrap.b32 	%r4989, %r4988, %r4988, 7;
	add.s32 	%r4990, %r4951, %r4944;
	xor.b32  	%r4991, %r4965, %r4990;
	shf.l.wrap.b32 	%r4992, %r4991, %r4991, 16;
	add.s32 	%r4993, %r4930, %r4992;
	xor.b32  	%r4994, %r4944, %r4993;
	shf.l.wrap.b32 	%r4995, %r4994, %r4994, 12;
	add.s32 	%r4996, %r4990, %r4995;
	xor.b32  	%r4997, %r4992, %r4996;
	shf.l.wrap.b32 	%r4998, %r4997, %r4997, 8;
	add.s32 	%r4999, %r4993, %r4998;
	xor.b32  	%r5000, %r4995, %r4999;
	shf.l.wrap.b32 	%r5001, %r5000, %r5000, 7;
	add.s32 	%r5002, %r4963, %r4956;
	xor.b32  	%r5003, %r4929, %r5002;
	shf.l.wrap.b32 	%r5004, %r5003, %r5003, 16;
	add.s32 	%r5005, %r4942, %r5004;
	xor.b32  	%r5006, %r4956, %r5005;
	shf.l.wrap.b32 	%r5007, %r5006, %r5006, 12;
	add.s32 	%r5008, %r5002, %r5007;
	xor.b32  	%r5009, %r5004, %r5008;
	shf.l.wrap.b32 	%r5010, %r5009, %r5009, 8;
	add.s32 	%r5011, %r5005, %r5010;
	add.s32 	%r5012, %r4975, %r4989;
	xor.b32  	%r5013, %r5010, %r5012;
	shf.l.wrap.b32 	%r5014, %r5013, %r5013, 16;
	add.s32 	%r5015, %r4999, %r5014;
	xor.b32  	%r5016, %r4989, %r5015;
	shr.u32 	%r5017, %r5016, 20;
	add.s32 	%r5018, %r5012, %r5017;
	add.s32 	%r5019, %r4984, %r5001;
	xor.b32  	%r5020, %r4977, %r5019;
	shf.l.wrap.b32 	%r5021, %r5020, %r5020, 16;
	add.s32 	%r5022, %r5011, %r5021;
	xor.b32  	%r5023, %r5001, %r5022;
	shr.u32 	%r5024, %r5023, 20;
	add.s32 	%r5025, %r5019, %r5024;
	add.s32 	%r5026, %r13, %r5018;
	add.s32 	%r5027, %r14, %r5025;
	not.b32 	%r5028, %r5629;
	add.s32 	%r5029, %r372, %r5028;
	mov.b32 	%r5030, 1;
	shl.b32 	%r5031, %r5030, %r5029;
	and.b32  	%r386, %r5031, %r251;
	setp.eq.s32 	%p50, %r386, 0;
	selp.b32 	%r5032, %r5026, %r5027, %p50;
	cvt.u16.u32 	%rs69, %r5032;
	and.b16  	%rs93, %rs69, 1;
	and.b16  	%rs70, %rs91, 255;
	setp.ne.s16 	%p51, %rs70, 1;
	@%p51 bra 	$L__BB0_58;
	cvt.s64.s32 	%rd51, %r5629;
	mul.wide.s32 	%rd52, %r5629, 16;
	add.s64 	%rd53, %rd1, %rd52;
	ld.global.u32 	%r5033, [%rd53+996];
	selp.b32 	%r5034, %r5633, %r5634, %p50;
	xor.b32  	%r5035, %r5034, %r5033;
	selp.b32 	%r5036, %r5632, %r5635, %p50;
	selp.b32 	%r5633, %r5035, %r5633, %p50;
	selp.b32 	%r5634, %r5634, %r5035, %p50;
	ld.global.u32 	%r5037, [%rd53+1000];
	xor.b32  	%r5038, %r5036, %r5037;
	selp.b32 	%r5039, %r5631, %r5636, %p50;
	selp.b32 	%r5632, %r5038, %r5632, %p50;
	selp.b32 	%r5635, %r5635, %r5038, %p50;
	ld.global.u32 	%r5040, [%rd53+1004];
	xor.b32  	%r5041, %r5039, %r5040;
	selp.b32 	%r5042, %r5630, %r5637, %p50;
	selp.b32 	%r5631, %r5041, %r5631, %p50;
	selp.b32 	%r5636, %r5636, %r5041, %p50;
	ld.global.u32 	%r5043, [%rd53+1008];
	xor.b32  	%r5044, %r5042, %r5043;
	selp.b64 	%rd54, 420, 445, %p50;
	selp.b32 	%r5630, %r5044, %r5630, %p50;
	selp.b32 	%r5637, %r5637, %r5044, %p50;
	add.s64 	%rd55, %rd54, %rd51;
	add.s64 	%rd56, %rd1, %rd55;
	ld.global.u8 	%rs71, [%rd56+976];
	xor.b16  	%rs93, %rs71, %rs93;
$L__BB0_58:
	selp.b32 	%r5641, %r5633, %r5634, %p50;
	selp.b32 	%r5640, %r5632, %r5635, %p50;
	selp.b32 	%r5639, %r5631, %r5636, %p50;
	selp.b32 	%r5638, %r5630, %r5637, %p50;
	add.s32 	%r5629, %r5629, 1;
	setp.lt.u32 	%p54, %r5629, %r372;
	mov.u16 	%rs91, %rs93;
	@%p54 bra 	$L__BB0_56;
$L__BB0_59:
	and.b16  	%rs72, %rs93, 255;
	setp.ne.s16 	%p55, %rs72, 1;
	@%p55 bra 	$L__BB0_61;
	ld.global.u32 	%r5045, [%rd1+1448];
	xor.b32  	%r5641, %r5641, %r5045;
$L__BB0_61:
	@%p55 bra 	$L__BB0_63;
	ld.global.u32 	%r5046, [%rd1+1452];
	xor.b32  	%r5640, %r5640, %r5046;
$L__BB0_63:
	@%p55 bra 	$L__BB0_65;
	ld.global.u32 	%r5047, [%rd1+1456];
	xor.b32  	%r5639, %r5639, %r5047;
$L__BB0_65:
	@%p55 bra 	$L__BB0_67;
	ld.global.u32 	%r5048, [%rd1+1460];
	xor.b32  	%r5638, %r5638, %r5048;
$L__BB0_67:
	mov.u32 	%r5050, s_mem;
	cvt.u64.u32 	%rd57, %r5050;
	cvta.shared.u64 	%rd58, %rd57;
	add.s64 	%rd59, %rd58, 12363;
	and.b64  	%rd60, %rd59, -16;
	mul.lo.s32 	%r5051, %r5849, 3;
	mul.wide.u32 	%rd61, %r5051, 16;
	add.s64 	%rd62, %rd60, %rd61;
	st.v4.u32 	[%rd62+32], {%r5641, %r5640, %r5639, %r5638};
	bar.warp.sync 	-1;
	mov.b32 	%r5745, 0;
$L__BB0_68:
	ld.param.u32 	%r5423, [fused_batch_pir_kernel_1_param_3];
	add.s32 	%r5052, %r5575, %r153;
	add.s32 	%r520, %r5052, %r5745;
	setp.ge.s32 	%p59, %r520, %r5423;
	@%p59 bra 	$L__BB0_70;
	ld.param.u64 	%rd84, [fused_batch_pir_kernel_1_param_0];
	mov.u32 	%r5053, s_mem;
	cvt.u64.u32 	%rd63, %r5053;
	cvta.shared.u64 	%rd64, %rd63;
	add.s64 	%rd65, %rd64, 12363;
	and.b64  	%rd66, %rd65, -16;
	mul.wide.s32 	%rd67, %r520, 4096;
	cvta.to.global.u64 	%rd68, %rd84;
	add.s64 	%rd69, %rd68, %rd67;
	and.b32  	%r5054, %r5849, 992;
	add.s32 	%r5055, %r5745, %r5054;
	mul.lo.s32 	%r5056, %r5055, 3;
	mul.wide.u32 	%rd70, %r5056, 16;
	add.s64 	%rd71, %rd66, %rd70;
	ld.v4.u32 	{%r5057, %r5058, %r5059, %r5060}, [%rd71];
	ld.v4.u32 	{%r5061, %r5062, %r5063, %r5064}, [%rd71+16];
	ld.v4.u32 	{%r5065, %r5066, %r5067, %r5068}, [%rd71+32];
	mul.wide.u32 	%rd72, %r152, 16;
	add.s64 	%rd73, %rd69, %rd72;
	ld.global.v4.u32 	{%r5069, %r5070, %r5071, %r5072}, [%rd73];
	and.b32  	%r5073, %r5057, %r5069;
	xor.b32  	%r5841, %r5841, %r5073;
	and.b32  	%r5074, %r5058, %r5070;
	xor.b32  	%r5840, %r5840, %r5074;
	and.b32  	%r5075, %r5059, %r5071;
	xor.b32  	%r5839, %r5839, %r5075;
	and.b32  	%r5076, %r5060, %r5072;
	xor.b32  	%r5838, %r5838, %r5076;
	and.b32  	%r5077, %r5061, %r5069;
	xor.b32  	%r5809, %r5809, %r5077;
	and.b32  	%r5078, %r5062, %r5070;
	xor.b32  	%r5808, %r5808, %r5078;
	and.b32  	%r5079, %r5063, %r5071;
	xor.b32  	%r5807, %r5807, %r5079;
	and.b32  	%r5080, %r5064, %r5072;
	xor.b32  	%r5806, %r5806, %r5080;
	and.b32  	%r5081, %r5065, %r5069;
	xor.b32  	%r5777, %r5777, %r5081;
	and.b32  	%r5082, %r5066, %r5070;
	xor.b32  	%r5776, %r5776, %r5082;
	and.b32  	%r5083, %r5067, %r5071;
	xor.b32  	%r5775, %r5775, %r5083;
	and.b32  	%r5084, %r5068, %r5072;
	xor.b32  	%r5774, %r5774, %r5084;
	ld.global.v4.u32 	{%r5085, %r5086, %r5087, %r5088}, [%rd73+512];
	and.b32  	%r5089, %r5057, %r5085;
	xor.b32  	%r5837, %r5837, %r5089;
	and.b32  	%r5090, %r5058, %r5086;
	xor.b32  	%r5836, %r5836, %r5090;
	and.b32  	%r5091, %r5059, %r5087;
	xor.b32  	%r5835, %r5835, %r5091;
	and.b32  	%r5092, %r5060, %r5088;
	xor.b32  	%r5834, %r5834, %r5092;
	and.b32  	%r5093, %r5061, %r5085;
	xor.b32  	%r5805, %r5805, %r5093;
	and.b32  	%r5094, %r5062, %r5086;
	xor.b32  	%r5804, %r5804, %r5094;
	and.b32  	%r5095, %r5063, %r5087;
	xor.b32  	%r5803, %r5803, %r5095;
	and.b32  	%r5096, %r5064, %r5088;
	xor.b32  	%r5802, %r5802, %r5096;
	and.b32  	%r5097, %r5065, %r5085;
	xor.b32  	%r5773, %r5773, %r5097;
	and.b32  	%r5098, %r5066, %r5086;
	xor.b32  	%r5772, %r5772, %r5098;
	and.b32  	%r5099, %r5067, %r5087;
	xor.b32  	%r5771, %r5771, %r5099;
	and.b32  	%r5100, %r5068, %r5088;
	xor.b32  	%r5770, %r5770, %r5100;
	ld.global.v4.u32 	{%r5101, %r5102, %r5103, %r5104}, [%rd73+1024];
	and.b32  	%r5105, %r5057, %r5101;
	xor.b32  	%r5833, %r5833, %r5105;
	and.b32  	%r5106, %r5058, %r5102;
	xor.b32  	%r5832, %r5832, %r5106;
	and.b32  	%r5107, %r5059, %r5103;
	xor.b32  	%r5831, %r5831, %r5107;
	and.b32  	%r5108, %r5060, %r5104;
	xor.b32  	%r5830, %r5830, %r5108;
	and.b32  	%r5109, %r5061, %r5101;
	xor.b32  	%r5801, %r5801, %r5109;
	and.b32  	%r5110, %r5062, %r5102;
	xor.b32  	%r5800, %r5800, %r5110;
	and.b32  	%r5111, %r5063, %r5103;
	xor.b32  	%r5799, %r5799, %r5111;
	and.b32  	%r5112, %r5064, %r5104;
	xor.b32  	%r5798, %r5798, %r5112;
	and.b32  	%r5113, %r5065, %r5101;
	xor.b32  	%r5769, %r5769, %r5113;
	and.b32  	%r5114, %r5066, %r5102;
	xor.b32  	%r5768, %r5768, %r5114;
	and.b32  	%r5115, %r5067, %r5103;
	xor.b32  	%r5767, %r5767, %r5115;
	and.b32  	%r5116, %r5068, %r5104;
	xor.b32  	%r5766, %r5766, %r5116;
	ld.global.v4.u32 	{%r5117, %r5118, %r5119, %r5120}, [%rd73+1536];
	and.b32  	%r5121, %r5057, %r5117;
	xor.b32  	%r5829, %r5829, %r5121;
	and.b32  	%r5122, %r5058, %r5118;
	xor.b32  	%r5828, %r5828, %r5122;
	and.b32  	%r5123, %r5059, %r5119;
	xor.b32  	%r5827, %r5827, %r5123;
	and.b32  	%r5124, %r5060, %r5120;
	xor.b32  	%r5826, %r5826, %r5124;
	and.b32  	%r5125, %r5061, %r5117;
	xor.b32  	%r5797, %r5797, %r5125;
	and.b32  	%r5126, %r5062, %r5118;
	xor.b32  	%r5796, %r5796, %r5126;
	and.b32  	%r5127, %r5063, %r5119;
	xor.b32  	%r5795, %r5795, %r5127;
	and.b32  	%r5128, %r5064, %r5120;
	xor.b32  	%r5794, %r5794, %r5128;
	and.b32  	%r5129, %r5065, %r5117;
	xor.b32  	%r5765, %r5765, %r5129;
	and.b32  	%r5130, %r5066, %r5118;
	xor.b32  	%r5764, %r5764, %r5130;
	and.b32  	%r5131, %r5067, %r5119;
	xor.b32  	%r5763, %r5763, %r5131;
	and.b32  	%r5132, %r5068, %r5120;
	xor.b32  	%r5762, %r5762, %r5132;
	ld.global.v4.u32 	{%r5133, %r5134, %r5135, %r5136}, [%rd73+2048];
	and.b32  	%r5137, %r5057, %r5133;
	xor.b32  	%r5825, %r5825, %r5137;
	and.b32  	%r5138, %r5058, %r5134;
	xor.b32  	%r5824, %r5824, %r5138;
	and.b32  	%r5139, %r5059, %r5135;
	xor.b32  	%r5823, %r5823, %r5139;
	and.b32  	%r5140, %r5060, %r5136;
	xor.b32  	%r5822, %r5822, %r5140;
	and.b32  	%r5141, %r5061, %r5133;
	xor.b32  	%r5793, %r5793, %r5141;
	and.b32  	%r5142, %r5062, %r5134;
	xor.b32  	%r5792, %r5792, %r5142;
	and.b32  	%r5143, %r5063, %r5135;
	xor.b32  	%r5791, %r5791, %r5143;
	and.b32  	%r5144, %r5064, %r5136;
	xor.b32  	%r5790, %r5790, %r5144;
	and.b32  	%r5145, %r5065, %r5133;
	xor.b32  	%r5761, %r5761, %r5145;
	and.b32  	%r5146, %r5066, %r5134;
	xor.b32  	%r5760, %r5760, %r5146;
	and.b32  	%r5147, %r5067, %r5135;
	xor.b32  	%r5759, %r5759, %r5147;
	and.b32  	%r5148, %r5068, %r5136;
	xor.b32  	%r5758, %r5758, %r5148;
	ld.global.v4.u32 	{%r5149, %r5150, %r5151, %r5152}, [%rd73+2560];
	and.b32  	%r5153, %r5057, %r5149;
	xor.b32  	%r5821, %r5821, %r5153;
	and.b32  	%r5154, %r5058, %r5150;
	xor.b32  	%r5820, %r5820, %r5154;
	and.b32  	%r5155, %r5059, %r5151;
	xor.b32  	%r5819, %r5819, %r5155;
	and.b32  	%r5156, %r5060, %r5152;
	xor.b32  	%r5818, %r5818, %r5156;
	and.b32  	%r5157, %r5061, %r5149;
	xor.b32  	%r5789, %r5789, %r5157;
	and.b32  	%r5158, %r5062, %r5150;
	xor.b32  	%r5788, %r5788, %r5158;
	and.b32  	%r5159, %r5063, %r5151;
	xor.b32  	%r5787, %r5787, %r5159;
	and.b32  	%r5160, %r5064, %r5152;
	xor.b32  	%r5786, %r5786, %r5160;
	and.b32  	%r5161, %r5065, %r5149;
	xor.b32  	%r5757, %r5757, %r5161;
	and.b32  	%r5162, %r5066, %r5150;
	xor.b32  	%r5756, %r5756, %r5162;
	and.b32  	%r5163, %r5067, %r5151;
	xor.b32  	%r5755, %r5755, %r5163;
	and.b32  	%r5164, %r5068, %r5152;
	xor.b32  	%r5754, %r5754, %r5164;
	ld.global.v4.u32 	{%r5165, %r5166, %r5167, %r5168}, [%rd73+3072];
	and.b32  	%r5169, %r5057, %r5165;
	xor.b32  	%r5817, %r5817, %r5169;
	and.b32  	%r5170, %r5058, %r5166;
	xor.b32  	%r5816, %r5816, %r5170;
	and.b32  	%r5171, %r5059, %r5167;
	xor.b32  	%r5815, %r5815, %r5171;
	and.b32  	%r5172, %r5060, %r5168;
	xor.b32  	%r5814, %r5814, %r5172;
	and.b32  	%r5173, %r5061, %r5165;
	xor.b32  	%r5785, %r5785, %r5173;
	and.b32  	%r5174, %r5062, %r5166;
	xor.b32  	%r5784, %r5784, %r5174;
	and.b32  	%r5175, %r5063, %r5167;
	xor.b32  	%r5783, %r5783, %r5175;
	and.b32  	%r5176, %r5064, %r5168;
	xor.b32  	%r5782, %r5782, %r5176;
	and.b32  	%r5177, %r5065, %r5165;
	xor.b32  	%r5753, %r5753, %r5177;
	and.b32  	%r5178, %r5066, %r5166;
	xor.b32  	%r5752, %r5752, %r5178;
	and.b32  	%r5179, %r5067, %r5167;
	xor.b32  	%r5751, %r5751, %r5179;
	and.b32  	%r5180, %r5068, %r5168;
	xor.b32  	%r5750, %r5750, %r5180;
	ld.global.v4.u32 	{%r5181, %r5182, %r5183, %r5184}, [%rd73+3584];
	and.b32  	%r5185, %r5057, %r5181;
	xor.b32  	%r5813, %r5813, %r5185;
	and.b32  	%r5186, %r5058, %r5182;
	xor.b32  	%r5812, %r5812, %r5186;
	and.b32  	%r5187, %r5059, %r5183;
	xor.b32  	%r5811, %r5811, %r5187;
	and.b32  	%r5188, %r5060, %r5184;
	xor.b32  	%r5810, %r5810, %r5188;
	and.b32  	%r5189, %r5061, %r5181;
	xor.b32  	%r5781, %r5781, %r5189;
	and.b32  	%r5190, %r5062, %r5182;
	xor.b32  	%r5780, %r5780, %r5190;
	and.b32  	%r5191, %r5063, %r5183;
	xor.b32  	%r5779, %r5779, %r5191;
	and.b32  	%r5192, %r5064, %r5184;
	xor.b32  	%r5778, %r5778, %r5192;
	and.b32  	%r5193, %r5065, %r5181;
	xor.b32  	%r5749, %r5749, %r5193;
	and.b32  	%r5194, %r5066, %r5182;
	xor.b32  	%r5748, %r5748, %r5194;
	and.b32  	%r5195, %r5067, %r5183;
	xor.b32  	%r5747, %r5747, %r5195;
	and.b32  	%r5196, %r5068, %r5184;
	xor.b32  	%r5746, %r5746, %r5196;
	add.s32 	%r5745, %r5745, 1;
	setp.ne.s32 	%p60, %r5745, 32;
	@%p60 bra 	$L__BB0_68;
$L__BB0_70:
	add.s32 	%r714, %r5575, 32;
	setp.lt.u32 	%p61, %r5575, 224;
	mov.u32 	%r5575, %r714;
	@%p61 bra 	$L__BB0_25;
	or.b32  	%r5197, %r5840, %r5841;
	or.b32  	%r5198, %r5197, %r5839;
	or.b32  	%r5199, %r5198, %r5838;
	setp.eq.s32 	%p62, %r5199, 0;
	shl.b32 	%r5200, %r152, 4;
	mov.u32 	%r5201, s_mem;
	add.s32 	%r715, %r5201, %r5200;
	@%p62 bra 	$L__BB0_73;
	atom.shared.xor.b32 	%r5202, [%r715], %r5841;
	atom.shared.xor.b32 	%r5203, [%r715+4], %r5840;
	atom.shared.xor.b32 	%r5204, [%r715+8], %r5839;
	atom.shared.xor.b32 	%r5205, [%r715+12], %r5838;
$L__BB0_73:
	or.b32  	%r5206, %r5836, %r5837;
	or.b32  	%r5207, %r5206, %r5835;
	or.b32  	%r5208, %r5207, %r5834;
	setp.eq.s32 	%p63, %r5208, 0;
	@%p63 bra 	$L__BB0_75;
	atom.shared.xor.b32 	%r5209, [%r715+512], %r5837;
	atom.shared.xor.b32 	%r5210, [%r715+516], %r5836;
	atom.shared.xor.b32 	%r5211, [%r715+520], %r5835;
	atom.shared.xor.b32 	%r5212, [%r715+524], %r5834;
$L__BB0_75:
	or.b32  	%r5213, %r5832, %r5833;
	or.b32  	%r5214, %r5213, %r5831;
	or.b32  	%r5215, %r5214, %r5830;
	setp.eq.s32 	%p64, %r5215, 0;
	@%p64 bra 	$L__BB0_77;
	atom.shared.xor.b32 	%r5216, [%r715+1024], %r5833;
	atom.shared.xor.b32 	%r5217, [%r715+1028], %r5832;
	atom.shared.xor.b32 	%r5218, [%r715+1032], %r5831;
	atom.shared.xor.b32 	%r5219, [%r715+1036], %r5830;
$L__BB0_77:
	or.b32  	%r5220, %r5828, %r5829;
	or.b32  	%r5221, %r5220, %r5827;
	or.b32  	%r5222, %r5221, %r5826;
	setp.eq.s32 	%p65, %r5222, 0;
	@%p65 bra 	$L__BB0_79;
	atom.shared.xor.b32 	%r5223, [%r715+1536], %r5829;
	atom.shared.xor.b32 	%r5224, [%r715+1540], %r5828;
	atom.shared.xor.b32 	%r5225, [%r715+1544], %r5827;
	atom.shared.xor.b32 	%r5226, [%r715+1548], %r5826;
$L__BB0_79:
	or.b32  	%r5227, %r5824, %r5825;
	or.b32  	%r5228, %r5227, %r5823;
	or.b32  	%r5229, %r5228, %r5822;
	setp.eq.s32 	%p66, %r5229, 0;
	@%p66 bra 	$L__BB0_81;
	atom.shared.xor.b32 	%r5230, [%r715+2048], %r5825;
	atom.shared.xor.b32 	%r5231, [%r715+2052], %r5824;
	atom.shared.xor.b32 	%r5232, [%r715+2056], %r5823;
	atom.shared.xor.b32 	%r5233, [%r715+2060], %r5822;
$L__BB0_81:
	or.b32  	%r5234, %r5820, %r5821;
	or.b32  	%r5235, %r5234, %r5819;
	or.b32  	%r5236, %r5235, %r5818;
	setp.eq.s32 	%p67, %r5236, 0;
	@%p67 bra 	$L__BB0_83;
	atom.shared.xor.b32 	%r5237, [%r715+2560], %r5821;
	atom.shared.xor.b32 	%r5238, [%r715+2564], %r5820;
	atom.shared.xor.b32 	%r5239, [%r715+2568], %r5819;
	atom.shared.xor.b32 	%r5240, [%r715+2572], %r5818;
$L__BB0_83:
	or.b32  	%r5241, %r5816, %r5817;
	or.b32  	%r5242, %r5241, %r5815;
	or.b32  	%r5243, %r5242, %r5814;
	setp.eq.s32 	%p68, %r5243, 0;
	@%p68 bra 	$L__BB0_85;
	atom.shared.xor.b32 	%r5244, [%r715+3072], %r5817;
	atom.shared.xor.b32 	%r5245, [%r715+3076], %r5816;
	atom.shared.xor.b32 	%r5246, [%r715+3080], %r5815;
	atom.shared.xor.b32 	%r5247, [%r715+3084], %r5814;
$L__BB0_85:
	or.b32  	%r5248, %r5812, %r5813;
	or.b32  	%r5249, %r5248, %r5811;
	or.b32  	%r5250, %r5249, %r5810;
	setp.eq.s32 	%p69, %r5250, 0;
	@%p69 bra 	$L__BB0_87;
	atom.shared.xor.b32 	%r5251, [%r715+3584], %r5813;
	atom.shared.xor.b32 	%r5252, [%r715+3588], %r5812;
	atom.shared.xor.b32 	%r5253, [%r715+3592], %r5811;
	atom.shared.xor.b32 	%r5254, [%r715+3596], %r5810;
$L__BB0_87:
	or.b32  	%r5255, %r5808, %r5809;
	or.b32  	%r5256, %r5255, %r5807;
	or.b32  	%r5257, %r5256, %r5806;
	setp.eq.s32 	%p70, %r5257, 0;
	@%p70 bra 	$L__BB0_89;
	atom.shared.xor.b32 	%r5258, [%r715+4096], %r5809;
	atom.shared.xor.b32 	%r5259, [%r715+4100], %r5808;
	atom.shared.xor.b32 	%r5260, [%r715+4104], %r5807;
	atom.shared.xor.b32 	%r5261, [%r715+4108], %r5806;
$L__BB0_89:
	or.b32  	%r5262, %r5804, %r5805;
	or.b32  	%r5263, %r5262, %r5803;
	or.b32  	%r5264, %r5263, %r5802;
	setp.eq.s32 	%p71, %r5264, 0;
	@%p71 bra 	$L__BB0_91;
	atom.shared.xor.b32 	%r5265, [%r715+4608], %r5805;
	atom.shared.xor.b32 	%r5266, [%r715+4612], %r5804;
	atom.shared.xor.b32 	%r5267, [%r715+4616], %r5803;
	atom.shared.xor.b32 	%r5268, [%r715+4620], %r5802;
$L__BB0_91:
	or.b32  	%r5269, %r5800, %r5801;
	or.b32  	%r5270, %r5269, %r5799;
	or.b32  	%r5271, %r5270, %r5798;
	setp.eq.s32 	%p72, %r5271, 0;
	@%p72 bra 	$L__BB0_93;
	atom.shared.xor.b32 	%r5272, [%r715+5120], %r5801;
	atom.shared.xor.b32 	%r5273, [%r715+5124], %r5800;
	atom.shared.xor.b32 	%r5274, [%r715+5128], %r5799;
	atom.shared.xor.b32 	%r5275, [%r715+5132], %r5798;
$L__BB0_93:
	or.b32  	%r5276, %r5796, %r5797;
	or.b32  	%r5277, %r5276, %r5795;
	or.b32  	%r5278, %r5277, %r5794;
	setp.eq.s32 	%p73, %r5278, 0;
	@%p73 bra 	$L__BB0_95;
	atom.shared.xor.b32 	%r5279, [%r715+5632], %r5797;
	atom.shared.xor.b32 	%r5280, [%r715+5636], %r5796;
	atom.shared.xor.b32 	%r5281, [%r715+5640], %r5795;
	atom.shared.xor.b32 	%r5282, [%r715+5644], %r5794;
$L__BB0_95:
	or.b32  	%r5283, %r5792, %r5793;
	or.b32  	%r5284, %r5283, %r5791;
	or.b32  	%r5285, %r5284, %r5790;
	setp.eq.s32 	%p74, %r5285, 0;
	@%p74 bra 	$L__BB0_97;
	atom.shared.xor.b32 	%r5286, [%r715+6144], %r5793;
	atom.shared.xor.b32 	%r5287, [%r715+6148], %r5792;
	atom.shared.xor.b32 	%r5288, [%r715+6152], %r5791;
	atom.shared.xor.b32 	%r5289, [%r715+6156], %r5790;
$L__BB0_97:
	or.b32  	%r5290, %r5788, %r5789;
	or.b32  	%r5291, %r5290, %r5787;
	or.b32  	%r5292, %r5291, %r5786;
	setp.eq.s32 	%p75, %r5292, 0;
	@%p75 bra 	$L__BB0_99;
	atom.shared.xor.b32 	%r5293, [%r715+6656], %r5789;
	atom.shared.xor.b32 	%r5294, [%r715+6660], %r5788;
	atom.shared.xor.b32 	%r5295, [%r715+6664], %r5787;
	atom.shared.xor.b32 	%r5296, [%r715+6668], %r5786;
$L__BB0_99:
	or.b32  	%r5297, %r5784, %r5785;
	or.b32  	%r5298, %r5297, %r5783;
	or.b32  	%r5299, %r5298, %r5782;
	setp.eq.s32 	%p76, %r5299, 0;
	@%p76 bra 	$L__BB0_101;
	atom.shared.xor.b32 	%r5300, [%r715+7168], %r5785;
	atom.shared.xor.b32 	%r5301, [%r715+7172], %r5784;
	atom.shared.xor.b32 	%r5302, [%r715+7176], %r5783;
	atom.shared.xor.b32 	%r5303, [%r715+7180], %r5782;
$L__BB0_101:
	or.b32  	%r5304, %r5780, %r5781;
	or.b32  	%r5305, %r5304, %r5779;
	or.b32  	%r5306, %r5305, %r5778;
	setp.eq.s32 	%p77, %r5306, 0;
	@%p77 bra 	$L__BB0_103;
	atom.shared.xor.b32 	%r5307, [%r715+7680], %r5781;
	atom.shared.xor.b32 	%r5308, [%r715+7684], %r5780;
	atom.shared.xor.b32 	%r5309, [%r715+7688], %r5779;
	atom.shared.xor.b32 	%r5310, [%r715+7692], %r5778;
$L__BB0_103:
	or.b32  	%r5311, %r5776, %r5777;
	or.b32  	%r5312, %r5311, %r5775;
	or.b32  	%r5313, %r5312, %r5774;
	setp.eq.s32 	%p78, %r5313, 0;
	@%p78 bra 	$L__BB0_105;
	atom.shared.xor.b32 	%r5314, [%r715+8192], %r5777;
	atom.shared.xor.b32 	%r5315, [%r715+8196], %r5776;
	atom.shared.xor.b32 	%r5316, [%r715+8200], %r5775;
	atom.shared.xor.b32 	%r5317, [%r715+8204], %r5774;
$L__BB0_105:
	or.b32  	%r5318, %r5772, %r5773;
	or.b32  	%r5319, %r5318, %r5771;
	or.b32  	%r5320, %r5319, %r5770;
	setp.eq.s32 	%p79, %r5320, 0;
	@%p79 bra 	$L__BB0_107;
	atom.shared.xor.b32 	%r5321, [%r715+8704], %r5773;
	atom.shared.xor.b32 	%r5322, [%r715+8708], %r5772;
	atom.shared.xor.b32 	%r5323, [%r715+8712], %r5771;
	atom.shared.xor.b32 	%r5324, [%r715+8716], %r5770;
$L__BB0_107:
	or.b32  	%r5325, %r5768, %r5769;
	or.b32  	%r5326, %r5325, %r5767;
	or.b32  	%r5327, %r5326, %r5766;
	setp.eq.s32 	%p80, %r5327, 0;
	@%p80 bra 	$L__BB0_109;
	atom.shared.xor.b32 	%r5328, [%r715+9216], %r5769;
	atom.shared.xor.b32 	%r5329, [%r715+9220], %r5768;
	atom.shared.xor.b32 	%r5330, [%r715+9224], %r5767;
	atom.shared.xor.b32 	%r5331, [%r715+9228], %r5766;
$L__BB0_109:
	or.b32  	%r5332, %r5764, %r5765;
	or.b32  	%r5333, %r5332, %r5763;
	or.b32  	%r5334, %r5333, %r5762;
	setp.eq.s32 	%p81, %r5334, 0;
	@%p81 bra 	$L__BB0_111;
	atom.shared.xor.b32 	%r5335, [%r715+9728], %r5765;
	atom.shared.xor.b32 	%r5336, [%r715+9732], %r5764;
	atom.shared.xor.b32 	%r5337, [%r715+9736], %r5763;
	atom.shared.xor.b32 	%r5338, [%r715+9740], %r5762;
$L__BB0_111:
	or.b32  	%r5339, %r5760, %r5761;
	or.b32  	%r5340, %r5339, %r5759;
	or.b32  	%r5341, %r5340, %r5758;
	setp.eq.s32 	%p82, %r5341, 0;
	@%p82 bra 	$L__BB0_113;
	atom.shared.xor.b32 	%r5342, [%r715+10240], %r5761;
	atom.shared.xor.b32 	%r5343, [%r715+10244], %r5760;
	atom.shared.xor.b32 	%r5344, [%r715+10248], %r5759;
	atom.shared.xor.b32 	%r5345, [%r715+10252], %r5758;
$L__BB0_113:
	or.b32  	%r5346, %r5756, %r5757;
	or.b32  	%r5347, %r5346, %r5755;
	or.b32  	%r5348, %r5347, %r5754;
	setp.eq.s32 	%p83, %r5348, 0;
	@%p83 bra 	$L__BB0_115;
	atom.shared.xor.b32 	%r5349, [%r715+10752], %r5757;
	atom.shared.xor.b32 	%r5350, [%r715+10756], %r5756;
	atom.shared.xor.b32 	%r5351, [%r715+10760], %r5755;
	atom.shared.xor.b32 	%r5352, [%r715+10764], %r5754;
$L__BB0_115:
	or.b32  	%r5353, %r5752, %r5753;
	or.b32  	%r5354, %r5353, %r5751;
	or.b32  	%r5355, %r5354, %r5750;
	setp.eq.s32 	%p84, %r5355, 0;
	@%p84 bra 	$L__BB0_117;
	atom.shared.xor.b32 	%r5356, [%r715+11264], %r5753;
	atom.shared.xor.b32 	%r5357, [%r715+11268], %r5752;
	atom.shared.xor.b32 	%r5358, [%r715+11272], %r5751;
	atom.shared.xor.b32 	%r5359, [%r715+11276], %r5750;
$L__BB0_117:
	or.b32  	%r5360, %r5748, %r5749;
	or.b32  	%r5361, %r5360, %r5747;
	or.b32  	%r5362, %r5361, %r5746;
	setp.eq.s32 	%p85, %r5362, 0;
	@%p85 bra 	$L__BB0_119;
	atom.shared.xor.b32 	%r5363, [%r715+11776], %r5749;
	atom.shared.xor.b32 	%r5364, [%r715+11780], %r5748;
	atom.shared.xor.b32 	%r5365, [%r715+11784], %r5747;
	atom.shared.xor.b32 	%r5366, [%r715+11788], %r5746;
$L__BB0_119:
	setp.gt.u32 	%p86, %r5849, 767;
	bar.sync 	0;
	@%p86 bra 	$L__BB0_136;
	ld.param.u64 	%rd85, [fused_batch_pir_kernel_1_param_2];
	cvta.to.global.u64 	%rd8, %rd85;
	mov.u32 	%r716, %ntid.x;
	add.s32 	%r5367, %r5849, %r716;
	max.u32 	%r5368, %r5367, 768;
	setp.lt.u32 	%p87, %r5367, 768;
	selp.u32 	%r5369, 1, 0, %p87;
	add.s32 	%r5370, %r5367, %r5369;
	sub.s32 	%r5371, %r5368, %r5370;
	div.u32 	%r5372, %r5371, %r716;
	add.s32 	%r717, %r5372, %r5369;
	and.b32  	%r5373, %r717, 3;
	setp.eq.s32 	%p88, %r5373, 3;
	@%p88 bra 	$L__BB0_125;
	add.s32 	%r5374, %r717, 1;
	and.b32  	%r5375, %r5374, 3;
	mul.wide.u32 	%rd74, %r5849, 16;
	add.s64 	%rd75, %rd74, %rd8;
	add.s64 	%rd88, %rd75, 8;
	mul.wide.u32 	%rd10, %r716, 16;
	shl.b32 	%r5376, %r5849, 4;
	mov.u32 	%r5377, s_mem;
	add.s32 	%r5843, %r5377, %r5376;
	shl.b32 	%r719, %r716, 4;
	neg.s32 	%r5842, %r5375;
	mad.lo.s32 	%r5849, %r716, %r5375, %r5849;
$L__BB0_122:
	.pragma "nounroll";
	ld.shared.v4.u32 	{%r724, %r725, %r726, %r727}, [%r5843];
	or.b32  	%r5378, %r725, %r724;
	or.b32  	%r5379, %r5378, %r726;
	or.b32  	%r5380, %r5379, %r727;
	setp.eq.s32 	%p89, %r5380, 0;
	@%p89 bra 	$L__BB0_124;
	atom.global.xor.b32 	%r5381, [%rd88+-8], %r724;
	atom.global.xor.b32 	%r5382, [%rd88+-4], %r725;
	atom.global.xor.b32 	%r5383, [%rd88], %r726;
	atom.global.xor.b32 	%r5384, [%rd88+4], %r727;
$L__BB0_124:
	add.s64 	%rd88, %rd88, %rd10;
	add.s32 	%r5843, %r5843, %r719;
	add.s32 	%r5842, %r5842, 1;
	setp.ne.s32 	%p90, %r5842, 0;
	@%p90 bra 	$L__BB0_122;
$L__BB0_125:
	setp.lt.u32 	%p91, %r717, 3;
	@%p91 bra 	$L__BB0_136;
	shl.b32 	%r5385, %r716, 1;
	add.s32 	%r5848, %r5849, %r5385;
	shl.b32 	%r732, %r716, 2;
	mad.lo.s32 	%r5847, %r716, 3, %r5849;
	add.s32 	%r5846, %r716, %r5849;
	shl.b32 	%r735, %r716, 4;
	shl.b32 	%r5386, %r5849, 4;
	mov.u32 	%r5387, s_mem;
	add.s32 	%r5845, %r5387, %r5386;
	shl.b32 	%r737, %r716, 6;
	shl.b32 	%r738, %r716, 5;
	mul.lo.s32 	%r739, %r716, 48;
$L__BB0_127:
	ld.shared.v4.u32 	{%r745, %r746, %r747, %r748}, [%r5845];
	or.b32  	%r5388, %r746, %r745;
	or.b32  	%r5389, %r5388, %r747;
	or.b32  	%r5390, %r5389, %r748;
	setp.eq.s32 	%p92, %r5390, 0;
	@%p92 bra 	$L__BB0_129;
	mul.wide.u32 	%rd76, %r5849, 16;
	add.s64 	%rd77, %rd8, %rd76;
	atom.global.xor.b32 	%r5391, [%rd77], %r745;
	atom.global.xor.b32 	%r5392, [%rd77+4], %r746;
	atom.global.xor.b32 	%r5393, [%rd77+8], %r747;
	atom.global.xor.b32 	%r5394, [%rd77+12], %r748;
$L__BB0_129:
	add.s32 	%r5395, %r5845, %r735;
	ld.shared.v4.u32 	{%r749, %r750, %r751, %r752}, [%r5395];
	or.b32  	%r5396, %r750, %r749;
	or.b32  	%r5397, %r5396, %r751;
	or.b32  	%r5398, %r5397, %r752;
	setp.eq.s32 	%p93, %r5398, 0;
	@%p93 bra 	$L__BB0_131;
	mul.wide.u32 	%rd78, %r5846, 16;
	add.s64 	%rd79, %rd8, %rd78;
	atom.global.xor.b32 	%r5399, [%rd79], %r749;
	atom.global.xor.b32 	%r5400, [%rd79+4], %r750;
	atom.global.xor.b32 	%r5401, [%rd79+8], %r751;
	atom.global.xor.b32 	%r5402, [%rd79+12], %r752;
$L__BB0_131:
	add.s32 	%r753, %r5849, %r716;
	add.s32 	%r5403, %r5845, %r738;
	ld.shared.v4.u32 	{%r754, %r755, %r756, %r757}, [%r5403];
	or.b32  	%r5404, %r755, %r754;
	or.b32  	%r5405, %r5404, %r756;
	or.b32  	%r5406, %r5405, %r757;
	setp.eq.s32 	%p94, %r5406, 0;
	@%p94 bra 	$L__BB0_133;
	mul.wide.u32 	%rd80, %r5848, 16;
	add.s64 	%rd81, %rd8, %rd80;
	atom.global.xor.b32 	%r5407, [%rd81], %r754;
	atom.global.xor.b32 	%r5408, [%rd81+4], %r755;
	atom.global.xor.b32 	%r5409, [%rd81+8], %r756;
	atom.global.xor.b32 	%r5410, [%rd81+12], %r757;
$L__BB0_133:
	add.s32 	%r758, %r753, %r716;
	add.s32 	%r5411, %r5845, %r739;
	ld.shared.v4.u32 	{%r759, %r760, %r761, %r762}, [%r5411];
	or.b32  	%r5412, %r760, %r759;
	or.b32  	%r5413, %r5412, %r761;
	or.b32  	%r5414, %r5413, %r762;
	setp.eq.s32 	%p95, %r5414, 0;
	@%p95 bra 	$L__BB0_135;
	mul.wide.u32 	%rd82, %r5847, 16;
	add.s64 	%rd83, %rd8, %rd82;
	atom.global.xor.b32 	%r5415, [%rd83], %r759;
	atom.global.xor.b32 	%r5416, [%rd83+4], %r760;
	atom.global.xor.b32 	%r5417, [%rd83+8], %r761;
	atom.global.xor.b32 	%r5418, [%rd83+12], %r762;
$L__BB0_135:
	add.s32 	%r5419, %r758, %r716;
	add.s32 	%r5849, %r5419, %r716;
	add.s32 	%r5848, %r5848, %r732;
	add.s32 	%r5847, %r5847, %r732;
	add.s32 	%r5846, %r5846, %r732;
	add.s32 	%r5845, %r5845, %r737;
	setp.lt.u32 	%p96, %r5849, 768;
	@%p96 bra 	$L__BB0_127;
$L__BB0_136:
	ret;

}
	// .globl	fused_batch_pir_kernel_2
.visible .entry fused_batch_pir_kernel_2(
	.param .u64 .ptr .align 1 fused_batch_pir_kernel_2_param_0,
	.param .u64 .ptr .align 1 fused_batch_pir_kernel_2_param_1,
	.param .u64 .ptr .align 1 fused_batch_pir_kernel_2_param_2,
	.param .u32 fused_batch_pir_kernel_2_param_3,
	.param .u32 fused_batch_pir_kernel_2_param_4
)
{
	.reg .pred 	%p<169>;
	.reg .b16 	%rs<187>;
	.reg .b32 	%r<11873>;
	.reg .b64 	%rd<212>;

	ld.param.u64 	%rd14, [fused_batch_pir_kernel_2_param_1];
	cvta.to.global.u64 	%rd1, %rd14;
	mov.u32 	%r1, %tid.x;
	mov.u32 	%r2, %ntid.x;
	add.s32 	%r1446, %r1, %r2;
	max.u32 	%r1447, %r1446, 1536;
	setp.lt.u32 	%p1, %r1446, 1536;
	selp.u32 	%r1448, 1, 0, %p1;
	add.s32 	%r1449, %r1446, %r1448;
	sub.s32 	%r1450, %r1447, %r1449;
	div.u32 	%r1451, %r1450, %r2;
	add.s32 	%r3, %r1451, %r1448;
	add.s32 	%r1452, %r3, 1;
	and.b32  	%r4, %r1452, 3;
	and.b32  	%r1453, %r3, 3;
	setp.eq.s32 	%p2, %r1453, 3;
	mov.u32 	%r11038, %r1;
	@%p2 bra 	$L__BB1_3;
	mov.b32 	%r11037, 0;
	mov.u32 	%r11038, %r1;
$L__BB1_2:
	.pragma "nounroll";
	shl.b32 	%r1455, %r11038, 4;
	mov.u32 	%r1456, s_mem;
	add.s32 	%r1457, %r1456, %r1455;
	mov.b32 	%r1458, 0;
	st.shared.v4.u32 	[%r1457], {%r1458, %r1458, %r1458, %r1458};
	add.s32 	%r11038, %r11038, %r2;
	add.s32 	%r11037, %r11037, 1;
	setp.ne.s32 	%p3, %r11037, %r4;
	@%p3 bra 	$L__BB1_2;
$L__BB1_3:
	setp.lt.u32 	%p4, %r3, 3;
	@%p4 bra 	$L__BB1_6;
	mov.u32 	%r1460, s_mem;
	shl.b32 	%r1463, %r2, 4;
	shl.b32 	%r1467, %r2, 2;
$L__BB1_5:
	shl.b32 	%r1459, %r11038, 4;
	add.s32 	%r1461, %r1460, %r1459;
	mov.b32 	%r1462, 0;
	st.shared.v4.u32 	[%r1461], {%r1462, %r1462, %r1462, %r1462};
	add.s32 	%r1464, %r1461, %r1463;
	st.shared.v4.u32 	[%r1464], {%r1462, %r1462, %r1462, %r1462};
	add.s32 	%r1465, %r1464, %r1463;
	st.shared.v4.u32 	[%r1465], {%r1462, %r1462, %r1462, %r1462};
	add.s32 	%r1466, %r1465, %r1463;
	st.shared.v4.u32 	[%r1466], {%r1462, %r1462, %r1462, %r1462};
	add.s32 	%r11038, %r1467, %r11038;
	setp.lt.u32 	%p5, %r11038, 1536;
	@%p5 bra 	$L__BB1_5;
$L__BB1_6:
	bar.sync 	0;
	mov.u32 	%r1468, %ctaid.x;
	shl.b32 	%r12, %r1468, 11;
	setp.ne.s32 	%p6, %r1, 0;
	ld.const.u32 	%r13, [CHACHA_CONSTANTS];
	ld.const.u32 	%r14, [CHACHA_CONSTANTS+4];
	ld.const.u32 	%r15, [CHACHA_CONSTANTS+8];
	ld.const.u32 	%r16, [CHACHA_CONSTANTS+12];
	@%p6 bra 	$L__BB1_38;
	ld.global.v2.u8 	{%rs153, %rs2}, [%rd1+16];
	ld.global.u32 	%r11056, [%rd1];
	ld.global.u32 	%r11055, [%rd1+4];
	ld.global.u32 	%r11054, [%rd1+8];
	ld.global.u32 	%r11053, [%rd1+12];
	setp.lt.u16 	%p7, %rs2, 12;
	@%p7 bra 	$L__BB1_12;
	cvt.u32.u16 	%r1470, %rs2;
	and.b32  	%r21, %r1470, 255;
	add.s32 	%r22, %r21, -12;
	mov.b32 	%r11044, 0;
	mov.u16 	%rs151, %rs153;
$L__BB1_9:
	add.s32 	%r1471, %r13, %r11056;
	shf.l.wrap.b32 	%r1472, %r1471, %r1471, 16;
	add.s32 	%r1473, %r11056, %r1472;
	xor.b32  	%r1474, %r11056, %r1473;
	shf.l.wrap.b32 	%r1475, %r1474, %r1474, 12;
	add.s32 	%r1476, %r1471, %r1475;
	xor.b32  	%r1477, %r1472, %r1476;
	shf.l.wrap.b32 	%r1478, %r1477, %r1477, 8;
	add.s32 	%r1479, %r1473, %r1478;
	xor.b32  	%r1480, %r1475, %r1479;
	shf.l.wrap.b32 	%r1481, %r1480, %r1480, 7;
	add.s32 	%r1482, %r14, %r11055;
	shf.l.wrap.b32 	%r1483, %r1482, %r1482, 16;
	add.s32 	%r1484, %r11055, %r1483;
	xor.b32  	%r1485, %r11055, %r1484;
	shf.l.wrap.b32 	%r1486, %r1485, %r1485, 12;
	add.s32 	%r1487, %r1482, %r1486;
	xor.b32  	%r1488, %r1483, %r1487;
	shf.l.wrap.b32 	%r1489, %r1488, %r1488, 8;
	add.s32 	%r1490, %r1484, %r1489;
	xor.b32  	%r1491, %r1486, %r1490;
	shf.l.wrap.b32 	%r1492, %r1491, %r1491, 7;
	add.s32 	%r1493, %r15, %r11054;
	shf.l.wrap.b32 	%r1494, %r1493, %r1493, 16;
	add.s32 	%r1495, %r11054, %r1494;
	xor.b32  	%r1496, %r11054, %r1495;
	shf.l.wrap.b32 	%r1497, %r1496, %r1496, 12;
	add.s32 	%r1498, %r1493, %r1497;
	xor.b32  	%r1499, %r1494, %r1498;
	shf.l.wrap.b32 	%r1500, %r1499, %r1499, 8;
	add.s32 	%r1501, %r1495, %r1500;
	xor.b32  	%r1502, %r1497, %r1501;
	shf.l.wrap.b32 	%r1503, %r1502, %r1502, 7;
	add.s32 	%r1504, %r16, %r11053;
	shf.l.wrap.b32 	%r1505, %r1504, %r1504, 16;
	add.s32 	%r1506, %r11053, %r1505;
	xor.b32  	%r1507, %r11053, %r1506;
	shf.l.wrap.b32 	%r1508, %r1507, %r1507, 12;
	add.s32 	%r1509, %r1504, %r1508;
	xor.b32  	%r1510, %r1505, %r1509;
	shf.l.wrap.b32 	%r1511, %r1510, %r1510, 8;
	add.s32 	%r1512, %r1506, %r1511;
	xor.b32  	%r1513, %r1508, %r1512;
	shf.l.wrap.b32 	%r1514, %r1513, %r1513, 7;
	add.s32 	%r1515, %r1476, %r1492;
	xor.b32  	%r1516, %r1511, %r1515;
	shf.l.wrap.b32 	%r1517, %r1516, %r1516, 16;
	add.s32 	%r1518, %r1501, %r1517;
	xor.b32  	%r1519, %r1492, %r1518;
	shf.l.wrap.b32 	%r1520, %r1519, %r1519, 12;
	add.s32 	%r1521, %r1515, %r1520;
	xor.b32  	%r1522, %r1517, %r1521;
	shf.l.wrap.b32 	%r1523, %r1522, %r1522, 8;
	add.s32 	%r1524, %r1518, %r1523;
	xor.b32  	%r1525, %r1520, %r1524;
	shf.l.wrap.b32 	%r1526, %r1525, %r1525, 7;
	add.s32 	%r1527, %r1487, %r1503;
	xor.b32  	%r1528, %r1478, %r1527;
	shf.l.wrap.b32 	%r1529, %r1528, %r1528, 16;
	add.s32 	%r1530, %r1512, %r1529;
	xor.b32  	%r1531, %r1503, %r1530;
	shf.l.wrap.b32 	%r1532, %r1531, %r1531, 12;
	add.s32 	%r1533, %r1527, %r1532;
	xor.b32  	%r1534, %r1529, %r1533;
	shf.l.wrap.b32 	%r1535, %r1534, %r1534, 8;
	add.s32 	%r1536, %r1530, %r1535;
	xor.b32  	%r1537, %r1532, %r1536;
	shf.l.wrap.b32 	%r1538, %r1537, %r1537, 7;
	add.s32 	%r1539, %r1498, %r1514;
	xor.b32  	%r1540, %r1489, %r1539;
	shf.l.wrap.b32 	%r1541, %r1540, %r1540, 16;
	add.s32 	%r1542, %r1479, %r1541;
	xor.b32  	%r1543, %r1514, %r1542;
	shf.l.wrap.b32 	%r1544, %r1543, %r1543, 12;
	add.s32 	%r1545, %r1539, %r1544;
	xor.b32  	%r1546, %r1541, %r1545;
	shf.l.wrap.b32 	%r1547, %r1546, %r1546, 8;
	add.s32 	%r1548, %r1542, %r1547;
	xor.b32  	%r1549, %r1544, %r1548;
	shf.l.wrap.b32 	%r1550, %r1549, %r1549, 7;
	add.s32 	%r1551, %r1509, %r1481;
	xor.b32  	%r1552, %r1500, %r1551;
	shf.l.wrap.b32 	%r1553, %r1552, %r1552, 16;
	add.s32 	%r1554, %r1490, %r1553;
	xor.b32  	%r1555, %r1481, %r1554;
	shf.l.wrap.b32 	%r1556, %r1555, %r1555, 12;
	add.s32 	%r1557, %r1551, %r1556;
	xor.b32  	%r1558, %r1553, %r1557;
	shf.l.wrap.b32 	%r1559, %r1558, %r1558, 8;
	add.s32 	%r1560, %r1554, %r1559;
	xor.b32  	%r1561, %r1556, %r1560;
	shf.l.wrap.b32 	%r1562, %r1561, %r1561, 7;
	add.s32 	%r1563, %r1521, %r1562;
	xor.b32  	%r1564, %r1535, %r1563;
	shf.l.wrap.b32 	%r1565, %r1564, %r1564, 16;
	add.s32 	%r1566, %r1548, %r1565;
	xor.b32  	%r1567, %r1562, %r1566;
	shf.l.wrap.b32 	%r1568, %r1567, %r1567, 12;
	add.s32 	%r1569, %r1563, %r1568;
	xor.b32  	%r1570, %r1565, %r1569;
	shf.l.wrap.b32 	%r1571, %r1570, %r1570, 8;
	add.s32 	%r1572, %r1566, %r1571;
	xor.b32  	%r1573, %r1568, %r1572;
	shf.l.wrap.b32 	%r1574, %r1573, %r1573, 7;
	add.s32 	%r1575, %r1533, %r1526;
	xor.b32  	%r1576, %r1547, %r1575;
	shf.l.wrap.b32 	%r1577, %r1576, %r1576, 16;
	add.s32 	%r1578, %r1560, %r1577;
	xor.b32  	%r1579, %r1526, %r1578;
	shf.l.wrap.b32 	%r1580, %r1579, %r1579, 12;
	add.s32 	%r1581, %r1575, %r1580;
	xor.b32  	%r1582, %r1577, %r1581;
	shf.l.wrap.b32 	%r1583, %r1582, %r1582, 8;
	add.s32 	%r1584, %r1578, %r1583;
	xor.b32  	%r1585, %r1580, %r1584;
	shf.l.wrap.b32 	%r1586, %r1585, %r1585, 7;
	add.s32 	%r1587, %r1545, %r1538;
	xor.b32  	%r1588, %r1559, %r1587;
	shf.l.wrap.b32 	%r1589, %r1588, %r1588, 16;
	add.s32 	%r1590, %r1524, %r1589;
	xor.b32  	%r1591, %r1538, %r1590;
	shf.l.wrap.b32 	%r1592, %r1591, %r1591, 12;
	add.s32 	%r1593, %r1587, %r1592;
	xor.b32  	%r1594, %r1589, %r1593;
	shf.l.wrap.b32 	%r1595, %r1594, %r1594, 8;
	add.s32 	%r1596, %r1590, %r1595;
	xor.b32  	%r1597, %r1592, %r1596;
	shf.l.wrap.b32 	%r1598, %r1597, %r1597, 7;
	add.s32 	%r1599, %r1557, %r1550;
	xor.b32  	%r1600, %r1523, %r1599;
	shf.l.wrap.b32 	%r1601, %r1600, %r1600, 16;
	add.s32 	%r1602, %r1536, %r1601;
	xor.b32  	%r1603, %r1550, %r1602;
	shf.l.wrap.b32 	%r1604, %r1603, %r1603, 12;
	add.s32 	%r1605, %r1599, %r1604;
	xor.b32  	%r1606, %r1601, %r1605;
	shf.l.wrap.b32 	%r1607, %r1606, %r1606, 8;
	add.s32 	%r1608, %r1602, %r1607;
	xor.b32  	%r1609, %r1604, %r1608;
	shf.l.wrap.b32 	%r1610, %r1609, %r1609, 7;
	add.s32 	%r1611, %r1569, %r1586;
	xor.b32  	%r1612, %r1607, %r1611;
	shf.l.wrap.b32 	%r1613, %r1612, %r1612, 16;
	add.s32 	%r1614, %r1596, %r1613;
	xor.b32  	%r1615, %r1586, %r1614;
	shf.l.wrap.b32 	%r1616, %r1615, %r1615, 12;
	add.s32 	%r1617, %r1611, %r1616;
	xor.b32  	%r1618, %r1613, %r1617;
	shf.l.wrap.b32 	%r1619, %r1618, %r1618, 8;
	add.s32 	%r1620, %r1614, %r1619;
	xor.b32  	%r1621, %r1616, %r1620;
	shf.l.wrap.b32 	%r1622, %r1621, %r1621, 7;
	add.s32 	%r1623, %r1581, %r1598;
	xor.b32  	%r1624, %r1571, %r1623;
	shf.l.wrap.b32 	%r1625, %r1624, %r1624, 16;
	add.s32 	%r1626, %r1608, %r1625;
	xor.b32  	%r1627, %r1598, %r1626;
	shf.l.wrap.b32 	%r1628, %r1627, %r1627, 12;
	add.s32 	%r1629, %r1623, %r1628;
	xor.b32  	%r1630, %r1625, %r1629;
	shf.l.wrap.b32 	%r1631, %r1630, %r1630, 8;
	add.s32 	%r1632, %r1626, %r1631;
	xor.b32  	%r1633, %r1628, %r1632;
	shf.l.wrap.b32 	%r1634, %r1633, %r1633, 7;
	add.s32 	%r1635, %r1593, %r1610;
	xor.b32  	%r1636, %r1583, %r1635;
	shf.l.wrap.b32 	%r1637, %r1636, %r1636, 16;
	add.s32 	%r1638, %r1572, %r1637;
	xor.b32  	%r1639, %r1610, %r1638;
	shf.l.wrap.b32 	%r1640, %r1639, %r1639, 12;
	add.s32 	%r1641, %r1635, %r1640;
	xor.b32  	%r1642, %r1637, %r1641;
	shf.l.wrap.b32 	%r1643, %r1642, %r1642, 8;
	add.s32 	%r1644, %r1638, %r1643;
	xor.b32  	%r1645, %r1640, %r1644;
	shf.l.wrap.b32 	%r1646, %r1645, %r1645, 7;
	add.s32 	%r1647, %r1605, %r1574;
	xor.b32  	%r1648, %r1595, %r1647;
	shf.l.wrap.b32 	%r1649, %r1648, %r1648, 16;
	add.s32 	%r1650, %r1584, %r1649;
	xor.b32  	%r1651, %r1574, %r1650;
	shf.l.wrap.b32 	%r1652, %r1651, %r1651, 12;
	add.s32 	%r1653, %r1647, %r1652;
	xor.b32  	%r1654, %r1649, %r1653;
	shf.l.wrap.b32 	%r1655, %r1654, %r1654, 8;
	add.s32 	%r1656, %r1650, %r1655;
	xor.b32  	%r1657, %r1652, %r1656;
	shf.l.wrap.b32 	%r1658, %r1657, %r1657, 7;
	add.s32 	%r1659, %r1617, %r1658;
	xor.b32  	%r1660, %r1631, %r1659;
	shf.l.wrap.b32 	%r1661, %r1660, %r1660, 16;
	add.s32 	%r1662, %r1644, %r1661;
	xor.b32  	%r1663, %r1658, %r1662;
	shf.l.wrap.b32 	%r1664, %r1663, %r1663, 12;
	add.s32 	%r1665, %r1659, %r1664;
	xor.b32  	%r1666, %r1661, %r1665;
	shf.l.wrap.b32 	%r1667, %r1666, %r1666, 8;
	add.s32 	%r1668, %r1662, %r1667;
	xor.b32  	%r1669, %r1664, %r1668;
	shf.l.wrap.b32 	%r1670, %r1669, %r1669, 7;
	add.s32 	%r1671, %r1629, %r1622;
	xor.b32  	%r1672, %r1643, %r1671;
	shf.l.wrap.b32 	%r1673, %r1672, %r1672, 16;
	add.s32 	%r1674, %r1656, %r1673;
	xor.b32  	%r1675, %r1622, %r1674;
	shf.l.wrap.b32 	%r1676, %r1675, %r1675, 12;
	add.s32 	%r1677, %r1671, %r1676;
	xor.b32  	%r1678, %r1673, %r1677;
	shf.l.wrap.b32 	%r1679, %r1678, %r1678, 8;
	add.s32 	%r1680, %r1674, %r1679;
	xor.b32  	%r1681, %r1676, %r1680;
	shf.l.wrap.b32 	%r1682, %r1681, %r1681, 7;
	add.s32 	%r1683, %r1641, %r1634;
	xor.b32  	%r1684, %r1655, %r1683;
	shf.l.wrap.b32 	%r1685, %r1684, %r1684, 16;
	add.s32 	%r1686, %r1620, %r1685;
	xor.b32  	%r1687, %r1634, %r1686;
	shf.l.wrap.b32 	%r1688, %r1687, %r1687, 12;
	add.s32 	%r1689, %r1683, %r1688;
	xor.b32  	%r1690, %r1685, %r1689;
	shf.l.wrap.b32 	%r1691, %r1690, %r1690, 8;
	add.s32 	%r1692, %r1686, %r1691;
	xor.b32  	%r1693, %r1688, %r1692;
	shf.l.wrap.b32 	%r1694, %r1693, %r1693, 7;
	add.s32 	%r1695, %r1653, %r1646;
	xor.b32  	%r1696, %r1619, %r1695;
	shf.l.wrap.b32 	%r1697, %r1696, %r1696, 16;
	add.s32 	%r1698, %r1632, %r1697;
	xor.b32  	%r1699, %r1646, %r1698;
	shf.l.wrap.b32 	%r1700, %r1699, %r1699, 12;
	add.s32 	%r1701, %r1695, %r1700;
	xor.b32  	%r1702, %r1697, %r1701;
	shf.l.wrap.b32 	%r1703, %r1702, %r1702, 8;
	add.s32 	%r1704, %r1698, %r1703;
	xor.b32  	%r1705, %r1700, %r1704;
	shf.l.wrap.b32 	%r1706, %r1705, %r1705, 7;
	add.s32 	%r1707, %r1665, %r1682;
	xor.b32  	%r1708, %r1703, %r1707;
	shf.l.wrap.b32 	%r1709, %r1708, %r1708, 16;
	add.s32 	%r1710, %r1692, %r1709;
	xor.b32  	%r1711, %r1682, %r1710;
	shf.l.wrap.b32 	%r1712, %r1711, %r1711, 12;
	add.s32 	%r1713, %r1707, %r1712;
	xor.b32  	%r1714, %r1709, %r1713;
	shf.l.wrap.b32 	%r1715, %r1714, %r1714, 8;
	add.s32 	%r1716, %r1710, %r1715;
	xor.b32  	%r1717, %r1712, %r1716;
	shf.l.wrap.b32 	%r1718, %r1717, %r1717, 7;
	add.s32 	%r1719, %r1677, %r1694;
	xor.b32  	%r1720, %r1667, %r1719;
	shf.l.wrap.b32 	%r1721, %r1720, %r1720, 16;
	add.s32 	%r1722, %r1704, %r1721;
	xor.b32  	%r1723, %r1694, %r1722;
	shf.l.wrap.b32 	%r1724, %r1723, %r1723, 12;
	add.s32 	%r1725, %r1719, %r1724;
	xor.b32  	%r1726, %r1721, %r1725;
	shf.l.wrap.b32 	%r1727, %r1726, %r1726, 8;
	add.s32 	%r1728, %r1722, %r1727;
	xor.b32  	%r1729, %r1724, %r1728;
	shf.l.wrap.b32 	%r1730, %r1729, %r1729, 7;
	add.s32 	%r1731, %r1689, %r1706;
	xor.b32  	%r1732, %r1679, %r1731;
	shf.l.wrap.b32 	%r1733, %r1732, %r1732, 16;
	add.s32 	%r1734, %r1668, %r1733;
	xor.b32  	%r1735, %r1706, %r1734;
	shf.l.wrap.b32 	%r1736, %r1735, %r1735, 12;
	add.s32 	%r1737, %r1731, %r1736;
	xor.b32  	%r1738, %r1733, %r1737;
	shf.l.wrap.b32 	%r1739, %r1738, %r1738, 8;
	add.s32 	%r1740, %r1734, %r1739;
	xor.b32  	%r1741, %r1736, %r1740;
	shf.l.wrap.b32 	%r1742, %r1741, %r1741, 7;
	add.s32 	%r1743, %r1701, %r1670;
	xor.b32  	%r1744, %r1691, %r1743;
	shf.l.wrap.b32 	%r1745, %r1744, %r1744, 16;
	add.s32 	%r1746, %r1680, %r1745;
	xor.b32  	%r1747, %r1670, %r1746;
	shf.l.wrap.b32 	%r1748, %r1747, %r1747, 12;
	add.s32 	%r1749, %r1743, %r1748;
	xor.b32  	%r1750, %r1745, %r1749;
	shf.l.wrap.b32 	%r1751, %r1750, %r1750, 8;
	add.s32 	%r1752, %r1746, %r1751;
	xor.b32  	%r1753, %r1748, %r1752;
	shf.l.wrap.b32 	%r1754, %r1753, %r1753, 7;
	add.s32 	%r1755, %r1713, %r1754;
	xor.b32  	%r1756, %r1727, %r1755;
	shf.l.wrap.b32 	%r1757, %r1756, %r1756, 16;
	add.s32 	%r1758, %r1740, %r1757;
	xor.b32  	%r1759, %r1754, %r1758;
	shf.l.wrap.b32 	%r1760, %r1759, %r1759, 12;
	add.s32 	%r1761, %r1755, %r1760;
	xor.b32  	%r1762, %r1757, %r1761;
	shf.l.wrap.b32 	%r1763, %r1762, %r1762, 8;
	add.s32 	%r1764, %r1758, %r1763;
	xor.b32  	%r1765, %r1760, %r1764;
	shf.l.wrap.b32 	%r1766, %r1765, %r1765, 7;
	add.s32 	%r1767, %r1725, %r1718;
	xor.b32  	%r1768, %r1739, %r1767;
	shf.l.wrap.b32 	%r1769, %r1768, %r1768, 16;
	add.s32 	%r1770, %r1752, %r1769;
	xor.b32  	%r1771, %r1718, %r1770;
	shf.l.wrap.b32 	%r1772, %r1771, %r1771, 12;
	add.s32 	%r1773, %r1767, %r1772;
	xor.b32  	%r1774, %r1769, %r1773;
	shf.l.wrap.b32 	%r1775, %r1774, %r1774, 8;
	add.s32 	%r1776, %r1770, %r1775;
	xor.b32  	%r1777, %r1772, %r1776;
	shf.l.wrap.b32 	%r1778, %r1777, %r1777, 7;
	add.s32 	%r1779, %r1737, %r1730;
	xor.b32  	%r1780, %r1751, %r1779;
	shf.l.wrap.b32 	%r1781, %r1780, %r1780, 16;
	add.s32 	%r1782, %r1716, %r1781;
	xor.b32  	%r1783, %r1730, %r1782;
	shf.l.wrap.b32 	%r1784, %r1783, %r1783, 12;
	add.s32 	%r1785, %r1779, %r1784;
	xor.b32  	%r1786, %r1781, %r1785;
	shf.l.wrap.b32 	%r1787, %r1786, %r1786, 8;
	add.s32 	%r1788, %r1782, %r1787;
	xor.b32  	%r1789, %r1784, %r1788;
	shf.l.wrap.b32 	%r1790, %r1789, %r1789, 7;
	add.s32 	%r1791, %r1749, %r1742;
	xor.b32  	%r1792, %r1715, %r1791;
	shf.l.wrap.b32 	%r1793, %r1792, %r1792, 16;
	add.s32 	%r1794, %r1728, %r1793;
	xor.b32  	%r1795, %r1742, %r1794;
	shf.l.wrap.b32 	%r1796, %r1795, %r1795, 12;
	add.s32 	%r1797, %r1791, %r1796;
	xor.b32  	%r1798, %r1793, %r1797;
	shf.l.wrap.b32 	%r1799, %r1798, %r1798, 8;
	add.s32 	%r1800, %r1794, %r1799;
	xor.b32  	%r1801, %r1796, %r1800;
	shf.l.wrap.b32 	%r1802, %r1801, %r1801, 7;
	add.s32 	%r1803, %r1761, %r1778;
	xor.b32  	%r1804, %r1799, %r1803;
	shf.l.wrap.b32 	%r1805, %r1804, %r1804, 16;
	add.s32 	%r1806, %r1788, %r1805;
	xor.b32  	%r1807, %r1778, %r1806;
	shf.l.wrap.b32 	%r1808, %r1807, %r1807, 12;
	add.s32 	%r1809, %r1803, %r1808;
	xor.b32  	%r1810, %r1805, %r1809;
	shf.l.wrap.b32 	%r1811, %r1810, %r1810, 8;
	add.s32 	%r1812, %r1806, %r1811;
	xor.b32  	%r1813, %r1808, %r1812;
	shf.l.wrap.b32 	%r1814, %r1813, %r1813, 7;
	add.s32 	%r1815, %r1773, %r1790;
	xor.b32  	%r1816, %r1763, %r1815;
	shf.l.wrap.b32 	%r1817, %r1816, %r1816, 16;
	add.s32 	%r1818, %r1800, %r1817;
	xor.b32  	%r1819, %r1790, %r1818;
	shf.l.wrap.b32 	%r1820, %r1819, %r1819, 12;
	add.s32 	%r1821, %r1815, %r1820;
	xor.b32  	%r1822, %r1817, %r1821;
	shf.l.wrap.b32 	%r1823, %r1822, %r1822, 8;
	add.s32 	%r1824, %r1818, %r1823;
	xor.b32  	%r1825, %r1820, %r1824;
	shf.l.wrap.b32 	%r1826, %r1825, %r1825, 7;
	add.s32 	%r1827, %r1785, %r1802;
	xor.b32  	%r1828, %r1775, %r1827;
	shf.l.wrap.b32 	%r1829, %r1828, %r1828, 16;
	add.s32 	%r1830, %r1764, %r1829;
	xor.b32  	%r1831, %r1802, %r1830;
	shf.l.wrap.b32 	%r1832, %r1831, %r1831, 12;
	add.s32 	%r1833, %r1827, %r1832;
	xor.b32  	%r1834, %r1829, %r1833;
	shf.l.wrap.b32 	%r1835, %r1834, %r1834, 8;
	add.s32 	%r1836, %r1830, %r1835;
	xor.b32  	%r1837, %r1832, %r1836;
	shf.l.wrap.b32 	%r1838, %r1837, %r1837, 7;
	add.s32 	%r1839, %r1797, %r1766;
	xor.b32  	%r1840, %r1787, %r1839;
	shf.l.wrap.b32 	%r1841, %r1840, %r1840, 16;
	add.s32 	%r1842, %r1776, %r1841;
	xor.b32  	%r1843, %r1766, %r1842;
	shf.l.wrap.b32 	%r1844, %r1843, %r1843, 12;
	add.s32 	%r1845, %r1839, %r1844;
	xor.b32  	%r1846, %r1841, %r1845;
	shf.l.wrap.b32 	%r1847, %r1846, %r1846, 8;
	add.s32 	%r1848, %r1842, %r1847;
	xor.b32  	%r1849, %r1844, %r1848;
	shf.l.wrap.b32 	%r1850, %r1849, %r1849, 7;
	add.s32 	%r11048, %r13, %r1809;
	add.s32 	%r11047, %r14, %r1821;
	add.s32 	%r11046, %r15, %r1833;
	add.s32 	%r11045, %r16, %r1845;
	add.s32 	%r11049, %r11056, %r1850;
	add.s32 	%r11050, %r11055, %r1814;
	add.s32 	%r11051, %r11054, %r1826;
	add.s32 	%r11052, %r11053, %r1838;
	xor.b32  	%r1851, %r1471, 1;
	shf.l.wrap.b32 	%r1852, %r1471, %r1851, 16;
	add.s32 	%r1853, %r11056, %r1852;
	xor.b32  	%r1854, %r11056, %r1853;
	shf.l.wrap.b32 	%r1855, %r1854, %r1854, 12;
	add.s32 	%r1856, %r1471, %r1855;
	xor.b32  	%r1857, %r1852, %r1856;
	shf.l.wrap.b32 	%r1858, %r1857, %r1857, 8;
	add.s32 	%r1859, %r1853, %r1858;
	xor.b32  	%r1860, %r1855, %r1859;
	shf.l.wrap.b32 	%r1861, %r1860, %r1860, 7;
	add.s32 	%r1862, %r1856, %r1492;
	xor.b32  	%r1863, %r1511, %r1862;
	shf.l.wrap.b32 	%r1864, %r1863, %r1863, 16;
	add.s32 	%r1865, %r1501, %r1864;
	xor.b32  	%r1866, %r1492, %r1865;
	shf.l.wrap.b32 	%r1867, %r1866, %r1866, 12;
	add.s32 	%r1868, %r1862, %r1867;
	xor.b32  	%r1869, %r1864, %r1868;
	shf.l.wrap.b32 	%r1870, %r1869, %r1869, 8;
	add.s32 	%r1871, %r1865, %r1870;
	xor.b32  	%r1872, %r1867, %r1871;
	shf.l.wrap.b32 	%r1873, %r1872, %r1872, 7;
	xor.b32  	%r1874, %r1858, %r1527;
	shf.l.wrap.b32 	%r1875, %r1874, %r1874, 16;
	add.s32 	%r1876, %r1512, %r1875;
	xor.b32  	%r1877, %r1503, %r1876;
	shf.l.wrap.b32 	%r1878, %r1877, %r1877, 12;
	add.s32 	%r1879, %r1527, %r1878;
	xor.b32  	%r1880, %r1875, %r1879;
	shf.l.wrap.b32 	%r1881, %r1880, %r1880, 8;
	add.s32 	%r1882, %r1876, %r1881;
	xor.b32  	%r1883, %r1878, %r1882;
	shf.l.wrap.b32 	%r1884, %r1883, %r1883, 7;
	add.s32 	%r1885, %r1859, %r1541;
	xor.b32  	%r1886, %r1514, %r1885;
	shf.l.wrap.b32 	%r1887, %r1886, %r1886, 12;
	add.s32 	%r1888, %r1539, %r1887;
	xor.b32  	%r1889, %r1541, %r1888;
	shf.l.wrap.b32 	%r1890, %r1889, %r1889, 8;
	add.s32 	%r1891, %r1885, %r1890;
	xor.b32  	%r1892, %r1887, %r1891;
	shf.l.wrap.b32 	%r1893, %r1892, %r1892, 7;
	add.s32 	%r1894, %r1509, %r1861;
	xor.b32  	%r1895, %r1500, %r1894;
	shf.l.wrap.b32 	%r1896, %r1895, %r1895, 16;
	add.s32 	%r1897, %r1490, %r1896;
	xor.b32  	%r1898, %r1861, %r1897;
	shf.l.wrap.b32 	%r1899, %r1898, %r1898, 12;
	add.s32 	%r1900, %r1894, %r1899;
	xor.b32  	%r1901, %r1896, %r1900;
	shf.l.wrap.b32 	%r1902, %r1901, %r1901, 8;
	add.s32 	%r1903, %r1897, %r1902;
	xor.b32  	%r1904, %r1899, %r1903;
	shf.l.wrap.b32 	%r1905, %r1904, %r1904, 7;
	add.s32 	%r1906, %r1868, %r1905;
	xor.b32  	%r1907, %r1881, %r1906;
	shf.l.wrap.b32 	%r1908, %r1907, %r1907, 16;
	add.s32 	%r1909, %r1891, %r1908;
	xor.b32  	%r1910, %r1905, %r1909;
	shf.l.wrap.b32 	%r1911, %r1910, %r1910, 12;
	add.s32 	%r1912, %r1906, %r1911;
	xor.b32  	%r1913, %r1908, %r1912;
	shf.l.wrap.b32 	%r1914, %r1913, %r1913, 8;
	add.s32 	%r1915, %r1909, %r1914;
	xor.b32  	%r1916, %r1911, %r1915;
	shf.l.wrap.b32 	%r1917, %r1916, %r1916, 7;
	add.s32 	%r1918, %r1879, %r1873;
	xor.b32  	%r1919, %r1890, %r1918;
	shf.l.wrap.b32 	%r1920, %r1919, %r1919, 16;
	add.s32 	%r1921, %r1903, %r1920;
	xor.b32  	%r1922, %r1873, %r1921;
	shf.l.wrap.b32 	%r1923, %r1922, %r1922, 12;
	add.s32 	%r1924, %r1918, %r1923;
	xor.b32  	%r1925, %r1920, %r1924;
	shf.l.wrap.b32 	%r1926, %r1925, %r1925, 8;
	add.s32 	%r1927, %r1921, %r1926;
	xor.b32  	%r1928, %r1923, %r1927;
	shf.l.wrap.b32 	%r1929, %r1928, %r1928, 7;
	add.s32 	%r1930, %r1888, %r1884;
	xor.b32  	%r1931, %r1902, %r1930;
	shf.l.wrap.b32 	%r1932, %r1931, %r1931, 16;
	add.s32 	%r1933, %r1871, %r1932;
	xor.b32  	%r1934, %r1884, %r1933;
	shf.l.wrap.b32 	%r1935, %r1934, %r1934, 12;
	add.s32 	%r1936, %r1930, %r1935;
	xor.b32  	%r1937, %r1932, %r1936;
	shf.l.wrap.b32 	%r1938, %r1937, %r1937, 8;
	add.s32 	%r1939, %r1933, %r1938;
	xor.b32  	%r1940, %r1935, %r1939;
	shf.l.wrap.b32 	%r1941, %r1940, %r1940, 7;
	add.s32 	%r1942, %r1900, %r1893;
	xor.b32  	%r1943, %r1870, %r1942;
	shf.l.wrap.b32 	%r1944, %r1943, %r1943, 16;
	add.s32 	%r1945, %r1882, %r1944;
	xor.b32  	%r1946, %r1893, %r1945;
	shf.l.wrap.b32 	%r1947, %r1946, %r1946, 12;
	add.s32 	%r1948, %r1942, %r1947;
	xor.b32  	%r1949, %r1944, %r1948;
	shf.l.wrap.b32 	%r1950, %r1949, %r1949, 8;
	add.s32 	%r1951, %r1945, %r1950;
	xor.b32  	%r1952, %r1947, %r1951;
	shf.l.wrap.b32 	%r1953, %r1952, %r1952, 7;
	add.s32 	%r1954, %r1912, %r1929;
	xor.b32  	%r1955, %r1950, %r1954;
	shf.l.wrap.b32 	%r1956, %r1955, %r1955, 16;
	add.s32 	%r1957, %r1939, %r1956;
	xor.b32  	%r1958, %r1929, %r1957;
	shf.l.wrap.b32 	%r1959, %r1958, %r1958, 12;
	add.s32 	%r1960, %r1954, %r1959;
	xor.b32  	%r1961, %r1956, %r1960;
	shf.l.wrap.b32 	%r1962, %r1961, %r1961, 8;
	add.s32 	%r1963, %r1957, %r1962;
	xor.b32  	%r1964, %r1959, %r1963;
	shf.l.wrap.b32 	%r1965, %r1964, %r1964, 7;
	add.s32 	%r1966, %r1924, %r1941;
	xor.b32  	%r1967, %r1914, %r1966;
	shf.l.wrap.b32 	%r1968, %r1967, %r1967, 16;
	add.s32 	%r1969, %r1951, %r1968;
	xor.b32  	%r1970, %r1941, %r1969;
	shf.l.wrap.b32 	%r1971, %r1970, %r1970, 12;
	add.s32 	%r1972, %r1966, %r1971;
	xor.b32  	%r1973, %r1968, %r1972;
	shf.l.wrap.b32 	%r1974, %r1973, %r1973, 8;
	add.s32 	%r1975, %r1969, %r1974;
	xor.b32  	%r1976, %r1971, %r1975;
	shf.l.wrap.b32 	%r1977, %r1976, %r1976, 7;
	add.s32 	%r1978, %r1936, %r1953;
	xor.b32  	%r1979, %r1926, %r1978;
	shf.l.wrap.b32 	%r1980, %r1979, %r1979, 16;
	add.s32 	%r1981, %r1915, %r1980;
	xor.b32  	%r1982, %r1953, %r1981;
	shf.l.wrap.b32 	%r1983, %r1982, %r1982, 12;
	add.s32 	%r1984, %r1978, %r1983;
	xor.b32  	%r1985, %r1980, %r1984;
	shf.l.wrap.b32 	%r1986, %r1985, %r1985, 8;
	add.s32 	%r1987, %r1981, %r1986;
	xor.b32  	%r1988, %r1983, %r1987;
	shf.l.wrap.b32 	%r1989, %r1988, %r1988, 7;
	add.s32 	%r1990, %r1948, %r1917;
	xor.b32  	%r1991, %r1938, %r1990;
	shf.l.wrap.b32 	%r1992, %r1991, %r1991, 16;
	add.s32 	%r1993, %r1927, %r1992;
	xor.b32  	%r1994, %r1917, %r1993;
	shf.l.wrap.b32 	%r1995, %r1994, %r1994, 12;
	add.s32 	%r1996, %r1990, %r1995;
	xor.b32  	%r1997, %r1992, %r1996;
	shf.l.wrap.b32 	%r1998, %r1997, %r1997, 8;
	add.s32 	%r1999, %r1993, %r1998;
	xor.b32  	%r2000, %r1995, %r1999;
	shf.l.wrap.b32 	%r2001, %r2000, %r2000, 7;
	add.s32 	%r2002, %r1960, %r2001;
	xor.b32  	%r2003, %r1974, %r2002;
	shf.l.wrap.b32 	%r2004, %r2003, %r2003, 16;
	add.s32 	%r2005, %r1987, %r2004;
	xor.b32  	%r2006, %r2001, %r2005;
	shf.l.wrap.b32 	%r2007, %r2006, %r2006, 12;
	add.s32 	%r2008, %r2002, %r2007;
	xor.b32  	%r2009, %r2004, %r2008;
	shf.l.wrap.b32 	%r2010, %r2009, %r2009, 8;
	add.s32 	%r2011, %r2005, %r2010;
	xor.b32  	%r2012, %r2007, %r2011;
	shf.l.wrap.b32 	%r2013, %r2012, %r2012, 7;
	add.s32 	%r2014, %r1972, %r1965;
	xor.b32  	%r2015, %r1986, %r2014;
	shf.l.wrap.b32 	%r2016, %r2015, %r2015, 16;
	add.s32 	%r2017, %r1999, %r2016;
	xor.b32  	%r2018, %r1965, %r2017;
	shf.l.wrap.b32 	%r2019, %r2018, %r2018, 12;
	add.s32 	%r2020, %r2014, %r2019;
	xor.b32  	%r2021, %r2016, %r2020;
	shf.l.wrap.b32 	%r2022, %r2021, %r2021, 8;
	add.s32 	%r2023, %r2017, %r2022;
	xor.b32  	%r2024, %r2019, %r2023;
	shf.l.wrap.b32 	%r2025, %r2024, %r2024, 7;
	add.s32 	%r2026, %r1984, %r1977;
	xor.b32  	%r2027, %r1998, %r2026;
	shf.l.wrap.b32 	%r2028, %r2027, %r2027, 16;
	add.s32 	%r2029, %r1963, %r2028;
	xor.b32  	%r2030, %r1977, %r2029;
	shf.l.wrap.b32 	%r2031, %r2030, %r2030, 12;
	add.s32 	%r2032, %r2026, %r2031;
	xor.b32  	%r2033, %r2028, %r2032;
	shf.l.wrap.b32 	%r2034, %r2033, %r2033, 8;
	add.s32 	%r2035, %r2029, %r2034;
	xor.b32  	%r2036, %r2031, %r2035;
	shf.l.wrap.b32 	%r2037, %r2036, %r2036, 7;
	add.s32 	%r2038, %r1996, %r1989;
	xor.b32  	%r2039, %r1962, %r2038;
	shf.l.wrap.b32 	%r2040, %r2039, %r2039, 16;
	add.s32 	%r2041, %r1975, %r2040;
	xor.b32  	%r2042, %r1989, %r2041;
	shf.l.wrap.b32 	%r2043, %r2042, %r2042, 12;
	add.s32 	%r2044, %r2038, %r2043;
	xor.b32  	%r2045, %r2040, %r2044;
	shf.l.wrap.b32 	%r2046, %r2045, %r2045, 8;
	add.s32 	%r2047, %r2041, %r2046;
	xor.b32  	%r2048, %r2043, %r2047;
	shf.l.wrap.b32 	%r2049, %r2048, %r2048, 7;
	add.s32 	%r2050, %r2008, %r2025;
	xor.b32  	%r2051, %r2046, %r2050;
	shf.l.wrap.b32 	%r2052, %r2051, %r2051, 16;
	add.s32 	%r2053, %r2035, %r2052;
	xor.b32  	%r2054, %r2025, %r2053;
	shf.l.wrap.b32 	%r2055, %r2054, %r2054, 12;
	add.s32 	%r2056, %r2050, %r2055;
	xor.b32  	%r2057, %r2052, %r2056;
	shf.l.wrap.b32 	%r2058, %r2057, %r2057, 8;
	add.s32 	%r2059, %r2053, %r2058;
	xor.b32  	%r2060, %r2055, %r2059;
	shf.l.wrap.b32 	%r2061, %r2060, %r2060, 7;
	add.s32 	%r2062, %r2020, %r2037;
	xor.b32  	%r2063, %r2010, %r2062;
	shf.l.wrap.b32 	%r2064, %r2063, %r2063, 16;
	add.s32 	%r2065, %r2047, %r2064;
	xor.b32  	%r2066, %r2037, %r2065;
	shf.l.wrap.b32 	%r2067, %r2066, %r2066, 12;
	add.s32 	%r2068, %r2062, %r2067;
	xor.b32  	%r2069, %r2064, %r2068;
	shf.l.wrap.b32 	%r2070, %r2069, %r2069, 8;
	add.s32 	%r2071, %r2065, %r2070;
	xor.b32  	%r2072, %r2067, %r2071;
	shf.l.wrap.b32 	%r2073, %r2072, %r2072, 7;
	add.s32 	%r2074, %r2032, %r2049;
	xor.b32  	%r2075, %r2022, %r2074;
	shf.l.wrap.b32 	%r2076, %r2075, %r2075, 16;
	add.s32 	%r2077, %r2011, %r2076;
	xor.b32  	%r2078, %r2049, %r2077;
	shf.l.wrap.b32 	%r2079, %r2078, %r2078, 12;
	add.s32 	%r2080, %r2074, %r2079;
	xor.b32  	%r2081, %r2076, %r2080;
	shf.l.wrap.b32 	%r2082, %r2081, %r2081, 8;
	add.s32 	%r2083, %r2077, %r2082;
	xor.b32  	%r2084, %r2079, %r2083;
	shf.l.wrap.b32 	%r2085, %r2084, %r2084, 7;
	add.s32 	%r2086, %r2044, %r2013;
	xor.b32  	%r2087, %r2034, %r2086;
	shf.l.wrap.b32 	%r2088, %r2087, %r2087, 16;
	add.s32 	%r2089, %r2023, %r2088;
	xor.b32  	%r2090, %r2013, %r2089;
	shf.l.wrap.b32 	%r2091, %r2090, %r2090, 12;
	add.s32 	%r2092, %r2086, %r2091;
	xor.b32  	%r2093, %r2088, %r2092;
	shf.l.wrap.b32 	%r2094, %r2093, %r2093, 8;
	add.s32 	%r2095, %r2089, %r2094;
	xor.b32  	%r2096, %r2091, %r2095;
	shf.l.wrap.b32 	%r2097, %r2096, %r2096, 7;
	add.s32 	%r2098, %r2056, %r2097;
	xor.b32  	%r2099, %r2070, %r2098;
	shf.l.wrap.b32 	%r2100, %r2099, %r2099, 16;
	add.s32 	%r2101, %r2083, %r2100;
	xor.b32  	%r2102, %r2097, %r2101;
	shf.l.wrap.b32 	%r2103, %r2102, %r2102, 12;
	add.s32 	%r2104, %r2098, %r2103;
	xor.b32  	%r2105, %r2100, %r2104;
	shf.l.wrap.b32 	%r2106, %r2105, %r2105, 8;
	add.s32 	%r2107, %r2068, %r2061;
	xor.b32  	%r2108, %r2082, %r2107;
	shf.l.wrap.b32 	%r2109, %r2108, %r2108, 16;
	add.s32 	%r2110, %r2095, %r2109;
	xor.b32  	%r2111, %r2061, %r2110;
	shf.l.wrap.b32 	%r2112, %r2111, %r2111, 12;
	add.s32 	%r2113, %r2107, %r2112;
	xor.b32  	%r2114, %r2109, %r2113;
	shf.l.wrap.b32 	%r2115, %r2114, %r2114, 8;
	add.s32 	%r2116, %r2110, %r2115;
	xor.b32  	%r2117, %r2112, %r2116;
	shf.l.wrap.b32 	%r2118, %r2117, %r2117, 7;
	add.s32 	%r2119, %r2080, %r2073;
	xor.b32  	%r2120, %r2094, %r2119;
	shf.l.wrap.b32 	%r2121, %r2120, %r2120, 16;
	add.s32 	%r2122, %r2059, %r2121;
	xor.b32  	%r2123, %r2073, %r2122;
	shf.l.wrap.b32 	%r2124, %r2123, %r2123, 12;
	add.s32 	%r2125, %r2119, %r2124;
	xor.b32  	%r2126, %r2121, %r2125;
	shf.l.wrap.b32 	%r2127, %r2126, %r2126, 8;
	add.s32 	%r2128, %r2122, %r2127;
	xor.b32  	%r2129, %r2124, %r2128;
	shf.l.wrap.b32 	%r2130, %r2129, %r2129, 7;
	add.s32 	%r2131, %r2092, %r2085;
	xor.b32  	%r2132, %r2058, %r2131;
	shf.l.wrap.b32 	%r2133, %r2132, %r2132, 16;
	add.s32 	%r2134, %r2071, %r2133;
	xor.b32  	%r2135, %r2085, %r2134;
	shf.l.wrap.b32 	%r2136, %r2135, %r2135, 12;
	add.s32 	%r2137, %r2131, %r2136;
	xor.b32  	%r2138, %r2133, %r2137;
	shf.l.wrap.b32 	%r2139, %r2138, %r2138, 8;
	add.s32 	%r2140, %r2134, %r2139;
	add.s32 	%r2141, %r2104, %r2118;
	xor.b32  	%r2142, %r2139, %r2141;
	shf.l.wrap.b32 	%r2143, %r2142, %r2142, 16;
	add.s32 	%r2144, %r2128, %r2143;
	xor.b32  	%r2145, %r2118, %r2144;
	shr.u32 	%r2146, %r2145, 20;
	add.s32 	%r2147, %r2141, %r2146;
	add.s32 	%r2148, %r2113, %r2130;
	xor.b32  	%r2149, %r2106, %r2148;
	shf.l.wrap.b32 	%r2150, %r2149, %r2149, 16;
	add.s32 	%r2151, %r2140, %r2150;
	xor.b32  	%r2152, %r2130, %r2151;
	shr.u32 	%r2153, %r2152, 20;
	add.s32 	%r2154, %r2148, %r2153;
	add.s32 	%r2155, %r13, %r2147;
	add.s32 	%r2156, %r14, %r2154;
	not.b32 	%r2157, %r11044;
	add.s32 	%r2158, %r21, %r2157;
	mov.b32 	%r2159, 1;
	shl.b32 	%r2160, %r2159, %r2158;
	and.b32  	%r36, %r2160, %r12;
	setp.eq.s32 	%p8, %r36, 0;
	selp.b32 	%r2161, %r2155, %r2156, %p8;
	cvt.u16.u32 	%rs79, %r2161;
	and.b16  	%rs153, %rs79, 1;
	and.b16  	%rs80, %rs151, 255;
	setp.ne.s16 	%p9, %rs80, 1;
	@%p9 bra 	$L__BB1_11;
	setp.eq.s32 	%p10, %r36, 0;
	mul.wide.u32 	%rd16, %r11044, 16;
	add.s64 	%rd17, %rd1, %rd16;
	ld.global.u32 	%r2162, [%rd17+20];
	selp.b32 	%r2163, %r11048, %r11049, %p10;
	xor.b32  	%r2164, %r2163, %r2162;
	selp.b32 	%r2165, %r11047, %r11050, %p10;
	selp.b32 	%r11048, %r2164, %r11048, %p10;
	selp.b32 	%r11049, %r11049, %r2164, %p10;
	ld.global.u32 	%r2166, [%rd17+24];
	xor.b32  	%r2167, %r2165, %r2166;
	selp.b32 	%r2168, %r11046, %r11051, %p10;
	selp.b32 	%r11047, %r2167, %r11047, %p10;
	selp.b32 	%r11050, %r11050, %r2167, %p10;
	ld.global.u32 	%r2169, [%rd17+28];
	xor.b32  	%r2170, %r2168, %r2169;
	selp.b32 	%r2171, %r11045, %r11052, %p10;
	selp.b32 	%r11046, %r2170, %r11046, %p10;
	selp.b32 	%r11051, %r11051, %r2170, %p10;
	ld.global.u32 	%r2172, [%rd17+32];
	xor.b32  	%r2173, %r2171, %r2172;
	selp.b32 	%r2174, 420, 445, %p10;
	selp.b32 	%r11045, %r2173, %r11045, %p10;
	selp.b32 	%r11052, %r11052, %r2173, %p10;
	add.s32 	%r2175, %r2174, %r11044;
	cvt.u64.u32 	%rd18, %r2175;
	add.s64 	%rd19, %rd1, %rd18;
	ld.global.u8 	%rs81, [%rd19];
	xor.b16  	%rs153, %rs81, %rs153;
$L__BB1_11:
	setp.eq.s32 	%p11, %r36, 0;
	selp.b32 	%r11056, %r11048, %r11049, %p11;
	selp.b32 	%r11055, %r11047, %r11050, %p11;
	selp.b32 	%r11054, %r11046, %r11051, %p11;
	selp.b32 	%r11053, %r11045, %r11052, %p11;
	add.s32 	%r57, %r11044, 1;
	setp.ne.s32 	%p12, %r11044, %r22;
	mov.u16 	%rs151, %rs153;
	mov.u32 	%r11044, %r57;
	@%p12 bra 	$L__BB1_9;
$L__BB1_12:
	st.shared.v4.u32 	[s_mem+24576], {%r11056, %r11055, %r11054, %r11053};
	st.shared.u8 	[s_mem+24592], %rs153;
	ld.global.v2.u8 	{%rs156, %rs9}, [%rd1+504];
	ld.global.u32 	%r11073, [%rd1+488];
	ld.global.u32 	%r11072, [%rd1+492];
	ld.global.u32 	%r11071, [%rd1+496];
	ld.global.u32 	%r11070, [%rd1+500];
	setp.lt.u16 	%p13, %rs9, 12;
	@%p13 bra 	$L__BB1_17;
	cvt.u32.u16 	%r2177, %rs9;
	and.b32  	%r66, %r2177, 255;
	add.s32 	%r67, %r66, -12;
	mov.b32 	%r11061, 0;
	mov.u16 	%rs154, %rs156;
$L__BB1_14:
	add.s32 	%r2178, %r13, %r11073;
	shf.l.wrap.b32 	%r2179, %r2178, %r2178, 16;
	add.s32 	%r2180, %r11073, %r2179;
	xor.b32  	%r2181, %r11073, %r2180;
	shf.l.wrap.b32 	%r2182, %r2181, %r2181, 12;
	add.s32 	%r2183, %r2178, %r2182;
	xor.b32  	%r2184, %r2179, %r2183;
	shf.l.wrap.b32 	%r2185, %r2184, %r2184, 8;
	add.s32 	%r2186, %r2180, %r2185;
	xor.b32  	%r2187, %r2182, %r2186;
	shf.l.wrap.b32 	%r2188, %r2187, %r2187, 7;
	add.s32 	%r2189, %r14, %r11072;
	shf.l.wrap.b32 	%r2190, %r2189, %r2189, 16;
	add.s32 	%r2191, %r11072, %r2190;
	xor.b32  	%r2192, %r11072, %r2191;
	shf.l.wrap.b32 	%r2193, %r2192, %r2192, 12;
	add.s32 	%r2194, %r2189, %r2193;
	xor.b32  	%r2195, %r2190, %r2194;
	shf.l.wrap.b32 	%r2196, %r2195, %r2195, 8;
	add.s32 	%r2197, %r2191, %r2196;
	xor.b32  	%r2198, %r2193, %r2197;
	shf.l.wrap.b32 	%r2199, %r2198, %r2198, 7;
	add.s32 	%r2200, %r15, %r11071;
	shf.l.wrap.b32 	%r2201, %r2200, %r2200, 16;
	add.s32 	%r2202, %r11071, %r2201;
	xor.b32  	%r2203, %r11071, %r2202;
	shf.l.wrap.b32 	%r2204, %r2203, %r2203, 12;
	add.s32 	%r2205, %r2200, %r2204;
	xor.b32  	%r2206, %r2201, %r2205;
	shf.l.wrap.b32 	%r2207, %r2206, %r2206, 8;
	add.s32 	%r2208, %r2202, %r2207;
	xor.b32  	%r2209, %r2204, %r2208;
	shf.l.wrap.b32 	%r2210, %r2209, %r2209, 7;
	add.s32 	%r2211, %r16, %r11070;
	shf.l.wrap.b32 	%r2212, %r2211, %r2211, 16;
	add.s32 	%r2213, %r11070, %r2212;
	xor.b32  	%r2214, %r11070, %r2213;
	shf.l.wrap.b32 	%r2215, %r2214, %r2214, 12;
	add.s32 	%r2216, %r2211, %r2215;
	xor.b32  	%r2217, %r2212, %r2216;
	shf.l.wrap.b32 	%r2218, %r2217, %r2217, 8;
	add.s32 	%r2219, %r2213, %r2218;
	xor.b32  	%r2220, %r2215, %r2219;
	shf.l.wrap.b32 	%r2221, %r2220, %r2220, 7;
	add.s32 	%r2222, %r2183, %r2199;
	xor.b32  	%r2223, %r2218, %r2222;
	shf.l.wrap.b32 	%r2224, %r2223, %r2223, 16;
	add.s32 	%r2225, %r2208, %r2224;
	xor.b32  	%r2226, %r2199, %r2225;
	shf.l.wrap.b32 	%r2227, %r2226, %r2226, 12;
	add.s32 	%r2228, %r2222, %r2227;
	xor.b32  	%r2229, %r2224, %r2228;
	shf.l.wrap.b32 	%r2230, %r2229, %r2229, 8;
	add.s32 	%r2231, %r2225, %r2230;
	xor.b32  	%r2232, %r2227, %r2231;
	shf.l.wrap.b32 	%r2233, %r2232, %r2232, 7;
	add.s32 	%r2234, %r2194, %r2210;
	xor.b32  	%r2235, %r2185, %r2234;
	shf.l.wrap.b32 	%r2236, %r2235, %r2235, 16;
	add.s32 	%r2237, %r2219, %r2236;
	xor.b32  	%r2238, %r2210, %r2237;
	shf.l.wrap.b32 	%r2239, %r2238, %r2238, 12;
	add.s32 	%r2240, %r2234, %r2239;
	xor.b32  	%r2241, %r2236, %r2240;
	shf.l.wrap.b32 	%r2242, %r2241, %r2241, 8;
	add.s32 	%r2243, %r2237, %r2242;
	xor.b32  	%r2244, %r2239, %r2243;
	shf.l.wrap.b32 	%r2245, %r2244, %r2244, 7;
	add.s32 	%r2246, %r2205, %r2221;
	xor.b32  	%r2247, %r2196, %r2246;
	shf.l.wrap.b32 	%r2248, %r2247, %r2247, 16;
	add.s32 	%r2249, %r2186, %r2248;
	xor.b32  	%r2250, %r2221, %r2249;
	shf.l.wrap.b32 	%r2251, %r2250, %r2250, 12;
	add.s32 	%r2252, %r2246, %r2251;
	xor.b32  	%r2253, %r2248, %r2252;
	shf.l.wrap.b32 	%r2254, %r2253, %r2253, 8;
	add.s32 	%r2255, %r2249, %r2254;
	xor.b32  	%r2256, %r2251, %r2255;
	shf.l.wrap.b32 	%r2257, %r2256, %r2256, 7;
	add.s32 	%r2258, %r2216, %r2188;
	xor.b32  	%r2259, %r2207, %r2258;
	shf.l.wrap.b32 	%r2260, %r2259, %r2259, 16;
	add.s32 	%r2261, %r2197, %r2260;
	xor.b32  	%r2262, %r2188, %r2261;
	shf.l.wrap.b32 	%r2263, %r2262, %r2262, 12;
	add.s32 	%r2264, %r2258, %r2263;
	xor.b32  	%r2265, %r2260, %r2264;
	shf.l.wrap.b32 	%r2266, %r2265, %r2265, 8;
	add.s32 	%r2267, %r2261, %r2266;
	xor.b32  	%r2268, %r2263, %r2267;
	shf.l.wrap.b32 	%r2269, %r2268, %r2268, 7;
	add.s32 	%r2270, %r2228, %r2269;
	xor.b32  	%r2271, %r2242, %r2270;
	shf.l.wrap.b32 	%r2272, %r2271, %r2271, 16;
	add.s32 	%r2273, %r2255, %r2272;
	xor.b32  	%r2274, %r2269, %r2273;
	shf.l.wrap.b32 	%r2275, %r2274, %r2274, 12;
	add.s32 	%r2276, %r2270, %r2275;
	xor.b32  	%r2277, %r2272, %r2276;
	shf.l.wrap.b32 	%r2278, %r2277, %r2277, 8;
	add.s32 	%r2279, %r2273, %r2278;
	xor.b32  	%r2280, %r2275, %r2279;
	shf.l.wrap.b32 	%r2281, %r2280, %r2280, 7;
	add.s32 	%r2282, %r2240, %r2233;
	xor.b32  	%r2283, %r2254, %r2282;
	shf.l.wrap.b32 	%r2284, %r2283, %r2283, 16;
	add.s32 	%r2285, %r2267, %r2284;
	xor.b32  	%r2286, %r2233, %r2285;
	shf.l.wrap.b32 	%r2287, %r2286, %r2286, 12;
	add.s32 	%r2288, %r2282, %r2287;
	xor.b32  	%r2289, %r2284, %r2288;
	shf.l.wrap.b32 	%r2290, %r2289, %r2289, 8;
	add.s32 	%r2291, %r2285, %r2290;
	xor.b32  	%r2292, %r2287, %r2291;
	shf.l.wrap.b32 	%r2293, %r2292, %r2292, 7;
	add.s32 	%r2294, %r2252, %r2245;
	xor.b32  	%r2295, %r2266, %r2294;
	shf.l.wrap.b32 	%r2296, %r2295, %r2295, 16;
	add.s32 	%r2297, %r2231, %r2296;
	xor.b32  	%r2298, %r2245, %r2297;
	shf.l.wrap.b32 	%r2299, %r2298, %r2298, 12;
	add.s32 	%r2300, %r2294, %r2299;
	xor.b32  	%r2301, %r2296, %r2300;
	shf.l.wrap.b32 	%r2302, %r2301, %r2301, 8;
	add.s32 	%r2303, %r2297, %r2302;
	xor.b32  	%r2304, %r2299, %r2303;
	shf.l.wrap.b32 	%r2305, %r2304, %r2304, 7;
	add.s32 	%r2306, %r2264, %r2257;
	xor.b32  	%r2307, %r2230, %r2306;
	shf.l.wrap.b32 	%r2308, %r2307, %r2307, 16;
	add.s32 	%r2309, %r2243, %r2308;
	xor.b32  	%r2310, %r2257, %r2309;
	shf.l.wrap.b32 	%r2311, %r2310, %r2310, 12;
	add.s32 	%r2312, %r2306, %r2311;
	xor.b32  	%r2313, %r2308, %r2312;
	shf.l.wrap.b32 	%r2314, %r2313, %r2313, 8;
	add.s32 	%r2315, %r2309, %r2314;
	xor.b32  	%r2316, %r2311, %r2315;
	shf.l.wrap.b32 	%r2317, %r2316, %r2316, 7;
	add.s32 	%r2318, %r2276, %r2293;
	xor.b32  	%r2319, %r2314, %r2318;
	shf.l.wrap.b32 	%r2320, %r2319, %r2319, 16;
	add.s32 	%r2321, %r2303, %r2320;
	xor.b32  	%r2322, %r2293, %r2321;
	shf.l.wrap.b32 	%r2323, %r2322, %r2322, 12;
	add.s32 	%r2324, %r2318, %r2323;
	xor.b32  	%r2325, %r2320, %r2324;
	shf.l.wrap.b32 	%r2326, %r2325, %r2325, 8;
	add.s32 	%r2327, %r2321, %r2326;
	xor.b32  	%r2328, %r2323, %r2327;
	shf.l.wrap.b32 	%r2329, %r2328, %r2328, 7;
	add.s32 	%r2330, %r2288, %r2305;
	xor.b32  	%r2331, %r2278, %r2330;
	shf.l.wrap.b32 	%r2332, %r2331, %r2331, 16;
	add.s32 	%r2333, %r2315, %r2332;
	xor.b32  	%r2334, %r2305, %r2333;
	shf.l.wrap.b32 	%r2335, %r2334, %r2334, 12;
	add.s32 	%r2336, %r2330, %r2335;
	xor.b32  	%r2337, %r2332, %r2336;
	shf.l.wrap.b32 	%r2338, %r2337, %r2337, 8;
	add.s32 	%r2339, %r2333, %r2338;
	xor.b32  	%r2340, %r2335, %r2339;
	shf.l.wrap.b32 	%r2341, %r2340, %r2340, 7;
	add.s32 	%r2342, %r2300, %r2317;
	xor.b32  	%r2343, %r2290, %r2342;
	shf.l.wrap.b32 	%r2344, %r2343, %r2343, 16;
	add.s32 	%r2345, %r2279, %r2344;
	xor.b32  	%r2346, %r2317, %r2345;
	shf.l.wrap.b32 	%r2347, %r2346, %r2346, 12;
	add.s32 	%r2348, %r2342, %r2347;
	xor.b32  	%r2349, %r2344, %r2348;
	shf.l.wrap.b32 	%r2350, %r2349, %r2349, 8;
	add.s32 	%r2351, %r2345, %r2350;
	xor.b32  	%r2352, %r2347, %r2351;
	shf.l.wrap.b32 	%r2353, %r2352, %r2352, 7;
	add.s32 	%r2354, %r2312, %r2281;
	xor.b32  	%r2355, %r2302, %r2354;
	shf.l.wrap.b32 	%r2356, %r2355, %r2355, 16;
	add.s32 	%r2357, %r2291, %r2356;
	xor.b32  	%r2358, %r2281, %r2357;
	shf.l.wrap.b32 	%r2359, %r2358, %r2358, 12;
	add.s32 	%r2360, %r2354, %r2359;
	xor.b32  	%r2361, %r2356, %r2360;
	shf.l.wrap.b32 	%r2362, %r2361, %r2361, 8;
	add.s32 	%r2363, %r2357, %r2362;
	xor.b32  	%r2364, %r2359, %r2363;
	shf.l.wrap.b32 	%r2365, %r2364, %r2364, 7;
	add.s32 	%r2366, %r2324, %r2365;
	xor.b32  	%r2367, %r2338, %r2366;
	shf.l.wrap.b32 	%r2368, %r2367, %r2367, 16;
	add.s32 	%r2369, %r2351, %r2368;
	xor.b32  	%r2370, %r2365, %r2369;
	shf.l.wrap.b32 	%r2371, %r2370, %r2370, 12;
	add.s32 	%r2372, %r2366, %r2371;
	xor.b32  	%r2373, %r2368, %r2372;
	shf.l.wrap.b32 	%r2374, %r2373, %r2373, 8;
	add.s32 	%r2375, %r2369, %r2374;
	xor.b32  	%r2376, %r2371, %r2375;
	shf.l.wrap.b32 	%r2377, %r2376, %r2376, 7;
	add.s32 	%r2378, %r2336, %r2329;
	xor.b32  	%r2379, %r2350, %r2378;
	shf.l.wrap.b32 	%r2380, %r2379, %r2379, 16;
	add.s32 	%r2381, %r2363, %r2380;
	xor.b32  	%r2382, %r2329, %r2381;
	shf.l.wrap.b32 	%r2383, %r2382, %r2382, 12;
	add.s32 	%r2384, %r2378, %r2383;
	xor.b32  	%r2385, %r2380, %r2384;
	shf.l.wrap.b32 	%r2386, %r2385, %r2385, 8;
	add.s32 	%r2387, %r2381, %r2386;
	xor.b32  	%r2388, %r2383, %r2387;
	shf.l.wrap.b32 	%r2389, %r2388, %r2388, 7;
	add.s32 	%r2390, %r2348, %r2341;
	xor.b32  	%r2391, %r2362, %r2390;
	shf.l.wrap.b32 	%r2392, %r2391, %r2391, 16;
	add.s32 	%r2393, %r2327, %r2392;
	xor.b32  	%r2394, %r2341, %r2393;
	shf.l.wrap.b32 	%r2395, %r2394, %r2394, 12;
	add.s32 	%r2396, %r2390, %r2395;
	xor.b32  	%r2397, %r2392, %r2396;
	shf.l.wrap.b32 	%r2398, %r2397, %r2397, 8;
	add.s32 	%r2399, %r2393, %r2398;
	xor.b32  	%r2400, %r2395, %r2399;
	shf.l.wrap.b32 	%r2401, %r2400, %r2400, 7;
	add.s32 	%r2402, %r2360, %r2353;
	xor.b32  	%r2403, %r2326, %r2402;
	shf.l.wrap.b32 	%r2404, %r2403, %r2403, 16;
	add.s32 	%r2405, %r2339, %r2404;
	xor.b32  	%r2406, %r2353, %r2405;
	shf.l.wrap.b32 	%r2407, %r2406, %r2406, 12;
	add.s32 	%r2408, %r2402, %r2407;
	xor.b32  	%r2409, %r2404, %r2408;
	shf.l.wrap.b32 	%r2410, %r2409, %r2409, 8;
	add.s32 	%r2411, %r2405, %r2410;
	xor.b32  	%r2412, %r2407, %r2411;
	shf.l.wrap.b32 	%r2413, %r2412, %r2412, 7;
	add.s32 	%r2414, %r2372, %r2389;
	xor.b32  	%r2415, %r2410, %r2414;
	shf.l.wrap.b32 	%r2416, %r2415, %r2415, 16;
	add.s32 	%r2417, %r2399, %r2416;
	xor.b32  	%r2418, %r2389, %r2417;
	shf.l.wrap.b32 	%r2419, %r2418, %r2418, 12;
	add.s32 	%r2420, %r2414, %r2419;
	xor.b32  	%r2421, %r2416, %r2420;
	shf.l.wrap.b32 	%r2422, %r2421, %r2421, 8;
	add.s32 	%r2423, %r2417, %r2422;
	xor.b32  	%r2424, %r2419, %r2423;
	shf.l.wrap.b32 	%r2425, %r2424, %r2424, 7;
	add.s32 	%r2426, %r2384, %r2401;
	xor.b32  	%r2427, %r2374, %r2426;
	shf.l.wrap.b32 	%r2428, %r2427, %r2427, 16;
	add.s32 	%r2429, %r2411, %r2428;
	xor.b32  	%r2430, %r2401, %r2429;
	shf.l.wrap.b32 	%r2431, %r2430, %r2430, 12;
	add.s32 	%r2432, %r2426, %r2431;
	xor.b32  	%r2433, %r2428, %r2432;
	shf.l.wrap.b32 	%r2434, %r2433, %r2433, 8;
	add.s32 	%r2435, %r2429, %r2434;
	xor.b32  	%r2436, %r2431, %r2435;
	shf.l.wrap.b32 	%r2437, %r2436, %r2436, 7;
	add.s32 	%r2438, %r2396, %r2413;
	xor.b32  	%r2439, %r2386, %r2438;
	shf.l.wrap.b32 	%r2440, %r2439, %r2439, 16;
	add.s32 	%r2441, %r2375, %r2440;
	xor.b32  	%r2442, %r2413, %r2441;
	shf.l.wrap.b32 	%r2443, %r2442, %r2442, 12;
	add.s32 	%r2444, %r2438, %r2443;
	xor.b32  	%r2445, %r2440, %r2444;
	shf.l.wrap.b32 	%r2446, %r2445, %r2445, 8;
	add.s32 	%r2447, %r2441, %r2446;
	xor.b32  	%r2448, %r2443, %r2447;
	shf.l.wrap.b32 	%r2449, %r2448, %r2448, 7;
	add.s32 	%r2450, %r2408, %r2377;
	xor.b32  	%r2451, %r2398, %r2450;
	shf.l.wrap.b32 	%r2452, %r2451, %r2451, 16;
	add.s32 	%r2453, %r2387, %r2452;
	xor.b32  	%r2454, %r2377, %r2453;
	shf.l.wrap.b32 	%r2455, %r2454, %r2454, 12;
	add.s32 	%r2456, %r2450, %r2455;
	xor.b32  	%r2457, %r2452, %r2456;
	shf.l.wrap.b32 	%r2458, %r2457, %r2457, 8;
	add.s32 	%r2459, %r2453, %r2458;
	xor.b32  	%r2460, %r2455, %r2459;
	shf.l.wrap.b32 	%r2461, %r2460, %r2460, 7;
	add.s32 	%r2462, %r2420, %r2461;
	xor.b32  	%r2463, %r2434, %r2462;
	shf.l.wrap.b32 	%r2464, %r2463, %r2463, 16;
	add.s32 	%r2465, %r2447, %r2464;
	xor.b32  	%r2466, %r2461, %r2465;
	shf.l.wrap.b32 	%r2467, %r2466, %r2466, 12;
	add.s32 	%r2468, %r2462, %r2467;
	xor.b32  	%r2469, %r2464, %r2468;
	shf.l.wrap.b32 	%r2470, %r2469, %r2469, 8;
	add.s32 	%r2471, %r2465, %r2470;
	xor.b32  	%r2472, %r2467, %r2471;
	shf.l.wrap.b32 	%r2473, %r2472, %r2472, 7;
	add.s32 	%r2474, %r2432, %r2425;
	xor.b32  	%r2475, %r2446, %r2474;
	shf.l.wrap.b32 	%r2476, %r2475, %r2475, 16;
	add.s32 	%r2477, %r2459, %r2476;
	xor.b32  	%r2478, %r2425, %r2477;
	shf.l.wrap.b32 	%r2479, %r2478, %r2478, 12;
	add.s32 	%r2480, %r2474, %r2479;
	xor.b32  	%r2481, %r2476, %r2480;
	shf.l.wrap.b32 	%r2482, %r2481, %r2481, 8;
	add.s32 	%r2483, %r2477, %r2482;
	xor.b32  	%r2484, %r2479, %r2483;
	shf.l.wrap.b32 	%r2485, %r2484, %r2484, 7;
	add.s32 	%r2486, %r2444, %r2437;
	xor.b32  	%r2487, %r2458, %r2486;
	shf.l.wrap.b32 	%r2488, %r2487, %r2487, 16;
	add.s32 	%r2489, %r2423, %r2488;
	xor.b32  	%r2490, %r2437, %r2489;
	shf.l.wrap.b32 	%r2491, %r2490, %r2490, 12;
	add.s32 	%r2492, %r2486, %r2491;
	xor.b32  	%r2493, %r2488, %r2492;
	shf.l.wrap.b32 	%r2494, %r2493, %r2493, 8;
	add.s32 	%r2495, %r2489, %r2494;
	xor.b32  	%r2496, %r2491, %r2495;
	shf.l.wrap.b32 	%r2497, %r2496, %r2496, 7;
	add.s32 	%r2498, %r2456, %r2449;
	xor.b32  	%r2499, %r2422, %r2498;
	shf.l.wrap.b32 	%r2500, %r2499, %r2499, 16;
	add.s32 	%r2501, %r2435, %r2500;
	xor.b32  	%r2502, %r2449, %r2501;
	shf.l.wrap.b32 	%r2503, %r2502, %r2502, 12;
	add.s32 	%r2504, %r2498, %r2503;
	xor.b32  	%r2505, %r2500, %r2504;
	shf.l.wrap.b32 	%r2506, %r2505, %r2505, 8;
	add.s32 	%r2507, %r2501, %r2506;
	xor.b32  	%r2508, %r2503, %r2507;
	shf.l.wrap.b32 	%r2509, %r2508, %r2508, 7;
	add.s32 	%r2510, %r2468, %r2485;
	xor.b32  	%r2511, %r2506, %r2510;
	shf.l.wrap.b32 	%r2512, %r2511, %r2511, 16;
	add.s32 	%r2513, %r2495, %r2512;
	xor.b32  	%r2514, %r2485, %r2513;
	shf.l.wrap.b32 	%r2515, %r2514, %r2514, 12;
	add.s32 	%r2516, %r2510, %r2515;
	xor.b32  	%r2517, %r2512, %r2516;
	shf.l.wrap.b32 	%r2518, %r2517, %r2517, 8;
	add.s32 	%r2519, %r2513, %r2518;
	xor.b32  	%r2520, %r2515, %r2519;
	shf.l.wrap.b32 	%r2521, %r2520, %r2520, 7;
	add.s32 	%r2522, %r2480, %r2497;
	xor.b32  	%r2523, %r2470, %r2522;
	shf.l.wrap.b32 	%r2524, %r2523, %r2523, 16;
	add.s32 	%r2525, %r2507, %r2524;
	xor.b32  	%r2526, %r2497, %r2525;
	shf.l.wrap.b32 	%r2527, %r2526, %r2526, 12;
	add.s32 	%r2528, %r2522, %r2527;
	xor.b32  	%r2529, %r2524, %r2528;
	shf.l.wrap.b32 	%r2530, %r2529, %r2529, 8;
	add.s32 	%r2531, %r2525, %r2530;
	xor.b32  	%r2532, %r2527, %r2531;
	shf.l.wrap.b32 	%r2533, %r2532, %r2532, 7;
	add.s32 	%r2534, %r2492, %r2509;
	xor.b32  	%r2535, %r2482, %r2534;
	shf.l.wrap.b32 	%r2536, %r2535, %r2535, 16;
	add.s32 	%r2537, %r2471, %r2536;
	xor.b32  	%r2538, %r2509, %r2537;
	shf.l.wrap.b32 	%r2539, %r2538, %r2538, 12;
	add.s32 	%r2540, %r2534, %r2539;
	xor.b32  	%r2541, %r2536, %r2540;
	shf.l.wrap.b32 	%r2542, %r2541, %r2541, 8;
	add.s32 	%r2543, %r2537, %r2542;
	xor.b32  	%r2544, %r2539, %r2543;
	shf.l.wrap.b32 	%r2545, %r2544, %r2544, 7;
	add.s32 	%r2546, %r2504, %r2473;
	xor.b32  	%r2547, %r2494, %r2546;
	shf.l.wrap.b32 	%r2548, %r2547, %r2547, 16;
	add.s32 	%r2549, %r2483, %r2548;
	xor.b32  	%r2550, %r2473, %r2549;
	shf.l.wrap.b32 	%r2551, %r2550, %r2550, 12;
	add.s32 	%r2552, %r2546, %r2551;
	xor.b32  	%r2553, %r2548, %r2552;
	shf.l.wrap.b32 	%r2554, %r2553, %r2553, 8;
	add.s32 	%r2555, %r2549, %r2554;
	xor.b32  	%r2556, %r2551, %r2555;
	shf.l.wrap.b32 	%r2557, %r2556, %r2556, 7;
	add.s32 	%r11065, %r13, %r2516;
	add.s32 	%r11064, %r14, %r2528;
	add.s32 	%r11063, %r15, %r2540;
	add.s32 	%r11062, %r16, %r2552;
	add.s32 	%r11066, %r11073, %r2557;
	add.s32 	%r11067, %r11072, %r2521;
	add.s32 	%r11068, %r11071, %r2533;
	add.s32 	%r11069, %r11070, %r2545;
	xor.b32  	%r2558, %r2178, 1;
	shf.l.wrap.b32 	%r2559, %r2178, %r2558, 16;
	add.s32 	%r2560, %r11073, %r2559;
	xor.b32  	%r2561, %r11073, %r2560;
	shf.l.wrap.b32 	%r2562, %r2561, %r2561, 12;
	add.s32 	%r2563, %r2178, %r2562;
	xor.b32  	%r2564, %r2559, %r2563;
	shf.l.wrap.b32 	%r2565, %r2564, %r2564, 8;
	add.s32 	%r2566, %r2560, %r2565;
	xor.b32  	%r2567, %r2562, %r2566;
	shf.l.wrap.b32 	%r2568, %r2567, %r2567, 7;
	add.s32 	%r2569, %r2563, %r2199;
	xor.b32  	%r2570, %r2218, %r2569;
	shf.l.wrap.b32 	%r2571, %r2570, %r2570, 16;
	add.s32 	%r2572, %r2208, %r2571;
	xor.b32  	%r2573, %r2199, %r2572;
	shf.l.wrap.b32 	%r2574, %r2573, %r2573, 12;
	add.s32 	%r2575, %r2569, %r2574;
	xor.b32  	%r2576, %r2571, %r2575;
	shf.l.wrap.b32 	%r2577, %r2576, %r2576, 8;
	add.s32 	%r2578, %r2572, %r2577;
	xor.b32  	%r2579, %r2574, %r2578;
	shf.l.wrap.b32 	%r2580, %r2579, %r2579, 7;
	xor.b32  	%r2581, %r2565, %r2234;
	shf.l.wrap.b32 	%r2582, %r2581, %r2581, 16;
	add.s32 	%r2583, %r2219, %r2582;
	xor.b32  	%r2584, %r2210, %r2583;
	shf.l.wrap.b32 	%r2585, %r2584, %r2584, 12;
	add.s32 	%r2586, %r2234, %r2585;
	xor.b32  	%r2587, %r2582, %r2586;
	shf.l.wrap.b32 	%r2588, %r2587, %r2587, 8;
	add.s32 	%r2589, %r2583, %r2588;
	xor.b32  	%r2590, %r2585, %r2589;
	shf.l.wrap.b32 	%r2591, %r2590, %r2590, 7;
	add.s32 	%r2592, %r2566, %r2248;
	xor.b32  	%r2593, %r2221, %r2592;
	shf.l.wrap.b32 	%r2594, %r2593, %r2593, 12;
	add.s32 	%r2595, %r2246, %r2594;
	xor.b32  	%r2596, %r2248, %r2595;
	shf.l.wrap.b32 	%r2597, %r2596, %r2596, 8;
	add.s32 	%r2598, %r2592, %r2597;
	xor.b32  	%r2599, %r2594, %r2598;
	shf.l.wrap.b32 	%r2600, %r2599, %r2599, 7;
	add.s32 	%r2601, %r2216, %r2568;
	xor.b32  	%r2602, %r2207, %r2601;
	shf.l.wrap.b32 	%r2603, %r2602, %r2602, 16;
	add.s32 	%r2604, %r2197, %r2603;
	xor.b32  	%r2605, %r2568, %r2604;
	shf.l.wrap.b32 	%r2606, %r2605, %r2605, 12;
	add.s32 	%r2607, %r2601, %r2606;
	xor.b32  	%r2608, %r2603, %r2607;
	shf.l.wrap.b32 	%r2609, %r2608, %r2608, 8;
	add.s32 	%r2610, %r2604, %r2609;
	xor.b32  	%r2611, %r2606, %r2610;
	shf.l.wrap.b32 	%r2612, %r2611, %r2611, 7;
	add.s32 	%r2613, %r2575, %r2612;
	xor.b32  	%r2614, %r2588, %r2613;
	shf.l.wrap.b32 	%r2615, %r2614, %r2614, 16;
	add.s32 	%r2616, %r2598, %r2615;
	xor.b32  	%r2617, %r2612, %r2616;
	shf.l.wrap.b32 	%r2618, %r2617, %r2617, 12;
	add.s32 	%r2619, %r2613, %r2618;
	xor.b32  	%r2620, %r2615, %r2619;
	shf.l.wrap.b32 	%r2621, %r2620, %r2620, 8;
	add.s32 	%r2622, %r2616, %r2621;
	xor.b32  	%r2623, %r2618, %r2622;
	shf.l.wrap.b32 	%r2624, %r2623, %r2623, 7;
	add.s32 	%r2625, %r2586, %r2580;
	xor.b32  	%r2626, %r2597, %r2625;
	shf.l.wrap.b32 	%r2627, %r2626, %r2626, 16;
	add.s32 	%r2628, %r2610, %r2627;
	xor.b32  	%r2629, %r2580, %r2628;
	shf.l.wrap.b32 	%r2630, %r2629, %r2629, 12;
	add.s32 	%r2631, %r2625, %r2630;
	xor.b32  	%r2632, %r2627, %r2631;
	shf.l.wrap.b32 	%r2633, %r2632, %r2632, 8;
	add.s32 	%r2634, %r2628, %r2633;
	xor.b32  	%r2635, %r2630, %r2634;
	shf.l.wrap.b32 	%r2636, %r2635, %r2635, 7;
	add.s32 	%r2637, %r2595, %r2591;
	xor.b32  	%r2638, %r2609, %r2637;
	shf.l.wrap.b32 	%r2639, %r2638, %r2638, 16;
	add.s32 	%r2640, %r2578, %r2639;
	xor.b32  	%r2641, %r2591, %r2640;
	shf.l.wrap.b32 	%r2642, %r2641, %r2641, 12;
	add.s32 	%r2643, %r2637, %r2642;
	xor.b32  	%r2644, %r2639, %r2643;
	shf.l.wrap.b32 	%r2645, %r2644, %r2644, 8;
	add.s32 	%r2646, %r2640, %r2645;
	xor.b32  	%r2647, %r2642, %r2646;
	shf.l.wrap.b32 	%r2648, %r2647, %r2647, 7;
	add.s32 	%r2649, %r2607, %r2600;
	xor.b32  	%r2650, %r2577, %r2649;
	shf.l.wrap.b32 	%r2651, %r2650, %r2650, 16;
	add.s32 	%r2652, %r2589, %r2651;
	xor.b32  	%r2653, %r2600, %r2652;
	shf.l.wrap.b32 	%r2654, %r2653, %r2653, 12;
	add.s32 	%r2655, %r2649, %r2654;
	xor.b32  	%r2656, %r2651, %r2655;
	shf.l.wrap.b32 	%r2657, %r2656, %r2656, 8;
	add.s32 	%r2658, %r2652, %r2657;
	xor.b32  	%r2659, %r2654, %r2658;
	shf.l.wrap.b32 	%r2660, %r2659, %r2659, 7;
	add.s32 	%r2661, %r2619, %r2636;
	xor.b32  	%r2662, %r2657, %r2661;
	shf.l.wrap.b32 	%r2663, %r2662, %r2662, 16;
	add.s32 	%r2664, %r2646, %r2663;
	xor.b32  	%r2665, %r2636, %r2664;
	shf.l.wrap.b32 	%r2666, %r2665, %r2665, 12;
	add.s32 	%r2667, %r2661, %r2666;
	xor.b32  	%r2668, %r2663, %r2667;
	shf.l.wrap.b32 	%r2669, %r2668, %r2668, 8;
	add.s32 	%r2670, %r2664, %r2669;
	xor.b32  	%r2671, %r2666, %r2670;
	shf.l.wrap.b32 	%r2672, %r2671, %r2671, 7;
	add.s32 	%r2673, %r2631, %r2648;
	xor.b32  	%r2674, %r2621, %r2673;
	shf.l.wrap.b32 	%r2675, %r2674, %r2674, 16;
	add.s32 	%r2676, %r2658, %r2675;
	xor.b32  	%r2677, %r2648, %r2676;
	shf.l.wrap.b32 	%r2678, %r2677, %r2677, 12;
	add.s32 	%r2679, %r2673, %r2678;
	xor.b32  	%r2680, %r2675, %r2679;
	shf.l.wrap.b32 	%r2681, %r2680, %r2680, 8;
	add.s32 	%r2682, %r2676, %r2681;
	xor.b32  	%r2683, %r2678, %r2682;
	shf.l.wrap.b32 	%r2684, %r2683, %r2683, 7;
	add.s32 	%r2685, %r2643, %r2660;
	xor.b32  	%r2686, %r2633, %r2685;
	shf.l.wrap.b32 	%r2687, %r2686, %r2686, 16;
	add.s32 	%r2688, %r2622, %r2687;
	xor.b32  	%r2689, %r2660, %r2688;
	shf.l.wrap.b32 	%r2690, %r2689, %r2689, 12;
	add.s32 	%r2691, %r2685, %r2690;
	xor.b32  	%r2692, %r2687, %r2691;
	shf.l.wrap.b32 	%r2693, %r2692, %r2692, 8;
	add.s32 	%r2694, %r2688, %r2693;
	xor.b32  	%r2695, %r2690, %r2694;
	shf.l.wrap.b32 	%r2696, %r2695, %r2695, 7;
	add.s32 	%r2697, %r2655, %r2624;
	xor.b32  	%r2698, %r2645, %r2697;
	shf.l.wrap.b32 	%r2699, %r2698, %r2698, 16;
	add.s32 	%r2700, %r2634, %r2699;
	xor.b32  	%r2701, %r2624, %r2700;
	shf.l.wrap.b32 	%r2702, %r2701, %r2701, 12;
	add.s32 	%r2703, %r2697, %r2702;
	xor.b32  	%r2704, %r2699, %r2703;
	shf.l.wrap.b32 	%r2705, %r2704, %r2704, 8;
	add.s32 	%r2706, %r2700, %r2705;
	xor.b32  	%r2707, %r2702, %r2706;
	shf.l.wrap.b32 	%r2708, %r2707, %r2707, 7;
	add.s32 	%r2709, %r2667, %r2708;
	xor.b32  	%r2710, %r2681, %r2709;
	shf.l.wrap.b32 	%r2711, %r2710, %r2710, 16;
	add.s32 	%r2712, %r2694, %r2711;
	xor.b32  	%r2713, %r2708, %r2712;
	shf.l.wrap.b32 	%r2714, %r2713, %r2713, 12;
	add.s32 	%r2715, %r2709, %r2714;
	xor.b32  	%r2716, %r2711, %r2715;
	shf.l.wrap.b32 	%r2717, %r2716, %r2716, 8;
	add.s32 	%r2718, %r2712, %r2717;
	xor.b32  	%r2719, %r2714, %r2718;
	shf.l.wrap.b32 	%r2720, %r2719, %r2719, 7;
	add.s32 	%r2721, %r2679, %r2672;
	xor.b32  	%r2722, %r2693, %r2721;
	shf.l.wrap.b32 	%r2723, %r2722, %r2722, 16;
	add.s32 	%r2724, %r2706, %r2723;
	xor.b32  	%r2725, %r2672, %r2724;
	shf.l.wrap.b32 	%r2726, %r2725, %r2725, 12;
	add.s32 	%r2727, %r2721, %r2726;
	xor.b32  	%r2728, %r2723, %r2727;
	shf.l.wrap.b32 	%r2729, %r2728, %r2728, 8;
	add.s32 	%r2730, %r2724, %r2729;
	xor.b32  	%r2731, %r2726, %r2730;
	shf.l.wrap.b32 	%r2732, %r2731, %r2731, 7;
	add.s32 	%r2733, %r2691, %r2684;
	xor.b32  	%r2734, %r2705, %r2733;
	shf.l.wrap.b32 	%r2735, %r2734, %r2734, 16;
	add.s32 	%r2736, %r2670, %r2735;
	xor.b32  	%r2737, %r2684, %r2736;
	shf.l.wrap.b32 	%r2738, %r2737, %r2737, 12;
	add.s32 	%r2739, %r2733, %r2738;
	xor.b32  	%r2740, %r2735, %r2739;
	shf.l.wrap.b32 	%r2741, %r2740, %r2740, 8;
	add.s32 	%r2742, %r2736, %r2741;
	xor.b32  	%r2743, %r2738, %r2742;
	shf.l.wrap.b32 	%r2744, %r2743, %r2743, 7;
	add.s32 	%r2745, %r2703, %r2696;
	xor.b32  	%r2746, %r2669, %r2745;
	shf.l.wrap.b32 	%r2747, %r2746, %r2746, 16;
	add.s32 	%r2748, %r2682, %r2747;
	xor.b32  	%r2749, %r2696, %r2748;
	shf.l.wrap.b32 	%r2750, %r2749, %r2749, 12;
	add.s32 	%r2751, %r2745, %r2750;
	xor.b32  	%r2752, %r2747, %r2751;
	shf.l.wrap.b32 	%r2753, %r2752, %r2752, 8;
	add.s32 	%r2754, %r2748, %r2753;
	xor.b32  	%r2755, %r2750, %r2754;
	shf.l.wrap.b32 	%r2756, %r2755, %r2755, 7;
	add.s32 	%r2757, %r2715, %r2732;
	xor.b32  	%r2758, %r2753, %r2757;
	shf.l.wrap.b32 	%r2759, %r2758, %r2758, 16;
	add.s32 	%r2760, %r2742, %r2759;
	xor.b32  	%r2761, %r2732, %r2760;
	shf.l.wrap.b32 	%r2762, %r2761, %r2761, 12;
	add.s32 	%r2763, %r2757, %r2762;
	xor.b32  	%r2764, %r2759, %r2763;
	shf.l.wrap.b32 	%r2765, %r2764, %r2764, 8;
	add.s32 	%r2766, %r2760, %r2765;
	xor.b32  	%r2767, %r2762, %r2766;
	shf.l.wrap.b32 	%r2768, %r2767, %r2767, 7;
	add.s32 	%r2769, %r2727, %r2744;
	xor.b32  	%r2770, %r2717, %r2769;
	shf.l.wrap.b32 	%r2771, %r2770, %r2770, 16;
	add.s32 	%r2772, %r2754, %r2771;
	xor.b32  	%r2773, %r2744, %r2772;
	shf.l.wrap.b32 	%r2774, %r2773, %r2773, 12;
	add.s32 	%r2775, %r2769, %r2774;
	xor.b32  	%r2776, %r2771, %r2775;
	shf.l.wrap.b32 	%r2777, %r2776, %r2776, 8;
	add.s32 	%r2778, %r2772, %r2777;
	xor.b32  	%r2779, %r2774, %r2778;
	shf.l.wrap.b32 	%r2780, %r2779, %r2779, 7;
	add.s32 	%r2781, %r2739, %r2756;
	xor.b32  	%r2782, %r2729, %r2781;
	shf.l.wrap.b32 	%r2783, %r2782, %r2782, 16;
	add.s32 	%r2784, %r2718, %r2783;
	xor.b32  	%r2785, %r2756, %r2784;
	shf.l.wrap.b32 	%r2786, %r2785, %r2785, 12;
	add.s32 	%r2787, %r2781, %r2786;
	xor.b32  	%r2788, %r2783, %r2787;
	shf.l.wrap.b32 	%r2789, %r2788, %r2788, 8;
	add.s32 	%r2790, %r2784, %r2789;
	xor.b32  	%r2791, %r2786, %r2790;
	shf.l.wrap.b32 	%r2792, %r2791, %r2791, 7;
	add.s32 	%r2793, %r2751, %r2720;
	xor.b32  	%r2794, %r2741, %r2793;
	shf.l.wrap.b32 	%r2795, %r2794, %r2794, 16;
	add.s32 	%r2796, %r2730, %r2795;
	xor.b32  	%r2797, %r2720, %r2796;
	shf.l.wrap.b32 	%r2798, %r2797, %r2797, 12;
	add.s32 	%r2799, %r2793, %r2798;
	xor.b32  	%r2800, %r2795, %r2799;
	shf.l.wrap.b32 	%r2801, %r2800, %r2800, 8;
	add.s32 	%r2802, %r2796, %r2801;
	xor.b32  	%r2803, %r2798, %r2802;
	shf.l.wrap.b32 	%r2804, %r2803, %r2803, 7;
	add.s32 	%r2805, %r2763, %r2804;
	xor.b32  	%r2806, %r2777, %r2805;
	shf.l.wrap.b32 	%r2807, %r2806, %r2806, 16;
	add.s32 	%r2808, %r2790, %r2807;
	xor.b32  	%r2809, %r2804, %r2808;
	shf.l.wrap.b32 	%r2810, %r2809, %r2809, 12;
	add.s32 	%r2811, %r2805, %r2810;
	xor.b32  	%r2812, %r2807, %r2811;
	shf.l.wrap.b32 	%r2813, %r2812, %r2812, 8;
	add.s32 	%r2814, %r2775, %r2768;
	xor.b32  	%r2815, %r2789, %r2814;
	shf.l.wrap.b32 	%r2816, %r2815, %r2815, 16;
	add.s32 	%r2817, %r2802, %r2816;
	xor.b32  	%r2818, %r2768, %r2817;
	shf.l.wrap.b32 	%r2819, %r2818, %r2818, 12;
	add.s32 	%r2820, %r2814, %r2819;
	xor.b32  	%r2821, %r2816, %r2820;
	shf.l.wrap.b32 	%r2822, %r2821, %r2821, 8;
	add.s32 	%r2823, %r2817, %r2822;
	xor.b32  	%r2824, %r2819, %r2823;
	shf.l.wrap.b32 	%r2825, %r2824, %r2824, 7;
	add.s32 	%r2826, %r2787, %r2780;
	xor.b32  	%r2827, %r2801, %r2826;
	shf.l.wrap.b32 	%r2828, %r2827, %r2827, 16;
	add.s32 	%r2829, %r2766, %r2828;
	xor.b32  	%r2830, %r2780, %r2829;
	shf.l.wrap.b32 	%r2831, %r2830, %r2830, 12;
	add.s32 	%r2832, %r2826, %r2831;
	xor.b32  	%r2833, %r2828, %r2832;
	shf.l.wrap.b32 	%r2834, %r2833, %r2833, 8;
	add.s32 	%r2835, %r2829, %r2834;
	xor.b32  	%r2836, %r2831, %r2835;
	shf.l.wrap.b32 	%r2837, %r2836, %r2836, 7;
	add.s32 	%r2838, %r2799, %r2792;
	xor.b32  	%r2839, %r2765, %r2838;
	shf.l.wrap.b32 	%r2840, %r2839, %r2839, 16;
	add.s32 	%r2841, %r2778, %r2840;
	xor.b32  	%r2842, %r2792, %r2841;
	shf.l.wrap.b32 	%r2843, %r2842, %r2842, 12;
	add.s32 	%r2844, %r2838, %r2843;
	xor.b32  	%r2845, %r2840, %r2844;
	shf.l.wrap.b32 	%r2846, %r2845, %r2845, 8;
	add.s32 	%r2847, %r2841, %r2846;
	add.s32 	%r2848, %r2811, %r2825;
	xor.b32  	%r2849, %r2846, %r2848;
	shf.l.wrap.b32 	%r2850, %r2849, %r2849, 16;
	add.s32 	%r2851, %r2835, %r2850;
	xor.b32  	%r2852, %r2825, %r2851;
	shr.u32 	%r2853, %r2852, 20;
	add.s32 	%r2854, %r2848, %r2853;
	add.s32 	%r2855, %r2820, %r2837;
	xor.b32  	%r2856, %r2813, %r2855;
	shf.l.wrap.b32 	%r2857, %r2856, %r2856, 16;
	add.s32 	%r2858, %r2847, %r2857;
	xor.b32  	%r2859, %r2837, %r2858;
	shr.u32 	%r2860, %r2859, 20;
	add.s32 	%r2861, %r2855, %r2860;
	add.s32 	%r2862, %r13, %r2854;
	add.s32 	%r2863, %r14, %r2861;
	not.b32 	%r2864, %r11061;
	add.s32 	%r2865, %r66, %r2864;
	mov.b32 	%r2866, 1;
	shl.b32 	%r2867, %r2866, %r2865;
	and.b32  	%r81, %r2867, %r12;
	setp.eq.s32 	%p14, %r81, 0;
	selp.b32 	%r2868, %r2862, %r2863, %p14;
	cvt.u16.u32 	%rs82, %r2868;
	and.b16  	%rs156, %rs82, 1;
	and.b16  	%rs83, %rs154, 255;
	setp.ne.s16 	%p15, %rs83, 1;
	@%p15 bra 	$L__BB1_16;
	setp.eq.s32 	%p16, %r81, 0;
	mul.wide.u32 	%rd20, %r11061, 16;
	add.s64 	%rd21, %rd1, %rd20;
	ld.global.u32 	%r2869, [%rd21+508];
	selp.b32 	%r2870, %r11065, %r11066, %p16;
	xor.b32  	%r2871, %r2870, %r2869;
	selp.b32 	%r2872, %r11064, %r11067, %p16;
	selp.b32 	%r11065, %r2871, %r11065, %p16;
	selp.b32 	%r11066, %r11066, %r2871, %p16;
	ld.global.u32 	%r2873, [%rd21+512];
	xor.b32  	%r2874, %r2872, %r2873;
	selp.b32 	%r2875, %r11063, %r11068, %p16;
	selp.b32 	%r11064, %r2874, %r11064, %p16;
	selp.b32 	%r11067, %r11067, %r2874, %p16;
	ld.global.u32 	%r2876, [%rd21+516];
	xor.b32  	%r2877, %r2875, %r2876;
	selp.b32 	%r2878, %r11062, %r11069, %p16;
	selp.b32 	%r11063, %r2877, %r11063, %p16;
	selp.b32 	%r11068, %r11068, %r2877, %p16;
	ld.global.u32 	%r2879, [%rd21+520];
	xor.b32  	%r2880, %r2878, %r2879;
	selp.b32 	%r2881, 420, 445, %p16;
	selp.b32 	%r11062, %r2880, %r11062, %p16;
	selp.b32 	%r11069, %r11069, %r2880, %p16;
	add.s32 	%r2882, %r2881, %r11061;
	cvt.u64.u32 	%rd22, %r2882;
	add.s64 	%rd23, %rd1, %rd22;
	ld.global.u8 	%rs84, [%rd23+488];
	xor.b16  	%rs156, %rs84, %rs156;
$L__BB1_16:
	setp.eq.s32 	%p17, %r81, 0;
	selp.b32 	%r11073, %r11065, %r11066, %p17;
	selp.b32 	%r11072, %r11064, %r11067, %p17;
	selp.b32 	%r11071, %r11063, %r11068, %p17;
	selp.b32 	%r11070, %r11062, %r11069, %p17;
	add.s32 	%r102, %r11061, 1;
	setp.ne.s32 	%p18, %r11061, %r67;
	mov.u16 	%rs154, %rs156;
	mov.u32 	%r11061, %r102;
	@%p18 bra 	$L__BB1_14;
$L__BB1_17:
	st.shared.u32 	[s_mem+24596], %r11073;
	st.shared.v2.u32 	[s_mem+24600], {%r11072, %r11071};
	st.shared.u32 	[s_mem+24608], %r11070;
	st.shared.u8 	[s_mem+24612], %rs156;
	ld.global.v2.u8 	{%rs159, %rs16}, [%rd1+992];
	ld.global.u32 	%r11090, [%rd1+976];
	ld.global.u32 	%r11089, [%rd1+980];
	ld.global.u32 	%r11088, [%rd1+984];
	ld.global.u32 	%r11087, [%rd1+988];
	setp.lt.u16 	%p19, %rs16, 12;
	@%p19 bra 	$L__BB1_22;
	cvt.u32.u16 	%r2884, %rs16;
	and.b32  	%r111, %r2884, 255;
	add.s32 	%r112, %r111, -12;
	mov.b32 	%r11078, 0;
	mov.u16 	%rs157, %rs159;
$L__BB1_19:
	add.s32 	%r2885, %r13, %r11090;
	shf.l.wrap.b32 	%r2886, %r2885, %r2885, 16;
	add.s32 	%r2887, %r11090, %r2886;
	xor.b32  	%r2888, %r11090, %r2887;
	shf.l.wrap.b32 	%r2889, %r2888, %r2888, 12;
	add.s32 	%r2890, %r2885, %r2889;
	xor.b32  	%r2891, %r2886, %r2890;
	shf.l.wrap.b32 	%r2892, %r2891, %r2891, 8;
	add.s32 	%r2893, %r2887, %r2892;
	xor.b32  	%r2894, %r2889, %r2893;
	shf.l.wrap.b32 	%r2895, %r2894, %r2894, 7;
	add.s32 	%r2896, %r14, %r11089;
	shf.l.wrap.b32 	%r2897, %r2896, %r2896, 16;
	add.s32 	%r2898, %r11089, %r2897;
	xor.b32  	%r2899, %r11089, %r2898;
	shf.l.wrap.b32 	%r2900, %r2899, %r2899, 12;
	add.s32 	%r2901, %r2896, %r2900;
	xor.b32  	%r2902, %r2897, %r2901;
	shf.l.wrap.b32 	%r2903, %r2902, %r2902, 8;
	add.s32 	%r2904, %r2898, %r2903;
	xor.b32  	%r2905, %r2900, %r2904;
	shf.l.wrap.b32 	%r2906, %r2905, %r2905, 7;
	add.s32 	%r2907, %r15, %r11088;
	shf.l.wrap.b32 	%r2908, %r2907, %r2907, 16;
	add.s32 	%r2909, %r11088, %r2908;
	xor.b32  	%r2910, %r11088, %r2909;
	shf.l.wrap.b32 	%r2911, %r2910, %r2910, 12;
	add.s32 	%r2912, %r2907, %r2911;
	xor.b32  	%r2913, %r2908, %r2912;
	shf.l.wrap.b32 	%r2914, %r2913, %r2913, 8;
	add.s32 	%r2915, %r2909, %r2914;
	xor.b32  	%r2916, %r2911, %r2915;
	shf.l.wrap.b32 	%r2917, %r2916, %r2916, 7;
	add.s32 	%r2918, %r16, %r11087;
	shf.l.wrap.b32 	%r2919, %r2918, %r2918, 16;
	add.s32 	%r2920, %r11087, %r2919;
	xor.b32  	%r2921, %r11087, %r2920;
	shf.l.wrap.b32 	%r2922, %r2921, %r2921, 12;
	add.s32 	%r2923, %r2918, %r2922;
	xor.b32  	%r2924, %r2919, %r2923;
	shf.l.wrap.b32 	%r2925, %r2924, %r2924, 8;
	add.s32 	%r2926, %r2920, %r2925;
	xor.b32  	%r2927, %r2922, %r2926;
	shf.l.wrap.b32 	%r2928, %r2927, %r2927, 7;
	add.s32 	%r2929, %r2890, %r2906;
	xor.b32  	%r2930, %r2925, %r2929;
	shf.l.wrap.b32 	%r2931, %r2930, %r2930, 16;
	add.s32 	%r2932, %r2915, %r2931;
	xor.b32  	%r2933, %r2906, %r2932;
	shf.l.wrap.b32 	%r2934, %r2933, %r2933, 12;
	add.s32 	%r2935, %r2929, %r2934;
	xor.b32  	%r2936, %r2931, %r2935;
	shf.l.wrap.b32 	%r2937, %r2936, %r2936, 8;
	add.s32 	%r2938, %r2932, %r2937;
	xor.b32  	%r2939, %r2934, %r2938;
	shf.l.wrap.b32 	%r2940, %r2939, %r2939, 7;
	add.s32 	%r2941, %r2901, %r2917;
	xor.b32  	%r2942, %r2892, %r2941;
	shf.l.wrap.b32 	%r2943, %r2942, %r2942, 16;
	add.s32 	%r2944, %r2926, %r2943;
	xor.b32  	%r2945, %r2917, %r2944;
	shf.l.wrap.b32 	%r2946, %r2945, %r2945, 12;
	add.s32 	%r2947, %r2941, %r2946;
	xor.b32  	%r2948, %r2943, %r2947;
	shf.l.wrap.b32 	%r2949, %r2948, %r2948, 8;
	add.s32 	%r2950, %r2944, %r2949;
	xor.b32  	%r2951, %r2946, %r2950;
	shf.l.wrap.b32 	%r2952, %r2951, %r2951, 7;
	add.s32 	%r2953, %r2912, %r2928;
	xor.b32  	%r2954, %r2903, %r2953;
	shf.l.wrap.b32 	%r2955, %r2954, %r2954, 16;
	add.s32 	%r2956, %r2893, %r2955;
	xor.b32  	%r2957, %r2928, %r2956;
	shf.l.wrap.b32 	%r2958, %r2957, %r2957, 12;
	add.s32 	%r2959, %r2953, %r2958;
	xor.b32  	%r2960, %r2955, %r2959;
	shf.l.wrap.b32 	%r2961, %r2960, %r2960, 8;
	add.s32 	%r2962, %r2956, %r2961;
	xor.b32  	%r2963, %r2958, %r2962;
	shf.l.wrap.b32 	%r2964, %r2963, %r2963, 7;
	add.s32 	%r2965, %r2923, %r2895;
	xor.b32  	%r2966, %r2914, %r2965;
	shf.l.wrap.b32 	%r2967, %r2966, %r2966, 16;
	add.s32 	%r2968, %r2904, %r2967;
	xor.b32  	%r2969, %r2895, %r2968;
	shf.l.wrap.b32 	%r2970, %r2969, %r2969, 12;
	add.s32 	%r2971, %r2965, %r2970;
	xor.b32  	%r2972, %r2967, %r2971;
	shf.l.wrap.b32 	%r2973, %r2972, %r2972, 8;
	add.s32 	%r2974, %r2968, %r2973;
	xor.b32  	%r2975, %r2970, %r2974;
	shf.l.wrap.b32 	%r2976, %r2975, %r2975, 7;
	add.s32 	%r2977, %r2935, %r2976;
	xor.b32  	%r2978, %r2949, %r2977;
	shf.l.wrap.b32 	%r2979, %r2978, %r2978, 16;
	add.s32 	%r2980, %r2962, %r2979;
	xor.b32  	%r2981, %r2976, %r2980;
	shf.l.wrap.b32 	%r2982, %r2981, %r2981, 12;
	add.s32 	%r2983, %r2977, %r2982;
	xor.b32  	%r2984, %r2979, %r2983;
	shf.l.wrap.b32 	%r2985, %r2984, %r2984, 8;
	add.s32 	%r2986, %r2980, %r2985;
	xor.b32  	%r2987, %r2982, %r2986;
	shf.l.wrap.b32 	%r2988, %r2987, %r2987, 7;
	add.s32 	%r2989, %r2947, %r2940;
	xor.b32  	%r2990, %r2961, %r2989;
	shf.l.wrap.b32 	%r2991, %r2990, %r2990, 16;
	add.s32 	%r2992, %r2974, %r2991;
	xor.b32  	%r2993, %r2940, %r2992;
	shf.l.wrap.b32 	%r2994, %r2993, %r2993, 12;
	add.s32 	%r2995, %r2989, %r2994;
	xor.b32  	%r2996, %r2991, %r2995;
	shf.l.wrap.b32 	%r2997, %r2996, %r2996, 8;
	add.s32 	%r2998, %r2992, %r2997;
	xor.b32  	%r2999, %r2994, %r2998;
	shf.l.wrap.b32 	%r3000, %r2999, %r2999, 7;
	add.s32 	%r3001, %r2959, %r2952;
	xor.b32  	%r3002, %r2973, %r3001;
	shf.l.wrap.b32 	%r3003, %r3002, %r3002, 16;
	add.s32 	%r3004, %r2938, %r3003;
	xor.b32  	%r3005, %r2952, %r3004;
	shf.l.wrap.b32 	%r3006, %r3005, %r3005, 12;
	add.s32 	%r3007, %r3001, %r3006;
	xor.b32  	%r3008, %r3003, %r3007;
	shf.l.wrap.b32 	%r3009, %r3008, %r3008, 8;
	add.s32 	%r3010, %r3004, %r3009;
	xor.b32  	%r3011, %r3006, %r3010;
	shf.l.wrap.b32 	%r3012, %r3011, %r3011, 7;
	add.s32 	%r3013, %r2971, %r2964;
	xor.b32  	%r3014, %r2937, %r3013;
	shf.l.wrap.b32 	%r3015, %r3014, %r3014, 16;
	add.s32 	%r3016, %r2950, %r3015;
	xor.b32  	%r3017, %r2964, %r3016;
	shf.l.wrap.b32 	%r3018, %r3017, %r3017, 12;
	add.s32 	%r3019, %r3013, %r3018;
	xor.b32  	%r3020, %r3015, %r3019;
	shf.l.wrap.b32 	%r3021, %r3020, %r3020, 8;
	add.s32 	%r3022, %r3016, %r3021;
	xor.b32  	%r3023, %r3018, %r3022;
	shf.l.wrap.b32 	%r3024, %r3023, %r3023, 7;
	add.s32 	%r3025, %r2983, %r3000;
	xor.b32  	%r3026, %r3021, %r3025;
	shf.l.wrap.b32 	%r3027, %r3026, %r3026, 16;
	add.s32 	%r3028, %r3010, %r3027;
	xor.b32  	%r3029, %r3000, %r3028;
	shf.l.wrap.b32 	%r3030, %r3029, %r3029, 12;
	add.s32 	%r3031, %r3025, %r3030;
	xor.b32  	%r3032, %r3027, %r3031;
	shf.l.wrap.b32 	%r3033, %r3032, %r3032, 8;
	add.s32 	%r3034, %r3028, %r3033;
	xor.b32  	%r3035, %r3030, %r3034;
	shf.l.wrap.b32 	%r3036, %r3035, %r3035, 7;
	add.s32 	%r3037, %r2995, %r3012;
	xor.b32  	%r3038, %r2985, %r3037;
	shf.l.wrap.b32 	%r3039, %r3038, %r3038, 16;
	add.s32 	%r3040, %r3022, %r3039;
	xor.b32  	%r3041, %r3012, %r3040;
	shf.l.wrap.b32 	%r3042, %r3041, %r3041, 12;
	add.s32 	%r3043, %r3037, %r3042;
	xor.b32  	%r3044, %r3039, %r3043;
	shf.l.wrap.b32 	%r3045, %r3044, %r3044, 8;
	add.s32 	%r3046, %r3040, %r3045;
	xor.b32  	%r3047, %r3042, %r3046;
	shf.l.wrap.b32 	%r3048, %r3047, %r3047, 7;
	add.s32 	%r3049, %r3007, %r3024;
	xor.b32  	%r3050, %r2997, %r3049;
	shf.l.wrap.b32 	%r3051, %r3050, %r3050, 16;
	add.s32 	%r3052, %r2986, %r3051;
	xor.b32  	%r3053, %r3024, %r3052;
	shf.l.wrap.b32 	%r3054, %r3053, %r3053, 12;
	add.s32 	%r3055, %r3049, %r3054;
	xor.b32  	%r3056, %r3051, %r3055;
	shf.l.wrap.b32 	%r3057, %r3056, %r3056, 8;
	add.s32 	%r3058, %r3052, %r3057;
	xor.b32  	%r3059, %r3054, %r3058;
	shf.l.wrap.b32 	%r3060, %r3059, %r3059, 7;
	add.s32 	%r3061, %r3019, %r2988;
	xor.b32  	%r3062, %r3009, %r3061;
	shf.l.wrap.b32 	%r3063, %r3062, %r3062, 16;
	add.s32 	%r3064, %r2998, %r3063;
	xor.b32  	%r3065, %r2988, %r3064;
	shf.l.wrap.b32 	%r3066, %r3065, %r3065, 12;
	add.s32 	%r3067, %r3061, %r3066;
	xor.b32  	%r3068, %r3063, %r3067;
	shf.l.wrap.b32 	%r3069, %r3068, %r3068, 8;
	add.s32 	%r3070, %r3064, %r3069;
	xor.b32  	%r3071, %r3066, %r3070;
	shf.l.wrap.b32 	%r3072, %r3071, %r3071, 7;
	add.s32 	%r3073, %r3031, %r3072;
	xor.b32  	%r3074, %r3045, %r3073;
	shf.l.wrap.b32 	%r3075, %r3074, %r3074, 16;
	add.s32 	%r3076, %r3058, %r3075;
	xor.b32  	%r3077, %r3072, %r3076;
	shf.l.wrap.b32 	%r3078, %r3077, %r3077, 12;
	add.s32 	%r3079, %r3073, %r3078;
	xor.b32  	%r3080, %r3075, %r3079;
	shf.l.wrap.b32 	%r3081, %r3080, %r3080, 8;
	add.s32 	%r3082, %r3076, %r3081;
	xor.b32  	%r3083, %r3078, %r3082;
	shf.l.wrap.b32 	%r3084, %r3083, %r3083, 7;
	add.s32 	%r3085, %r3043, %r3036;
	xor.b32  	%r3086, %r3057, %r3085;
	shf.l.wrap.b32 	%r3087, %r3086, %r3086, 16;
	add.s32 	%r3088, %r3070, %r3087;
	xor.b32  	%r3089, %r3036, %r3088;
	shf.l.wrap.b32 	%r3090, %r3089, %r3089, 12;
	add.s32 	%r3091, %r3085, %r3090;
	xor.b32  	%r3092, %r3087, %r3091;
	shf.l.wrap.b32 	%r3093, %r3092, %r3092, 8;
	add.s32 	%r3094, %r3088, %r3093;
	xor.b32  	%r3095, %r3090, %r3094;
	shf.l.wrap.b32 	%r3096, %r3095, %r3095, 7;
	add.s32 	%r3097, %r3055, %r3048;
	xor.b32  	%r3098, %r3069, %r3097;
	shf.l.wrap.b32 	%r3099, %r3098, %r3098, 16;
	add.s32 	%r3100, %r3034, %r3099;
	xor.b32  	%r3101, %r3048, %r3100;
	shf.l.wrap.b32 	%r3102, %r3101, %r3101, 12;
	add.s32 	%r3103, %r3097, %r3102;
	xor.b32  	%r3104, %r3099, %r3103;
	shf.l.wrap.b32 	%r3105, %r3104, %r3104, 8;
	add.s32 	%r3106, %r3100, %r3105;
	xor.b32  	%r3107, %r3102, %r3106;
	shf.l.wrap.b32 	%r3108, %r3107, %r3107, 7;
	add.s32 	%r3109, %r3067, %r3060;
	xor.b32  	%r3110, %r3033, %r3109;
	shf.l.wrap.b32 	%r3111, %r3110, %r3110, 16;
	add.s32 	%r3112, %r3046, %r3111;
	xor.b32  	%r3113, %r3060, %r3112;
	shf.l.wrap.b32 	%r3114, %r3113, %r3113, 12;
	add.s32 	%r3115, %r3109, %r3114;
	xor.b32  	%r3116, %r3111, %r3115;
	shf.l.wrap.b32 	%r3117, %r3116, %r3116, 8;
	add.s32 	%r3118, %r3112, %r3117;
	xor.b32  	%r3119, %r3114, %r3118;
	shf.l.wrap.b32 	%r3120, %r3119, %r3119, 7;
	add.s32 	%r3121, %r3079, %r3096;
	xor.b32  	%r3122, %r3117, %r3121;
	shf.l.wrap.b32 	%r3123, %r3122, %r3122, 16;
	add.s32 	%r3124, %r3106, %r3123;
	xor.b32  	%r3125, %r3096, %r3124;
	shf.l.wrap.b32 	%r3126, %r3125, %r3125, 12;
	add.s32 	%r3127, %r3121, %r3126;
	xor.b32  	%r3128, %r3123, %r3127;
	shf.l.wrap.b32 	%r3129, %r3128, %r3128, 8;
	add.s32 	%r3130, %r3124, %r3129;
	xor.b32  	%r3131, %r3126, %r3130;
	shf.l.wrap.b32 	%r3132, %r3131, %r3131, 7;
	add.s32 	%r3133, %r3091, %r3108;
	xor.b32  	%r3134, %r3081, %r3133;
	shf.l.wrap.b32 	%r3135, %r3134, %r3134, 16;
	add.s32 	%r3136, %r3118, %r3135;
	xor.b32  	%r3137, %r3108, %r3136;
	shf.l.wrap.b32 	%r3138, %r3137, %r3137, 12;
	add.s32 	%r3139, %r3133, %r3138;
	xor.b32  	%r3140, %r3135, %r3139;
	shf.l.wrap.b32 	%r3141, %r3140, %r3140, 8;
	add.s32 	%r3142, %r3136, %r3141;
	xor.b32  	%r3143, %r3138, %r3142;
	shf.l.wrap.b32 	%r3144, %r3143, %r3143, 7;
	add.s32 	%r3145, %r3103, %r3120;
	xor.b32  	%r3146, %r3093, %r3145;
	shf.l.wrap.b32 	%r3147, %r3146, %r3146, 16;
	add.s32 	%r3148, %r3082, %r3147;
	xor.b32  	%r3149, %r3120, %r3148;
	shf.l.wrap.b32 	%r3150, %r3149, %r3149, 12;
	add.s32 	%r3151, %r3145, %r3150;
	xor.b32  	%r3152, %r3147, %r3151;
	shf.l.wrap.b32 	%r3153, %r3152, %r3152, 8;
	add.s32 	%r3154, %r3148, %r3153;
	xor.b32  	%r3155, %r3150, %r3154;
	shf.l.wrap.b32 	%r3156, %r3155, %r3155, 7;
	add.s32 	%r3157, %r3115, %r3084;
	xor.b32  	%r3158, %r3105, %r3157;
	shf.l.wrap.b32 	%r3159, %r3158, %r3158, 16;
	add.s32 	%r3160, %r3094, %r3159;
	xor.b32  	%r3161, %r3084, %r3160;
	shf.l.wrap.b32 	%r3162, %r3161, %r3161, 12;
	add.s32 	%r3163, %r3157, %r3162;
	xor.b32  	%r3164, %r3159, %r3163;
	shf.l.wrap.b32 	%r3165, %r3164, %r3164, 8;
	add.s32 	%r3166, %r3160, %r3165;
	xor.b32  	%r3167, %r3162, %r3166;
	shf.l.wrap.b32 	%r3168, %r3167, %r3167, 7;
	add.s32 	%r3169, %r3127, %r3168;
	xor.b32  	%r3170, %r3141, %r3169;
	shf.l.wrap.b32 	%r3171, %r3170, %r3170, 16;
	add.s32 	%r3172, %r3154, %r3171;
	xor.b32  	%r3173, %r3168, %r3172;
	shf.l.wrap.b32 	%r3174, %r3173, %r3173, 12;
	add.s32 	%r3175, %r3169, %r3174;
	xor.b32  	%r3176, %r3171, %r3175;
	shf.l.wrap.b32 	%r3177, %r3176, %r3176, 8;
	add.s32 	%r3178, %r3172, %r3177;
	xor.b32  	%r3179, %r3174, %r3178;
	shf.l.wrap.b32 	%r3180, %r3179, %r3179, 7;
	add.s32 	%r3181, %r3139, %r3132;
	xor.b32  	%r3182, %r3153, %r3181;
	shf.l.wrap.b32 	%r3183, %r3182, %r3182, 16;
	add.s32 	%r3184, %r3166, %r3183;
	xor.b32  	%r3185, %r3132, %r3184;
	shf.l.wrap.b32 	%r3186, %r3185, %r3185, 12;
	add.s32 	%r3187, %r3181, %r3186;
	xor.b32  	%r3188, %r3183, %r3187;
	shf.l.wrap.b32 	%r3189, %r3188, %r3188, 8;
	add.s32 	%r3190, %r3184, %r3189;
	xor.b32  	%r3191, %r3186, %r3190;
	shf.l.wrap.b32 	%r3192, %r3191, %r3191, 7;
	add.s32 	%r3193, %r3151, %r3144;
	xor.b32  	%r3194, %r3165, %r3193;
	shf.l.wrap.b32 	%r3195, %r3194, %r3194, 16;
	add.s32 	%r3196, %r3130, %r3195;
	xor.b32  	%r3197, %r3144, %r3196;
	shf.l.wrap.b32 	%r3198, %r3197, %r3197, 12;
	add.s32 	%r3199, %r3193, %r3198;
	xor.b32  	%r3200, %r3195, %r3199;
	shf.l.wrap.b32 	%r3201, %r3200, %r3200, 8;
	add.s32 	%r3202, %r3196, %r3201;
	xor.b32  	%r3203, %r3198, %r3202;
	shf.l.wrap.b32 	%r3204, %r3203, %r3203, 7;
	add.s32 	%r3205, %r3163, %r3156;
	xor.b32  	%r3206, %r3129, %r3205;
	shf.l.wrap.b32 	%r3207, %r3206, %r3206, 16;
	add.s32 	%r3208, %r3142, %r3207;
	xor.b32  	%r3209, %r3156, %r3208;
	shf.l.wrap.b32 	%r3210, %r3209, %r3209, 12;
	add.s32 	%r3211, %r3205, %r3210;
	xor.b32  	%r3212, %r3207, %r3211;
	shf.l.wrap.b32 	%r3213, %r3212, %r3212, 8;
	add.s32 	%r3214, %r3208, %r3213;
	xor.b32  	%r3215, %r3210, %r3214;
	shf.l.wrap.b32 	%r3216, %r3215, %r3215, 7;
	add.s32 	%r3217, %r3175, %r3192;
	xor.b32  	%r3218, %r3213, %r3217;
	shf.l.wrap.b32 	%r3219, %r3218, %r3218, 16;
	add.s32 	%r3220, %r3202, %r3219;
	xor.b32  	%r3221, %r3192, %r3220;
	shf.l.wrap.b32 	%r3222, %r3221, %r3221, 12;
	add.s32 	%r3223, %r3217, %r3222;
	xor.b32  	%r3224, %r3219, %r3223;
	shf.l.wrap.b32 	%r3225, %r3224, %r3224, 8;
	add.s32 	%r3226, %r3220, %r3225;
	xor.b32  	%r3227, %r3222, %r3226;
	shf.l.wrap.b32 	%r3228, %r3227, %r3227, 7;
	add.s32 	%r3229, %r3187, %r3204;
	xor.b32  	%r3230, %r3177, %r3229;
	shf.l.wrap.b32 	%r3231, %r3230, %r3230, 16;
	add.s32 	%r3232, %r3214, %r3231;
	xor.b32  	%r3233, %r3204, %r3232;
	shf.l.wrap.b32 	%r3234, %r3233, %r3233, 12;
	add.s32 	%r3235, %r3229, %r3234;
	xor.b32  	%r3236, %r3231, %r3235;
	shf.l.wrap.b32 	%r3237, %r3236, %r3236, 8;
	add.s32 	%r3238, %r3232, %r3237;
	xor.b32  	%r3239, %r3234, %r3238;
	shf.l.wrap.b32 	%r3240, %r3239, %r3239, 7;
	add.s32 	%r3241, %r3199, %r3216;
	xor.b32  	%r3242, %r3189, %r3241;
	shf.l.wrap.b32 	%r3243, %r3242, %r3242, 16;
	add.s32 	%r3244, %r3178, %r3243;
	xor.b32  	%r3245, %r3216, %r3244;
	shf.l.wrap.b32 	%r3246, %r3245, %r3245, 12;
	add.s32 	%r3247, %r3241, %r3246;
	xor.b32  	%r3248, %r3243, %r3247;
	shf.l.wrap.b32 	%r3249, %r3248, %r3248, 8;
	add.s32 	%r3250, %r3244, %r3249;
	xor.b32  	%r3251, %r3246, %r3250;
	shf.l.wrap.b32 	%r3252, %r3251, %r3251, 7;
	add.s32 	%r3253, %r3211, %r3180;
	xor.b32  	%r3254, %r3201, %r3253;
	shf.l.wrap.b32 	%r3255, %r3254, %r3254, 16;
	add.s32 	%r3256, %r3190, %r3255;
	xor.b32  	%r3257, %r3180, %r3256;
	shf.l.wrap.b32 	%r3258, %r3257, %r3257, 12;
	add.s32 	%r3259, %r3253, %r3258;
	xor.b32  	%r3260, %r3255, %r3259;
	shf.l.wrap.b32 	%r3261, %r3260, %r3260, 8;
	add.s32 	%r3262, %r3256, %r3261;
	xor.b32  	%r3263, %r3258, %r3262;
	shf.l.wrap.b32 	%r3264, %r3263, %r3263, 7;
	add.s32 	%r11082, %r13, %r3223;
	add.s32 	%r11081, %r14, %r3235;
	add.s32 	%r11080, %r15, %r3247;
	add.s32 	%r11079, %r16, %r3259;
	add.s32 	%r11083, %r11090, %r3264;
	add.s32 	%r11084, %r11089, %r3228;
	add.s32 	%r11085, %r11088, %r3240;
	add.s32 	%r11086, %r11087, %r3252;
	xor.b32  	%r3265, %r2885, 1;
	shf.l.wrap.b32 	%r3266, %r2885, %r3265, 16;
	add.s32 	%r3267, %r11090, %r3266;
	xor.b32  	%r3268, %r11090, %r3267;
	shf.l.wrap.b32 	%r3269, %r3268, %r3268, 12;
	add.s32 	%r3270, %r2885, %r3269;
	xor.b32  	%r3271, %r3266, %r3270;
	shf.l.wrap.b32 	%r3272, %r3271, %r3271, 8;
	add.s32 	%r3273, %r3267, %r3272;
	xor.b32  	%r3274, %r3269, %r3273;
	shf.l.wrap.b32 	%r3275, %r3274, %r3274, 7;
	add.s32 	%r3276, %r3270, %r2906;
	xor.b32  	%r3277, %r2925, %r3276;
	shf.l.wrap.b32 	%r3278, %r3277, %r3277, 16;
	add.s32 	%r3279, %r2915, %r3278;
	xor.b32  	%r3280, %r2906, %r3279;
	shf.l.wrap.b32 	%r3281, %r3280, %r3280, 12;
	add.s32 	%r3282, %r3276, %r3281;
	xor.b32  	%r3283, %r3278, %r3282;
	shf.l.wrap.b32 	%r3284, %r3283, %r3283, 8;
	add.s32 	%r3285, %r3279, %r3284;
	xor.b32  	%r3286, %r3281, %r3285;
	shf.l.wrap.b32 	%r3287, %r3286, %r3286, 7;
	xor.b32  	%r3288, %r3272, %r2941;
	shf.l.wrap.b32 	%r3289, %r3288, %r3288, 16;
	add.s32 	%r3290, %r2926, %r3289;
	xor.b32  	%r3291, %r2917, %r3290;
	shf.l.wrap.b32 	%r3292, %r3291, %r3291, 12;
	add.s32 	%r3293, %r2941, %r3292;
	xor.b32  	%r3294, %r3289, %r3293;
	shf.l.wrap.b32 	%r3295, %r3294, %r3294, 8;
	add.s32 	%r3296, %r3290, %r3295;
	xor.b32  	%r3297, %r3292, %r3296;
	shf.l.wrap.b32 	%r3298, %r3297, %r3297, 7;
	add.s32 	%r3299, %r3273, %r2955;
	xor.b32  	%r3300, %r2928, %r3299;
	shf.l.wrap.b32 	%r3301, %r3300, %r3300, 12;
	add.s32 	%r3302, %r2953, %r3301;
	xor.b32  	%r3303, %r2955, %r3302;
	shf.l.wrap.b32 	%r3304, %r3303, %r3303, 8;
	add.s32 	%r3305, %r3299, %r3304;
	xor.b32  	%r3306, %r3301, %r3305;
	shf.l.wrap.b32 	%r3307, %r3306, %r3306, 7;
	add.s32 	%r3308, %r2923, %r3275;
	xor.b32  	%r3309, %r2914, %r3308;
	shf.l.wrap.b32 	%r3310, %r3309, %r3309, 16;
	add.s32 	%r3311, %r2904, %r3310;
	xor.b32  	%r3312, %r3275, %r3311;
	shf.l.wrap.b32 	%r3313, %r3312, %r3312, 12;
	add.s32 	%r3314, %r3308, %r3313;
	xor.b32  	%r3315, %r3310, %r3314;
	shf.l.wrap.b32 	%r3316, %r3315, %r3315, 8;
	add.s32 	%r3317, %r3311, %r3316;
	xor.b32  	%r3318, %r3313, %r3317;
	shf.l.wrap.b32 	%r3319, %r3318, %r3318, 7;
	add.s32 	%r3320, %r3282, %r3319;
	xor.b32  	%r3321, %r3295, %r3320;
	shf.l.wrap.b32 	%r3322, %r3321, %r3321, 16;
	add.s32 	%r3323, %r3305, %r3322;
	xor.b32  	%r3324, %r3319, %r3323;
	shf.l.wrap.b32 	%r3325, %r3324, %r3324, 12;
	add.s32 	%r3326, %r3320, %r3325;
	xor.b32  	%r3327, %r3322, %r3326;
	shf.l.wrap.b32 	%r3328, %r3327, %r3327, 8;
	add.s32 	%r3329, %r3323, %r3328;
	xor.b32  	%r3330, %r3325, %r3329;
	shf.l.wrap.b32 	%r3331, %r3330, %r3330, 7;
	add.s32 	%r3332, %r3293, %r3287;
	xor.b32  	%r3333, %r3304, %r3332;
	shf.l.wrap.b32 	%r3334, %r3333, %r3333, 16;
	add.s32 	%r3335, %r3317, %r3334;
	xor.b32  	%r3336, %r3287, %r3335;
	shf.l.wrap.b32 	%r3337, %r3336, %r3336, 12;
	add.s32 	%r3338, %r3332, %r3337;
	xor.b32  	%r3339, %r3334, %r3338;
	shf.l.wrap.b32 	%r3340, %r3339, %r3339, 8;
	add.s32 	%r3341, %r3335, %r3340;
	xor.b32  	%r3342, %r3337, %r3341;
	shf.l.wrap.b32 	%r3343, %r3342, %r3342, 7;
	add.s32 	%r3344, %r3302, %r3298;
	xor.b32  	%r3345, %r3316, %r3344;
	shf.l.wrap.b32 	%r3346, %r3345, %r3345, 16;
	add.s32 	%r3347, %r3285, %r3346;
	xor.b32  	%r3348, %r3298, %r3347;
	shf.l.wrap.b32 	%r3349, %r3348, %r3348, 12;
	add.s32 	%r3350, %r3344, %r3349;
	xor.b32  	%r3351, %r3346, %r3350;
	shf.l.wrap.b32 	%r3352, %r3351, %r3351, 8;
	add.s32 	%r3353, %r3347, %r3352;
	xor.b32  	%r3354, %r3349, %r3353;
	shf.l.wrap.b32 	%r3355, %r3354, %r3354, 7;
	add.s32 	%r3356, %r3314, %r3307;
	xor.b32  	%r3357, %r3284, %r3356;
	shf.l.wrap.b32 	%r3358, %r3357, %r3357, 16;
	add.s32 	%r3359, %r3296, %r3358;
	xor.b32  	%r3360, %r3307, %r3359;
	shf.l.wrap.b32 	%r3361, %r3360, %r3360, 12;
	add.s32 	%r3362, %r3356, %r3361;
	xor.b32  	%r3363, %r3358, %r3362;
	shf.l.wrap.b32 	%r3364, %r3363, %r3363, 8;
	add.s32 	%r3365, %r3359, %r3364;
	xor.b32  	%r3366, %r3361, %r3365;
	shf.l.wrap.b32 	%r3367, %r3366, %r3366, 7;
	add.s32 	%r3368, %r3326, %r3343;
	xor.b32  	%r3369, %r3364, %r3368;
	shf.l.wrap.b32 	%r3370, %r3369, %r3369, 16;
	add.s32 	%r3371, %r3353, %r3370;
	xor.b32  	%r3372, %r3343, %r3371;
	shf.l.wrap.b32 	%r3373, %r3372, %r3372, 12;
	add.s32 	%r3374, %r3368, %r3373;
	xor.b32  	%r3375, %r3370, %r3374;
	shf.l.wrap.b32 	%r3376, %r3375, %r3375, 8;
	add.s32 	%r3377, %r3371, %r3376;
	xor.b32  	%r3378, %r3373, %r3377;
	shf.l.wrap.b32 	%r3379, %r3378, %r3378, 7;
	add.s32 	%r3380, %r3338, %r3355;
	xor.b32  	%r3381, %r3328, %r3380;
	shf.l.wrap.b32 	%r3382, %r3381, %r3381, 16;
	add.s32 	%r3383, %r3365, %r3382;
	xor.b32  	%r3384, %r3355, %r3383;
	shf.l.wrap.b32 	%r3385, %r3384, %r3384, 12;
	add.s32 	%r3386, %r3380, %r3385;
	xor.b32  	%r3387, %r3382, %r3386;
	shf.l.wrap.b32 	%r3388, %r3387, %r3387, 8;
	add.s32 	%r3389, %r3383, %r3388;
	xor.b32  	%r3390, %r3385, %r3389;
	shf.l.wrap.b32 	%r3391, %r3390, %r3390, 7;
	add.s32 	%r3392, %r3350, %r3367;
	xor.b32  	%r3393, %r3340, %r3392;
	shf.l.wrap.b32 	%r3394, %r3393, %r3393, 16;
	add.s32 	%r3395, %r3329, %r3394;
	xor.b32  	%r3396, %r3367, %r3395;
	shf.l.wrap.b32 	%r3397, %r3396, %r3396, 12;
	add.s32 	%r3398, %r3392, %r3397;
	xor.b32  	%r3399, %r3394, %r3398;
	shf.l.wrap.b32 	%r3400, %r3399, %r3399, 8;
	add.s32 	%r3401, %r3395, %r3400;
	xor.b32  	%r3402, %r3397, %r3401;
	shf.l.wrap.b32 	%r3403, %r3402, %r3402, 7;
	add.s32 	%r3404, %r3362, %r3331;
	xor.b32  	%r3405, %r3352, %r3404;
	shf.l.wrap.b32 	%r3406, %r3405, %r3405, 16;
	add.s32 	%r3407, %r3341, %r3406;
	xor.b32  	%r3408, %r3331, %r3407;
	shf.l.wrap.b32 	%r3409, %r3408, %r3408, 12;
	add.s32 	%r3410, %r3404, %r3409;
	xor.b32  	%r3411, %r3406, %r3410;
	shf.l.wrap.b32 	%r3412, %r3411, %r3411, 8;
	add.s32 	%r3413, %r3407, %r3412;
	xor.b32  	%r3414, %r3409, %r3413;
	shf.l.wrap.b32 	%r3415, %r3414, %r3414, 7;
	add.s32 	%r3416, %r3374, %r3415;
	xor.b32  	%r3417, %r3388, %r3416;
	shf.l.wrap.b32 	%r3418, %r3417, %r3417, 16;
	add.s32 	%r3419, %r3401, %r3418;
	xor.b32  	%r3420, %r3415, %r3419;
	shf.l.wrap.b32 	%r3421, %r3420, %r3420, 12;
	add.s32 	%r3422, %r3416, %r3421;
	xor.b32  	%r3423, %r3418, %r3422;
	shf.l.wrap.b32 	%r3424, %r3423, %r3423, 8;
	add.s32 	%r3425, %r3419, %r3424;
	xor.b32  	%r3426, %r3421, %r3425;
	shf.l.wrap.b32 	%r3427, %r3426, %r3426, 7;
	add.s32 	%r3428, %r3386, %r3379;
	xor.b32  	%r3429, %r3400, %r3428;
	shf.l.wrap.b32 	%r3430, %r3429, %r3429, 16;
	add.s32 	%r3431, %r3413, %r3430;
	xor.b32  	%r3432, %r3379, %r3431;
	shf.l.wrap.b32 	%r3433, %r3432, %r3432, 12;
	add.s32 	%r3434, %r3428, %r3433;
	xor.b32  	%r3435, %r3430, %r3434;
	shf.l.wrap.b32 	%r3436, %r3435, %r3435, 8;
	add.s32 	%r3437, %r3431, %r3436;
	xor.b32  	%r3438, %r3433, %r3437;
	shf.l.wrap.b32 	%r3439, %r3438, %r3438, 7;
	add.s32 	%r3440, %r3398, %r3391;
	xor.b32  	%r3441, %r3412, %r3440;
	shf.l.wrap.b32 	%r3442, %r3441, %r3441, 16;
	add.s32 	%r3443, %r3377, %r3442;
	xor.b32  	%r3444, %r3391, %r3443;
	shf.l.wrap.b32 	%r3445, %r3444, %r3444, 12;
	add.s32 	%r3446, %r3440, %r3445;
	xor.b32  	%r3447, %r3442, %r3446;
	shf.l.wrap.b32 	%r3448, %r3447, %r3447, 8;
	add.s32 	%r3449, %r3443, %r3448;
	xor.b32  	%r3450, %r3445, %r3449;
	shf.l.wrap.b32 	%r3451, %r3450, %r3450, 7;
	add.s32 	%r3452, %r3410, %r3403;
	xor.b32  	%r3453, %r3376, %r3452;
	shf.l.wrap.b32 	%r3454, %r3453, %r3453, 16;
	add.s32 	%r3455, %r3389, %r3454;
	xor.b32  	%r3456, %r3403, %r3455;
	shf.l.wrap.b32 	%r3457, %r3456, %r3456, 12;
	add.s32 	%r3458, %r3452, %r3457;
	xor.b32  	%r3459, %r3454, %r3458;
	shf.l.wrap.b32 	%r3460, %r3459, %r3459, 8;
	add.s32 	%r3461, %r3455, %r3460;
	xor.b32  	%r3462, %r3457, %r3461;
	shf.l.wrap.b32 	%r3463, %r3462, %r3462, 7;
	add.s32 	%r3464, %r3422, %r3439;
	xor.b32  	%r3465, %r3460, %r3464;
	shf.l.wrap.b32 	%r3466, %r3465, %r3465, 16;
	add.s32 	%r3467, %r3449, %r3466;
	xor.b32  	%r3468, %r3439, %r3467;
	shf.l.wrap.b32 	%r3469, %r3468, %r3468, 12;
	add.s32 	%r3470, %r3464, %r3469;
	xor.b32  	%r3471, %r3466, %r3470;
	shf.l.wrap.b32 	%r3472, %r3471, %r3471, 8;
	add.s32 	%r3473, %r3467, %r3472;
	xor.b32  	%r3474, %r3469, %r3473;
	shf.l.wrap.b32 	%r3475, %r3474, %r3474, 7;
	add.s32 	%r3476, %r3434, %r3451;
	xor.b32  	%r3477, %r3424, %r3476;
	shf.l.wrap.b32 	%r3478, %r3477, %r3477, 16;
	add.s32 	%r3479, %r3461, %r3478;
	xor.b32  	%r3480, %r3451, %r3479;
	shf.l.wrap.b32 	%r3481, %r3480, %r3480, 12;
	add.s32 	%r3482, %r3476, %r3481;
	xor.b32  	%r3483, %r3478, %r3482;
	shf.l.wrap.b32 	%r3484, %r3483, %r3483, 8;
	add.s32 	%r3485, %r3479, %r3484;
	xor.b32  	%r3486, %r3481, %r3485;
	shf.l.wrap.b32 	%r3487, %r3486, %r3486, 7;
	add.s32 	%r3488, %r3446, %r3463;
	xor.b32  	%r3489, %r3436, %r3488;
	shf.l.wrap.b32 	%r3490, %r3489, %r3489, 16;
	add.s32 	%r3491, %r3425, %r3490;
	xor.b32  	%r3492, %r3463, %r3491;
	shf.l.wrap.b32 	%r3493, %r3492, %r3492, 12;
	add.s32 	%r3494, %r3488, %r3493;
	xor.b32  	%r3495, %r3490, %r3494;
	shf.l.wrap.b32 	%r3496, %r3495, %r3495, 8;
	add.s32 	%r3497, %r3491, %r3496;
	xor.b32  	%r3498, %r3493, %r3497;
	shf.l.wrap.b32 	%r3499, %r3498, %r3498, 7;
	add.s32 	%r3500, %r3458, %r3427;
	xor.b32  	%r3501, %r3448, %r3500;
	shf.l.wrap.b32 	%r3502, %r3501, %r3501, 16;
	add.s32 	%r3503, %r3437, %r3502;
	xor.b32  	%r3504, %r3427, %r3503;
	shf.l.wrap.b32 	%r3505, %r3504, %r3504, 12;
	add.s32 	%r3506, %r3500, %r3505;
	xor.b32  	%r3507, %r3502, %r3506;
	shf.l.wrap.b32 	%r3508, %r3507, %r3507, 8;
	add.s32 	%r3509, %r3503, %r3508;
	xor.b32  	%r3510, %r3505, %r3509;
	shf.l.wrap.b32 	%r3511, %r3510, %r3510, 7;
	add.s32 	%r3512, %r3470, %r3511;
	xor.b32  	%r3513, %r3484, %r3512;
	shf.l.wrap.b32 	%r3514, %r3513, %r3513, 16;
	add.s32 	%r3515, %r3497, %r3514;
	xor.b32  	%r3516, %r3511, %r3515;
	shf.l.wrap.b32 	%r3517, %r3516, %r3516, 12;
	add.s32 	%r3518, %r3512, %r3517;
	xor.b32  	%r3519, %r3514, %r3518;
	shf.l.wrap.b32 	%r3520, %r3519, %r3519, 8;
	add.s32 	%r3521, %r3482, %r3475;
	xor.b32  	%r3522, %r3496, %r3521;
	shf.l.wrap.b32 	%r3523, %r3522, %r3522, 16;
	add.s32 	%r3524, %r3509, %r3523;
	xor.b32  	%r3525, %r3475, %r3524;
	shf.l.wrap.b32 	%r3526, %r3525, %r3525, 12;
	add.s32 	%r3527, %r3521, %r3526;
	xor.b32  	%r3528, %r3523, %r3527;
	shf.l.wrap.b32 	%r3529, %r3528, %r3528, 8;
	add.s32 	%r3530, %r3524, %r3529;
	xor.b32  	%r3531, %r3526, %r3530;
	shf.l.wrap.b32 	%r3532, %r3531, %r3531, 7;
	add.s32 	%r3533, %r3494, %r3487;
	xor.b32  	%r3534, %r3508, %r3533;
	shf.l.wrap.b32 	%r3535, %r3534, %r3534, 16;
	add.s32 	%r3536, %r3473, %r3535;
	xor.b32  	%r3537, %r3487, %r3536;
	shf.l.wrap.b32 	%r3538, %r3537, %r3537, 12;
	add.s32 	%r3539, %r3533, %r3538;
	xor.b32  	%r3540, %r3535, %r3539;
	shf.l.wrap.b32 	%r3541, %r3540, %r3540, 8;
	add.s32 	%r3542, %r3536, %r3541;
	xor.b32  	%r3543, %r3538, %r3542;
	shf.l.wrap.b32 	%r3544, %r3543, %r3543, 7;
	add.s32 	%r3545, %r3506, %r3499;
	xor.b32  	%r3546, %r3472, %r3545;
	shf.l.wrap.b32 	%r3547, %r3546, %r3546, 16;
	add.s32 	%r3548, %r3485, %r3547;
	xor.b32  	%r3549, %r3499, %r3548;
	shf.l.wrap.b32 	%r3550, %r3549, %r3549, 12;
	add.s32 	%r3551, %r3545, %r3550;
	xor.b32  	%r3552, %r3547, %r3551;
	shf.l.wrap.b32 	%r3553, %r3552, %r3552, 8;
	add.s32 	%r3554, %r3548, %r3553;
	add.s32 	%r3555, %r3518, %r3532;
	xor.b32  	%r3556, %r3553, %r3555;
	shf.l.wrap.b32 	%r3557, %r3556, %r3556, 16;
	add.s32 	%r3558, %r3542, %r3557;
	xor.b32  	%r3559, %r3532, %r3558;
	shr.u32 	%r3560, %r3559, 20;
	add.s32 	%r3561, %r3555, %r3560;
	add.s32 	%r3562, %r3527, %r3544;
	xor.b32  	%r3563, %r3520, %r3562;
	shf.l.wrap.b32 	%r3564, %r3563, %r3563, 16;
	add.s32 	%r3565, %r3554, %r3564;
	xor.b32  	%r3566, %r3544, %r3565;
	shr.u32 	%r3567, %r3566, 20;
	add.s32 	%r3568, %r3562, %r3567;
	add.s32 	%r3569, %r13, %r3561;
	add.s32 	%r3570, %r14, %r3568;
	not.b32 	%r3571, %r11078;
	add.s32 	%r3572, %r111, %r3571;
	mov.b32 	%r3573, 1;
	shl.b32 	%r3574, %r3573, %r3572;
	and.b32  	%r126, %r3574, %r12;
	setp.eq.s32 	%p20, %r126, 0;
	selp.b32 	%r3575, %r3569, %r3570, %p20;
	cvt.u16.u32 	%rs85, %r3575;
	and.b16  	%rs159, %rs85, 1;
	and.b16  	%rs86, %rs157, 255;
	setp.ne.s16 	%p21, %rs86, 1;
	@%p21 bra 	$L__BB1_21;
	setp.eq.s32 	%p22, %r126, 0;
	mul.wide.u32 	%rd24, %r11078, 16;
	add.s64 	%rd25, %rd1, %rd24;
	ld.global.u32 	%r3576, [%rd25+996];
	selp.b32 	%r3577, %r11082, %r11083, %p22;
	xor.b32  	%r3578, %r3577, %r3576;
	selp.b32 	%r3579, %r11081, %r11084, %p22;
	selp.b32 	%r11082, %r3578, %r11082, %p22;
	selp.b32 	%r11083, %r11083, %r3578, %p22;
	ld.global.u32 	%r3580, [%rd25+1000];
	xor.b32  	%r3581, %r3579, %r3580;
	selp.b32 	%r3582, %r11080, %r11085, %p22;
	selp.b32 	%r11081, %r3581, %r11081, %p22;
	selp.b32 	%r11084, %r11084, %r3581, %p22;
	ld.global.u32 	%r3583, [%rd25+1004];
	xor.b32  	%r3584, %r3582, %r3583;
	selp.b32 	%r3585, %r11079, %r11086, %p22;
	selp.b32 	%r11080, %r3584, %r11080, %p22;
	selp.b32 	%r11085, %r11085, %r3584, %p22;
	ld.global.u32 	%r3586, [%rd25+1008];
	xor.b32  	%r3587, %r3585, %r3586;
	selp.b32 	%r3588, 420, 445, %p22;
	selp.b32 	%r11079, %r3587, %r11079, %p22;
	selp.b32 	%r11086, %r11086, %r3587, %p22;
	add.s32 	%r3589, %r3588, %r11078;
	cvt.u64.u32 	%rd26, %r3589;
	add.s64 	%rd27, %rd1, %rd26;
	ld.global.u8 	%rs87, [%rd27+976];
	xor.b16  	%rs159, %rs87, %rs159;
$L__BB1_21:
	setp.eq.s32 	%p23, %r126, 0;
	selp.b32 	%r11090, %r11082, %r11083, %p23;
	selp.b32 	%r11089, %r11081, %r11084, %p23;
	selp.b32 	%r11088, %r11080, %r11085, %p23;
	selp.b32 	%r11087, %r11079, %r11086, %p23;
	add.s32 	%r147, %r11078, 1;
	setp.ne.s32 	%p24, %r11078, %r112;
	mov.u16 	%rs157, %rs159;
	mov.u32 	%r11078, %r147;
	@%p24 bra 	$L__BB1_19;
$L__BB1_22:
	st.shared.v2.u32 	[s_mem+24616], {%r11090, %r11089};
	st.shared.v2.u32 	[s_mem+24624], {%r11088, %r11087};
	st.shared.u8 	[s_mem+24632], %rs159;
	ld.global.v2.u8 	{%rs162, %rs23}, [%rd1+1480];
	ld.global.u32 	%r11107, [%rd1+1464];
	ld.global.u32 	%r11106, [%rd1+1468];
	ld.global.u32 	%r11105, [%rd1+1472];
	ld.global.u32 	%r11104, [%rd1+1476];
	setp.lt.u16 	%p25, %rs23, 12;
	@%p25 bra 	$L__BB1_27;
	cvt.u32.u16 	%r3591, %rs23;
	and.b32  	%r156, %r3591, 255;
	add.s32 	%r157, %r156, -12;
	mov.b32 	%r11095, 0;
	mov.u16 	%rs160, %rs162;
$L__BB1_24:
	add.s32 	%r3592, %r13, %r11107;
	shf.l.wrap.b32 	%r3593, %r3592, %r3592, 16;
	add.s32 	%r3594, %r11107, %r3593;
	xor.b32  	%r3595, %r11107, %r3594;
	shf.l.wrap.b32 	%r3596, %r3595, %r3595, 12;
	add.s32 	%r3597, %r3592, %r3596;
	xor.b32  	%r3598, %r3593, %r3597;
	shf.l.wrap.b32 	%r3599, %r3598, %r3598, 8;
	add.s32 	%r3600, %r3594, %r3599;
	xor.b32  	%r3601, %r3596, %r3600;
	shf.l.wrap.b32 	%r3602, %r3601, %r3601, 7;
	add.s32 	%r3603, %r14, %r11106;
	shf.l.wrap.b32 	%r3604, %r3603, %r3603, 16;
	add.s32 	%r3605, %r11106, %r3604;
	xor.b32  	%r3606, %r11106, %r3605;
	shf.l.wrap.b32 	%r3607, %r3606, %r3606, 12;
	add.s32 	%r3608, %r3603, %r3607;
	xor.b32  	%r3609, %r3604, %r3608;
	shf.l.wrap.b32 	%r3610, %r3609, %r3609, 8;
	add.s32 	%r3611, %r3605, %r3610;
	xor.b32  	%r3612, %r3607, %r3611;
	shf.l.wrap.b32 	%r3613, %r3612, %r3612, 7;
	add.s32 	%r3614, %r15, %r11105;
	shf.l.wrap.b32 	%r3615, %r3614, %r3614, 16;
	add.s32 	%r3616, %r11105, %r3615;
	xor.b32  	%r3617, %r11105, %r3616;
	shf.l.wrap.b32 	%r3618, %r3617, %r3617, 12;
	add.s32 	%r3619, %r3614, %r3618;
	xor.b32  	%r3620, %r3615, %r3619;
	shf.l.wrap.b32 	%r3621, %r3620, %r3620, 8;
	add.s32 	%r3622, %r3616, %r3621;
	xor.b32  	%r3623, %r3618, %r3622;
	shf.l.wrap.b32 	%r3624, %r3623, %r3623, 7;
	add.s32 	%r3625, %r16, %r11104;
	shf.l.wrap.b32 	%r3626, %r3625, %r3625, 16;
	add.s32 	%r3627, %r11104, %r3626;
	xor.b32  	%r3628, %r11104, %r3627;
	shf.l.wrap.b32 	%r3629, %r3628, %r3628, 12;
	add.s32 	%r3630, %r3625, %r3629;
	xor.b32  	%r3631, %r3626, %r3630;
	shf.l.wrap.b32 	%r3632, %r3631, %r3631, 8;
	add.s32 	%r3633, %r3627, %r3632;
	xor.b32  	%r3634, %r3629, %r3633;
	shf.l.wrap.b32 	%r3635, %r3634, %r3634, 7;
	add.s32 	%r3636, %r3597, %r3613;
	xor.b32  	%r3637, %r3632, %r3636;
	shf.l.wrap.b32 	%r3638, %r3637, %r3637, 16;
	add.s32 	%r3639, %r3622, %r3638;
	xor.b32  	%r3640, %r3613, %r3639;
	shf.l.wrap.b32 	%r3641, %r3640, %r3640, 12;
	add.s32 	%r3642, %r3636, %r3641;
	xor.b32  	%r3643, %r3638, %r3642;
	shf.l.wrap.b32 	%r3644, %r3643, %r3643, 8;
	add.s32 	%r3645, %r3639, %r3644;
	xor.b32  	%r3646, %r3641, %r3645;
	shf.l.wrap.b32 	%r3647, %r3646, %r3646, 7;
	add.s32 	%r3648, %r3608, %r3624;
	xor.b32  	%r3649, %r3599, %r3648;
	shf.l.wrap.b32 	%r3650, %r3649, %r3649, 16;
	add.s32 	%r3651, %r3633, %r3650;
	xor.b32  	%r3652, %r3624, %r3651;
	shf.l.wrap.b32 	%r3653, %r3652, %r3652, 12;
	add.s32 	%r3654, %r3648, %r3653;
	xor.b32  	%r3655, %r3650, %r3654;
	shf.l.wrap.b32 	%r3656, %r3655, %r3655, 8;
	add.s32 	%r3657, %r3651, %r3656;
	xor.b32  	%r3658, %r3653, %r3657;
	shf.l.wrap.b32 	%r3659, %r3658, %r3658, 7;
	add.s32 	%r3660, %r3619, %r3635;
	xor.b32  	%r3661, %r3610, %r3660;
	shf.l.wrap.b32 	%r3662, %r3661, %r3661, 16;
	add.s32 	%r3663, %r3600, %r3662;
	xor.b32  	%r3664, %r3635, %r3663;
	shf.l.wrap.b32 	%r3665, %r3664, %r3664, 12;
	add.s32 	%r3666, %r3660, %r3665;
	xor.b32  	%r3667, %r3662, %r3666;
	shf.l.wrap.b32 	%r3668, %r3667, %r3667, 8;
	add.s32 	%r3669, %r3663, %r3668;
	xor.b32  	%r3670, %r3665, %r3669;
	shf.l.wrap.b32 	%r3671, %r3670, %r3670, 7;
	add.s32 	%r3672, %r3630, %r3602;
	xor.b32  	%r3673, %r3621, %r3672;
	shf.l.wrap.b32 	%r3674, %r3673, %r3673, 16;
	add.s32 	%r3675, %r3611, %r3674;
	xor.b32  	%r3676, %r3602, %r3675;
	shf.l.wrap.b32 	%r3677, %r3676, %r3676, 12;
	add.s32 	%r3678, %r3672, %r3677;
	xor.b32  	%r3679, %r3674, %r3678;
	shf.l.wrap.b32 	%r3680, %r3679, %r3679, 8;
	add.s32 	%r3681, %r3675, %r3680;
	xor.b32  	%r3682, %r3677, %r3681;
	shf.l.wrap.b32 	%r3683, %r3682, %r3682, 7;
	add.s32 	%r3684, %r3642, %r3683;
	xor.b32  	%r3685, %r3656, %r3684;
	shf.l.wrap.b32 	%r3686, %r3685, %r3685, 16;
	add.s32 	%r3687, %r3669, %r3686;
	xor.b32  	%r3688, %r3683, %r3687;
	shf.l.wrap.b32 	%r3689, %r3688, %r3688, 12;
	add.s32 	%r3690, %r3684, %r3689;
	xor.b32  	%r3691, %r3686, %r3690;
	shf.l.wrap.b32 	%r3692, %r3691, %r3691, 8;
	add.s32 	%r3693, %r3687, %r3692;
	xor.b32  	%r3694, %r3689, %r3693;
	shf.l.wrap.b32 	%r3695, %r3694, %r3694, 7;
	add.s32 	%r3696, %r3654, %r3647;
	xor.b32  	%r3697, %r3668, %r3696;
	shf.l.wrap.b32 	%r3698, %r3697, %r3697, 16;
	add.s32 	%r3699, %r3681, %r3698;
	xor.b32  	%r3700, %r3647, %r3699;
	shf.l.wrap.b32 	%r3701, %r3700, %r3700, 12;
	add.s32 	%r3702, %r3696, %r3701;
	xor.b32  	%r3703, %r3698, %r3702;
	shf.l.wrap.b32 	%r3704, %r3703, %r3703, 8;
	add.s32 	%r3705, %r3699, %r3704;
	xor.b32  	%r3706, %r3701, %r3705;
	shf.l.wrap.b32 	%r3707, %r3706, %r3706, 7;
	add.s32 	%r3708, %r3666, %r3659;
	xor.b32  	%r3709, %r3680, %r3708;
	shf.l.wrap.b32 	%r3710, %r3709, %r3709, 16;
	add.s32 	%r3711, %r3645, %r3710;
	xor.b32  	%r3712, %r3659, %r3711;
	shf.l.wrap.b32 	%r3713, %r3712, %r3712, 12;
	add.s32 	%r3714, %r3708, %r3713;
	xor.b32  	%r3715, %r3710, %r3714;
	shf.l.wrap.b32 	%r3716, %r3715, %r3715, 8;
	add.s32 	%r3717, %r3711, %r3716;
	xor.b32  	%r3718, %r3713, %r3717;
	shf.l.wrap.b32 	%r3719, %r3718, %r3718, 7;
	add.s32 	%r3720, %r3678, %r3671;
	xor.b32  	%r3721, %r3644, %r3720;
	shf.l.wrap.b32 	%r3722, %r3721, %r3721, 16;
	add.s32 	%r3723, %r3657, %r3722;
	xor.b32  	%r3724, %r3671, %r3723;
	shf.l.wrap.b32 	%r3725, %r3724, %r3724, 12;
	add.s32 	%r3726, %r3720, %r3725;
	xor.b32  	%r3727, %r3722, %r3726;
	shf.l.wrap.b32 	%r3728, %r3727, %r3727, 8;
	add.s32 	%r3729, %r3723, %r3728;
	xor.b32  	%r3730, %r3725, %r3729;
	shf.l.wrap.b32 	%r3731, %r3730, %r3730, 7;
	add.s32 	%r3732, %r3690, %r3707;
	xor.b32  	%r3733, %r3728, %r3732;
	shf.l.wrap.b32 	%r3734, %r3733, %r3733, 16;
	add.s32 	%r3735, %r3717, %r3734;
	xor.b32  	%r3736, %r3707, %r3735;
	shf.l.wrap.b32 	%r3737, %r3736, %r3736, 12;
	add.s32 	%r3738, %r3732, %r3737;
	xor.b32  	%r3739, %r3734, %r3738;
	shf.l.wrap.b32 	%r3740, %r3739, %r3739, 8;
	add.s32 	%r3741, %r3735, %r3740;
	xor.b32  	%r3742, %r3737, %r3741;
	shf.l.wrap.b32 	%r3743, %r3742, %r3742, 7;
	add.s32 	%r3744, %r3702, %r3719;
	xor.b32  	%r3745, %r3692, %r3744;
	shf.l.wrap.b32 	%r3746, %r3745, %r3745, 16;
	add.s32 	%r3747, %r3729, %r3746;
	xor.b32  	%r3748, %r3719, %r3747;
	shf.l.wrap.b32 	%r3749, %r3748, %r3748, 12;
	add.s32 	%r3750, %r3744, %r3749;
	xor.b32  	%r3751, %r3746, %r3750;
	shf.l.wrap.b32 	%r3752, %r3751, %r3751, 8;
	add.s32 	%r3753, %r3747, %r3752;
	xor.b32  	%r3754, %r3749, %r3753;
	shf.l.wrap.b32 	%r3755, %r3754, %r3754, 7;
	add.s32 	%r3756, %r3714, %r3731;
	xor.b32  	%r3757, %r3704, %r3756;
	shf.l.wrap.b32 	%r3758, %r3757, %r3757, 16;
	add.s32 	%r3759, %r3693, %r3758;
	xor.b32  	%r3760, %r3731, %r3759;
	shf.l.wrap.b32 	%r3761, %r3760, %r3760, 12;
	add.s32 	%r3762, %r3756, %r3761;
	xor.b32  	%r3763, %r3758, %r3762;
	shf.l.wrap.b32 	%r3764, %r3763, %r3763, 8;
	add.s32 	%r3765, %r3759, %r3764;
	xor.b32  	%r3766, %r3761, %r3765;
	shf.l.wrap.b32 	%r3767, %r3766, %r3766, 7;
	add.s32 	%r3768, %r3726, %r3695;
	xor.b32  	%r3769, %r3716, %r3768;
	shf.l.wrap.b32 	%r3770, %r3769, %r3769, 16;
	add.s32 	%r3771, %r3705, %r3770;
	xor.b32  	%r3772, %r3695, %r3771;
	shf.l.wrap.b32 	%r3773, %r3772, %r3772, 12;
	add.s32 	%r3774, %r3768, %r3773;
	xor.b32  	%r3775, %r3770, %r3774;
	shf.l.wrap.b32 	%r3776, %r3775, %r3775, 8;
	add.s32 	%r3777, %r3771, %r3776;
	xor.b32  	%r3778, %r3773, %r3777;
	shf.l.wrap.b32 	%r3779, %r3778, %r3778, 7;
	add.s32 	%r3780, %r3738, %r3779;
	xor.b32  	%r3781, %r3752, %r3780;
	shf.l.wrap.b32 	%r3782, %r3781, %r3781, 16;
	add.s32 	%r3783, %r3765, %r3782;
	xor.b32  	%r3784, %r3779, %r3783;
	shf.l.wrap.b32 	%r3785, %r3784, %r3784, 12;
	add.s32 	%r3786, %r3780, %r3785;
	xor.b32  	%r3787, %r3782, %r3786;
	shf.l.wrap.b32 	%r3788, %r3787, %r3787, 8;
	add.s32 	%r3789, %r3783, %r3788;
	xor.b32  	%r3790, %r3785, %r3789;
	shf.l.wrap.b32 	%r3791, %r3790, %r3790, 7;
	add.s32 	%r3792, %r3750, %r3743;
	xor.b32  	%r3793, %r3764, %r3792;
	shf.l.wrap.b32 	%r3794, %r3793, %r3793, 16;
	add.s32 	%r3795, %r3777, %r3794;
	xor.b32  	%r3796, %r3743, %r3795;
	shf.l.wrap.b32 	%r3797, %r3796, %r3796, 12;
	add.s32 	%r3798, %r3792, %r3797;
	xor.b32  	%r3799, %r3794, %r3798;
	shf.l.wrap.b32 	%r3800, %r3799, %r3799, 8;
	add.s32 	%r3801, %r3795, %r3800;
	xor.b32  	%r3802, %r3797, %r3801;
	shf.l.wrap.b32 	%r3803, %r3802, %r3802, 7;
	add.s32 	%r3804, %r3762, %r3755;
	xor.b32  	%r3805, %r3776, %r3804;
	shf.l.wrap.b32 	%r3806, %r3805, %r3805, 16;
	add.s32 	%r3807, %r3741, %r3806;
	xor.b32  	%r3808, %r3755, %r3807;
	shf.l.wrap.b32 	%r3809, %r3808, %r3808, 12;
	add.s32 	%r3810, %r3804, %r3809;
	xor.b32  	%r3811, %r3806, %r3810;
	shf.l.wrap.b32 	%r3812, %r3811, %r3811, 8;
	add.s32 	%r3813, %r3807, %r3812;
	xor.b32  	%r3814, %r3809, %r3813;
	shf.l.wrap.b32 	%r3815, %r3814, %r3814, 7;
	add.s32 	%r3816, %r3774, %r3767;
	xor.b32  	%r3817, %r3740, %r3816;
	shf.l.wrap.b32 	%r3818, %r3817, %r3817, 16;
	add.s32 	%r3819, %r3753, %r3818;
	xor.b32  	%r3820, %r3767, %r3819;
	shf.l.wrap.b32 	%r3821, %r3820, %r3820, 12;
	add.s32 	%r3822, %r3816, %r3821;
	xor.b32  	%r3823, %r3818, %r3822;
	shf.l.wrap.b32 	%r3824, %r3823, %r3823, 8;
	add.s32 	%r3825, %r3819, %r3824;
	xor.b32  	%r3826, %r3821, %r3825;
	shf.l.wrap.b32 	%r3827, %r3826, %r3826, 7;
	add.s32 	%r3828, %r3786, %r3803;
	xor.b32  	%r3829, %r3824, %r3828;
	shf.l.wrap.b32 	%r3830, %r3829, %r3829, 16;
	add.s32 	%r3831, %r3813, %r3830;
	xor.b32  	%r3832, %r3803, %r3831;
	shf.l.wrap.b32 	%r3833, %r3832, %r3832, 12;
	add.s32 	%r3834, %r3828, %r3833;
	xor.b32  	%r3835, %r3830, %r3834;
	shf.l.wrap.b32 	%r3836, %r3835, %r3835, 8;
	add.s32 	%r3837, %r3831, %r3836;
	xor.b32  	%r3838, %r3833, %r3837;
	shf.l.wrap.b32 	%r3839, %r3838, %r3838, 7;
	add.s32 	%r3840, %r3798, %r3815;
	xor.b32  	%r3841, %r3788, %r3840;
	shf.l.wrap.b32 	%r3842, %r3841, %r3841, 16;
	add.s32 	%r3843, %r3825, %r3842;
	xor.b32  	%r3844, %r3815, %r3843;
	shf.l.wrap.b32 	%r3845, %r3844, %r3844, 12;
	add.s32 	%r3846, %r3840, %r3845;
	xor.b32  	%r3847, %r3842, %r3846;
	shf.l.wrap.b32 	%r3848, %r3847, %r3847, 8;
	add.s32 	%r3849, %r3843, %r3848;
	xor.b32  	%r3850, %r3845, %r3849;
	shf.l.wrap.b32 	%r3851, %r3850, %r3850, 7;
	add.s32 	%r3852, %r3810, %r3827;
	xor.b32  	%r3853, %r3800, %r3852;
	shf.l.wrap.b32 	%r3854, %r3853, %r3853, 16;
	add.s32 	%r3855, %r3789, %r3854;
	xor.b32  	%r3856, %r3827, %r3855;
	shf.l.wrap.b32 	%r3857, %r3856, %r3856, 12;
	add.s32 	%r3858, %r3852, %r3857;
	xor.b32  	%r3859, %r3854, %r3858;
	shf.l.wrap.b32 	%r3860, %r3859, %r3859, 8;
	add.s32 	%r3861, %r3855, %r3860;
	xor.b32  	%r3862, %r3857, %r3861;
	shf.l.wrap.b32 	%r3863, %r3862, %r3862, 7;
	add.s32 	%r3864, %r3822, %r3791;
	xor.b32  	%r3865, %r3812, %r3864;
	shf.l.wrap.b32 	%r3866, %r3865, %r3865, 16;
	add.s32 	%r3867, %r3801, %r3866;
	xor.b32  	%r3868, %r3791, %r3867;
	shf.l.wrap.b32 	%r3869, %r3868, %r3868, 12;
	add.s32 	%r3870, %r3864, %r3869;
	xor.b32  	%r3871, %r3866, %r3870;
	shf.l.wrap.b32 	%r3872, %r3871, %r3871, 8;
	add.s32 	%r3873, %r3867, %r3872;
	xor.b32  	%r3874, %r3869, %r3873;
	shf.l.wrap.b32 	%r3875, %r3874, %r3874, 7;
	add.s32 	%r3876, %r3834, %r3875;
	xor.b32  	%r3877, %r3848, %r3876;
	shf.l.wrap.b32 	%r3878, %r3877, %r3877, 16;
	add.s32 	%r3879, %r3861, %r3878;
	xor.b32  	%r3880, %r3875, %r3879;
	shf.l.wrap.b32 	%r3881, %r3880, %r3880, 12;
	add.s32 	%r3882, %r3876, %r3881;
	xor.b32  	%r3883, %r3878, %r3882;
	shf.l.wrap.b32 	%r3884, %r3883, %r3883, 8;
	add.s32 	%r3885, %r3879, %r3884;
	xor.b32  	%r3886, %r3881, %r3885;
	shf.l.wrap.b32 	%r3887, %r3886, %r3886, 7;
	add.s32 	%r3888, %r3846, %r3839;
	xor.b32  	%r3889, %r3860, %r3888;
	shf.l.wrap.b32 	%r3890, %r3889, %r3889, 16;
	add.s32 	%r3891, %r3873, %r3890;
	xor.b32  	%r3892, %r3839, %r3891;
	shf.l.wrap.b32 	%r3893, %r3892, %r3892, 12;
	add.s32 	%r3894, %r3888, %r3893;
	xor.b32  	%r3895, %r3890, %r3894;
	shf.l.wrap.b32 	%r3896, %r3895, %r3895, 8;
	add.s32 	%r3897, %r3891, %r3896;
	xor.b32  	%r3898, %r3893, %r3897;
	shf.l.wrap.b32 	%r3899, %r3898, %r3898, 7;
	add.s32 	%r3900, %r3858, %r3851;
	xor.b32  	%r3901, %r3872, %r3900;
	shf.l.wrap.b32 	%r3902, %r3901, %r3901, 16;
	add.s32 	%r3903, %r3837, %r3902;
	xor.b32  	%r3904, %r3851, %r3903;
	shf.l.wrap.b32 	%r3905, %r3904, %r3904, 12;
	add.s32 	%r3906, %r3900, %r3905;
	xor.b32  	%r3907, %r3902, %r3906;
	shf.l.wrap.b32 	%r3908, %r3907, %r3907, 8;
	add.s32 	%r3909, %r3903, %r3908;
	xor.b32  	%r3910, %r3905, %r3909;
	shf.l.wrap.b32 	%r3911, %r3910, %r3910, 7;
	add.s32 	%r3912, %r3870, %r3863;
	xor.b32  	%r3913, %r3836, %r3912;
	shf.l.wrap.b32 	%r3914, %r3913, %r3913, 16;
	add.s32 	%r3915, %r3849, %r3914;
	xor.b32  	%r3916, %r3863, %r3915;
	shf.l.wrap.b32 	%r3917, %r3916, %r3916, 12;
	add.s32 	%r3918, %r3912, %r3917;
	xor.b32  	%r3919, %r3914, %r3918;
	shf.l.wrap.b32 	%r3920, %r3919, %r3919, 8;
	add.s32 	%r3921, %r3915, %r3920;
	xor.b32  	%r3922, %r3917, %r3921;
	shf.l.wrap.b32 	%r3923, %r3922, %r3922, 7;
	add.s32 	%r3924, %r3882, %r3899;
	xor.b32  	%r3925, %r3920, %r3924;
	shf.l.wrap.b32 	%r3926, %r3925, %r3925, 16;
	add.s32 	%r3927, %r3909, %r3926;
	xor.b32  	%r3928, %r3899, %r3927;
	shf.l.wrap.b32 	%r3929, %r3928, %r3928, 12;
	add.s32 	%r3930, %r3924, %r3929;
	xor.b32  	%r3931, %r3926, %r3930;
	shf.l.wrap.b32 	%r3932, %r3931, %r3931, 8;
	add.s32 	%r3933, %r3927, %r3932;
	xor.b32  	%r3934, %r3929, %r3933;
	shf.l.wrap.b32 	%r3935, %r3934, %r3934, 7;
	add.s32 	%r3936, %r3894, %r3911;
	xor.b32  	%r3937, %r3884, %r3936;
	shf.l.wrap.b32 	%r3938, %r3937, %r3937, 16;
	add.s32 	%r3939, %r3921, %r3938;
	xor.b32  	%r3940, %r3911, %r3939;
	shf.l.wrap.b32 	%r3941, %r3940, %r3940, 12;
	add.s32 	%r3942, %r3936, %r3941;
	xor.b32  	%r3943, %r3938, %r3942;
	shf.l.wrap.b32 	%r3944, %r3943, %r3943, 8;
	add.s32 	%r3945, %r3939, %r3944;
	xor.b32  	%r3946, %r3941, %r3945;
	shf.l.wrap.b32 	%r3947, %r3946, %r3946, 7;
	add.s32 	%r3948, %r3906, %r3923;
	xor.b32  	%r3949, %r3896, %r3948;
	shf.l.wrap.b32 	%r3950, %r3949, %r3949, 16;
	add.s32 	%r3951, %r3885, %r3950;
	xor.b32  	%r3952, %r3923, %r3951;
	shf.l.wrap.b32 	%r3953, %r3952, %r3952, 12;
	add.s32 	%r3954, %r3948, %r3953;
	xor.b32  	%r3955, %r3950, %r3954;
	shf.l.wrap.b32 	%r3956, %r3955, %r3955, 8;
	add.s32 	%r3957, %r3951, %r3956;
	xor.b32  	%r3958, %r3953, %r3957;
	shf.l.wrap.b32 	%r3959, %r3958, %r3958, 7;
	add.s32 	%r3960, %r3918, %r3887;
	xor.b32  	%r3961, %r3908, %r3960;
	shf.l.wrap.b32 	%r3962, %r3961, %r3961, 16;
	add.s32 	%r3963, %r3897, %r3962;
	xor.b32  	%r3964, %r3887, %r3963;
	shf.l.wrap.b32 	%r3965, %r3964, %r3964, 12;
	add.s32 	%r3966, %r3960, %r3965;
	xor.b32  	%r3967, %r3962, %r3966;
	shf.l.wrap.b32 	%r3968, %r3967, %r3967, 8;
	add.s32 	%r3969, %r3963, %r3968;
	xor.b32  	%r3970, %r3965, %r3969;
	shf.l.wrap.b32 	%r3971, %r3970, %r3970, 7;
	add.s32 	%r11099, %r13, %r3930;
	add.s32 	%r11098, %r14, %r3942;
	add.s32 	%r11097, %r15, %r3954;
	add.s32 	%r11096, %r16, %r3966;
	add.s32 	%r11100, %r11107, %r3971;
	add.s32 	%r11101, %r11106, %r3935;
	add.s32 	%r11102, %r11105, %r3947;
	add.s32 	%r11103, %r11104, %r3959;
	xor.b32  	%r3972, %r3592, 1;
	shf.l.wrap.b32 	%r3973, %r3592, %r3972, 16;
	add.s32 	%r3974, %r11107, %r3973;
	xor.b32  	%r3975, %r11107, %r3974;
	shf.l.wrap.b32 	%r3976, %r3975, %r3975, 12;
	add.s32 	%r3977, %r3592, %r3976;
	xor.b32  	%r3978, %r3973, %r3977;
	shf.l.wrap.b32 	%r3979, %r3978, %r3978, 8;
	add.s32 	%r3980, %r3974, %r3979;
	xor.b32  	%r3981, %r3976, %r3980;
	shf.l.wrap.b32 	%r3982, %r3981, %r3981, 7;
	add.s32 	%r3983, %r3977, %r3613;
	xor.b32  	%r3984, %r3632, %r3983;
	shf.l.wrap.b32 	%r3985, %r3984, %r3984, 16;
	add.s32 	%r3986, %r3622, %r3985;
	xor.b32  	%r3987, %r3613, %r3986;
	shf.l.wrap.b32 	%r3988, %r3987, %r3987, 12;
	add.s32 	%r3989, %r3983, %r3988;
	xor.b32  	%r3990, %r3985, %r3989;
	shf.l.wrap.b32 	%r3991, %r3990, %r3990, 8;
	add.s32 	%r3992, %r3986, %r3991;
	xor.b32  	%r3993, %r3988, %r3992;
	shf.l.wrap.b32 	%r3994, %r3993, %r3993, 7;
	xor.b32  	%r3995, %r3979, %r3648;
	shf.l.wrap.b32 	%r3996, %r3995, %r3995, 16;
	add.s32 	%r3997, %r3633, %r3996;
	xor.b32  	%r3998, %r3624, %r3997;
	shf.l.wrap.b32 	%r3999, %r3998, %r3998, 12;
	add.s32 	%r4000, %r3648, %r3999;
	xor.b32  	%r4001, %r3996, %r4000;
	shf.l.wrap.b32 	%r4002, %r4001, %r4001, 8;
	add.s32 	%r4003, %r3997, %r4002;
	xor.b32  	%r4004, %r3999, %r4003;
	shf.l.wrap.b32 	%r4005, %r4004, %r4004, 7;
	add.s32 	%r4006, %r3980, %r3662;
	xor.b32  	%r4007, %r3635, %r4006;
	shf.l.wrap.b32 	%r4008, %r4007, %r4007, 12;
	add.s32 	%r4009, %r3660, %r4008;
	xor.b32  	%r4010, %r3662, %r4009;
	shf.l.wrap.b32 	%r4011, %r4010, %r4010, 8;
	add.s32 	%r4012, %r4006, %r4011;
	xor.b32  	%r4013, %r4008, %r4012;
	shf.l.wrap.b32 	%r4014, %r4013, %r4013, 7;
	add.s32 	%r4015, %r3630, %r3982;
	xor.b32  	%r4016, %r3621, %r4015;
	shf.l.wrap.b32 	%r4017, %r4016, %r4016, 16;
	add.s32 	%r4018, %r3611, %r4017;
	xor.b32  	%r4019, %r3982, %r4018;
	shf.l.wrap.b32 	%r4020, %r4019, %r4019, 12;
	add.s32 	%r4021, %r4015, %r4020;
	xor.b32  	%r4022, %r4017, %r4021;
	shf.l.wrap.b32 	%r4023, %r4022, %r4022, 8;
	add.s32 	%r4024, %r4018, %r4023;
	xor.b32  	%r4025, %r4020, %r4024;
	shf.l.wrap.b32 	%r4026, %r4025, %r4025, 7;
	add.s32 	%r4027, %r3989, %r4026;
	xor.b32  	%r4028, %r4002, %r4027;
	shf.l.wrap.b32 	%r4029, %r4028, %r4028, 16;
	add.s32 	%r4030, %r4012, %r4029;
	xor.b32  	%r4031, %r4026, %r4030;
	shf.l.wrap.b32 	%r4032, %r4031, %r4031, 12;
	add.s32 	%r4033, %r4027, %r4032;
	xor.b32  	%r4034, %r4029, %r4033;
	shf.l.wrap.b32 	%r4035, %r4034, %r4034, 8;
	add.s32 	%r4036, %r4030, %r4035;
	xor.b32  	%r4037, %r4032, %r4036;
	shf.l.wrap.b32 	%r4038, %r4037, %r4037, 7;
	add.s32 	%r4039, %r4000, %r3994;
	xor.b32  	%r4040, %r4011, %r4039;
	shf.l.wrap.b32 	%r4041, %r4040, %r4040, 16;
	add.s32 	%r4042, %r4024, %r4041;
	xor.b32  	%r4043, %r3994, %r4042;
	shf.l.wrap.b32 	%r4044, %r4043, %r4043, 12;
	add.s32 	%r4045, %r4039, %r4044;
	xor.b32  	%r4046, %r4041, %r4045;
	shf.l.wrap.b32 	%r4047, %r4046, %r4046, 8;
	add.s32 	%r4048, %r4042, %r4047;
	xor.b32  	%r4049, %r4044, %r4048;
	shf.l.wrap.b32 	%r4050, %r4049, %r4049, 7;
	add.s32 	%r4051, %r4009, %r4005;
	xor.b32  	%r4052, %r4023, %r4051;
	shf.l.wrap.b32 	%r4053, %r4052, %r4052, 16;
	add.s32 	%r4054, %r3992, %r4053;
	xor.b32  	%r4055, %r4005, %r4054;
	shf.l.wrap.b32 	%r4056, %r4055, %r4055, 12;
	add.s32 	%r4057, %r4051, %r4056;
	xor.b32  	%r4058, %r4053, %r4057;
	shf.l.wrap.b32 	%r4059, %r4058, %r4058, 8;
	add.s32 	%r4060, %r4054, %r4059;
	xor.b32  	%r4061, %r4056, %r4060;
	shf.l.wrap.b32 	%r4062, %r4061, %r4061, 7;
	add.s32 	%r4063, %r4021, %r4014;
	xor.b32  	%r4064, %r3991, %r4063;
	shf.l.wrap.b32 	%r4065, %r4064, %r4064, 16;
	add.s32 	%r4066, %r4003, %r4065;
	xor.b32  	%r4067, %r4014, %r4066;
	shf.l.wrap.b32 	%r4068, %r4067, %r4067, 12;
	add.s32 	%r4069, %r4063, %r4068;
	xor.b32  	%r4070, %r4065, %r4069;
	shf.l.wrap.b32 	%r4071, %r4070, %r4070, 8;
	add.s32 	%r4072, %r4066, %r4071;
	xor.b32  	%r4073, %r4068, %r4072;
	shf.l.wrap.b32 	%r4074, %r4073, %r4073, 7;
	add.s32 	%r4075, %r4033, %r4050;
	xor.b32  	%r4076, %r4071, %r4075;
	shf.l.wrap.b32 	%r4077, %r4076, %r4076, 16;
	add.s32 	%r4078, %r4060, %r4077;
	xor.b32  	%r4079, %r4050, %r4078;
	shf.l.wrap.b32 	%r4080, %r4079, %r4079, 12;
	add.s32 	%r4081, %r4075, %r4080;
	xor.b32  	%r4082, %r4077, %r4081;
	shf.l.wrap.b32 	%r4083, %r4082, %r4082, 8;
	add.s32 	%r4084, %r4078, %r4083;
	xor.b32  	%r4085, %r4080, %r4084;
	shf.l.wrap.b32 	%r4086, %r4085, %r4085, 7;
	add.s32 	%r4087, %r4045, %r4062;
	xor.b32  	%r4088, %r4035, %r4087;
	shf.l.wrap.b32 	%r4089, %r4088, %r4088, 16;
	add.s32 	%r4090, %r4072, %r4089;
	xor.b32  	%r4091, %r4062, %r4090;
	shf.l.wrap.b32 	%r4092, %r4091, %r4091, 12;
	add.s32 	%r4093, %r4087, %r4092;
	xor.b32  	%r4094, %r4089, %r4093;
	shf.l.wrap.b32 	%r4095, %r4094, %r4094, 8;
	add.s32 	%r4096, %r4090, %r4095;
	xor.b32  	%r4097, %r4092, %r4096;
	shf.l.wrap.b32 	%r4098, %r4097, %r4097, 7;
	add.s32 	%r4099, %r4057, %r4074;
	xor.b32  	%r4100, %r4047, %r4099;
	shf.l.wrap.b32 	%r4101, %r4100, %r4100, 16;
	add.s32 	%r4102, %r4036, %r4101;
	xor.b32  	%r4103, %r4074, %r4102;
	shf.l.wrap.b32 	%r4104, %r4103, %r4103, 12;
	add.s32 	%r4105, %r4099, %r4104;
	xor.b32  	%r4106, %r4101, %r4105;
	shf.l.wrap.b32 	%r4107, %r4106, %r4106, 8;
	add.s32 	%r4108, %r4102, %r4107;
	xor.b32  	%r4109, %r4104, %r4108;
	shf.l.wrap.b32 	%r4110, %r4109, %r4109, 7;
	add.s32 	%r4111, %r4069, %r4038;
	xor.b32  	%r4112, %r4059, %r4111;
	shf.l.wrap.b32 	%r4113, %r4112, %r4112, 16;
	add.s32 	%r4114, %r4048, %r4113;
	xor.b32  	%r4115, %r4038, %r4114;
	shf.l.wrap.b32 	%r4116, %r4115, %r4115, 12;
	add.s32 	%r4117, %r4111, %r4116;
	xor.b32  	%r4118, %r4113, %r4117;
	shf.l.wrap.b32 	%r4119, %r4118, %r4118, 8;
	add.s32 	%r4120, %r4114, %r4119;
	xor.b32  	%r4121, %r4116, %r4120;
	shf.l.wrap.b32 	%r4122, %r4121, %r4121, 7;
	add.s32 	%r4123, %r4081, %r4122;
	xor.b32  	%r4124, %r4095, %r4123;
	shf.l.wrap.b32 	%r4125, %r4124, %r4124, 16;
	add.s32 	%r4126, %r4108, %r4125;
	xor.b32  	%r4127, %r4122, %r4126;
	shf.l.wrap.b32 	%r4128, %r4127, %r4127, 12;
	add.s32 	%r4129, %r4123, %r4128;
	xor.b32  	%r4130, %r4125, %r4129;
	shf.l.wrap.b32 	%r4131, %r4130, %r4130, 8;
	add.s32 	%r4132, %r4126, %r4131;
	xor.b32  	%r4133, %r4128, %r4132;
	shf.l.wrap.b32 	%r4134, %r4133, %r4133, 7;
	add.s32 	%r4135, %r4093, %r4086;
	xor.b32  	%r4136, %r4107, %r4135;
	shf.l.wrap.b32 	%r4137, %r4136, %r4136, 16;
	add.s32 	%r4138, %r4120, %r4137;
	xor.b32  	%r4139, %r4086, %r4138;
	shf.l.wrap.b32 	%r4140, %r4139, %r4139, 12;
	add.s32 	%r4141, %r4135, %r4140;
	xor.b32  	%r4142, %r4137, %r4141;
	shf.l.wrap.b32 	%r4143, %r4142, %r4142, 8;
	add.s32 	%r4144, %r4138, %r4143;
	xor.b32  	%r4145, %r4140, %r4144;
	shf.l.wrap.b32 	%r4146, %r4145, %r4145, 7;
	add.s32 	%r4147, %r4105, %r4098;
	xor.b32  	%r4148, %r4119, %r4147;
	shf.l.wrap.b32 	%r4149, %r4148, %r4148, 16;
	add.s32 	%r4150, %r4084, %r4149;
	xor.b32  	%r4151, %r4098, %r4150;
	shf.l.wrap.b32 	%r4152, %r4151, %r4151, 12;
	add.s32 	%r4153, %r4147, %r4152;
	xor.b32  	%r4154, %r4149, %r4153;
	shf.l.wrap.b32 	%r4155, %r4154, %r4154, 8;
	add.s32 	%r4156, %r4150, %r4155;
	xor.b32  	%r4157, %r4152, %r4156;
	shf.l.wrap.b32 	%r4158, %r4157, %r4157, 7;
	add.s32 	%r4159, %r4117, %r4110;
	xor.b32  	%r4160, %r4083, %r4159;
	shf.l.wrap.b32 	%r4161, %r4160, %r4160, 16;
	add.s32 	%r4162, %r4096, %r4161;
	xor.b32  	%r4163, %r4110, %r4162;
	shf.l.wrap.b32 	%r4164, %r4163, %r4163, 12;
	add.s32 	%r4165, %r4159, %r4164;
	xor.b32  	%r4166, %r4161, %r4165;
	shf.l.wrap.b32 	%r4167, %r4166, %r4166, 8;
	add.s32 	%r4168, %r4162, %r4167;
	xor.b32  	%r4169, %r4164, %r4168;
	shf.l.wrap.b32 	%r4170, %r4169, %r4169, 7;
	add.s32 	%r4171, %r4129, %r4146;
	xor.b32  	%r4172, %r4167, %r4171;
	shf.l.wrap.b32 	%r4173, %r4172, %r4172, 16;
	add.s32 	%r4174, %r4156, %r4173;
	xor.b32  	%r4175, %r4146, %r4174;
	shf.l.wrap.b32 	%r4176, %r4175, %r4175, 12;
	add.s32 	%r4177, %r4171, %r4176;
	xor.b32  	%r4178, %r4173, %r4177;
	shf.l.wrap.b32 	%r4179, %r4178, %r4178, 8;
	add.s32 	%r4180, %r4174, %r4179;
	xor.b32  	%r4181, %r4176, %r4180;
	shf.l.wrap.b32 	%r4182, %r4181, %r4181, 7;
	add.s32 	%r4183, %r4141, %r4158;
	xor.b32  	%r4184, %r4131, %r4183;
	shf.l.wrap.b32 	%r4185, %r4184, %r4184, 16;
	add.s32 	%r4186, %r4168, %r4185;
	xor.b32  	%r4187, %r4158, %r4186;
	shf.l.wrap.b32 	%r4188, %r4187, %r4187, 12;
	add.s32 	%r4189, %r4183, %r4188;
	xor.b32  	%r4190, %r4185, %r4189;
	shf.l.wrap.b32 	%r4191, %r4190, %r4190, 8;
	add.s32 	%r4192, %r4186, %r4191;
	xor.b32  	%r4193, %r4188, %r4192;
	shf.l.wrap.b32 	%r4194, %r4193, %r4193, 7;
	add.s32 	%r4195, %r4153, %r4170;
	xor.b32  	%r4196, %r4143, %r4195;
	shf.l.wrap.b32 	%r4197, %r4196, %r4196, 16;
	add.s32 	%r4198, %r4132, %r4197;
	xor.b32  	%r4199, %r4170, %r4198;
	shf.l.wrap.b32 	%r4200, %r4199, %r4199, 12;
	add.s32 	%r4201, %r4195, %r4200;
	xor.b32  	%r4202, %r4197, %r4201;
	shf.l.wrap.b32 	%r4203, %r4202, %r4202, 8;
	add.s32 	%r4204, %r4198, %r4203;
	xor.b32  	%r4205, %r4200, %r4204;
	shf.l.wrap.b32 	%r4206, %r4205, %r4205, 7;
	add.s32 	%r4207, %r4165, %r4134;
	xor.b32  	%r4208, %r4155, %r4207;
	shf.l.wrap.b32 	%r4209, %r4208, %r4208, 16;
	add.s32 	%r4210, %r4144, %r4209;
	xor.b32  	%r4211, %r4134, %r4210;
	shf.l.wrap.b32 	%r4212, %r4211, %r4211, 12;
	add.s32 	%r4213, %r4207, %r4212;
	xor.b32  	%r4214, %r4209, %r4213;
	shf.l.wrap.b32 	%r4215, %r4214, %r4214, 8;
	add.s32 	%r4216, %r4210, %r4215;
	xor.b32  	%r4217, %r4212, %r4216;
	shf.l.wrap.b32 	%r4218, %r4217, %r4217, 7;
	add.s32 	%r4219, %r4177, %r4218;
	xor.b32  	%r4220, %r4191, %r4219;
	shf.l.wrap.b32 	%r4221, %r4220, %r4220, 16;
	add.s32 	%r4222, %r4204, %r4221;
	xor.b32  	%r4223, %r4218, %r4222;
	shf.l.wrap.b32 	%r4224, %r4223, %r4223, 12;
	add.s32 	%r4225, %r4219, %r4224;
	xor.b32  	%r4226, %r4221, %r4225;
	shf.l.wrap.b32 	%r4227, %r4226, %r4226, 8;
	add.s32 	%r4228, %r4189, %r4182;
	xor.b32  	%r4229, %r4203, %r4228;
	shf.l.wrap.b32 	%r4230, %r4229, %r4229, 16;
	add.s32 	%r4231, %r4216, %r4230;
	xor.b32  	%r4232, %r4182, %r4231;
	shf.l.wrap.b32 	%r4233, %r4232, %r4232, 12;
	add.s32 	%r4234, %r4228, %r4233;
	xor.b32  	%r4235, %r4230, %r4234;
	shf.l.wrap.b32 	%r4236, %r4235, %r4235, 8;
	add.s32 	%r4237, %r4231, %r4236;
	xor.b32  	%r4238, %r4233, %r4237;
	shf.l.wrap.b32 	%r4239, %r4238, %r4238, 7;
	add.s32 	%r4240, %r4201, %r4194;
	xor.b32  	%r4241, %r4215, %r4240;
	shf.l.wrap.b32 	%r4242, %r4241, %r4241, 16;
	add.s32 	%r4243, %r4180, %r4242;
	xor.b32  	%r4244, %r4194, %r4243;
	shf.l.wrap.b32 	%r4245, %r4244, %r4244, 12;
	add.s32 	%r4246, %r4240, %r4245;
	xor.b32  	%r4247, %r4242, %r4246;
	shf.l.wrap.b32 	%r4248, %r4247, %r4247, 8;
	add.s32 	%r4249, %r4243, %r4248;
	xor.b32  	%r4250, %r4245, %r4249;
	shf.l.wrap.b32 	%r4251, %r4250, %r4250, 7;
	add.s32 	%r4252, %r4213, %r4206;
	xor.b32  	%r4253, %r4179, %r4252;
	shf.l.wrap.b32 	%r4254, %r4253, %r4253, 16;
	add.s32 	%r4255, %r4192, %r4254;
	xor.b32  	%r4256, %r4206, %r4255;
	shf.l.wrap.b32 	%r4257, %r4256, %r4256, 12;
	add.s32 	%r4258, %r4252, %r4257;
	xor.b32  	%r4259, %r4254, %r4258;
	shf.l.wrap.b32 	%r4260, %r4259, %r4259, 8;
	add.s32 	%r4261, %r4255, %r4260;
	add.s32 	%r4262, %r4225, %r4239;
	xor.b32  	%r4263, %r4260, %r4262;
	shf.l.wrap.b32 	%r4264, %r4263, %r4263, 16;
	add.s32 	%r4265, %r4249, %r4264;
	xor.b32  	%r4266, %r4239, %r4265;
	shr.u32 	%r4267, %r4266, 20;
	add.s32 	%r4268, %r4262, %r4267;
	add.s32 	%r4269, %r4234, %r4251;
	xor.b32  	%r4270, %r4227, %r4269;
	shf.l.wrap.b32 	%r4271, %r4270, %r4270, 16;
	add.s32 	%r4272, %r4261, %r4271;
	xor.b32  	%r4273, %r4251, %r4272;
	shr.u32 	%r4274, %r4273, 20;
	add.s32 	%r4275, %r4269, %r4274;
	add.s32 	%r4276, %r13, %r4268;
	add.s32 	%r4277, %r14, %r4275;
	not.b32 	%r4278, %r11095;
	add.s32 	%r4279, %r156, %r4278;
	mov.b32 	%r4280, 1;
	shl.b32 	%r4281, %r4280, %r4279;
	and.b32  	%r171, %r4281, %r12;
	setp.eq.s32 	%p26, %r171, 0;
	selp.b32 	%r4282, %r4276, %r4277, %p26;
	cvt.u16.u32 	%rs88, %r4282;
	and.b16  	%rs162, %rs88, 1;
	and.b16  	%rs89, %rs160, 255;
	setp.ne.s16 	%p27, %rs89, 1;
	@%p27 bra 	$L__BB1_26;
	setp.eq.s32 	%p28, %r171, 0;
	mul.wide.u32 	%rd28, %r11095, 16;
	add.s64 	%rd29, %rd1, %rd28;
	ld.global.u32 	%r4283, [%rd29+1484];
	selp.b32 	%r4284, %r11099, %r11100, %p28;
	xor.b32  	%r4285, %r4284, %r4283;
	selp.b32 	%r4286, %r11098, %r11101, %p28;
	selp.b32 	%r11099, %r4285, %r11099, %p28;
	selp.b32 	%r11100, %r11100, %r4285, %p28;
	ld.global.u32 	%r4287, [%rd29+1488];
	xor.b32  	%r4288, %r4286, %r4287;
	selp.b32 	%r4289, %r11097, %r11102, %p28;
	selp.b32 	%r11098, %r4288, %r11098, %p28;
	selp.b32 	%r11101, %r11101, %r4288, %p28;
	ld.global.u32 	%r4290, [%rd29+1492];
	xor.b32  	%r4291, %r4289, %r4290;
	selp.b32 	%r4292, %r11096, %r11103, %p28;
	selp.b32 	%r11097, %r4291, %r11097, %p28;
	selp.b32 	%r11102, %r11102, %r4291, %p28;
	ld.global.u32 	%r4293, [%rd29+1496];
	xor.b32  	%r4294, %r4292, %r4293;
	selp.b32 	%r4295, 420, 445, %p28;
	selp.b32 	%r11096, %r4294, %r11096, %p28;
	selp.b32 	%r11103, %r11103, %r4294, %p28;
	add.s32 	%r4296, %r4295, %r11095;
	cvt.u64.u32 	%rd30, %r4296;
	add.s64 	%rd31, %rd1, %rd30;
	ld.global.u8 	%rs90, [%rd31+1464];
	xor.b16  	%rs162, %rs90, %rs162;
$L__BB1_26:
	setp.eq.s32 	%p29, %r171, 0;
	selp.b32 	%r11107, %r11099, %r11100, %p29;
	selp.b32 	%r11106, %r11098, %r11101, %p29;
	selp.b32 	%r11105, %r11097, %r11102, %p29;
	selp.b32 	%r11104, %r11096, %r11103, %p29;
	add.s32 	%r192, %r11095, 1;
	setp.ne.s32 	%p30, %r11095, %r157;
	mov.u16 	%rs160, %rs162;
	mov.u32 	%r11095, %r192;
	@%p30 bra 	$L__BB1_24;
$L__BB1_27:
	st.shared.u32 	[s_mem+24636], %r11107;
	st.shared.v2.u32 	[s_mem+24640], {%r11106, %r11105};
	st.shared.u32 	[s_mem+24648], %r11104;
	st.shared.u8 	[s_mem+24652], %rs162;
	ld.global.v2.u8 	{%rs165, %rs30}, [%rd1+1968];
	ld.global.u32 	%r11124, [%rd1+1952];
	ld.global.u32 	%r11123, [%rd1+1956];
	ld.global.u32 	%r11122, [%rd1+1960];
	ld.global.u32 	%r11121, [%rd1+1964];
	setp.lt.u16 	%p31, %rs30, 12;
	@%p31 bra 	$L__BB1_32;
	cvt.u32.u16 	%r4298, %rs30;
	and.b32  	%r201, %r4298, 255;
	add.s32 	%r202, %r201, -12;
	mov.b32 	%r11112, 0;
	mov.u16 	%rs163, %rs165;
$L__BB1_29:
	add.s32 	%r4299, %r13, %r11124;
	shf.l.wrap.b32 	%r4300, %r4299, %r4299, 16;
	add.s32 	%r4301, %r11124, %r4300;
	xor.b32  	%r4302, %r11124, %r4301;
	shf.l.wrap.b32 	%r4303, %r4302, %r4302, 12;
	add.s32 	%r4304, %r4299, %r4303;
	xor.b32  	%r4305, %r4300, %r4304;
	shf.l.wrap.b32 	%r4306, %r4305, %r4305, 8;
	add.s32 	%r4307, %r4301, %r4306;
	xor.b32  	%r4308, %r4303, %r4307;
	shf.l.wrap.b32 	%r4309, %r4308, %r4308, 7;
	add.s32 	%r4310, %r14, %r11123;
	shf.l.wrap.b32 	%r4311, %r4310, %r4310, 16;
	add.s32 	%r4312, %r11123, %r4311;
	xor.b32  	%r4313, %r11123, %r4312;
	shf.l.wrap.b32 	%r4314, %r4313, %r4313, 12;
	add.s32 	%r4315, %r4310, %r4314;
	xor.b32  	%r4316, %r4311, %r4315;
	shf.l.wrap.b32 	%r4317, %r4316, %r4316, 8;
	add.s32 	%r4318, %r4312, %r4317;
	xor.b32  	%r4319, %r4314, %r4318;
	shf.l.wrap.b32 	%r4320, %r4319, %r4319, 7;
	add.s32 	%r4321, %r15, %r11122;
	shf.l.wrap.b32 	%r4322, %r4321, %r4321, 16;
	add.s32 	%r4323, %r11122, %r4322;
	xor.b32  	%r4324, %r11122, %r4323;
	shf.l.wrap.b32 	%r4325, %r4324, %r4324, 12;
	add.s32 	%r4326, %r4321, %r4325;
	xor.b32  	%r4327, %r4322, %r4326;
	shf.l.wrap.b32 	%r4328, %r4327, %r4327, 8;
	add.s32 	%r4329, %r4323, %r4328;
	xor.b32  	%r4330, %r4325, %r4329;
	shf.l.wrap.b32 	%r4331, %r4330, %r4330, 7;
	add.s32 	%r4332, %r16, %r11121;
	shf.l.wrap.b32 	%r4333, %r4332, %r4332, 16;
	add.s32 	%r4334, %r11121, %r4333;
	xor.b32  	%r4335, %r11121, %r4334;
	shf.l.wrap.b32 	%r4336, %r4335, %r4335, 12;
	add.s32 	%r4337, %r4332, %r4336;
	xor.b32  	%r4338, %r4333, %r4337;
	shf.l.wrap.b32 	%r4339, %r4338, %r4338, 8;
	add.s32 	%r4340, %r4334, %r4339;
	xor.b32  	%r4341, %r4336, %r4340;
	shf.l.wrap.b32 	%r4342, %r4341, %r4341, 7;
	add.s32 	%r4343, %r4304, %r4320;
	xor.b32  	%r4344, %r4339, %r4343;
	shf.l.wrap.b32 	%r4345, %r4344, %r4344, 16;
	add.s32 	%r4346, %r4329, %r4345;
	xor.b32  	%r4347, %r4320, %r4346;
	shf.l.wrap.b32 	%r4348, %r4347, %r4347, 12;
	add.s32 	%r4349, %r4343, %r4348;
	xor.b32  	%r4350, %r4345, %r4349;
	shf.l.wrap.b32 	%r4351, %r4350, %r4350, 8;
	add.s32 	%r4352, %r4346, %r4351;
	xor.b32  	%r4353, %r4348, %r4352;
	shf.l.wrap.b32 	%r4354, %r4353, %r4353, 7;
	add.s32 	%r4355, %r4315, %r4331;
	xor.b32  	%r4356, %r4306, %r4355;
	shf.l.wrap.b32 	%r4357, %r4356, %r4356, 16;
	add.s32 	%r4358, %r4340, %r4357;
	xor.b32  	%r4359, %r4331, %r4358;
	shf.l.wrap.b32 	%r4360, %r4359, %r4359, 12;
	add.s32 	%r4361, %r4355, %r4360;
	xor.b32  	%r4362, %r4357, %r4361;
	shf.l.wrap.b32 	%r4363, %r4362, %r4362, 8;
	add.s32 	%r4364, %r4358, %r4363;
	xor.b32  	%r4365, %r4360, %r4364;
	shf.l.wrap.b32 	%r4366, %r4365, %r4365, 7;
	add.s32 	%r4367, %r4326, %r4342;
	xor.b32  	%r4368, %r4317, %r4367;
	shf.l.wrap.b32 	%r4369, %r4368, %r4368, 16;
	add.s32 	%r4370, %r4307, %r4369;
	xor.b32  	%r4371, %r4342, %r4370;
	shf.l.wrap.b32 	%r4372, %r4371, %r4371, 12;
	add.s32 	%r4373, %r4367, %r4372;
	xor.b32  	%r4374, %r4369, %r4373;
	shf.l.wrap.b32 	%r4375, %r4374, %r4374, 8;
	add.s32 	%r4376, %r4370, %r4375;
	xor.b32  	%r4377, %r4372, %r4376;
	shf.l.wrap.b32 	%r4378, %r4377, %r4377, 7;
	add.s32 	%r4379, %r4337, %r4309;
	xor.b32  	%r4380, %r4328, %r4379;
	shf.l.wrap.b32 	%r4381, %r4380, %r4380, 16;
	add.s32 	%r4382, %r4318, %r4381;
	xor.b32  	%r4383, %r4309, %r4382;
	shf.l.wrap.b32 	%r4384, %r4383, %r4383, 12;
	add.s32 	%r4385, %r4379, %r4384;
	xor.b32  	%r4386, %r4381, %r4385;
	shf.l.wrap.b32 	%r4387, %r4386, %r4386, 8;
	add.s32 	%r4388, %r4382, %r4387;
	xor.b32  	%r4389, %r4384, %r4388;
	shf.l.wrap.b32 	%r4390, %r4389, %r4389, 7;
	add.s32 	%r4391, %r4349, %r4390;
	xor.b32  	%r4392, %r4363, %r4391;
	shf.l.wrap.b32 	%r4393, %r4392, %r4392, 16;
	add.s32 	%r4394, %r4376, %r4393;
	xor.b32  	%r4395, %r4390, %r4394;
	shf.l.wrap.b32 	%r4396, %r4395, %r4395, 12;
	add.s32 	%r4397, %r4391, %r4396;
	xor.b32  	%r4398, %r4393, %r4397;
	shf.l.wrap.b32 	%r4399, %r4398, %r4398, 8;
	add.s32 	%r4400, %r4394, %r4399;
	xor.b32  	%r4401, %r4396, %r4400;
	shf.l.wrap.b32 	%r4402, %r4401, %r4401, 7;
	add.s32 	%r4403, %r4361, %r4354;
	xor.b32  	%r4404, %r4375, %r4403;
	shf.l.wrap.b32 	%r4405, %r4404, %r4404, 16;
	add.s32 	%r4406, %r4388, %r4405;
	xor.b32  	%r4407, %r4354, %r4406;
	shf.l.wrap.b32 	%r4408, %r4407, %r4407, 12;
	add.s32 	%r4409, %r4403, %r4408;
	xor.b32  	%r4410, %r4405, %r4409;
	shf.l.wrap.b32 	%r4411, %r4410, %r4410, 8;
	add.s32 	%r4412, %r4406, %r4411;
	xor.b32  	%r4413, %r4408, %r4412;
	shf.l.wrap.b32 	%r4414, %r4413, %r4413, 7;
	add.s32 	%r4415, %r4373, %r4366;
	xor.b32  	%r4416, %r4387, %r4415;
	shf.l.wrap.b32 	%r4417, %r4416, %r4416, 16;
	add.s32 	%r4418, %r4352, %r4417;
	xor.b32  	%r4419, %r4366, %r4418;
	shf.l.wrap.b32 	%r4420, %r4419, %r4419, 12;
	add.s32 	%r4421, %r4415, %r4420;
	xor.b32  	%r4422, %r4417, %r4421;
	shf.l.wrap.b32 	%r4423, %r4422, %r4422, 8;
	add.s32 	%r4424, %r4418, %r4423;
	xor.b32  	%r4425, %r4420, %r4424;
	shf.l.wrap.b32 	%r4426, %r4425, %r4425, 7;
	add.s32 	%r4427, %r4385, %r4378;
	xor.b32  	%r4428, %r4351, %r4427;
	shf.l.wrap.b32 	%r4429, %r4428, %r4428, 16;
	add.s32 	%r4430, %r4364, %r4429;
	xor.b32  	%r4431, %r4378, %r4430;
	shf.l.wrap.b32 	%r4432, %r4431, %r4431, 12;
	add.s32 	%r4433, %r4427, %r4432;
	xor.b32  	%r4434, %r4429, %r4433;
	shf.l.wrap.b32 	%r4435, %r4434, %r4434, 8;
	add.s32 	%r4436, %r4430, %r4435;
	xor.b32  	%r4437, %r4432, %r4436;
	shf.l.wrap.b32 	%r4438, %r4437, %r4437, 7;
	add.s32 	%r4439, %r4397, %r4414;
	xor.b32  	%r4440, %r4435, %r4439;
	shf.l.wrap.b32 	%r4441, %r4440, %r4440, 16;
	add.s32 	%r4442, %r4424, %r4441;
	xor.b32  	%r4443, %r4414, %r4442;
	shf.l.wrap.b32 	%r4444, %r4443, %r4443, 12;
	add.s32 	%r4445, %r4439, %r4444;
	xor.b32  	%r4446, %r4441, %r4445;
	shf.l.wrap.b32 	%r4447, %r4446, %r4446, 8;
	add.s32 	%r4448, %r4442, %r4447;
	xor.b32  	%r4449, %r4444, %r4448;
	shf.l.wrap.b32 	%r4450, %r4449, %r4449, 7;
	add.s32 	%r4451, %r4409, %r4426;
	xor.b32  	%r4452, %r4399, %r4451;
	shf.l.wrap.b32 	%r4453, %r4452, %r4452, 16;
	add.s32 	%r4454, %r4436, %r4453;
	xor.b32  	%r4455, %r4426, %r4454;
	shf.l.wrap.b32 	%r4456, %r4455, %r4455, 12;
	add.s32 	%r4457, %r4451, %r4456;
	xor.b32  	%r4458, %r4453, %r4457;
	shf.l.wrap.b32 	%r4459, %r4458, %r4458, 8;
	add.s32 	%r4460, %r4454, %r4459;
	xor.b32  	%r4461, %r4456, %r4460;
	shf.l.wrap.b32 	%r4462, %r4461, %r4461, 7;
	add.s32 	%r4463, %r4421, %r4438;
	xor.b32  	%r4464, %r4411, %r4463;
	shf.l.wrap.b32 	%r4465, %r4464, %r4464, 16;
	add.s32 	%r4466, %r4400, %r4465;
	xor.b32  	%r4467, %r4438, %r4466;
	shf.l.wrap.b32 	%r4468, %r4467, %r4467, 12;
	add.s32 	%r4469, %r4463, %r4468;
	xor.b32  	%r4470, %r4465, %r4469;
	shf.l.wrap.b32 	%r4471, %r4470, %r4470, 8;
	add.s32 	%r4472, %r4466, %r4471;
	xor.b32  	%r4473, %r4468, %r4472;
	shf.l.wrap.b32 	%r4474, %r4473, %r4473, 7;
	add.s32 	%r4475, %r4433, %r4402;
	xor.b32  	%r4476, %r4423, %r4475;
	shf.l.wrap.b32 	%r4477, %r4476, %r4476, 16;
	add.s32 	%r4478, %r4412, %r4477;
	xor.b32  	%r4479, %r4402, %r4478;
	shf.l.wrap.b32 	%r4480, %r4479, %r4479, 12;
	add.s32 	%r4481, %r4475, %r4480;
	xor.b32  	%r4482, %r4477, %r4481;
	shf.l.wrap.b32 	%r4483, %r4482, %r4482, 8;
	add.s32 	%r4484, %r4478, %r4483;
	xor.b32  	%r4485, %r4480, %r4484;
	shf.l.wrap.b32 	%r4486, %r4485, %r4485, 7;
	add.s32 	%r4487, %r4445, %r4486;
	xor.b32  	%r4488, %r4459, %r4487;
	shf.l.wrap.b32 	%r4489, %r4488, %r4488, 16;
	add.s32 	%r4490, %r4472, %r4489;
	xor.b32  	%r4491, %r4486, %r4490;
	shf.l.wrap.b32 	%r4492, %r4491, %r4491, 12;
	add.s32 	%r4493, %r4487, %r4492;
	xor.b32  	%r4494, %r4489, %r4493;
	shf.l.wrap.b32 	%r4495, %r4494, %r4494, 8;
	add.s32 	%r4496, %r4490, %r4495;
	xor.b32  	%r4497, %r4492, %r4496;
	shf.l.wrap.b32 	%r4498, %r4497, %r4497, 7;
	add.s32 	%r4499, %r4457, %r4450;
	xor.b32  	%r4500, %r4471, %r4499;
	shf.l.wrap.b32 	%r4501, %r4500, %r4500, 16;
	add.s32 	%r4502, %r4484, %r4501;
	xor.b32  	%r4503, %r4450, %r4502;
	shf.l.wrap.b32 	%r4504, %r4503, %r4503, 12;
	add.s32 	%r4505, %r4499, %r4504;
	xor.b32  	%r4506, %r4501, %r4505;
	shf.l.wrap.b32 	%r4507, %r4506, %r4506, 8;
	add.s32 	%r4508, %r4502, %r4507;
	xor.b32  	%r4509, %r4504, %r4508;
	shf.l.wrap.b32 	%r4510, %r4509, %r4509, 7;
	add.s32 	%r4511, %r4469, %r4462;
	xor.b32  	%r4512, %r4483, %r4511;
	shf.l.wrap.b32 	%r4513, %r4512, %r4512, 16;
	add.s32 	%r4514, %r4448, %r4513;
	xor.b32  	%r4515, %r4462, %r4514;
	shf.l.wrap.b32 	%r4516, %r4515, %r4515, 12;
	add.s32 	%r4517, %r4511, %r4516;
	xor.b32  	%r4518, %r4513, %r4517;
	shf.l.wrap.b32 	%r4519, %r4518, %r4518, 8;
	add.s32 	%r4520, %r4514, %r4519;
	xor.b32  	%r4521, %r4516, %r4520;
	shf.l.wrap.b32 	%r4522, %r4521, %r4521, 7;
	add.s32 	%r4523, %r4481, %r4474;
	xor.b32  	%r4524, %r4447, %r4523;
	shf.l.wrap.b32 	%r4525, %r4524, %r4524, 16;
	add.s32 	%r4526, %r4460, %r4525;
	xor.b32  	%r4527, %r4474, %r4526;
	shf.l.wrap.b32 	%r4528, %r4527, %r4527, 12;
	add.s32 	%r4529, %r4523, %r4528;
	xor.b32  	%r4530, %r4525, %r4529;
	shf.l.wrap.b32 	%r4531, %r4530, %r4530, 8;
	add.s32 	%r4532, %r4526, %r4531;
	xor.b32  	%r4533, %r4528, %r4532;
	shf.l.wrap.b32 	%r4534, %r4533, %r4533, 7;
	add.s32 	%r4535, %r4493, %r4510;
	xor.b32  	%r4536, %r4531, %r4535;
	shf.l.wrap.b32 	%r4537, %r4536, %r4536, 16;
	add.s32 	%r4538, %r4520, %r4537;
	xor.b32  	%r4539, %r4510, %r4538;
	shf.l.wrap.b32 	%r4540, %r4539, %r4539, 12;
	add.s32 	%r4541, %r4535, %r4540;
	xor.b32  	%r4542, %r4537, %r4541;
	shf.l.wrap.b32 	%r4543, %r4542, %r4542, 8;
	add.s32 	%r4544, %r4538, %r4543;
	xor.b32  	%r4545, %r4540, %r4544;
	shf.l.wrap.b32 	%r4546, %r4545, %r4545, 7;
	add.s32 	%r4547, %r4505, %r4522;
	xor.b32  	%r4548, %r4495, %r4547;
	shf.l.wrap.b32 	%r4549, %r4548, %r4548, 16;
	add.s32 	%r4550, %r4532, %r4549;
	xor.b32  	%r4551, %r4522, %r4550;
	shf.l.wrap.b32 	%r4552, %r4551, %r4551, 12;
	add.s32 	%r4553, %r4547, %r4552;
	xor.b32  	%r4554, %r4549, %r4553;
	shf.l.wrap.b32 	%r4555, %r4554, %r4554, 8;
	add.s32 	%r4556, %r4550, %r4555;
	xor.b32  	%r4557, %r4552, %r4556;
	shf.l.wrap.b32 	%r4558, %r4557, %r4557, 7;
	add.s32 	%r4559, %r4517, %r4534;
	xor.b32  	%r4560, %r4507, %r4559;
	shf.l.wrap.b32 	%r4561, %r4560, %r4560, 16;
	add.s32 	%r4562, %r4496, %r4561;
	xor.b32  	%r4563, %r4534, %r4562;
	shf.l.wrap.b32 	%r4564, %r4563, %r4563, 12;
	add.s32 	%r4565, %r4559, %r4564;
	xor.b32  	%r4566, %r4561, %r4565;
	shf.l.wrap.b32 	%r4567, %r4566, %r4566, 8;
	add.s32 	%r4568, %r4562, %r4567;
	xor.b32  	%r4569, %r4564, %r4568;
	shf.l.wrap.b32 	%r4570, %r4569, %r4569, 7;
	add.s32 	%r4571, %r4529, %r4498;
	xor.b32  	%r4572, %r4519, %r4571;
	shf.l.wrap.b32 	%r4573, %r4572, %r4572, 16;
	add.s32 	%r4574, %r4508, %r4573;
	xor.b32  	%r4575, %r4498, %r4574;
	shf.l.wrap.b32 	%r4576, %r4575, %r4575, 12;
	add.s32 	%r4577, %r4571, %r4576;
	xor.b32  	%r4578, %r4573, %r4577;
	shf.l.wrap.b32 	%r4579, %r4578, %r4578, 8;
	add.s32 	%r4580, %r4574, %r4579;
	xor.b32  	%r4581, %r4576, %r4580;
	shf.l.wrap.b32 	%r4582, %r4581, %r4581, 7;
	add.s32 	%r4583, %r4541, %r4582;
	xor.b32  	%r4584, %r4555, %r4583;
	shf.l.wrap.b32 	%r4585, %r4584, %r4584, 16;
	add.s32 	%r4586, %r4568, %r4585;
	xor.b32  	%r4587, %r4582, %r4586;
	shf.l.wrap.b32 	%r4588, %r4587, %r4587, 12;
	add.s32 	%r4589, %r4583, %r4588;
	xor.b32  	%r4590, %r4585, %r4589;
	shf.l.wrap.b32 	%r4591, %r4590, %r4590, 8;
	add.s32 	%r4592, %r4586, %r4591;
	xor.b32  	%r4593, %r4588, %r4592;
	shf.l.wrap.b32 	%r4594, %r4593, %r4593, 7;
	add.s32 	%r4595, %r4553, %r4546;
	xor.b32  	%r4596, %r4567, %r4595;
	shf.l.wrap.b32 	%r4597, %r4596, %r4596, 16;
	add.s32 	%r4598, %r4580, %r4597;
	xor.b32  	%r4599, %r4546, %r4598;
	shf.l.wrap.b32 	%r4600, %r4599, %r4599, 12;
	add.s32 	%r4601, %r4595, %r4600;
	xor.b32  	%r4602, %r4597, %r4601;
	shf.l.wrap.b32 	%r4603, %r4602, %r4602, 8;
	add.s32 	%r4604, %r4598, %r4603;
	xor.b32  	%r4605, %r4600, %r4604;
	shf.l.wrap.b32 	%r4606, %r4605, %r4605, 7;
	add.s32 	%r4607, %r4565, %r4558;
	xor.b32  	%r4608, %r4579, %r4607;
	shf.l.wrap.b32 	%r4609, %r4608, %r4608, 16;
	add.s32 	%r4610, %r4544, %r4609;
	xor.b32  	%r4611, %r4558, %r4610;
	shf.l.wrap.b32 	%r4612, %r4611, %r4611, 12;
	add.s32 	%r4613, %r4607, %r4612;
	xor.b32  	%r4614, %r4609, %r4613;
	shf.l.wrap.b32 	%r4615, %r4614, %r4614, 8;
	add.s32 	%r4616, %r4610, %r4615;
	xor.b32  	%r4617, %r4612, %r4616;
	shf.l.wrap.b32 	%r4618, %r4617, %r4617, 7;
	add.s32 	%r4619, %r4577, %r4570;
	xor.b32  	%r4620, %r4543, %r4619;
	shf.l.wrap.b32 	%r4621, %r4620, %r4620, 16;
	add.s32 	%r4622, %r4556, %r4621;
	xor.b32  	%r4623, %r4570, %r4622;
	shf.l.wrap.b32 	%r4624, %r4623, %r4623, 12;
	add.s32 	%r4625, %r4619, %r4624;
	xor.b32  	%r4626, %r4621, %r4625;
	shf.l.wrap.b32 	%r4627, %r4626, %r4626, 8;
	add.s32 	%r4628, %r4622, %r4627;
	xor.b32  	%r4629, %r4624, %r4628;
	shf.l.wrap.b32 	%r4630, %r4629, %r4629, 7;
	add.s32 	%r4631, %r4589, %r4606;
	xor.b32  	%r4632, %r4627, %r4631;
	shf.l.wrap.b32 	%r4633, %r4632, %r4632, 16;
	add.s32 	%r4634, %r4616, %r4633;
	xor.b32  	%r4635, %r4606, %r4634;
	shf.l.wrap.b32 	%r4636, %r4635, %r4635, 12;
	add.s32 	%r4637, %r4631, %r4636;
	xor.b32  	%r4638, %r4633, %r4637;
	shf.l.wrap.b32 	%r4639, %r4638, %r4638, 8;
	add.s32 	%r4640, %r4634, %r4639;
	xor.b32  	%r4641, %r4636, %r4640;
	shf.l.wrap.b32 	%r4642, %r4641, %r4641, 7;
	add.s32 	%r4643, %r4601, %r4618;
	xor.b32  	%r4644, %r4591, %r4643;
	shf.l.wrap.b32 	%r4645, %r4644, %r4644, 16;
	add.s32 	%r4646, %r4628, %r4645;
	xor.b32  	%r4647, %r4618, %r4646;
	shf.l.wrap.b32 	%r4648, %r4647, %r4647, 12;
	add.s32 	%r4649, %r4643, %r4648;
	xor.b32  	%r4650, %r4645, %r4649;
	shf.l.wrap.b32 	%r4651, %r4650, %r4650, 8;
	add.s32 	%r4652, %r4646, %r4651;
	xor.b32  	%r4653, %r4648, %r4652;
	shf.l.wrap.b32 	%r4654, %r4653, %r4653, 7;
	add.s32 	%r4655, %r4613, %r4630;
	xor.b32  	%r4656, %r4603, %r4655;
	shf.l.wrap.b32 	%r4657, %r4656, %r4656, 16;
	add.s32 	%r4658, %r4592, %r4657;
	xor.b32  	%r4659, %r4630, %r4658;
	shf.l.wrap.b32 	%r4660, %r4659, %r4659, 12;
	add.s32 	%r4661, %r4655, %r4660;
	xor.b32  	%r4662, %r4657, %r4661;
	shf.l.wrap.b32 	%r4663, %r4662, %r4662, 8;
	add.s32 	%r4664, %r4658, %r4663;
	xor.b32  	%r4665, %r4660, %r4664;
	shf.l.wrap.b32 	%r4666, %r4665, %r4665, 7;
	add.s32 	%r4667, %r4625, %r4594;
	xor.b32  	%r4668, %r4615, %r4667;
	shf.l.wrap.b32 	%r4669, %r4668, %r4668, 16;
	add.s32 	%r4670, %r4604, %r4669;
	xor.b32  	%r4671, %r4594, %r4670;
	shf.l.wrap.b32 	%r4672, %r4671, %r4671, 12;
	add.s32 	%r4673, %r4667, %r4672;
	xor.b32  	%r4674, %r4669, %r4673;
	shf.l.wrap.b32 	%r4675, %r4674, %r4674, 8;
	add.s32 	%r4676, %r4670, %r4675;
	xor.b32  	%r4677, %r4672, %r4676;
	shf.l.wrap.b32 	%r4678, %r4677, %r4677, 7;
	add.s32 	%r11116, %r13, %r4637;
	add.s32 	%r11115, %r14, %r4649;
	add.s32 	%r11114, %r15, %r4661;
	add.s32 	%r11113, %r16, %r4673;
	add.s32 	%r11117, %r11124, %r4678;
	add.s32 	%r11118, %r11123, %r4642;
	add.s32 	%r11119, %r11122, %r4654;
	add.s32 	%r11120, %r11121, %r4666;
	xor.b32  	%r4679, %r4299, 1;
	shf.l.wrap.b32 	%r4680, %r4299, %r4679, 16;
	add.s32 	%r4681, %r11124, %r4680;
	xor.b32  	%r4682, %r11124, %r4681;
	shf.l.wrap.b32 	%r4683, %r4682, %r4682, 12;
	add.s32 	%r4684, %r4299, %r4683;
	xor.b32  	%r4685, %r4680, %r4684;
	shf.l.wrap.b32 	%r4686, %r4685, %r4685, 8;
	add.s32 	%r4687, %r4681, %r4686;
	xor.b32  	%r4688, %r4683, %r4687;
	shf.l.wrap.b32 	%r4689, %r4688, %r4688, 7;
	add.s32 	%r4690, %r4684, %r4320;
	xor.b32  	%r4691, %r4339, %r4690;
	shf.l.wrap.b32 	%r4692, %r4691, %r4691, 16;
	add.s32 	%r4693, %r4329, %r4692;
	xor.b32  	%r4694, %r4320, %r4693;
	shf.l.wrap.b32 	%r4695, %r4694, %r4694, 12;
	add.s32 	%r4696, %r4690, %r4695;
	xor.b32  	%r4697, %r4692, %r4696;
	shf.l.wrap.b32 	%r4698, %r4697, %r4697, 8;
	add.s32 	%r4699, %r4693, %r4698;
	xor.b32  	%r4700, %r4695, %r4699;
	shf.l.wrap.b32 	%r4701, %r4700, %r4700, 7;
	xor.b32  	%r4702, %r4686, %r4355;
	shf.l.wrap.b32 	%r4703, %r4702, %r4702, 16;
	add.s32 	%r4704, %r4340, %r4703;
	xor.b32  	%r4705, %r4331, %r4704;
	shf.l.wrap.b32 	%r4706, %r4705, %r4705, 12;
	add.s32 	%r4707, %r4355, %r4706;
	xor.b32  	%r4708, %r4703, %r4707;
	shf.l.wrap.b32 	%r4709, %r4708, %r4708, 8;
	add.s32 	%r4710, %r4704, %r4709;
	xor.b32  	%r4711, %r4706, %r4710;
	shf.l.wrap.b32 	%r4712, %r4711, %r4711, 7;
	add.s32 	%r4713, %r4687, %r4369;
	xor.b32  	%r4714, %r4342, %r4713;
	shf.l.wrap.b32 	%r4715, %r4714, %r4714, 12;
	add.s32 	%r4716, %r4367, %r4715;
	xor.b32  	%r4717, %r4369, %r4716;
	shf.l.wrap.b32 	%r4718, %r4717, %r4717, 8;
	add.s32 	%r4719, %r4713, %r4718;
	xor.b32  	%r4720, %r4715, %r4719;
	shf.l.wrap.b32 	%r4721, %r4720, %r4720, 7;
	add.s32 	%r4722, %r4337, %r4689;
	xor.b32  	%r4723, %r4328, %r4722;
	shf.l.wrap.b32 	%r4724, %r4723, %r4723, 16;
	add.s32 	%r4725, %r4318, %r4724;
	xor.b32  	%r4726, %r4689, %r4725;
	shf.l.wrap.b32 	%r4727, %r4726, %r4726, 12;
	add.s32 	%r4728, %r4722, %r4727;
	xor.b32  	%r4729, %r4724, %r4728;
	shf.l.wrap.b32 	%r4730, %r4729, %r4729, 8;
	add.s32 	%r4731, %r4725, %r4730;
	xor.b32  	%r4732, %r4727, %r4731;
	shf.l.wrap.b32 	%r4733, %r4732, %r4732, 7;
	add.s32 	%r4734, %r4696, %r4733;
	xor.b32  	%r4735, %r4709, %r4734;
	shf.l.wrap.b32 	%r4736, %r4735, %r4735, 16;
	add.s32 	%r4737, %r4719, %r4736;
	xor.b32  	%r4738, %r4733, %r4737;
	shf.l.wrap.b32 	%r4739, %r4738, %r4738, 12;
	add.s32 	%r4740, %r4734, %r4739;
	xor.b32  	%r4741, %r4736, %r4740;
	shf.l.wrap.b32 	%r4742, %r4741, %r4741, 8;
	add.s32 	%r4743, %r4737, %r4742;
	xor.b32  	%r4744, %r4739, %r4743;
	shf.l.wrap.b32 	%r4745, %r4744, %r4744, 7;
	add.s32 	%r4746, %r4707, %r4701;
	xor.b32  	%r4747, %r4718, %r4746;
	shf.l.wrap.b32 	%r4748, %r4747, %r4747, 16;
	add.s32 	%r4749, %r4731, %r4748;
	xor.b32  	%r4750, %r4701, %r4749;
	shf.l.wrap.b32 	%r4751, %r4750, %r4750, 12;
	add.s32 	%r4752, %r4746, %r4751;
	xor.b32  	%r4753, %r4748, %r4752;
	shf.l.wrap.b32 	%r4754, %r4753, %r4753, 8;
	add.s32 	%r4755, %r4749, %r4754;
	xor.b32  	%r4756, %r4751, %r4755;
	shf.l.wrap.b32 	%r4757, %r4756, %r4756, 7;
	add.s32 	%r4758, %r4716, %r4712;
	xor.b32  	%r4759, %r4730, %r4758;
	shf.l.wrap.b32 	%r4760, %r4759, %r4759, 16;
	add.s32 	%r4761, %r4699, %r4760;
	xor.b32  	%r4762, %r4712, %r4761;
	shf.l.wrap.b32 	%r4763, %r4762, %r4762, 12;
	add.s32 	%r4764, %r4758, %r4763;
	xor.b32  	%r4765, %r4760, %r4764;
	shf.l.wrap.b32 	%r4766, %r4765, %r4765, 8;
	add.s32 	%r4767, %r4761, %r4766;
	xor.b32  	%r4768, %r4763, %r4767;
	shf.l.wrap.b32 	%r4769, %r4768, %r4768, 7;
	add.s32 	%r4770, %r4728, %r4721;
	xor.b32  	%r4771, %r4698, %r4770;
	shf.l.wrap.b32 	%r4772, %r4771, %r4771, 16;
	add.s32 	%r4773, %r4710, %r4772;
	xor.b32  	%r4774, %r4721, %r4773;
	shf.l.wrap.b32 	%r4775, %r4774, %r4774, 12;
	add.s32 	%r4776, %r4770, %r4775;
	xor.b32  	%r4777, %r4772, %r4776;
	shf.l.wrap.b32 	%r4778, %r4777, %r4777, 8;
	add.s32 	%r4779, %r4773, %r4778;
	xor.b32  	%r4780, %r4775, %r4779;
	shf.l.wrap.b32 	%r4781, %r4780, %r4780, 7;
	add.s32 	%r4782, %r4740, %r4757;
	xor.b32  	%r4783, %r4778, %r4782;
	shf.l.wrap.b32 	%r4784, %r4783, %r4783, 16;
	add.s32 	%r4785, %r4767, %r4784;
	xor.b32  	%r4786, %r4757, %r4785;
	shf.l.wrap.b32 	%r4787, %r4786, %r4786, 12;
	add.s32 	%r4788, %r4782, %r4787;
	xor.b32  	%r4789, %r4784, %r4788;
	shf.l.wrap.b32 	%r4790, %r4789, %r4789, 8;
	add.s32 	%r4791, %r4785, %r4790;
	xor.b32  	%r4792, %r4787, %r4791;
	shf.l.wrap.b32 	%r4793, %r4792, %r4792, 7;
	add.s32 	%r4794, %r4752, %r4769;
	xor.b32  	%r4795, %r4742, %r4794;
	shf.l.wrap.b32 	%r4796, %r4795, %r4795, 16;
	add.s32 	%r4797, %r4779, %r4796;
	xor.b32  	%r4798, %r4769, %r4797;
	shf.l.wrap.b32 	%r4799, %r4798, %r4798, 12;
	add.s32 	%r4800, %r4794, %r4799;
	xor.b32  	%r4801, %r4796, %r4800;
	shf.l.wrap.b32 	%r4802, %r4801, %r4801, 8;
	add.s32 	%r4803, %r4797, %r4802;
	xor.b32  	%r4804, %r4799, %r4803;
	shf.l.wrap.b32 	%r4805, %r4804, %r4804, 7;
	add.s32 	%r4806, %r4764, %r4781;
	xor.b32  	%r4807, %r4754, %r4806;
	shf.l.wrap.b32 	%r4808, %r4807, %r4807, 16;
	add.s32 	%r4809, %r4743, %r4808;
	xor.b32  	%r4810, %r4781, %r4809;
	shf.l.wrap.b32 	%r4811, %r4810, %r4810, 12;
	add.s32 	%r4812, %r4806, %r4811;
	xor.b32  	%r4813, %r4808, %r4812;
	shf.l.wrap.b32 	%r4814, %r4813, %r4813, 8;
	add.s32 	%r4815, %r4809, %r4814;
	xor.b32  	%r4816, %r4811, %r4815;
	shf.l.wrap.b32 	%r4817, %r4816, %r4816, 7;
	add.s32 	%r4818, %r4776, %r4745;
	xor.b32  	%r4819, %r4766, %r4818;
	shf.l.wrap.b32 	%r4820, %r4819, %r4819, 16;
	add.s32 	%r4821, %r4755, %r4820;
	xor.b32  	%r4822, %r4745, %r4821;
	shf.l.wrap.b32 	%r4823, %r4822, %r4822, 12;
	add.s32 	%r4824, %r4818, %r4823;
	xor.b32  	%r4825, %r4820, %r4824;
	shf.l.wrap.b32 	%r4826, %r4825, %r4825, 8;
	add.s32 	%r4827, %r4821, %r4826;
	xor.b32  	%r4828, %r4823, %r4827;
	shf.l.wrap.b32 	%r4829, %r4828, %r4828, 7;
	add.s32 	%r4830, %r4788, %r4829;
	xor.b32  	%r4831, %r4802, %r4830;
	shf.l.wrap.b32 	%r4832, %r4831, %r4831, 16;
	add.s32 	%r4833, %r4815, %r4832;
	xor.b32  	%r4834, %r4829, %r4833;
	shf.l.wrap.b32 	%r4835, %r4834, %r4834, 12;
	add.s32 	%r4836, %r4830, %r4835;
	xor.b32  	%r4837, %r4832, %r4836;
	shf.l.wrap.b32 	%r4838, %r4837, %r4837, 8;
	add.s32 	%r4839, %r4833, %r4838;
	xor.b32  	%r4840, %r4835, %r4839;
	shf.l.wrap.b32 	%r4841, %r4840, %r4840, 7;
	add.s32 	%r4842, %r4800, %r4793;
	xor.b32  	%r4843, %r4814, %r4842;
	shf.l.wrap.b32 	%r4844, %r4843, %r4843, 16;
	add.s32 	%r4845, %r4827, %r4844;
	xor.b32  	%r4846, %r4793, %r4845;
	shf.l.wrap.b32 	%r4847, %r4846, %r4846, 12;
	add.s32 	%r4848, %r4842, %r4847;
	xor.b32  	%r4849, %r4844, %r4848;
	shf.l.wrap.b32 	%r4850, %r4849, %r4849, 8;
	add.s32 	%r4851, %r4845, %r4850;
	xor.b32  	%r4852, %r4847, %r4851;
	shf.l.wrap.b32 	%r4853, %r4852, %r4852, 7;
	add.s32 	%r4854, %r4812, %r4805;
	xor.b32  	%r4855, %r4826, %r4854;
	shf.l.wrap.b32 	%r4856, %r4855, %r4855, 16;
	add.s32 	%r4857, %r4791, %r4856;
	xor.b32  	%r4858, %r4805, %r4857;
	shf.l.wrap.b32 	%r4859, %r4858, %r4858, 12;
	add.s32 	%r4860, %r4854, %r4859;
	xor.b32  	%r4861, %r4856, %r4860;
	shf.l.wrap.b32 	%r4862, %r4861, %r4861, 8;
	add.s32 	%r4863, %r4857, %r4862;
	xor.b32  	%r4864, %r4859, %r4863;
	shf.l.wrap.b32 	%r4865, %r4864, %r4864, 7;
	add.s32 	%r4866, %r4824, %r4817;
	xor.b32  	%r4867, %r4790, %r4866;
	shf.l.wrap.b32 	%r4868, %r4867, %r4867, 16;
	add.s32 	%r4869, %r4803, %r4868;
	xor.b32  	%r4870, %r4817, %r4869;
	shf.l.wrap.b32 	%r4871, %r4870, %r4870, 12;
	add.s32 	%r4872, %r4866, %r4871;
	xor.b32  	%r4873, %r4868, %r4872;
	shf.l.wrap.b32 	%r4874, %r4873, %r4873, 8;
	add.s32 	%r4875, %r4869, %r4874;
	xor.b32  	%r4876, %r4871, %r4875;
	shf.l.wrap.b32 	%r4877, %r4876, %r4876, 7;
	add.s32 	%r4878, %r4836, %r4853;
	xor.b32  	%r4879, %r4874, %r4878;
	shf.l.wrap.b32 	%r4880, %r4879, %r4879, 16;
	add.s32 	%r4881, %r4863, %r4880;
	xor.b32  	%r4882, %r4853, %r4881;
	shf.l.wrap.b32 	%r4883, %r4882, %r4882, 12;
	add.s32 	%r4884, %r4878, %r4883;
	xor.b32  	%r4885, %r4880, %r4884;
	shf.l.wrap.b32 	%r4886, %r4885, %r4885, 8;
	add.s32 	%r4887, %r4881, %r4886;
	xor.b32  	%r4888, %r4883, %r4887;
	shf.l.wrap.b32 	%r4889, %r4888, %r4888, 7;
	add.s32 	%r4890, %r4848, %r4865;
	xor.b32  	%r4891, %r4838, %r4890;
	shf.l.wrap.b32 	%r4892, %r4891, %r4891, 16;
	add.s32 	%r4893, %r4875, %r4892;
	xor.b32  	%r4894, %r4865, %r4893;
	shf.l.wrap.b32 	%r4895, %r4894, %r4894, 12;
	add.s32 	%r4896, %r4890, %r4895;
	xor.b32  	%r4897, %r4892, %r4896;
	shf.l.wrap.b32 	%r4898, %r4897, %r4897, 8;
	add.s32 	%r4899, %r4893, %r4898;
	xor.b32  	%r4900, %r4895, %r4899;
	shf.l.wrap.b32 	%r4901, %r4900, %r4900, 7;
	add.s32 	%r4902, %r4860, %r4877;
	xor.b32  	%r4903, %r4850, %r4902;
	shf.l.wrap.b32 	%r4904, %r4903, %r4903, 16;
	add.s32 	%r4905, %r4839, %r4904;
	xor.b32  	%r4906, %r4877, %r4905;
	shf.l.wrap.b32 	%r4907, %r4906, %r4906, 12;
	add.s32 	%r4908, %r4902, %r4907;
	xor.b32  	%r4909, %r4904, %r4908;
	shf.l.wrap.b32 	%r4910, %r4909, %r4909, 8;
	add.s32 	%r4911, %r4905, %r4910;
	xor.b32  	%r4912, %r4907, %r4911;
	shf.l.wrap.b32 	%r4913, %r4912, %r4912, 7;
	add.s32 	%r4914, %r4872, %r4841;
	xor.b32  	%r4915, %r4862, %r4914;
	shf.l.wrap.b32 	%r4916, %r4915, %r4915, 16;
	add.s32 	%r4917, %r4851, %r4916;
	xor.b32  	%r4918, %r4841, %r4917;
	shf.l.wrap.b32 	%r4919, %r4918, %r4918, 12;
	add.s32 	%r4920, %r4914, %r4919;
	xor.b32  	%r4921, %r4916, %r4920;
	shf.l.wrap.b32 	%r4922, %r4921, %r4921, 8;
	add.s32 	%r4923, %r4917, %r4922;
	xor.b32  	%r4924, %r4919, %r4923;
	shf.l.wrap.b32 	%r4925, %r4924, %r4924, 7;
	add.s32 	%r4926, %r4884, %r4925;
	xor.b32  	%r4927, %r4898, %r4926;
	shf.l.wrap.b32 	%r4928, %r4927, %r4927, 16;
	add.s32 	%r4929, %r4911, %r4928;
	xor.b32  	%r4930, %r4925, %r4929;
	shf.l.wrap.b32 	%r4931, %r4930, %r4930, 12;
	add.s32 	%r4932, %r4926, %r4931;
	xor.b32  	%r4933, %r4928, %r4932;
	shf.l.wrap.b32 	%r4934, %r4933, %r4933, 8;
	add.s32 	%r4935, %r4896, %r4889;
	xor.b32  	%r4936, %r4910, %r4935;
	shf.l.wrap.b32 	%r4937, %r4936, %r4936, 16;
	add.s32 	%r4938, %r4923, %r4937;
	xor.b32  	%r4939, %r4889, %r4938;
	shf.l.wrap.b32 	%r4940, %r4939, %r4939, 12;
	add.s32 	%r4941, %r4935, %r4940;
	xor.b32  	%r4942, %r4937, %r4941;
	shf.l.wrap.b32 	%r4943, %r4942, %r4942, 8;
	add.s32 	%r4944, %r4938, %r4943;
	xor.b32  	%r4945, %r4940, %r4944;
	shf.l.wrap.b32 	%r4946, %r4945, %r4945, 7;
	add.s32 	%r4947, %r4908, %r4901;
	xor.b32  	%r4948, %r4922, %r4947;
	shf.l.wrap.b32 	%r4949, %r4948, %r4948, 16;
	add.s32 	%r4950, %r4887, %r4949;
	xor.b32  	%r4951, %r4901, %r4950;
	shf.l.wrap.b32 	%r4952, %r4951, %r4951, 12;
	add.s32 	%r4953, %r4947, %r4952;
	xor.b32  	%r4954, %r4949, %r4953;
	shf.l.wrap.b32 	%r4955, %r4954, %r4954, 8;
	add.s32 	%r4956, %r4950, %r4955;
	xor.b32  	%r4957, %r4952, %r4956;
	shf.l.wrap.b32 	%r4958, %r4957, %r4957, 7;
	add.s32 	%r4959, %r4920, %r4913;
	xor.b32  	%r4960, %r4886, %r4959;
	shf.l.wrap.b32 	%r4961, %r4960, %r4960, 16;
	add.s32 	%r4962, %r4899, %r4961;
	xor.b32  	%r4963, %r4913, %r4962;
	shf.l.wrap.b32 	%r4964, %r4963, %r4963, 12;
	add.s32 	%r4965, %r4959, %r4964;
	xor.b32  	%r4966, %r4961, %r4965;
	shf.l.wrap.b32 	%r4967, %r4966, %r4966, 8;
	add.s32 	%r4968, %r4962, %r4967;
	add.s32 	%r4969, %r4932, %r4946;
	xor.b32  	%r4970, %r4967, %r4969;
	shf.l.wrap.b32 	%r4971, %r4970, %r4970, 16;
	add.s32 	%r4972, %r4956, %r4971;
	xor.b32  	%r4973, %r4946, %r4972;
	shr.u32 	%r4974, %r4973, 20;
	add.s32 	%r4975, %r4969, %r4974;
	add.s32 	%r4976, %r4941, %r4958;
	xor.b32  	%r4977, %r4934, %r4976;
	shf.l.wrap.b32 	%r4978, %r4977, %r4977, 16;
	add.s32 	%r4979, %r4968, %r4978;
	xor.b32  	%r4980, %r4958, %r4979;
	shr.u32 	%r4981, %r4980, 20;
	add.s32 	%r4982, %r4976, %r4981;
	add.s32 	%r4983, %r13, %r4975;
	add.s32 	%r4984, %r14, %r4982;
	not.b32 	%r4985, %r11112;
	add.s32 	%r4986, %r201, %r4985;
	mov.b32 	%r4987, 1;
	shl.b32 	%r4988, %r4987, %r4986;
	and.b32  	%r216, %r4988, %r12;
	setp.eq.s32 	%p32, %r216, 0;
	selp.b32 	%r4989, %r4983, %r4984, %p32;
	cvt.u16.u32 	%rs91, %r4989;
	and.b16  	%rs165, %rs91, 1;
	and.b16  	%rs92, %rs163, 255;
	setp.ne.s16 	%p33, %rs92, 1;
	@%p33 bra 	$L__BB1_31;
	setp.eq.s32 	%p34, %r216, 0;
	mul.wide.u32 	%rd32, %r11112, 16;
	add.s64 	%rd33, %rd1, %rd32;
	ld.global.u32 	%r4990, [%rd33+1972];
	selp.b32 	%r4991, %r11116, %r11117, %p34;
	xor.b32  	%r4992, %r4991, %r4990;
	selp.b32 	%r4993, %r11115, %r11118, %p34;
	selp.b32 	%r11116, %r4992, %r11116, %p34;
	selp.b32 	%r11117, %r11117, %r4992, %p34;
	ld.global.u32 	%r4994, [%rd33+1976];
	xor.b32  	%r4995, %r4993, %r4994;
	selp.b32 	%r4996, %r11114, %r11119, %p34;
	selp.b32 	%r11115, %r4995, %r11115, %p34;
	selp.b32 	%r11118, %r11118, %r4995, %p34;
	ld.global.u32 	%r4997, [%rd33+1980];
	xor.b32  	%r4998, %r4996, %r4997;
	selp.b32 	%r4999, %r11113, %r11120, %p34;
	selp.b32 	%r11114, %r4998, %r11114, %p34;
	selp.b32 	%r11119, %r11119, %r4998, %p34;
	ld.global.u32 	%r5000, [%rd33+1984];
	xor.b32  	%r5001, %r4999, %r5000;
	selp.b32 	%r5002, 420, 445, %p34;
	selp.b32 	%r11113, %r5001, %r11113, %p34;
	selp.b32 	%r11120, %r11120, %r5001, %p34;
	add.s32 	%r5003, %r5002, %r11112;
	cvt.u64.u32 	%rd34, %r5003;
	add.s64 	%rd35, %rd1, %rd34;
	ld.global.u8 	%rs93, [%rd35+1952];
	xor.b16  	%rs165, %rs93, %rs165;
$L__BB1_31:
	setp.eq.s32 	%p35, %r216, 0;
	selp.b32 	%r11124, %r11116, %r11117, %p35;
	selp.b32 	%r11123, %r11115, %r11118, %p35;
	selp.b32 	%r11122, %r11114, %r11119, %p35;
	selp.b32 	%r11121, %r11113, %r11120, %p35;
	add.s32 	%r237, %r11112, 1;
	setp.ne.s32 	%p36, %r11112, %r202;
	mov.u16 	%rs163, %rs165;
	mov.u32 	%r11112, %r237;
	@%p36 bra 	$L__BB1_29;
$L__BB1_32:
	st.shared.v4.u32 	[s_mem+24656], {%r11124, %r11123, %r11122, %r11121};
	st.shared.u8 	[s_mem+24672], %rs165;
	ld.global.v2.u8 	{%rs168, %rs37}, [%rd1+2456];
	ld.global.u32 	%r11141, [%rd1+2440];
	ld.global.u32 	%r11140, [%rd1+2444];
	ld.global.u32 	%r11139, [%rd1+2448];
	ld.global.u32 	%r11138, [%rd1+2452];
	setp.lt.u16 	%p37, %rs37, 12;
	@%p37 bra 	$L__BB1_37;
	cvt.u32.u16 	%r5005, %rs37;
	and.b32  	%r246, %r5005, 255;
	add.s32 	%r247, %r246, -12;
	mov.b32 	%r11129, 0;
	mov.u16 	%rs166, %rs168;
$L__BB1_34:
	add.s32 	%r5006, %r13, %r11141;
	shf.l.wrap.b32 	%r5007, %r5006, %r5006, 16;
	add.s32 	%r5008, %r11141, %r5007;
	xor.b32  	%r5009, %r11141, %r5008;
	shf.l.wrap.b32 	%r5010, %r5009, %r5009, 12;
	add.s32 	%r5011, %r5006, %r5010;
	xor.b32  	%r5012, %r5007, %r5011;
	shf.l.wrap.b32 	%r5013, %r5012, %r5012, 8;
	add.s32 	%r5014, %r5008, %r5013;
	xor.b32  	%r5015, %r5010, %r5014;
	shf.l.wrap.b32 	%r5016, %r5015, %r5015, 7;
	add.s32 	%r5017, %r14, %r11140;
	shf.l.wrap.b32 	%r5018, %r5017, %r5017, 16;
	add.s32 	%r5019, %r11140, %r5018;
	xor.b32  	%r5020, %r11140, %r5019;
	shf.l.wrap.b32 	%r5021, %r5020, %r5020, 12;
	add.s32 	%r5022, %r5017, %r5021;
	xor.b32  	%r5023, %r5018, %r5022;
	shf.l.wrap.b32 	%r5024, %r5023, %r5023, 8;
	add.s32 	%r5025, %r5019, %r5024;
	xor.b32  	%r5026, %r5021, %r5025;
	shf.l.wrap.b32 	%r5027, %r5026, %r5026, 7;
	add.s32 	%r5028, %r15, %r11139;
	shf.l.wrap.b32 	%r5029, %r5028, %r5028, 16;
	add.s32 	%r5030, %r11139, %r5029;
	xor.b32  	%r5031, %r11139, %r5030;
	shf.l.wrap.b32 	%r5032, %r5031, %r5031, 12;
	add.s32 	%r5033, %r5028, %r5032;
	xor.b32  	%r5034, %r5029, %r5033;
	shf.l.wrap.b32 	%r5035, %r5034, %r5034, 8;
	add.s32 	%r5036, %r5030, %r5035;
	xor.b32  	%r5037, %r5032, %r5036;
	shf.l.wrap.b32 	%r5038, %r5037, %r5037, 7;
	add.s32 	%r5039, %r16, %r11138;
	shf.l.wrap.b32 	%r5040, %r5039, %r5039, 16;
	add.s32 	%r5041, %r11138, %r5040;
	xor.b32  	%r5042, %r11138, %r5041;
	shf.l.wrap.b32 	%r5043, %r5042, %r5042, 12;
	add.s32 	%r5044, %r5039, %r5043;
	xor.b32  	%r5045, %r5040, %r5044;
	shf.l.wrap.b32 	%r5046, %r5045, %r5045, 8;
	add.s32 	%r5047, %r5041, %r5046;
	xor.b32  	%r5048, %r5043, %r5047;
	shf.l.wrap.b32 	%r5049, %r5048, %r5048, 7;
	add.s32 	%r5050, %r5011, %r5027;
	xor.b32  	%r5051, %r5046, %r5050;
	shf.l.wrap.b32 	%r5052, %r5051, %r5051, 16;
	add.s32 	%r5053, %r5036, %r5052;
	xor.b32  	%r5054, %r5027, %r5053;
	shf.l.wrap.b32 	%r5055, %r5054, %r5054, 12;
	add.s32 	%r5056, %r5050, %r5055;
	xor.b32  	%r5057, %r5052, %r5056;
	shf.l.wrap.b32 	%r5058, %r5057, %r5057, 8;
	add.s32 	%r5059, %r5053, %r5058;
	xor.b32  	%r5060, %r5055, %r5059;
	shf.l.wrap.b32 	%r5061, %r5060, %r5060, 7;
	add.s32 	%r5062, %r5022, %r5038;
	xor.b32  	%r5063, %r5013, %r5062;
	shf.l.wrap.b32 	%r5064, %r5063, %r5063, 16;
	add.s32 	%r5065, %r5047, %r5064;
	xor.b32  	%r5066, %r5038, %r5065;
	shf.l.wrap.b32 	%r5067, %r5066, %r5066, 12;
	add.s32 	%r5068, %r5062, %r5067;
	xor.b32  	%r5069, %r5064, %r5068;
	shf.l.wrap.b32 	%r5070, %r5069, %r5069, 8;
	add.s32 	%r5071, %r5065, %r5070;
	xor.b32  	%r5072, %r5067, %r5071;
	shf.l.wrap.b32 	%r5073, %r5072, %r5072, 7;
	add.s32 	%r5074, %r5033, %r5049;
	xor.b32  	%r5075, %r5024, %r5074;
	shf.l.wrap.b32 	%r5076, %r5075, %r5075, 16;
	add.s32 	%r5077, %r5014, %r5076;
	xor.b32  	%r5078, %r5049, %r5077;
	shf.l.wrap.b32 	%r5079, %r5078, %r5078, 12;
	add.s32 	%r5080, %r5074, %r5079;
	xor.b32  	%r5081, %r5076, %r5080;
	shf.l.wrap.b32 	%r5082, %r5081, %r5081, 8;
	add.s32 	%r5083, %r5077, %r5082;
	xor.b32  	%r5084, %r5079, %r5083;
	shf.l.wrap.b32 	%r5085, %r5084, %r5084, 7;
	add.s32 	%r5086, %r5044, %r5016;
	xor.b32  	%r5087, %r5035, %r5086;
	shf.l.wrap.b32 	%r5088, %r5087, %r5087, 16;
	add.s32 	%r5089, %r5025, %r5088;
	xor.b32  	%r5090, %r5016, %r5089;
	shf.l.wrap.b32 	%r5091, %r5090, %r5090, 12;
	add.s32 	%r5092, %r5086, %r5091;
	xor.b32  	%r5093, %r5088, %r5092;
	shf.l.wrap.b32 	%r5094, %r5093, %r5093, 8;
	add.s32 	%r5095, %r5089, %r5094;
	xor.b32  	%r5096, %r5091, %r5095;
	shf.l.wrap.b32 	%r5097, %r5096, %r5096, 7;
	add.s32 	%r5098, %r5056, %r5097;
	xor.b32  	%r5099, %r5070, %r5098;
	shf.l.wrap.b32 	%r5100, %r5099, %r5099, 16;
	add.s32 	%r5101, %r5083, %r5100;
	xor.b32  	%r5102, %r5097, %r5101;
	shf.l.wrap.b32 	%r5103, %r5102, %r5102, 12;
	add.s32 	%r5104, %r5098, %r5103;
	xor.b32  	%r5105, %r5100, %r5104;
	shf.l.wrap.b32 	%r5106, %r5105, %r5105, 8;
	add.s32 	%r5107, %r5101, %r5106;
	xor.b32  	%r5108, %r5103, %r5107;
	shf.l.wrap.b32 	%r5109, %r5108, %r5108, 7;
	add.s32 	%r5110, %r5068, %r5061;
	xor.b32  	%r5111, %r5082, %r5110;
	shf.l.wrap.b32 	%r5112, %r5111, %r5111, 16;
	add.s32 	%r5113, %r5095, %r5112;
	xor.b32  	%r5114, %r5061, %r5113;
	shf.l.wrap.b32 	%r5115, %r5114, %r5114, 12;
	add.s32 	%r5116, %r5110, %r5115;
	xor.b32  	%r5117, %r5112, %r5116;
	shf.l.wrap.b32 	%r5118, %r5117, %r5117, 8;
	add.s32 	%r5119, %r5113, %r5118;
	xor.b32  	%r5120, %r5115, %r5119;
	shf.l.wrap.b32 	%r5121, %r5120, %r5120, 7;
	add.s32 	%r5122, %r5080, %r5073;
	xor.b32  	%r5123, %r5094, %r5122;
	shf.l.wrap.b32 	%r5124, %r5123, %r5123, 16;
	add.s32 	%r5125, %r5059, %r5124;
	xor.b32  	%r5126, %r5073, %r5125;
	shf.l.wrap.b32 	%r5127, %r5126, %r5126, 12;
	add.s32 	%r5128, %r5122, %r5127;
	xor.b32  	%r5129, %r5124, %r5128;
	shf.l.wrap.b32 	%r5130, %r5129, %r5129, 8;
	add.s32 	%r5131, %r5125, %r5130;
	xor.b32  	%r5132, %r5127, %r5131;
	shf.l.wrap.b32 	%r5133, %r5132, %r5132, 7;
	add.s32 	%r5134, %r5092, %r5085;
	xor.b32  	%r5135, %r5058, %r5134;
	shf.l.wrap.b32 	%r5136, %r5135, %r5135, 16;
	add.s32 	%r5137, %r5071, %r5136;
	xor.b32  	%r5138, %r5085, %r5137;
	shf.l.wrap.b32 	%r5139, %r5138, %r5138, 12;
	add.s32 	%r5140, %r5134, %r5139;
	xor.b32  	%r5141, %r5136, %r5140;
	shf.l.wrap.b32 	%r5142, %r5141, %r5141, 8;
	add.s32 	%r5143, %r5137, %r5142;
	xor.b32  	%r5144, %r5139, %r5143;
	shf.l.wrap.b32 	%r5145, %r5144, %r5144, 7;
	add.s32 	%r5146, %r5104, %r5121;
	xor.b32  	%r5147, %r5142, %r5146;
	shf.l.wrap.b32 	%r5148, %r5147, %r5147, 16;
	add.s32 	%r5149, %r5131, %r5148;
	xor.b32  	%r5150, %r5121, %r5149;
	shf.l.wrap.b32 	%r5151, %r5150, %r5150, 12;
	add.s32 	%r5152, %r5146, %r5151;
	xor.b32  	%r5153, %r5148, %r5152;
	shf.l.wrap.b32 	%r5154, %r5153, %r5153, 8;
	add.s32 	%r5155, %r5149, %r5154;
	xor.b32  	%r5156, %r5151, %r5155;
	shf.l.wrap.b32 	%r5157, %r5156, %r5156, 7;
	add.s32 	%r5158, %r5116, %r5133;
	xor.b32  	%r5159, %r5106, %r5158;
	shf.l.wrap.b32 	%r5160, %r5159, %r5159, 16;
	add.s32 	%r5161, %r5143, %r5160;
	xor.b32  	%r5162, %r5133, %r5161;
	shf.l.wrap.b32 	%r5163, %r5162, %r5162, 12;
	add.s32 	%r5164, %r5158, %r5163;
	xor.b32  	%r5165, %r5160, %r5164;
	shf.l.wrap.b32 	%r5166, %r5165, %r5165, 8;
	add.s32 	%r5167, %r5161, %r5166;
	xor.b32  	%r5168, %r5163, %r5167;
	shf.l.wrap.b32 	%r5169, %r5168, %r5168, 7;
	add.s32 	%r5170, %r5128, %r5145;
	xor.b32  	%r5171, %r5118, %r5170;
	shf.l.wrap.b32 	%r5172, %r5171, %r5171, 16;
	add.s32 	%r5173, %r5107, %r5172;
	xor.b32  	%r5174, %r5145, %r5173;
	shf.l.wrap.b32 	%r5175, %r5174, %r5174, 12;
	add.s32 	%r5176, %r5170, %r5175;
	xor.b32  	%r5177, %r5172, %r5176;
	shf.l.wrap.b32 	%r5178, %r5177, %r5177, 8;
	add.s32 	%r5179, %r5173, %r5178;
	xor.b32  	%r5180, %r5175, %r5179;
	shf.l.wrap.b32 	%r5181, %r5180, %r5180, 7;
	add.s32 	%r5182, %r5140, %r5109;
	xor.b32  	%r5183, %r5130, %r5182;
	shf.l.wrap.b32 	%r5184, %r5183, %r5183, 16;
	add.s32 	%r5185, %r5119, %r5184;
	xor.b32  	%r5186, %r5109, %r5185;
	shf.l.wrap.b32 	%r5187, %r5186, %r5186, 12;
	add.s32 	%r5188, %r5182, %r5187;
	xor.b32  	%r5189, %r5184, %r5188;
	shf.l.wrap.b32 	%r5190, %r5189, %r5189, 8;
	add.s32 	%r5191, %r5185, %r5190;
	xor.b32  	%r5192, %r5187, %r5191;
	shf.l.wrap.b32 	%r5193, %r5192, %r5192, 7;
	add.s32 	%r5194, %r5152, %r5193;
	xor.b32  	%r5195, %r5166, %r5194;
	shf.l.wrap.b32 	%r5196, %r5195, %r5195, 16;
	add.s32 	%r5197, %r5179, %r5196;
	xor.b32  	%r5198, %r5193, %r5197;
	shf.l.wrap.b32 	%r5199, %r5198, %r5198, 12;
	add.s32 	%r5200, %r5194, %r5199;
	xor.b32  	%r5201, %r5196, %r5200;
	shf.l.wrap.b32 	%r5202, %r5201, %r5201, 8;
	add.s32 	%r5203, %r5197, %r5202;
	xor.b32  	%r5204, %r5199, %r5203;
	shf.l.wrap.b32 	%r5205, %r5204, %r5204, 7;
	add.s32 	%r5206, %r5164, %r5157;
	xor.b32  	%r5207, %r5178, %r5206;
	shf.l.wrap.b32 	%r5208, %r5207, %r5207, 16;
	add.s32 	%r5209, %r5191, %r5208;
	xor.b32  	%r5210, %r5157, %r5209;
	shf.l.wrap.b32 	%r5211, %r5210, %r5210, 12;
	add.s32 	%r5212, %r5206, %r5211;
	xor.b32  	%r5213, %r5208, %r5212;
	shf.l.wrap.b32 	%r5214, %r5213, %r5213, 8;
	add.s32 	%r5215, %r5209, %r5214;
	xor.b32  	%r5216, %r5211, %r5215;
	shf.l.wrap.b32 	%r5217, %r5216, %r5216, 7;
	add.s32 	%r5218, %r5176, %r5169;
	xor.b32  	%r5219, %r5190, %r5218;
	shf.l.wrap.b32 	%r5220, %r5219, %r5219, 16;
	add.s32 	%r5221, %r5155, %r5220;
	xor.b32  	%r5222, %r5169, %r5221;
	shf.l.wrap.b32 	%r5223, %r5222, %r5222, 12;
	add.s32 	%r5224, %r5218, %r5223;
	xor.b32  	%r5225, %r5220, %r5224;
	shf.l.wrap.b32 	%r5226, %r5225, %r5225, 8;
	add.s32 	%r5227, %r5221, %r5226;
	xor.b32  	%r5228, %r5223, %r5227;
	shf.l.wrap.b32 	%r5229, %r5228, %r5228, 7;
	add.s32 	%r5230, %r5188, %r5181;
	xor.b32  	%r5231, %r5154, %r5230;
	shf.l.wrap.b32 	%r5232, %r5231, %r5231, 16;
	add.s32 	%r5233, %r5167, %r5232;
	xor.b32  	%r5234, %r5181, %r5233;
	shf.l.wrap.b32 	%r5235, %r5234, %r5234, 12;
	add.s32 	%r5236, %r5230, %r5235;
	xor.b32  	%r5237, %r5232, %r5236;
	shf.l.wrap.b32 	%r5238, %r5237, %r5237, 8;
	add.s32 	%r5239, %r5233, %r5238;
	xor.b32  	%r5240, %r5235, %r5239;
	shf.l.wrap.b32 	%r5241, %r5240, %r5240, 7;
	add.s32 	%r5242, %r5200, %r5217;
	xor.b32  	%r5243, %r5238, %r5242;
	shf.l.wrap.b32 	%r5244, %r5243, %r5243, 16;
	add.s32 	%r5245, %r5227, %r5244;
	xor.b32  	%r5246, %r5217, %r5245;
	shf.l.wrap.b32 	%r5247, %r5246, %r5246, 12;
	add.s32 	%r5248, %r5242, %r5247;
	xor.b32  	%r5249, %r5244, %r5248;
	shf.l.wrap.b32 	%r5250, %r5249, %r5249, 8;
	add.s32 	%r5251, %r5245, %r5250;
	xor.b32  	%r5252, %r5247, %r5251;
	shf.l.wrap.b32 	%r5253, %r5252, %r5252, 7;
	add.s32 	%r5254, %r5212, %r5229;
	xor.b32  	%r5255, %r5202, %r5254;
	shf.l.wrap.b32 	%r5256, %r5255, %r5255, 16;
	add.s32 	%r5257, %r5239, %r5256;
	xor.b32  	%r5258, %r5229, %r5257;
	shf.l.wrap.b32 	%r5259, %r5258, %r5258, 12;
	add.s32 	%r5260, %r5254, %r5259;
	xor.b32  	%r5261, %r5256, %r5260;
	shf.l.wrap.b32 	%r5262, %r5261, %r5261, 8;
	add.s32 	%r5263, %r5257, %r5262;
	xor.b32  	%r5264, %r5259, %r5263;
	shf.l.wrap.b32 	%r5265, %r5264, %r5264, 7;
	add.s32 	%r5266, %r5224, %r5241;
	xor.b32  	%r5267, %r5214, %r5266;
	shf.l.wrap.b32 	%r5268, %r5267, %r5267, 16;
	add.s32 	%r5269, %r5203, %r5268;
	xor.b32  	%r5270, %r5241, %r5269;
	shf.l.wrap.b32 	%r5271, %r5270, %r5270, 12;
	add.s32 	%r5272, %r5266, %r5271;
	xor.b32  	%r5273, %r5268, %r5272;
	shf.l.wrap.b32 	%r5274, %r5273, %r5273, 8;
	add.s32 	%r5275, %r5269, %r5274;
	xor.b32  	%r5276, %r5271, %r5275;
	shf.l.wrap.b32 	%r5277, %r5276, %r5276, 7;
	add.s32 	%r5278, %r5236, %r5205;
	xor.b32  	%r5279, %r5226, %r5278;
	shf.l.wrap.b32 	%r5280, %r5279, %r5279, 16;
	add.s32 	%r5281, %r5215, %r5280;
	xor.b32  	%r5282, %r5205, %r5281;
	shf.l.wrap.b32 	%r5283, %r5282, %r5282, 12;
	add.s32 	%r5284, %r5278, %r5283;
	xor.b32  	%r5285, %r5280, %r5284;
	shf.l.wrap.b32 	%r5286, %r5285, %r5285, 8;
	add.s32 	%r5287, %r5281, %r5286;
	xor.b32  	%r5288, %r5283, %r5287;
	shf.l.wrap.b32 	%r5289, %r5288, %r5288, 7;
	add.s32 	%r5290, %r5248, %r5289;
	xor.b32  	%r5291, %r5262, %r5290;
	shf.l.wrap.b32 	%r5292, %r5291, %r5291, 16;
	add.s32 	%r5293, %r5275, %r5292;
	xor.b32  	%r5294, %r5289, %r5293;
	shf.l.wrap.b32 	%r5295, %r5294, %r5294, 12;
	add.s32 	%r5296, %r5290, %r5295;
	xor.b32  	%r5297, %r5292, %r5296;
	shf.l.wrap.b32 	%r5298, %r5297, %r5297, 8;
	add.s32 	%r5299, %r5293, %r5298;
	xor.b32  	%r5300, %r5295, %r5299;
	shf.l.wrap.b32 	%r5301, %r5300, %r5300, 7;
	add.s32 	%r5302, %r5260, %r5253;
	xor.b32  	%r5303, %r5274, %r5302;
	shf.l.wrap.b32 	%r5304, %r5303, %r5303, 16;
	add.s32 	%r5305, %r5287, %r5304;
	xor.b32  	%r5306, %r5253, %r5305;
	shf.l.wrap.b32 	%r5307, %r5306, %r5306, 12;
	add.s32 	%r5308, %r5302, %r5307;
	xor.b32  	%r5309, %r5304, %r5308;
	shf.l.wrap.b32 	%r5310, %r5309, %r5309, 8;
	add.s32 	%r5311, %r5305, %r5310;
	xor.b32  	%r5312, %r5307, %r5311;
	shf.l.wrap.b32 	%r5313, %r5312, %r5312, 7;
	add.s32 	%r5314, %r5272, %r5265;
	xor.b32  	%r5315, %r5286, %r5314;
	shf.l.wrap.b32 	%r5316, %r5315, %r5315, 16;
	add.s32 	%r5317, %r5251, %r5316;
	xor.b32  	%r5318, %r5265, %r5317;
	shf.l.wrap.b32 	%r5319, %r5318, %r5318, 12;
	add.s32 	%r5320, %r5314, %r5319;
	xor.b32  	%r5321, %r5316, %r5320;
	shf.l.wrap.b32 	%r5322, %r5321, %r5321, 8;
	add.s32 	%r5323, %r5317, %r5322;
	xor.b32  	%r5324, %r5319, %r5323;
	shf.l.wrap.b32 	%r5325, %r5324, %r5324, 7;
	add.s32 	%r5326, %r5284, %r5277;
	xor.b32  	%r5327, %r5250, %r5326;
	shf.l.wrap.b32 	%r5328, %r5327, %r5327, 16;
	add.s32 	%r5329, %r5263, %r5328;
	xor.b32  	%r5330, %r5277, %r5329;
	shf.l.wrap.b32 	%r5331, %r5330, %r5330, 12;
	add.s32 	%r5332, %r5326, %r5331;
	xor.b32  	%r5333, %r5328, %r5332;
	shf.l.wrap.b32 	%r5334, %r5333, %r5333, 8;
	add.s32 	%r5335, %r5329, %r5334;
	xor.b32  	%r5336, %r5331, %r5335;
	shf.l.wrap.b32 	%r5337, %r5336, %r5336, 7;
	add.s32 	%r5338, %r5296, %r5313;
	xor.b32  	%r5339, %r5334, %r5338;
	shf.l.wrap.b32 	%r5340, %r5339, %r5339, 16;
	add.s32 	%r5341, %r5323, %r5340;
	xor.b32  	%r5342, %r5313, %r5341;
	shf.l.wrap.b32 	%r5343, %r5342, %r5342, 12;
	add.s32 	%r5344, %r5338, %r5343;
	xor.b32  	%r5345, %r5340, %r5344;
	shf.l.wrap.b32 	%r5346, %r5345, %r5345, 8;
	add.s32 	%r5347, %r5341, %r5346;
	xor.b32  	%r5348, %r5343, %r5347;
	shf.l.wrap.b32 	%r5349, %r5348, %r5348, 7;
	add.s32 	%r5350, %r5308, %r5325;
	xor.b32  	%r5351, %r5298, %r5350;
	shf.l.wrap.b32 	%r5352, %r5351, %r5351, 16;
	add.s32 	%r5353, %r5335, %r5352;
	xor.b32  	%r5354, %r5325, %r5353;
	shf.l.wrap.b32 	%r5355, %r5354, %r5354, 12;
	add.s32 	%r5356, %r5350, %r5355;
	xor.b32  	%r5357, %r5352, %r5356;
	shf.l.wrap.b32 	%r5358, %r5357, %r5357, 8;
	add.s32 	%r5359, %r5353, %r5358;
	xor.b32  	%r5360, %r5355, %r5359;
	shf.l.wrap.b32 	%r5361, %r5360, %r5360, 7;
	add.s32 	%r5362, %r5320, %r5337;
	xor.b32  	%r5363, %r5310, %r5362;
	shf.l.wrap.b32 	%r5364, %r5363, %r5363, 16;
	add.s32 	%r5365, %r5299, %r5364;
	xor.b32  	%r5366, %r5337, %r5365;
	shf.l.wrap.b32 	%r5367, %r5366, %r5366, 12;
	add.s32 	%r5368, %r5362, %r5367;
	xor.b32  	%r5369, %r5364, %r5368;
	shf.l.wrap.b32 	%r5370, %r5369, %r5369, 8;
	add.s32 	%r5371, %r5365, %r5370;
	xor.b32  	%r5372, %r5367, %r5371;
	shf.l.wrap.b32 	%r5373, %r5372, %r5372, 7;
	add.s32 	%r5374, %r5332, %r5301;
	xor.b32  	%r5375, %r5322, %r5374;
	shf.l.wrap.b32 	%r5376, %r5375, %r5375, 16;
	add.s32 	%r5377, %r5311, %r5376;
	xor.b32  	%r5378, %r5301, %r5377;
	shf.l.wrap.b32 	%r5379, %r5378, %r5378, 12;
	add.s32 	%r5380, %r5374, %r5379;
	xor.b32  	%r5381, %r5376, %r5380;
	shf.l.wrap.b32 	%r5382, %r5381, %r5381, 8;
	add.s32 	%r5383, %r5377, %r5382;
	xor.b32  	%r5384, %r5379, %r5383;
	shf.l.wrap.b32 	%r5385, %r5384, %r5384, 7;
	add.s32 	%r11133, %r13, %r5344;
	add.s32 	%r11132, %r14, %r5356;
	add.s32 	%r11131, %r15, %r5368;
	add.s32 	%r11130, %r16, %r5380;
	add.s32 	%r11134, %r11141, %r5385;
	add.s32 	%r11135, %r11140, %r5349;
	add.s32 	%r11136, %r11139, %r5361;
	add.s32 	%r11137, %r11138, %r5373;
	xor.b32  	%r5386, %r5006, 1;
	shf.l.wrap.b32 	%r5387, %r5006, %r5386, 16;
	add.s32 	%r5388, %r11141, %r5387;
	xor.b32  	%r5389, %r11141, %r5388;
	shf.l.wrap.b32 	%r5390, %r5389, %r5389, 12;
	add.s32 	%r5391, %r5006, %r5390;
	xor.b32  	%r5392, %r5387, %r5391;
	shf.l.wrap.b32 	%r5393, %r5392, %r5392, 8;
	add.s32 	%r5394, %r5388, %r5393;
	xor.b32  	%r5395, %r5390, %r5394;
	shf.l.wrap.b32 	%r5396, %r5395, %r5395, 7;
	add.s32 	%r5397, %r5391, %r5027;
	xor.b32  	%r5398, %r5046, %r5397;
	shf.l.wrap.b32 	%r5399, %r5398, %r5398, 16;
	add.s32 	%r5400, %r5036, %r5399;
	xor.b32  	%r5401, %r5027, %r5400;
	shf.l.wrap.b32 	%r5402, %r5401, %r5401, 12;
	add.s32 	%r5403, %r5397, %r5402;
	xor.b32  	%r5404, %r5399, %r5403;
	shf.l.wrap.b32 	%r5405, %r5404, %r5404, 8;
	add.s32 	%r5406, %r5400, %r5405;
	xor.b32  	%r5407, %r5402, %r5406;
	shf.l.wrap.b32 	%r5408, %r5407, %r5407, 7;
	xor.b32  	%r5409, %r5393, %r5062;
	shf.l.wrap.b32 	%r5410, %r5409, %r5409, 16;
	add.s32 	%r5411, %r5047, %r5410;
	xor.b32  	%r5412, %r5038, %r5411;
	shf.l.wrap.b32 	%r5413, %r5412, %r5412, 12;
	add.s32 	%r5414, %r5062, %r5413;
	xor.b32  	%r5415, %r5410, %r5414;
	shf.l.wrap.b32 	%r5416, %r5415, %r5415, 8;
	add.s32 	%r5417, %r5411, %r5416;
	xor.b32  	%r5418, %r5413, %r5417;
	shf.l.wrap.b32 	%r5419, %r5418, %r5418, 7;
	add.s32 	%r5420, %r5394, %r5076;
	xor.b32  	%r5421, %r5049, %r5420;
	shf.l.wrap.b32 	%r5422, %r5421, %r5421, 12;
	add.s32 	%r5423, %r5074, %r5422;
	xor.b32  	%r5424, %r5076, %r5423;
	shf.l.wrap.b32 	%r5425, %r5424, %r5424, 8;
	add.s32 	%r5426, %r5420, %r5425;
	xor.b32  	%r5427, %r5422, %r5426;
	shf.l.wrap.b32 	%r5428, %r5427, %r5427, 7;
	add.s32 	%r5429, %r5044, %r5396;
	xor.b32  	%r5430, %r5035, %r5429;
	shf.l.wrap.b32 	%r5431, %r5430, %r5430, 16;
	add.s32 	%r5432, %r5025, %r5431;
	xor.b32  	%r5433, %r5396, %r5432;
	shf.l.wrap.b32 	%r5434, %r5433, %r5433, 12;
	add.s32 	%r5435, %r5429, %r5434;
	xor.b32  	%r5436, %r5431, %r5435;
	shf.l.wrap.b32 	%r5437, %r5436, %r5436, 8;
	add.s32 	%r5438, %r5432, %r5437;
	xor.b32  	%r5439, %r5434, %r5438;
	shf.l.wrap.b32 	%r5440, %r5439, %r5439, 7;
	add.s32 	%r5441, %r5403, %r5440;
	xor.b32  	%r5442, %r5416, %r5441;
	shf.l.wrap.b32 	%r5443, %r5442, %r5442, 16;
	add.s32 	%r5444, %r5426, %r5443;
	xor.b32  	%r5445, %r5440, %r5444;
	shf.l.wrap.b32 	%r5446, %r5445, %r5445, 12;
	add.s32 	%r5447, %r5441, %r5446;
	xor.b32  	%r5448, %r5443, %r5447;
	shf.l.wrap.b32 	%r5449, %r5448, %r5448, 8;
	add.s32 	%r5450, %r5444, %r5449;
	xor.b32  	%r5451, %r5446, %r5450;
	shf.l.wrap.b32 	%r5452, %r5451, %r5451, 7;
	add.s32 	%r5453, %r5414, %r5408;
	xor.b32  	%r5454, %r5425, %r5453;
	shf.l.wrap.b32 	%r5455, %r5454, %r5454, 16;
	add.s32 	%r5456, %r5438, %r5455;
	xor.b32  	%r5457, %r5408, %r5456;
	shf.l.wrap.b32 	%r5458, %r5457, %r5457, 12;
	add.s32 	%r5459, %r5453, %r5458;
	xor.b32  	%r5460, %r5455, %r5459;
	shf.l.wrap.b32 	%r5461, %r5460, %r5460, 8;
	add.s32 	%r5462, %r5456, %r5461;
	xor.b32  	%r5463, %r5458, %r5462;
	shf.l.wrap.b32 	%r5464, %r5463, %r5463, 7;
	add.s32 	%r5465, %r5423, %r5419;
	xor.b32  	%r5466, %r5437, %r5465;
	shf.l.wrap.b32 	%r5467, %r5466, %r5466, 16;
	add.s32 	%r5468, %r5406, %r5467;
	xor.b32  	%r5469, %r5419, %r5468;
	shf.l.wrap.b32 	%r5470, %r5469, %r5469, 12;
	add.s32 	%r5471, %r5465, %r5470;
	xor.b32  	%r5472, %r5467, %r5471;
	shf.l.wrap.b32 	%r5473, %r5472, %r5472, 8;
	add.s32 	%r5474, %r5468, %r5473;
	xor.b32  	%r5475, %r5470, %r5474;
	shf.l.wrap.b32 	%r5476, %r5475, %r5475, 7;
	add.s32 	%r5477, %r5435, %r5428;
	xor.b32  	%r5478, %r5405, %r5477;
	shf.l.wrap.b32 	%r5479, %r5478, %r5478, 16;
	add.s32 	%r5480, %r5417, %r5479;
	xor.b32  	%r5481, %r5428, %r5480;
	shf.l.wrap.b32 	%r5482, %r5481, %r5481, 12;
	add.s32 	%r5483, %r5477, %r5482;
	xor.b32  	%r5484, %r5479, %r5483;
	shf.l.wrap.b32 	%r5485, %r5484, %r5484, 8;
	add.s32 	%r5486, %r5480, %r5485;
	xor.b32  	%r5487, %r5482, %r5486;
	shf.l.wrap.b32 	%r5488, %r5487, %r5487, 7;
	add.s32 	%r5489, %r5447, %r5464;
	xor.b32  	%r5490, %r5485, %r5489;
	shf.l.wrap.b32 	%r5491, %r5490, %r5490, 16;
	add.s32 	%r5492, %r5474, %r5491;
	xor.b32  	%r5493, %r5464, %r5492;
	shf.l.wrap.b32 	%r5494, %r5493, %r5493, 12;
	add.s32 	%r5495, %r5489, %r5494;
	xor.b32  	%r5496, %r5491, %r5495;
	shf.l.wrap.b32 	%r5497, %r5496, %r5496, 8;
	add.s32 	%r5498, %r5492, %r5497;
	xor.b32  	%r5499, %r5494, %r5498;
	shf.l.wrap.b32 	%r5500, %r5499, %r5499, 7;
	add.s32 	%r5501, %r5459, %r5476;
	xor.b32  	%r5502, %r5449, %r5501;
	shf.l.wrap.b32 	%r5503, %r5502, %r5502, 16;
	add.s32 	%r5504, %r5486, %r5503;
	xor.b32  	%r5505, %r5476, %r5504;
	shf.l.wrap.b32 	%r5506, %r5505, %r5505, 12;
	add.s32 	%r5507, %r5501, %r5506;
	xor.b32  	%r5508, %r5503, %r5507;
	shf.l.wrap.b32 	%r5509, %r5508, %r5508, 8;
	add.s32 	%r5510, %r5504, %r5509;
	xor.b32  	%r5511, %r5506, %r5510;
	shf.l.wrap.b32 	%r5512, %r5511, %r5511, 7;
	add.s32 	%r5513, %r5471, %r5488;
	xor.b32  	%r5514, %r5461, %r5513;
	shf.l.wrap.b32 	%r5515, %r5514, %r5514, 16;
	add.s32 	%r5516, %r5450, %r5515;
	xor.b32  	%r5517, %r5488, %r5516;
	shf.l.wrap.b32 	%r5518, %r5517, %r5517, 12;
	add.s32 	%r5519, %r5513, %r5518;
	xor.b32  	%r5520, %r5515, %r5519;
	shf.l.wrap.b32 	%r5521, %r5520, %r5520, 8;
	add.s32 	%r5522, %r5516, %r5521;
	xor.b32  	%r5523, %r5518, %r5522;
	shf.l.wrap.b32 	%r5524, %r5523, %r5523, 7;
	add.s32 	%r5525, %r5483, %r5452;
	xor.b32  	%r5526, %r5473, %r5525;
	shf.l.wrap.b32 	%r5527, %r5526, %r5526, 16;
	add.s32 	%r5528, %r5462, %r5527;
	xor.b32  	%r5529, %r5452, %r5528;
	shf.l.wrap.b32 	%r5530, %r5529, %r5529, 12;
	add.s32 	%r5531, %r5525, %r5530;
	xor.b32  	%r5532, %r5527, %r5531;
	shf.l.wrap.b32 	%r5533, %r5532, %r5532, 8;
	add.s32 	%r5534, %r5528, %r5533;
	xor.b32  	%r5535, %r5530, %r5534;
	shf.l.wrap.b32 	%r5536, %r5535, %r5535, 7;
	add.s32 	%r5537, %r5495, %r5536;
	xor.b32  	%r5538, %r5509, %r5537;
	shf.l.wrap.b32 	%r5539, %r5538, %r5538, 16;
	add.s32 	%r5540, %r5522, %r5539;
	xor.b32  	%r5541, %r5536, %r5540;
	shf.l.wrap.b32 	%r5542, %r5541, %r5541, 12;
	add.s32 	%r5543, %r5537, %r5542;
	xor.b32  	%r5544, %r5539, %r5543;
	shf.l.wrap.b32 	%r5545, %r5544, %r5544, 8;
	add.s32 	%r5546, %r5540, %r5545;
	xor.b32  	%r5547, %r5542, %r5546;
	shf.l.wrap.b32 	%r5548, %r5547, %r5547, 7;
	add.s32 	%r5549, %r5507, %r5500;
	xor.b32  	%r5550, %r5521, %r5549;
	shf.l.wrap.b32 	%r5551, %r5550, %r5550, 16;
	add.s32 	%r5552, %r5534, %r5551;
	xor.b32  	%r5553, %r5500, %r5552;
	shf.l.wrap.b32 	%r5554, %r5553, %r5553, 12;
	add.s32 	%r5555, %r5549, %r5554;
	xor.b32  	%r5556, %r5551, %r5555;
	shf.l.wrap.b32 	%r5557, %r5556, %r5556, 8;
	add.s32 	%r5558, %r5552, %r5557;
	xor.b32  	%r5559, %r5554, %r5558;
	shf.l.wrap.b32 	%r5560, %r5559, %r5559, 7;
	add.s32 	%r5561, %r5519, %r5512;
	xor.b32  	%r5562, %r5533, %r5561;
	shf.l.wrap.b32 	%r5563, %r5562, %r5562, 16;
	add.s32 	%r5564, %r5498, %r5563;
	xor.b32  	%r5565, %r5512, %r5564;
	shf.l.wrap.b32 	%r5566, %r5565, %r5565, 12;
	add.s32 	%r5567, %r5561, %r5566;
	xor.b32  	%r5568, %r5563, %r5567;
	shf.l.wrap.b32 	%r5569, %r5568, %r5568, 8;
	add.s32 	%r5570, %r5564, %r5569;
	xor.b32  	%r5571, %r5566, %r5570;
	shf.l.wrap.b32 	%r5572, %r5571, %r5571, 7;
	add.s32 	%r5573, %r5531, %r5524;
	xor.b32  	%r5574, %r5497, %r5573;
	shf.l.wrap.b32 	%r5575, %r5574, %r5574, 16;
	add.s32 	%r5576, %r5510, %r5575;
	xor.b32  	%r5577, %r5524, %r5576;
	shf.l.wrap.b32 	%r5578, %r5577, %r5577, 12;
	add.s32 	%r5579, %r5573, %r5578;
	xor.b32  	%r5580, %r5575, %r5579;
	shf.l.wrap.b32 	%r5581, %r5580, %r5580, 8;
	add.s32 	%r5582, %r5576, %r5581;
	xor.b32  	%r5583, %r5578, %r5582;
	shf.l.wrap.b32 	%r5584, %r5583, %r5583, 7;
	add.s32 	%r5585, %r5543, %r5560;
	xor.b32  	%r5586, %r5581, %r5585;
	shf.l.wrap.b32 	%r5587, %r5586, %r5586, 16;
	add.s32 	%r5588, %r5570, %r5587;
	xor.b32  	%r5589, %r5560, %r5588;
	shf.l.wrap.b32 	%r5590, %r5589, %r5589, 12;
	add.s32 	%r5591, %r5585, %r5590;
	xor.b32  	%r5592, %r5587, %r5591;
	shf.l.wrap.b32 	%r5593, %r5592, %r5592, 8;
	add.s32 	%r5594, %r5588, %r5593;
	xor.b32  	%r5595, %r5590, %r5594;
	shf.l.wrap.b32 	%r5596, %r5595, %r5595, 7;
	add.s32 	%r5597, %r5555, %r5572;
	xor.b32  	%r5598, %r5545, %r5597;
	shf.l.wrap.b32 	%r5599, %r5598, %r5598, 16;
	add.s32 	%r5600, %r5582, %r5599;
	xor.b32  	%r5601, %r5572, %r5600;
	shf.l.wrap.b32 	%r5602, %r5601, %r5601, 12;
	add.s32 	%r5603, %r5597, %r5602;
	xor.b32  	%r5604, %r5599, %r5603;
	shf.l.wrap.b32 	%r5605, %r5604, %r5604, 8;
	add.s32 	%r5606, %r5600, %r5605;
	xor.b32  	%r5607, %r5602, %r5606;
	shf.l.wrap.b32 	%r5608, %r5607, %r5607, 7;
	add.s32 	%r5609, %r5567, %r5584;
	xor.b32  	%r5610, %r5557, %r5609;
	shf.l.wrap.b32 	%r5611, %r5610, %r5610, 16;
	add.s32 	%r5612, %r5546, %r5611;
	xor.b32  	%r5613, %r5584, %r5612;
	shf.l.wrap.b32 	%r5614, %r5613, %r5613, 12;
	add.s32 	%r5615, %r5609, %r5614;
	xor.b32  	%r5616, %r5611, %r5615;
	shf.l.wrap.b32 	%r5617, %r5616, %r5616, 8;
	add.s32 	%r5618, %r5612, %r5617;
	xor.b32  	%r5619, %r5614, %r5618;
	shf.l.wrap.b32 	%r5620, %r5619, %r5619, 7;
	add.s32 	%r5621, %r5579, %r5548;
	xor.b32  	%r5622, %r5569, %r5621;
	shf.l.wrap.b32 	%r5623, %r5622, %r5622, 16;
	add.s32 	%r5624, %r5558, %r5623;
	xor.b32  	%r5625, %r5548, %r5624;
	shf.l.wrap.b32 	%r5626, %r5625, %r5625, 12;
	add.s32 	%r5627, %r5621, %r5626;
	xor.b32  	%r5628, %r5623, %r5627;
	shf.l.wrap.b32 	%r5629, %r5628, %r5628, 8;
	add.s32 	%r5630, %r5624, %r5629;
	xor.b32  	%r5631, %r5626, %r5630;
	shf.l.wrap.b32 	%r5632, %r5631, %r5631, 7;
	add.s32 	%r5633, %r5591, %r5632;
	xor.b32  	%r5634, %r5605, %r5633;
	shf.l.wrap.b32 	%r5635, %r5634, %r5634, 16;
	add.s32 	%r5636, %r5618, %r5635;
	xor.b32  	%r5637, %r5632, %r5636;
	shf.l.wrap.b32 	%r5638, %r5637, %r5637, 12;
	add.s32 	%r5639, %r5633, %r5638;
	xor.b32  	%r5640, %r5635, %r5639;
	shf.l.wrap.b32 	%r5641, %r5640, %r5640, 8;
	add.s32 	%r5642, %r5603, %r5596;
	xor.b32  	%r5643, %r5617, %r5642;
	shf.l.wrap.b32 	%r5644, %r5643, %r5643, 16;
	add.s32 	%r5645, %r5630, %r5644;
	xor.b32  	%r5646, %r5596, %r5645;
	shf.l.wrap.b32 	%r5647, %r5646, %r5646, 12;
	add.s32 	%r5648, %r5642, %r5647;
	xor.b32  	%r5649, %r5644, %r5648;
	shf.l.wrap.b32 	%r5650, %r5649, %r5649, 8;
	add.s32 	%r5651, %r5645, %r5650;
	xor.b32  	%r5652, %r5647, %r5651;
	shf.l.wrap.b32 	%r5653, %r5652, %r5652, 7;
	add.s32 	%r5654, %r5615, %r5608;
	xor.b32  	%r5655, %r5629, %r5654;
	shf.l.wrap.b32 	%r5656, %r5655, %r5655, 16;
	add.s32 	%r5657, %r5594, %r5656;
	xor.b32  	%r5658, %r5608, %r5657;
	shf.l.wrap.b32 	%r5659, %r5658, %r5658, 12;
	add.s32 	%r5660, %r5654, %r5659;
	xor.b32  	%r5661, %r5656, %r5660;
	shf.l.wrap.b32 	%r5662, %r5661, %r5661, 8;
	add.s32 	%r5663, %r5657, %r5662;
	xor.b32  	%r5664, %r5659, %r5663;
	shf.l.wrap.b32 	%r5665, %r5664, %r5664, 7;
	add.s32 	%r5666, %r5627, %r5620;
	xor.b32  	%r5667, %r5593, %r5666;
	shf.l.wrap.b32 	%r5668, %r5667, %r5667, 16;
	add.s32 	%r5669, %r5606, %r5668;
	xor.b32  	%r5670, %r5620, %r5669;
	shf.l.wrap.b32 	%r5671, %r5670, %r5670, 12;
	add.s32 	%r5672, %r5666, %r5671;
	xor.b32  	%r5673, %r5668, %r5672;
	shf.l.wrap.b32 	%r5674, %r5673, %r5673, 8;
	add.s32 	%r5675, %r5669, %r5674;
	add.s32 	%r5676, %r5639, %r5653;
	xor.b32  	%r5677, %r5674, %r5676;
	shf.l.wrap.b32 	%r5678, %r5677, %r5677, 16;
	add.s32 	%r5679, %r5663, %r5678;
	xor.b32  	%r5680, %r5653, %r5679;
	shr.u32 	%r5681, %r5680, 20;
	add.s32 	%r5682, %r5676, %r5681;
	add.s32 	%r5683, %r5648, %r5665;
	xor.b32  	%r5684, %r5641, %r5683;
	shf.l.wrap.b32 	%r5685, %r5684, %r5684, 16;
	add.s32 	%r5686, %r5675, %r5685;
	xor.b32  	%r5687, %r5665, %r5686;
	shr.u32 	%r5688, %r5687, 20;
	add.s32 	%r5689, %r5683, %r5688;
	add.s32 	%r5690, %r13, %r5682;
	add.s32 	%r5691, %r14, %r5689;
	not.b32 	%r5692, %r11129;
	add.s32 	%r5693, %r246, %r5692;
	mov.b32 	%r5694, 1;
	shl.b32 	%r5695, %r5694, %r5693;
	and.b32  	%r261, %r5695, %r12;
	setp.eq.s32 	%p38, %r261, 0;
	selp.b32 	%r5696, %r5690, %r5691, %p38;
	cvt.u16.u32 	%rs94, %r5696;
	and.b16  	%rs168, %rs94, 1;
	and.b16  	%rs95, %rs166, 255;
	setp.ne.s16 	%p39, %rs95, 1;
	@%p39 bra 	$L__BB1_36;
	setp.eq.s32 	%p40, %r261, 0;
	mul.wide.u32 	%rd36, %r11129, 16;
	add.s64 	%rd37, %rd1, %rd36;
	ld.global.u32 	%r5697, [%rd37+2460];
	selp.b32 	%r5698, %r11133, %r11134, %p40;
	xor.b32  	%r5699, %r5698, %r5697;
	selp.b32 	%r5700, %r11132, %r11135, %p40;
	selp.b32 	%r11133, %r5699, %r11133, %p40;
	selp.b32 	%r11134, %r11134, %r5699, %p40;
	ld.global.u32 	%r5701, [%rd37+2464];
	xor.b32  	%r5702, %r5700, %r5701;
	selp.b32 	%r5703, %r11131, %r11136, %p40;
	selp.b32 	%r11132, %r5702, %r11132, %p40;
	selp.b32 	%r11135, %r11135, %r5702, %p40;
	ld.global.u32 	%r5704, [%rd37+2468];
	xor.b32  	%r5705, %r5703, %r5704;
	selp.b32 	%r5706, %r11130, %r11137, %p40;
	selp.b32 	%r11131, %r5705, %r11131, %p40;
	selp.b32 	%r11136, %r11136, %r5705, %p40;
	ld.global.u32 	%r5707, [%rd37+2472];
	xor.b32  	%r5708, %r5706, %r5707;
	selp.b32 	%r5709, 420, 445, %p40;
	selp.b32 	%r11130, %r5708, %r11130, %p40;
	selp.b32 	%r11137, %r11137, %r5708, %p40;
	add.s32 	%r5710, %r5709, %r11129;
	cvt.u64.u32 	%rd38, %r5710;
	add.s64 	%rd39, %rd1, %rd38;
	ld.global.u8 	%rs96, [%rd39+2440];
	xor.b16  	%rs168, %rs96, %rs168;
$L__BB1_36:
	setp.eq.s32 	%p41, %r261, 0;
	selp.b32 	%r11141, %r11133, %r11134, %p41;
	selp.b32 	%r11140, %r11132, %r11135, %p41;
	selp.b32 	%r11139, %r11131, %r11136, %p41;
	selp.b32 	%r11138, %r11130, %r11137, %p41;
	add.s32 	%r282, %r11129, 1;
	setp.ne.s32 	%p42, %r11129, %r247;
	mov.u16 	%rs166, %rs168;
	mov.u32 	%r11129, %r282;
	@%p42 bra 	$L__BB1_34;
$L__BB1_37:
	st.shared.u32 	[s_mem+24676], %r11141;
	st.shared.v2.u32 	[s_mem+24680], {%r11140, %r11139};
	st.shared.u32 	[s_mem+24688], %r11138;
	st.shared.u8 	[s_mem+24692], %rs168;
$L__BB1_38:
	bar.sync 	0;
	mov.b32 	%r11673, 0;
	mov.u32 	%r5713, %tid.x;
	and.b32  	%r5714, %r5713, 31;
	shl.b32 	%r5715, %r5713, 3;
	and.b32  	%r5716, %r5715, 7936;
	add.s32 	%r5719, %r5716, %r12;
	or.b32  	%r5720, %r5719, %r5714;
	mov.u32 	%r11674, %r11673;
	mov.u32 	%r11675, %r11673;
	mov.u32 	%r11676, %r11673;
	mov.u32 	%r11677, %r11673;
	mov.u32 	%r11678, %r11673;
	mov.u32 	%r11679, %r11673;
	mov.u32 	%r11680, %r11673;
	mov.u32 	%r11681, %r11673;
	mov.u32 	%r11682, %r11673;
	mov.u32 	%r11683, %r11673;
	mov.u32 	%r11684, %r11673;
	mov.u32 	%r11685, %r11673;
	mov.u32 	%r11686, %r11673;
	mov.u32 	%r11687, %r11673;
	mov.u32 	%r11688, %r11673;
	mov.u32 	%r11689, %r11673;
	mov.u32 	%r11690, %r11673;
	mov.u32 	%r11691, %r11673;
	mov.u32 	%r11692, %r11673;
	mov.u32 	%r11693, %r11673;
	mov.u32 	%r11694, %r11673;
	mov.u32 	%r11695, %r11673;
	mov.u32 	%r11696, %r11673;
	mov.u32 	%r11697, %r11673;
	mov.u32 	%r11698, %r11673;
	mov.u32 	%r11699, %r11673;
	mov.u32 	%r11700, %r11673;
	mov.u32 	%r11701, %r11673;
	mov.u32 	%r11702, %r11673;
	mov.u32 	%r11703, %r11673;
	mov.u32 	%r11704, %r11673;
	mov.u32 	%r11705, %r11673;
	mov.u32 	%r11706, %r11673;
	mov.u32 	%r11707, %r11673;
	mov.u32 	%r11708, %r11673;
	mov.u32 	%r11709, %r11673;
	mov.u32 	%r11710, %r11673;
	mov.u32 	%r11711, %r11673;
	mov.u32 	%r11712, %r11673;
	mov.u32 	%r11713, %r11673;
	mov.u32 	%r11714, %r11673;
	mov.u32 	%r11715, %r11673;
	mov.u32 	%r11716, %r11673;
	mov.u32 	%r11717, %r11673;
	mov.u32 	%r11718, %r11673;
	mov.u32 	%r11719, %r11673;
	mov.u32 	%r11720, %r11673;
	mov.u32 	%r11721, %r11673;
	mov.u32 	%r11722, %r11673;
	mov.u32 	%r11723, %r11673;
	mov.u32 	%r11724, %r11673;
	mov.u32 	%r11725, %r11673;
	mov.u32 	%r11726, %r11673;
	mov.u32 	%r11727, %r11673;
	mov.u32 	%r11728, %r11673;
	mov.u32 	%r11729, %r11673;
	mov.u32 	%r11730, %r11673;
	mov.u32 	%r11731, %r11673;
	mov.u32 	%r11732, %r11673;
	mov.u32 	%r11733, %r11673;
	mov.u32 	%r11734, %r11673;
	mov.u32 	%r11735, %r11673;
	mov.u32 	%r11736, %r11673;
	mov.u32 	%r11737, %r11673;
	mov.u32 	%r11738, %r11673;
	mov.u32 	%r11739, %r11673;
	mov.u32 	%r11740, %r11673;
	mov.u32 	%r11741, %r11673;
	mov.u32 	%r11742, %r11673;
	mov.u32 	%r11743, %r11673;
	mov.u32 	%r11744, %r11673;
	mov.u32 	%r11745, %r11673;
	mov.u32 	%r11746, %r11673;
	mov.u32 	%r11747, %r11673;
	mov.u32 	%r11748, %r11673;
	mov.u32 	%r11749, %r11673;
	mov.u32 	%r11750, %r11673;
	mov.u32 	%r11751, %r11673;
	mov.u32 	%r11752, %r11673;
	mov.u32 	%r11753, %r11673;
	mov.u32 	%r11754, %r11673;
	mov.u32 	%r11755, %r11673;
	mov.u32 	%r11756, %r11673;
	mov.u32 	%r11757, %r11673;
	mov.u32 	%r11758, %r11673;
	mov.u32 	%r11759, %r11673;
	mov.u32 	%r11760, %r11673;
	mov.u32 	%r11761, %r11673;
	mov.u32 	%r11762, %r11673;
	mov.u32 	%r11763, %r11673;
	mov.u32 	%r11764, %r11673;
	mov.u32 	%r11765, %r11673;
	mov.u32 	%r11766, %r11673;
	mov.u32 	%r11767, %r11673;
	mov.u32 	%r11768, %r11673;
	mov.u32 	%r11769, %r11673;
	mov.u32 	%r11770, %r11673;
	mov.u32 	%r11771, %r11673;
	mov.u32 	%r11772, %r11673;
	mov.u32 	%r11773, %r11673;
	mov.u32 	%r11774, %r11673;
	mov.u32 	%r11775, %r11673;
	mov.u32 	%r11776, %r11673;
	mov.u32 	%r11777, %r11673;
	mov.u32 	%r11778, %r11673;
	mov.u32 	%r11779, %r11673;
	mov.u32 	%r11780, %r11673;
	mov.u32 	%r11781, %r11673;
	mov.u32 	%r11782, %r11673;
	mov.u32 	%r11783, %r11673;
	mov.u32 	%r11784, %r11673;
	mov.u32 	%r11785, %r11673;
	mov.u32 	%r11786, %r11673;
	mov.u32 	%r11787, %r11673;
	mov.u32 	%r11788, %r11673;
	mov.u32 	%r11789, %r11673;
	mov.u32 	%r11790, %r11673;
	mov.u32 	%r11791, %r11673;
	mov.u32 	%r11792, %r11673;
	mov.u32 	%r11793, %r11673;
	mov.u32 	%r11794, %r11673;
	mov.u32 	%r11795, %r11673;
	mov.u32 	%r11796, %r11673;
	mov.u32 	%r11797, %r11673;
	mov.u32 	%r11798, %r11673;
	mov.u32 	%r11799, %r11673;
	mov.u32 	%r11800, %r11673;
	mov.u32 	%r11801, %r11673;
	mov.u32 	%r11802, %r11673;
	mov.u32 	%r11803, %r11673;
	mov.u32 	%r11804, %r11673;
	mov.u32 	%r11805, %r11673;
	mov.u32 	%r11806, %r11673;
	mov.u32 	%r11807, %r11673;
	mov.u32 	%r11808, %r11673;
	mov.u32 	%r11809, %r11673;
	mov.u32 	%r11810, %r11673;
	mov.u32 	%r11811, %r11673;
	mov.u32 	%r11812, %r11673;
	mov.u32 	%r11813, %r11673;
	mov.u32 	%r11814, %r11673;
	mov.u32 	%r11815, %r11673;
	mov.u32 	%r11816, %r11673;
	mov.u32 	%r11817, %r11673;
	mov.u32 	%r11818, %r11673;
	mov.u32 	%r11819, %r11673;
	mov.u32 	%r11820, %r11673;
	mov.u32 	%r11821, %r11673;
	mov.u32 	%r11822, %r11673;
	mov.u32 	%r11823, %r11673;
	mov.u32 	%r11824, %r11673;
	mov.u32 	%r11825, %r11673;
	mov.u32 	%r11826, %r11673;
	mov.u32 	%r11827, %r11673;
	mov.u32 	%r11828, %r11673;
	mov.u32 	%r11829, %r11673;
	mov.u32 	%r11830, %r11673;
	mov.u32 	%r11831, %r11673;
	mov.u32 	%r11832, %r11673;
	mov.u32 	%r11833, %r11673;
	mov.u32 	%r11834, %r11673;
	mov.u32 	%r11835, %r11673;
	mov.u32 	%r11836, %r11673;
	mov.u32 	%r11837, %r11673;
	mov.u32 	%r11838, %r11673;
	mov.u32 	%r11839, %r11673;
	mov.u32 	%r11840, %r11673;
	mov.u32 	%r11841, %r11673;
	mov.u32 	%r11842, %r11673;
	mov.u32 	%r11843, %r11673;
	mov.u32 	%r11844, %r11673;
	mov.u32 	%r11845, %r11673;
	mov.u32 	%r11846, %r11673;
	mov.u32 	%r11847, %r11673;
	mov.u32 	%r11848, %r11673;
	mov.u32 	%r11849, %r11673;
	mov.u32 	%r11850, %r11673;
	mov.u32 	%r11851, %r11673;
	mov.u32 	%r11852, %r11673;
	mov.u32 	%r11853, %r11673;
	mov.u32 	%r11854, %r11673;
	mov.u32 	%r11855, %r11673;
	mov.u32 	%r11856, %r11673;
	mov.u32 	%r11857, %r11673;
	mov.u32 	%r11858, %r11673;
	mov.u32 	%r11859, %r11673;
	mov.u32 	%r11860, %r11673;
	mov.u32 	%r11861, %r11673;
	mov.u32 	%r11862, %r11673;
	mov.u32 	%r11863, %r11673;
	mov.u32 	%r11864, %r11673;
	mov.u32 	%r11334, %r11673;
$L__BB1_39:
	ld.param.u32 	%r11029, [fused_batch_pir_kernel_2_param_3];
	add.s32 	%r5721, %r5720, %r11334;
	setp.ge.s32 	%p43, %r5721, %r11029;
	mov.b32 	%r11341, 0;
	mov.u32 	%r11342, %r11341;
	mov.u32 	%r11343, %r11341;
	mov.u32 	%r11344, %r11341;
	@%p43 bra 	$L__BB1_53;
	ld.param.u64 	%rd172, [fused_batch_pir_kernel_2_param_1];
	cvta.to.global.u64 	%rd40, %rd172;
	ld.global.u8 	%rs97, [%rd40+17];
	max.u16 	%rs98, %rs97, 11;
	cvt.u32.u16 	%r11340, %rs98;
	add.s32 	%r5722, %r11340, -11;
	ld.shared.v4.u32 	{%r11344, %r11343, %r11342, %r11341}, [s_mem+24576];
	ld.shared.u8 	%rs169, [s_mem+24592];
	cvt.u32.u16 	%r485, %rs97;
	setp.ge.u32 	%p44, %r5722, %r485;
	@%p44 bra 	$L__BB1_45;
	ld.param.u64 	%rd173, [fused_batch_pir_kernel_2_param_1];
	sub.s32 	%r11339, %r485, %r11340;
	add.s32 	%r5723, %r11340, -11;
	cvt.u64.u32 	%rd41, %r5723;
	cvta.to.global.u64 	%rd42, %rd173;
	add.s64 	%rd210, %rd42, %rd41;
	mul.wide.u32 	%rd43, %r5723, 16;
	add.s64 	%rd44, %rd42, %rd43;
	add.s64 	%rd209, %rd44, 32;
	mov.u16 	%rs170, %rs169;
$L__BB1_42:
	ld.const.u32 	%r5724, [CHACHA_CONSTANTS];
	add.s32 	%r5725, %r5724, %r11344;
	shf.l.wrap.b32 	%r5726, %r5725, %r5725, 16;
	add.s32 	%r5727, %r11344, %r5726;
	xor.b32  	%r5728, %r11344, %r5727;
	shf.l.wrap.b32 	%r5729, %r5728, %r5728, 12;
	add.s32 	%r5730, %r5725, %r5729;
	xor.b32  	%r5731, %r5726, %r5730;
	shf.l.wrap.b32 	%r5732, %r5731, %r5731, 8;
	add.s32 	%r5733, %r5727, %r5732;
	xor.b32  	%r5734, %r5729, %r5733;
	shf.l.wrap.b32 	%r5735, %r5734, %r5734, 7;
	ld.const.u32 	%r5736, [CHACHA_CONSTANTS+4];
	add.s32 	%r5737, %r5736, %r11343;
	shf.l.wrap.b32 	%r5738, %r5737, %r5737, 16;
	add.s32 	%r5739, %r11343, %r5738;
	xor.b32  	%r5740, %r11343, %r5739;
	shf.l.wrap.b32 	%r5741, %r5740, %r5740, 12;
	add.s32 	%r5742, %r5737, %r5741;
	xor.b32  	%r5743, %r5738, %r5742;
	shf.l.wrap.b32 	%r5744, %r5743, %r5743, 8;
	add.s32 	%r5745, %r5739, %r5744;
	xor.b32  	%r5746, %r5741, %r5745;
	shf.l.wrap.b32 	%r5747, %r5746, %r5746, 7;
	ld.const.u32 	%r5748, [CHACHA_CONSTANTS+8];
	add.s32 	%r5749, %r5748, %r11342;
	shf.l.wrap.b32 	%r5750, %r5749, %r5749, 16;
	add.s32 	%r5751, %r11342, %r5750;
	xor.b32  	%r5752, %r11342, %r5751;
	shf.l.wrap.b32 	%r5753, %r5752, %r5752, 12;
	add.s32 	%r5754, %r5749, %r5753;
	xor.b32  	%r5755, %r5750, %r5754;
	shf.l.wrap.b32 	%r5756, %r5755, %r5755, 8;
	add.s32 	%r5757, %r5751, %r5756;
	xor.b32  	%r5758, %r5753, %r5757;
	shf.l.wrap.b32 	%r5759, %r5758, %r5758, 7;
	ld.const.u32 	%r5760, [CHACHA_CONSTANTS+12];
	add.s32 	%r5761, %r5760, %r11341;
	shf.l.wrap.b32 	%r5762, %r5761, %r5761, 16;
	add.s32 	%r5763, %r11341, %r5762;
	xor.b32  	%r5764, %r11341, %r5763;
	shf.l.wrap.b32 	%r5765, %r5764, %r5764, 12;
	add.s32 	%r5766, %r5761, %r5765;
	xor.b32  	%r5767, %r5762, %r5766;
	shf.l.wrap.b32 	%r5768, %r5767, %r5767, 8;
	add.s32 	%r5769, %r5763, %r5768;
	xor.b32  	%r5770, %r5765, %r5769;
	shf.l.wrap.b32 	%r5771, %r5770, %r5770, 7;
	add.s32 	%r5772, %r5730, %r5747;
	xor.b32  	%r5773, %r5768, %r5772;
	shf.l.wrap.b32 	%r5774, %r5773, %r5773, 16;
	add.s32 	%r5775, %r5757, %r5774;
	xor.b32  	%r5776, %r5747, %r5775;
	shf.l.wrap.b32 	%r5777, %r5776, %r5776, 12;
	add.s32 	%r5778, %r5772, %r5777;
	xor.b32  	%r5779, %r5774, %r5778;
	shf.l.wrap.b32 	%r5780, %r5779, %r5779, 8;
	add.s32 	%r5781, %r5775, %r5780;
	xor.b32  	%r5782, %r5777, %r5781;
	shf.l.wrap.b32 	%r5783, %r5782, %r5782, 7;
	add.s32 	%r5784, %r5742, %r5759;
	xor.b32  	%r5785, %r5732, %r5784;
	shf.l.wrap.b32 	%r5786, %r5785, %r5785, 16;
	add.s32 	%r5787, %r5769, %r5786;
	xor.b32  	%r5788, %r5759, %r5787;
	shf.l.wrap.b32 	%r5789, %r5788, %r5788, 12;
	add.s32 	%r5790, %r5784, %r5789;
	xor.b32  	%r5791, %r5786, %r5790;
	shf.l.wrap.b32 	%r5792, %r5791, %r5791, 8;
	add.s32 	%r5793, %r5787, %r5792;
	xor.b32  	%r5794, %r5789, %r5793;
	shf.l.wrap.b32 	%r5795, %r5794, %r5794, 7;
	add.s32 	%r5796, %r5754, %r5771;
	xor.b32  	%r5797, %r5744, %r5796;
	shf.l.wrap.b32 	%r5798, %r5797, %r5797, 16;
	add.s32 	%r5799, %r5733, %r5798;
	xor.b32  	%r5800, %r5771, %r5799;
	shf.l.wrap.b32 	%r5801, %r5800, %r5800, 12;
	add.s32 	%r5802, %r5796, %r5801;
	xor.b32  	%r5803, %r5798, %r5802;
	shf.l.wrap.b32 	%r5804, %r5803, %r5803, 8;
	add.s32 	%r5805, %r5799, %r5804;
	xor.b32  	%r5806, %r5801, %r5805;
	shf.l.wrap.b32 	%r5807, %r5806, %r5806, 7;
	add.s32 	%r5808, %r5766, %r5735;
	xor.b32  	%r5809, %r5756, %r5808;
	shf.l.wrap.b32 	%r5810, %r5809, %r5809, 16;
	add.s32 	%r5811, %r5745, %r5810;
	xor.b32  	%r5812, %r5735, %r5811;
	shf.l.wrap.b32 	%r5813, %r5812, %r5812, 12;
	add.s32 	%r5814, %r5808, %r5813;
	xor.b32  	%r5815, %r5810, %r5814;
	shf.l.wrap.b32 	%r5816, %r5815, %r5815, 8;
	add.s32 	%r5817, %r5811, %r5816;
	xor.b32  	%r5818, %r5813, %r5817;
	shf.l.wrap.b32 	%r5819, %r5818, %r5818, 7;
	add.s32 	%r5820, %r5778, %r5819;
	xor.b32  	%r5821, %r5792, %r5820;
	shf.l.wrap.b32 	%r5822, %r5821, %r5821, 16;
	add.s32 	%r5823, %r5805, %r5822;
	xor.b32  	%r5824, %r5819, %r5823;
	shf.l.wrap.b32 	%r5825, %r5824, %r5824, 12;
	add.s32 	%r5826, %r5820, %r5825;
	xor.b32  	%r5827, %r5822, %r5826;
	shf.l.wrap.b32 	%r5828, %r5827, %r5827, 8;
	add.s32 	%r5829, %r5823, %r5828;
	xor.b32  	%r5830, %r5825, %r5829;
	shf.l.wrap.b32 	%r5831, %r5830, %r5830, 7;
	add.s32 	%r5832, %r5790, %r5783;
	xor.b32  	%r5833, %r5804, %r5832;
	shf.l.wrap.b32 	%r5834, %r5833, %r5833, 16;
	add.s32 	%r5835, %r5817, %r5834;
	xor.b32  	%r5836, %r5783, %r5835;
	shf.l.wrap.b32 	%r5837, %r5836, %r5836, 12;
	add.s32 	%r5838, %r5832, %r5837;
	xor.b32  	%r5839, %r5834, %r5838;
	shf.l.wrap.b32 	%r5840, %r5839, %r5839, 8;
	add.s32 	%r5841, %r5835, %r5840;
	xor.b32  	%r5842, %r5837, %r5841;
	shf.l.wrap.b32 	%r5843, %r5842, %r5842, 7;
	add.s32 	%r5844, %r5802, %r5795;
	xor.b32  	%r5845, %r5816, %r5844;
	shf.l.wrap.b32 	%r5846, %r5845, %r5845, 16;
	add.s32 	%r5847, %r5781, %r5846;
	xor.b32  	%r5848, %r5795, %r5847;
	shf.l.wrap.b32 	%r5849, %r5848, %r5848, 12;
	add.s32 	%r5850, %r5844, %r5849;
	xor.b32  	%r5851, %r5846, %r5850;
	shf.l.wrap.b32 	%r5852, %r5851, %r5851, 8;
	add.s32 	%r5853, %r5847, %r5852;
	xor.b32  	%r5854, %r5849, %r5853;
	shf.l.wrap.b32 	%r5855, %r5854, %r5854, 7;
	add.s32 	%r5856, %r5814, %r5807;
	xor.b32  	%r5857, %r5780, %r5856;
	shf.l.wrap.b32 	%r5858, %r5857, %r5857, 16;
	add.s32 	%r5859, %r5793, %r5858;
	xor.b32  	%r5860, %r5807, %r5859;
	shf.l.wrap.b32 	%r5861, %r5860, %r5860, 12;
	add.s32 	%r5862, %r5856, %r5861;
	xor.b32  	%r5863, %r5858, %r5862;
	shf.l.wrap.b32 	%r5864, %r5863, %r5863, 8;
	add.s32 	%r5865, %r5859, %r5864;
	xor.b32  	%r5866, %r5861, %r5865;
	shf.l.wrap.b32 	%r5867, %r5866, %r5866, 7;
	add.s32 	%r5868, %r5826, %r5843;
	xor.b32  	%r5869, %r5864, %r5868;
	shf.l.wrap.b32 	%r5870, %r5869, %r5869, 16;
	add.s32 	%r5871, %r5853, %r5870;
	xor.b32  	%r5872, %r5843, %r5871;
	shf.l.wrap.b32 	%r5873, %r5872, %r5872, 12;
	add.s32 	%r5874, %r5868, %r5873;
	xor.b32  	%r5875, %r5870, %r5874;
	shf.l.wrap.b32 	%r5876, %r5875, %r5875, 8;
	add.s32 	%r5877, %r5871, %r5876;
	xor.b32  	%r5878, %r5873, %r5877;
	shf.l.wrap.b32 	%r5879, %r5878, %r5878, 7;
	add.s32 	%r5880, %r5838, %r5855;
	xor.b32  	%r5881, %r5828, %r5880;
	shf.l.wrap.b32 	%r5882, %r5881, %r5881, 16;
	add.s32 	%r5883, %r5865, %r5882;
	xor.b32  	%r5884, %r5855, %r5883;
	shf.l.wrap.b32 	%r5885, %r5884, %r5884, 12;
	add.s32 	%r5886, %r5880, %r5885;
	xor.b32  	%r5887, %r5882, %r5886;
	shf.l.wrap.b32 	%r5888, %r5887, %r5887, 8;
	add.s32 	%r5889, %r5883, %r5888;
	xor.b32  	%r5890, %r5885, %r5889;
	shf.l.wrap.b32 	%r5891, %r5890, %r5890, 7;
	add.s32 	%r5892, %r5850, %r5867;
	xor.b32  	%r5893, %r5840, %r5892;
	shf.l.wrap.b32 	%r5894, %r5893, %r5893, 16;
	add.s32 	%r5895, %r5829, %r5894;
	xor.b32  	%r5896, %r5867, %r5895;
	shf.l.wrap.b32 	%r5897, %r5896, %r5896, 12;
	add.s32 	%r5898, %r5892, %r5897;
	xor.b32  	%r5899, %r5894, %r5898;
	shf.l.wrap.b32 	%r5900, %r5899, %r5899, 8;
	add.s32 	%r5901, %r5895, %r5900;
	xor.b32  	%r5902, %r5897, %r5901;
	shf.l.wrap.b32 	%r5903, %r5902, %r5902, 7;
	add.s32 	%r5904, %r5862, %r5831;
	xor.b32  	%r5905, %r5852, %r5904;
	shf.l.wrap.b32 	%r5906, %r5905, %r5905, 16;
	add.s32 	%r5907, %r5841, %r5906;
	xor.b32  	%r5908, %r5831, %r5907;
	shf.l.wrap.b32 	%r5909, %r5908, %r5908, 12;
	add.s32 	%r5910, %r5904, %r5909;
	xor.b32  	%r5911, %r5906, %r5910;
	shf.l.wrap.b32 	%r5912, %r5911, %r5911, 8;
	add.s32 	%r5913, %r5907, %r5912;
	xor.b32  	%r5914, %r5909, %r5913;
	shf.l.wrap.b32 	%r5915, %r5914, %r5914, 7;
	add.s32 	%r5916, %r5874, %r5915;
	xor.b32  	%r5917, %r5888, %r5916;
	shf.l.wrap.b32 	%r5918, %r5917, %r5917, 16;
	add.s32 	%r5919, %r5901, %r5918;
	xor.b32  	%r5920, %r5915, %r5919;
	shf.l.wrap.b32 	%r5921, %r5920, %r5920, 12;
	add.s32 	%r5922, %r5916, %r5921;
	xor.b32  	%r5923, %r5918, %r5922;
	shf.l.wrap.b32 	%r5924, %r5923, %r5923, 8;
	add.s32 	%r5925, %r5919, %r5924;
	xor.b32  	%r5926, %r5921, %r5925;
	shf.l.wrap.b32 	%r5927, %r5926, %r5926, 7;
	add.s32 	%r5928, %r5886, %r5879;
	xor.b32  	%r5929, %r5900, %r5928;
	shf.l.wrap.b32 	%r5930, %r5929, %r5929, 16;
	add.s32 	%r5931, %r5913, %r5930;
	xor.b32  	%r5932, %r5879, %r5931;
	shf.l.wrap.b32 	%r5933, %r5932, %r5932, 12;
	add.s32 	%r5934, %r5928, %r5933;
	xor.b32  	%r5935, %r5930, %r5934;
	shf.l.wrap.b32 	%r5936, %r5935, %r5935, 8;
	add.s32 	%r5937, %r5931, %r5936;
	xor.b32  	%r5938, %r5933, %r5937;
	shf.l.wrap.b32 	%r5939, %r5938, %r5938, 7;
	add.s32 	%r5940, %r5898, %r5891;
	xor.b32  	%r5941, %r5912, %r5940;
	shf.l.wrap.b32 	%r5942, %r5941, %r5941, 16;
	add.s32 	%r5943, %r5877, %r5942;
	xor.b32  	%r5944, %r5891, %r5943;
	shf.l.wrap.b32 	%r5945, %r5944, %r5944, 12;
	add.s32 	%r5946, %r5940, %r5945;
	xor.b32  	%r5947, %r5942, %r5946;
	shf.l.wrap.b32 	%r5948, %r5947, %r5947, 8;
	add.s32 	%r5949, %r5943, %r5948;
	xor.b32  	%r5950, %r5945, %r5949;
	shf.l.wrap.b32 	%r5951, %r5950, %r5950, 7;
	add.s32 	%r5952, %r5910, %r5903;
	xor.b32  	%r5953, %r5876, %r5952;
	shf.l.wrap.b32 	%r5954, %r5953, %r5953, 16;
	add.s32 	%r5955, %r5889, %r5954;
	xor.b32  	%r5956, %r5903, %r5955;
	shf.l.wrap.b32 	%r5957, %r5956, %r5956, 12;
	add.s32 	%r5958, %r5952, %r5957;
	xor.b32  	%r5959, %r5954, %r5958;
	shf.l.wrap.b32 	%r5960, %r5959, %r5959, 8;
	add.s32 	%r5961, %r5955, %r5960;
	xor.b32  	%r5962, %r5957, %r5961;
	shf.l.wrap.b32 	%r5963, %r5962, %r5962, 7;
	add.s32 	%r5964, %r5922, %r5939;
	xor.b32  	%r5965, %r5960, %r5964;
	shf.l.wrap.b32 	%r5966, %r5965, %r5965, 16;
	add.s32 	%r5967, %r5949, %r5966;
	xor.b32  	%r5968, %r5939, %r5967;
	shf.l.wrap.b32 	%r5969, %r5968, %r5968, 12;
	add.s32 	%r5970, %r5964, %r5969;
	xor.b32  	%r5971, %r5966, %r5970;
	shf.l.wrap.b32 	%r5972, %r5971, %r5971, 8;
	add.s32 	%r5973, %r5967, %r5972;
	xor.b32  	%r5974, %r5969, %r5973;
	shf.l.wrap.b32 	%r5975, %r5974, %r5974, 7;
	add.s32 	%r5976, %r5934, %r5951;
	xor.b32  	%r5977, %r5924, %r5976;
	shf.l.wrap.b32 	%r5978, %r5977, %r5977, 16;
	add.s32 	%r5979, %r5961, %r5978;
	xor.b32  	%r5980, %r5951, %r5979;
	shf.l.wrap.b32 	%r5981, %r5980, %r5980, 12;
	add.s32 	%r5982, %r5976, %r5981;
	xor.b32  	%r5983, %r5978, %r5982;
	shf.l.wrap.b32 	%r5984, %r5983, %r5983, 8;
	add.s32 	%r5985, %r5979, %r5984;
	xor.b32  	%r5986, %r5981, %r5985;
	shf.l.wrap.b32 	%r5987, %r5986, %r5986, 7;
	add.s32 	%r5988, %r5946, %r5963;
	xor.b32  	%r5989, %r5936, %r5988;
	shf.l.wrap.b32 	%r5990, %r5989, %r5989, 16;
	add.s32 	%r5991, %r5925, %r5990;
	xor.b32  	%r5992, %r5963, %r5991;
	shf.l.wrap.b32 	%r5993, %r5992, %r5992, 12;
	add.s32 	%r5994, %r5988, %r5993;
	xor.b32  	%r5995, %r5990, %r5994;
	shf.l.wrap.b32 	%r5996, %r5995, %r5995, 8;
	add.s32 	%r5997, %r5991, %r5996;
	xor.b32  	%r5998, %r5993, %r5997;
	shf.l.wrap.b32 	%r5999, %r5998, %r5998, 7;
	add.s32 	%r6000, %r5958, %r5927;
	xor.b32  	%r6001, %r5948, %r6000;
	shf.l.wrap.b32 	%r6002, %r6001, %r6001, 16;
	add.s32 	%r6003, %r5937, %r6002;
	xor.b32  	%r6004, %r5927, %r6003;
	shf.l.wrap.b32 	%r6005, %r6004, %r6004, 12;
	add.s32 	%r6006, %r6000, %r6005;
	xor.b32  	%r6007, %r6002, %r6006;
	shf.l.wrap.b32 	%r6008, %r6007, %r6007, 8;
	add.s32 	%r6009, %r6003, %r6008;
	xor.b32  	%r6010, %r6005, %r6009;
	shf.l.wrap.b32 	%r6011, %r6010, %r6010, 7;
	add.s32 	%r6012, %r5970, %r6011;
	xor.b32  	%r6013, %r5984, %r6012;
	shf.l.wrap.b32 	%r6014, %r6013, %r6013, 16;
	add.s32 	%r6015, %r5997, %r6014;
	xor.b32  	%r6016, %r6011, %r6015;
	shf.l.wrap.b32 	%r6017, %r6016, %r6016, 12;
	add.s32 	%r6018, %r6012, %r6017;
	xor.b32  	%r6019, %r6014, %r6018;
	shf.l.wrap.b32 	%r6020, %r6019, %r6019, 8;
	add.s32 	%r6021, %r6015, %r6020;
	xor.b32  	%r6022, %r6017, %r6021;
	shf.l.wrap.b32 	%r6023, %r6022, %r6022, 7;
	add.s32 	%r6024, %r5982, %r5975;
	xor.b32  	%r6025, %r5996, %r6024;
	shf.l.wrap.b32 	%r6026, %r6025, %r6025, 16;
	add.s32 	%r6027, %r6009, %r6026;
	xor.b32  	%r6028, %r5975, %r6027;
	shf.l.wrap.b32 	%r6029, %r6028, %r6028, 12;
	add.s32 	%r6030, %r6024, %r6029;
	xor.b32  	%r6031, %r6026, %r6030;
	shf.l.wrap.b32 	%r6032, %r6031, %r6031, 8;
	add.s32 	%r6033, %r6027, %r6032;
	xor.b32  	%r6034, %r6029, %r6033;
	shf.l.wrap.b32 	%r6035, %r6034, %r6034, 7;
	add.s32 	%r6036, %r5994, %r5987;
	xor.b32  	%r6037, %r6008, %r6036;
	shf.l.wrap.b32 	%r6038, %r6037, %r6037, 16;
	add.s32 	%r6039, %r5973, %r6038;
	xor.b32  	%r6040, %r5987, %r6039;
	shf.l.wrap.b32 	%r6041, %r6040, %r6040, 12;
	add.s32 	%r6042, %r6036, %r6041;
	xor.b32  	%r6043, %r6038, %r6042;
	shf.l.wrap.b32 	%r6044, %r6043, %r6043, 8;
	add.s32 	%r6045, %r6039, %r6044;
	xor.b32  	%r6046, %r6041, %r6045;
	shf.l.wrap.b32 	%r6047, %r6046, %r6046, 7;
	add.s32 	%r6048, %r6006, %r5999;
	xor.b32  	%r6049, %r5972, %r6048;
	shf.l.wrap.b32 	%r6050, %r6049, %r6049, 16;
	add.s32 	%r6051, %r5985, %r6050;
	xor.b32  	%r6052, %r5999, %r6051;
	shf.l.wrap.b32 	%r6053, %r6052, %r6052, 12;
	add.s32 	%r6054, %r6048, %r6053;
	xor.b32  	%r6055, %r6050, %r6054;
	shf.l.wrap.b32 	%r6056, %r6055, %r6055, 8;
	add.s32 	%r6057, %r6051, %r6056;
	xor.b32  	%r6058, %r6053, %r6057;
	shf.l.wrap.b32 	%r6059, %r6058, %r6058, 7;
	add.s32 	%r6060, %r6018, %r6035;
	xor.b32  	%r6061, %r6056, %r6060;
	shf.l.wrap.b32 	%r6062, %r6061, %r6061, 16;
	add.s32 	%r6063, %r6045, %r6062;
	xor.b32  	%r6064, %r6035, %r6063;
	shf.l.wrap.b32 	%r6065, %r6064, %r6064, 12;
	add.s32 	%r6066, %r6060, %r6065;
	xor.b32  	%r6067, %r6062, %r6066;
	shf.l.wrap.b32 	%r6068, %r6067, %r6067, 8;
	add.s32 	%r6069, %r6063, %r6068;
	xor.b32  	%r6070, %r6065, %r6069;
	shf.l.wrap.b32 	%r6071, %r6070, %r6070, 7;
	add.s32 	%r6072, %r6030, %r6047;
	xor.b32  	%r6073, %r6020, %r6072;
	shf.l.wrap.b32 	%r6074, %r6073, %r6073, 16;
	add.s32 	%r6075, %r6057, %r6074;
	xor.b32  	%r6076, %r6047, %r6075;
	shf.l.wrap.b32 	%r6077, %r6076, %r6076, 12;
	add.s32 	%r6078, %r6072, %r6077;
	xor.b32  	%r6079, %r6074, %r6078;
	shf.l.wrap.b32 	%r6080, %r6079, %r6079, 8;
	add.s32 	%r6081, %r6075, %r6080;
	xor.b32  	%r6082, %r6077, %r6081;
	shf.l.wrap.b32 	%r6083, %r6082, %r6082, 7;
	add.s32 	%r6084, %r6042, %r6059;
	xor.b32  	%r6085, %r6032, %r6084;
	shf.l.wrap.b32 	%r6086, %r6085, %r6085, 16;
	add.s32 	%r6087, %r6021, %r6086;
	xor.b32  	%r6088, %r6059, %r6087;
	shf.l.wrap.b32 	%r6089, %r6088, %r6088, 12;
	add.s32 	%r6090, %r6084, %r6089;
	xor.b32  	%r6091, %r6086, %r6090;
	shf.l.wrap.b32 	%r6092, %r6091, %r6091, 8;
	add.s32 	%r6093, %r6087, %r6092;
	xor.b32  	%r6094, %r6089, %r6093;
	shf.l.wrap.b32 	%r6095, %r6094, %r6094, 7;
	add.s32 	%r6096, %r6054, %r6023;
	xor.b32  	%r6097, %r6044, %r6096;
	shf.l.wrap.b32 	%r6098, %r6097, %r6097, 16;
	add.s32 	%r6099, %r6033, %r6098;
	xor.b32  	%r6100, %r6023, %r6099;
	shf.l.wrap.b32 	%r6101, %r6100, %r6100, 12;
	add.s32 	%r6102, %r6096, %r6101;
	xor.b32  	%r6103, %r6098, %r6102;
	shf.l.wrap.b32 	%r6104, %r6103, %r6103, 8;
	add.s32 	%r6105, %r6099, %r6104;
	xor.b32  	%r6106, %r6101, %r6105;
	shf.l.wrap.b32 	%r6107, %r6106, %r6106, 7;
	add.s32 	%r11348, %r5724, %r6066;
	add.s32 	%r11347, %r5736, %r6078;
	add.s32 	%r11346, %r5748, %r6090;
	add.s32 	%r11345, %r5760, %r6102;
	add.s32 	%r11349, %r11344, %r6107;
	add.s32 	%r11350, %r11343, %r6071;
	add.s32 	%r11351, %r11342, %r6083;
	add.s32 	%r11352, %r11341, %r6095;
	xor.b32  	%r6108, %r5725, 1;
	shf.l.wrap.b32 	%r6109, %r5725, %r6108, 16;
	add.s32 	%r6110, %r11344, %r6109;
	xor.b32  	%r6111, %r11344, %r6110;
	shf.l.wrap.b32 	%r6112, %r6111, %r6111, 12;
	add.s32 	%r6113, %r5725, %r6112;
	xor.b32  	%r6114, %r6109, %r6113;
	shf.l.wrap.b32 	%r6115, %r6114, %r6114, 8;
	add.s32 	%r6116, %r6110, %r6115;
	xor.b32  	%r6117, %r6112, %r6116;
	shf.l.wrap.b32 	%r6118, %r6117, %r6117, 7;
	add.s32 	%r6119, %r6113, %r5747;
	xor.b32  	%r6120, %r5768, %r6119;
	shf.l.wrap.b32 	%r6121, %r6120, %r6120, 16;
	add.s32 	%r6122, %r5757, %r6121;
	xor.b32  	%r6123, %r5747, %r6122;
	shf.l.wrap.b32 	%r6124, %r6123, %r6123, 12;
	add.s32 	%r6125, %r6119, %r6124;
	xor.b32  	%r6126, %r6121, %r6125;
	shf.l.wrap.b32 	%r6127, %r6126, %r6126, 8;
	add.s32 	%r6128, %r6122, %r6127;
	xor.b32  	%r6129, %r6124, %r6128;
	shf.l.wrap.b32 	%r6130, %r6129, %r6129, 7;
	xor.b32  	%r6131, %r6115, %r5784;
	shf.l.wrap.b32 	%r6132, %r6131, %r6131, 16;
	add.s32 	%r6133, %r5769, %r6132;
	xor.b32  	%r6134, %r5759, %r6133;
	shf.l.wrap.b32 	%r6135, %r6134, %r6134, 12;
	add.s32 	%r6136, %r5784, %r6135;
	xor.b32  	%r6137, %r6132, %r6136;
	shf.l.wrap.b32 	%r6138, %r6137, %r6137, 8;
	add.s32 	%r6139, %r6133, %r6138;
	xor.b32  	%r6140, %r6135, %r6139;
	shf.l.wrap.b32 	%r6141, %r6140, %r6140, 7;
	add.s32 	%r6142, %r6116, %r5798;
	xor.b32  	%r6143, %r5771, %r6142;
	shf.l.wrap.b32 	%r6144, %r6143, %r6143, 12;
	add.s32 	%r6145, %r5796, %r6144;
	xor.b32  	%r6146, %r5798, %r6145;
	shf.l.wrap.b32 	%r6147, %r6146, %r6146, 8;
	add.s32 	%r6148, %r6142, %r6147;
	xor.b32  	%r6149, %r6144, %r6148;
	shf.l.wrap.b32 	%r6150, %r6149, %r6149, 7;
	add.s32 	%r6151, %r5766, %r6118;
	xor.b32  	%r6152, %r5756, %r6151;
	shf.l.wrap.b32 	%r6153, %r6152, %r6152, 16;
	add.s32 	%r6154, %r5745, %r6153;
	xor.b32  	%r6155, %r6118, %r6154;
	shf.l.wrap.b32 	%r6156, %r6155, %r6155, 12;
	add.s32 	%r6157, %r6151, %r6156;
	xor.b32  	%r6158, %r6153, %r6157;
	shf.l.wrap.b32 	%r6159, %r6158, %r6158, 8;
	add.s32 	%r6160, %r6154, %r6159;
	xor.b32  	%r6161, %r6156, %r6160;
	shf.l.wrap.b32 	%r6162, %r6161, %r6161, 7;
	add.s32 	%r6163, %r6125, %r6162;
	xor.b32  	%r6164, %r6138, %r6163;
	shf.l.wrap.b32 	%r6165, %r6164, %r6164, 16;
	add.s32 	%r6166, %r6148, %r6165;
	xor.b32  	%r6167, %r6162, %r6166;
	shf.l.wrap.b32 	%r6168, %r6167, %r6167, 12;
	add.s32 	%r6169, %r6163, %r6168;
	xor.b32  	%r6170, %r6165, %r6169;
	shf.l.wrap.b32 	%r6171, %r6170, %r6170, 8;
	add.s32 	%r6172, %r6166, %r6171;
	xor.b32  	%r6173, %r6168, %r6172;
	shf.l.wrap.b32 	%r6174, %r6173, %r6173, 7;
	add.s32 	%r6175, %r6136, %r6130;
	xor.b32  	%r6176, %r6147, %r6175;
	shf.l.wrap.b32 	%r6177, %r6176, %r6176, 16;
	add.s32 	%r6178, %r6160, %r6177;
	xor.b32  	%r6179, %r6130, %r6178;
	shf.l.wrap.b32 	%r6180, %r6179, %r6179, 12;
	add.s32 	%r6181, %r6175, %r6180;
	xor.b32  	%r6182, %r6177, %r6181;
	shf.l.wrap.b32 	%r6183, %r6182, %r6182, 8;
	add.s32 	%r6184, %r6178, %r6183;
	xor.b32  	%r6185, %r6180, %r6184;
	shf.l.wrap.b32 	%r6186, %r6185, %r6185, 7;
	add.s32 	%r6187, %r6145, %r6141;
	xor.b32  	%r6188, %r6159, %r6187;
	shf.l.wrap.b32 	%r6189, %r6188, %r6188, 16;
	add.s32 	%r6190, %r6128, %r6189;
	xor.b32  	%r6191, %r6141, %r6190;
	shf.l.wrap.b32 	%r6192, %r6191, %r6191, 12;
	add.s32 	%r6193, %r6187, %r6192;
	xor.b32  	%r6194, %r6189, %r6193;
	shf.l.wrap.b32 	%r6195, %r6194, %r6194, 8;
	add.s32 	%r6196, %r6190, %r6195;
	xor.b32  	%r6197, %r6192, %r6196;
	shf.l.wrap.b32 	%r6198, %r6197, %r6197, 7;
	add.s32 	%r6199, %r6157, %r6150;
	xor.b32  	%r6200, %r6127, %r6199;
	shf.l.wrap.b32 	%r6201, %r6200, %r6200, 16;
	add.s32 	%r6202, %r6139, %r6201;
	xor.b32  	%r6203, %r6150, %r6202;
	shf.l.wrap.b32 	%r6204, %r6203, %r6203, 12;
	add.s32 	%r6205, %r6199, %r6204;
	xor.b32  	%r6206, %r6201, %r6205;
	shf.l.wrap.b32 	%r6207, %r6206, %r6206, 8;
	add.s32 	%r6208, %r6202, %r6207;
	xor.b32  	%r6209, %r6204, %r6208;
	shf.l.wrap.b32 	%r6210, %r6209, %r6209, 7;
	add.s32 	%r6211, %r6169, %r6186;
	xor.b32  	%r6212, %r6207, %r6211;
	shf.l.wrap.b32 	%r6213, %r6212, %r6212, 16;
	add.s32 	%r6214, %r6196, %r6213;
	xor.b32  	%r6215, %r6186, %r6214;
	shf.l.wrap.b32 	%r6216, %r6215, %r6215, 12;
	add.s32 	%r6217, %r6211, %r6216;
	xor.b32  	%r6218, %r6213, %r6217;
	shf.l.wrap.b32 	%r6219, %r6218, %r6218, 8;
	add.s32 	%r6220, %r6214, %r6219;
	xor.b32  	%r6221, %r6216, %r6220;
	shf.l.wrap.b32 	%r6222, %r6221, %r6221, 7;
	add.s32 	%r6223, %r6181, %r6198;
	xor.b32  	%r6224, %r6171, %r6223;
	shf.l.wrap.b32 	%r6225, %r6224, %r6224, 16;
	add.s32 	%r6226, %r6208, %r6225;
	xor.b32  	%r6227, %r6198, %r6226;
	shf.l.wrap.b32 	%r6228, %r6227, %r6227, 12;
	add.s32 	%r6229, %r6223, %r6228;
	xor.b32  	%r6230, %r6225, %r6229;
	shf.l.wrap.b32 	%r6231, %r6230, %r6230, 8;
	add.s32 	%r6232, %r6226, %r6231;
	xor.b32  	%r6233, %r6228, %r6232;
	shf.l.wrap.b32 	%r6234, %r6233, %r6233, 7;
	add.s32 	%r6235, %r6193, %r6210;
	xor.b32  	%r6236, %r6183, %r6235;
	shf.l.wrap.b32 	%r6237, %r6236, %r6236, 16;
	add.s32 	%r6238, %r6172, %r6237;
	xor.b32  	%r6239, %r6210, %r6238;
	shf.l.wrap.b32 	%r6240, %r6239, %r6239, 12;
	add.s32 	%r6241, %r6235, %r6240;
	xor.b32  	%r6242, %r6237, %r6241;
	shf.l.wrap.b32 	%r6243, %r6242, %r6242, 8;
	add.s32 	%r6244, %r6238, %r6243;
	xor.b32  	%r6245, %r6240, %r6244;
	shf.l.wrap.b32 	%r6246, %r6245, %r6245, 7;
	add.s32 	%r6247, %r6205, %r6174;
	xor.b32  	%r6248, %r6195, %r6247;
	shf.l.wrap.b32 	%r6249, %r6248, %r6248, 16;
	add.s32 	%r6250, %r6184, %r6249;
	xor.b32  	%r6251, %r6174, %r6250;
	shf.l.wrap.b32 	%r6252, %r6251, %r6251, 12;
	add.s32 	%r6253, %r6247, %r6252;
	xor.b32  	%r6254, %r6249, %r6253;
	shf.l.wrap.b32 	%r6255, %r6254, %r6254, 8;
	add.s32 	%r6256, %r6250, %r6255;
	xor.b32  	%r6257, %r6252, %r6256;
	shf.l.wrap.b32 	%r6258, %r6257, %r6257, 7;
	add.s32 	%r6259, %r6217, %r6258;
	xor.b32  	%r6260, %r6231, %r6259;
	shf.l.wrap.b32 	%r6261, %r6260, %r6260, 16;
	add.s32 	%r6262, %r6244, %r6261;
	xor.b32  	%r6263, %r6258, %r6262;
	shf.l.wrap.b32 	%r6264, %r6263, %r6263, 12;
	add.s32 	%r6265, %r6259, %r6264;
	xor.b32  	%r6266, %r6261, %r6265;
	shf.l.wrap.b32 	%r6267, %r6266, %r6266, 8;
	add.s32 	%r6268, %r6262, %r6267;
	xor.b32  	%r6269, %r6264, %r6268;
	shf.l.wrap.b32 	%r6270, %r6269, %r6269, 7;
	add.s32 	%r6271, %r6229, %r6222;
	xor.b32  	%r6272, %r6243, %r6271;
	shf.l.wrap.b32 	%r6273, %r6272, %r6272, 16;
	add.s32 	%r6274, %r6256, %r6273;
	xor.b32  	%r6275, %r6222, %r6274;
	shf.l.wrap.b32 	%r6276, %r6275, %r6275, 12;
	add.s32 	%r6277, %r6271, %r6276;
	xor.b32  	%r6278, %r6273, %r6277;
	shf.l.wrap.b32 	%r6279, %r6278, %r6278, 8;
	add.s32 	%r6280, %r6274, %r6279;
	xor.b32  	%r6281, %r6276, %r6280;
	shf.l.wrap.b32 	%r6282, %r6281, %r6281, 7;
	add.s32 	%r6283, %r6241, %r6234;
	xor.b32  	%r6284, %r6255, %r6283;
	shf.l.wrap.b32 	%r6285, %r6284, %r6284, 16;
	add.s32 	%r6286, %r6220, %r6285;
	xor.b32  	%r6287, %r6234, %r6286;
	shf.l.wrap.b32 	%r6288, %r6287, %r6287, 12;
	add.s32 	%r6289, %r6283, %r6288;
	xor.b32  	%r6290, %r6285, %r6289;
	shf.l.wrap.b32 	%r6291, %r6290, %r6290, 8;
	add.s32 	%r6292, %r6286, %r6291;
	xor.b32  	%r6293, %r6288, %r6292;
	shf.l.wrap.b32 	%r6294, %r6293, %r6293, 7;
	add.s32 	%r6295, %r6253, %r6246;
	xor.b32  	%r6296, %r6219, %r6295;
	shf.l.wrap.b32 	%r6297, %r6296, %r6296, 16;
	add.s32 	%r6298, %r6232, %r6297;
	xor.b32  	%r6299, %r6246, %r6298;
	shf.l.wrap.b32 	%r6300, %r6299, %r6299, 12;
	add.s32 	%r6301, %r6295, %r6300;
	xor.b32  	%r6302, %r6297, %r6301;
	shf.l.wrap.b32 	%r6303, %r6302, %r6302, 8;
	add.s32 	%r6304, %r6298, %r6303;
	xor.b32  	%r6305, %r6300, %r6304;
	shf.l.wrap.b32 	%r6306, %r6305, %r6305, 7;
	add.s32 	%r6307, %r6265, %r6282;
	xor.b32  	%r6308, %r6303, %r6307;
	shf.l.wrap.b32 	%r6309, %r6308, %r6308, 16;
	add.s32 	%r6310, %r6292, %r6309;
	xor.b32  	%r6311, %r6282, %r6310;
	shf.l.wrap.b32 	%r6312, %r6311, %r6311, 12;
	add.s32 	%r6313, %r6307, %r6312;
	xor.b32  	%r6314, %r6309, %r6313;
	shf.l.wrap.b32 	%r6315, %r6314, %r6314, 8;
	add.s32 	%r6316, %r6310, %r6315;
	xor.b32  	%r6317, %r6312, %r6316;
	shf.l.wrap.b32 	%r6318, %r6317, %r6317, 7;
	add.s32 	%r6319, %r6277, %r6294;
	xor.b32  	%r6320, %r6267, %r6319;
	shf.l.wrap.b32 	%r6321, %r6320, %r6320, 16;
	add.s32 	%r6322, %r6304, %r6321;
	xor.b32  	%r6323, %r6294, %r6322;
	shf.l.wrap.b32 	%r6324, %r6323, %r6323, 12;
	add.s32 	%r6325, %r6319, %r6324;
	xor.b32  	%r6326, %r6321, %r6325;
	shf.l.wrap.b32 	%r6327, %r6326, %r6326, 8;
	add.s32 	%r6328, %r6322, %r6327;
	xor.b32  	%r6329, %r6324, %r6328;
	shf.l.wrap.b32 	%r6330, %r6329, %r6329, 7;
	add.s32 	%r6331, %r6289, %r6306;
	xor.b32  	%r6332, %r6279, %r6331;
	shf.l.wrap.b32 	%r6333, %r6332, %r6332, 16;
	add.s32 	%r6334, %r6268, %r6333;
	xor.b32  	%r6335, %r6306, %r6334;
	shf.l.wrap.b32 	%r6336, %r6335, %r6335, 12;
	add.s32 	%r6337, %r6331, %r6336;
	xor.b32  	%r6338, %r6333, %r6337;
	shf.l.wrap.b32 	%r6339, %r6338, %r6338, 8;
	add.s32 	%r6340, %r6334, %r6339;
	xor.b32  	%r6341, %r6336, %r6340;
	shf.l.wrap.b32 	%r6342, %r6341, %r6341, 7;
	add.s32 	%r6343, %r6301, %r6270;
	xor.b32  	%r6344, %r6291, %r6343;
	shf.l.wrap.b32 	%r6345, %r6344, %r6344, 16;
	add.s32 	%r6346, %r6280, %r6345;
	xor.b32  	%r6347, %r6270, %r6346;
	shf.l.wrap.b32 	%r6348, %r6347, %r6347, 12;
	add.s32 	%r6349, %r6343, %r6348;
	xor.b32  	%r6350, %r6345, %r6349;
	shf.l.wrap.b32 	%r6351, %r6350, %r6350, 8;
	add.s32 	%r6352, %r6346, %r6351;
	xor.b32  	%r6353, %r6348, %r6352;
	shf.l.wrap.b32 	%r6354, %r6353, %r6353, 7;
	add.s32 	%r6355, %r6313, %r6354;
	xor.b32  	%r6356, %r6327, %r6355;
	shf.l.wrap.b32 	%r6357, %r6356, %r6356, 16;
	add.s32 	%r6358, %r6340, %r6357;
	xor.b32  	%r6359, %r6354, %r6358;
	shf.l.wrap.b32 	%r6360, %r6359, %r6359, 12;
	add.s32 	%r6361, %r6355, %r6360;
	xor.b32  	%r6362, %r6357, %r6361;
	shf.l.wrap.b32 	%r6363, %r6362, %r6362, 8;
	add.s32 	%r6364, %r6325, %r6318;
	xor.b32  	%r6365, %r6339, %r6364;
	shf.l.wrap.b32 	%r6366, %r6365, %r6365, 16;
	add.s32 	%r6367, %r6352, %r6366;
	xor.b32  	%r6368, %r6318, %r6367;
	shf.l.wrap.b32 	%r6369, %r6368, %r6368, 12;
	add.s32 	%r6370, %r6364, %r6369;
	xor.b32  	%r6371, %r6366, %r6370;
	shf.l.wrap.b32 	%r6372, %r6371, %r6371, 8;
	add.s32 	%r6373, %r6367, %r6372;
	xor.b32  	%r6374, %r6369, %r6373;
	shf.l.wrap.b32 	%r6375, %r6374, %r6374, 7;
	add.s32 	%r6376, %r6337, %r6330;
	xor.b32  	%r6377, %r6351, %r6376;
	shf.l.wrap.b32 	%r6378, %r6377, %r6377, 16;
	add.s32 	%r6379, %r6316, %r6378;
	xor.b32  	%r6380, %r6330, %r6379;
	shf.l.wrap.b32 	%r6381, %r6380, %r6380, 12;
	add.s32 	%r6382, %r6376, %r6381;
	xor.b32  	%r6383, %r6378, %r6382;
	shf.l.wrap.b32 	%r6384, %r6383, %r6383, 8;
	add.s32 	%r6385, %r6379, %r6384;
	xor.b32  	%r6386, %r6381, %r6385;
	shf.l.wrap.b32 	%r6387, %r6386, %r6386, 7;
	add.s32 	%r6388, %r6349, %r6342;
	xor.b32  	%r6389, %r6315, %r6388;
	shf.l.wrap.b32 	%r6390, %r6389, %r6389, 16;
	add.s32 	%r6391, %r6328, %r6390;
	xor.b32  	%r6392, %r6342, %r6391;
	shf.l.wrap.b32 	%r6393, %r6392, %r6392, 12;
	add.s32 	%r6394, %r6388, %r6393;
	xor.b32  	%r6395, %r6390, %r6394;
	shf.l.wrap.b32 	%r6396, %r6395, %r6395, 8;
	add.s32 	%r6397, %r6391, %r6396;
	add.s32 	%r6398, %r6361, %r6375;
	xor.b32  	%r6399, %r6396, %r6398;
	shf.l.wrap.b32 	%r6400, %r6399, %r6399, 16;
	add.s32 	%r6401, %r6385, %r6400;
	xor.b32  	%r6402, %r6375, %r6401;
	shr.u32 	%r6403, %r6402, 20;
	add.s32 	%r6404, %r6398, %r6403;
	add.s32 	%r6405, %r6370, %r6387;
	xor.b32  	%r6406, %r6363, %r6405;
	shf.l.wrap.b32 	%r6407, %r6406, %r6406, 16;
	add.s32 	%r6408, %r6397, %r6407;
	xor.b32  	%r6409, %r6387, %r6408;
	shr.u32 	%r6410, %r6409, 20;
	add.s32 	%r6411, %r6405, %r6410;
	add.s32 	%r6412, %r5724, %r6404;
	add.s32 	%r6413, %r5736, %r6411;
	add.s32 	%r6414, %r11339, 10;
	mov.u32 	%r6415, %tid.x;
	shl.b32 	%r6416, %r6415, 3;
	and.b32  	%r6417, %r6416, 7936;
	mov.u32 	%r6418, %ctaid.x;
	shl.b32 	%r6419, %r6418, 11;
	add.s32 	%r6420, %r6417, %r6419;
	and.b32  	%r6421, %r6415, 31;
	or.b32  	%r6422, %r6420, %r6421;
	add.s32 	%r6423, %r6422, %r11334;
	shr.u32 	%r6424, %r6423, %r6414;
	and.b32  	%r6425, %r6424, 1;
	setp.eq.b32 	%p45, %r6425, 1;
	selp.b32 	%r6426, %r6413, %r6412, %p45;
	cvt.u16.u32 	%rs99, %r6426;
	and.b16  	%rs169, %rs99, 1;
	and.b16  	%rs100, %rs170, 255;
	setp.ne.s16 	%p46, %rs100, 1;
	@%p46 bra 	$L__BB1_44;
	add.s32 	%r6427, %r11339, 10;
	mov.u32 	%r6428, %tid.x;
	shl.b32 	%r6429, %r6428, 3;
	and.b32  	%r6430, %r6429, 7936;
	mov.u32 	%r6431, %ctaid.x;
	shl.b32 	%r6432, %r6431, 11;
	add.s32 	%r6433, %r6430, %r6432;
	and.b32  	%r6434, %r6428, 31;
	or.b32  	%r6435, %r6433, %r6434;
	add.s32 	%r6436, %r6435, %r11334;
	shr.u32 	%r6437, %r6436, %r6427;
	and.b32  	%r6438, %r6437, 1;
	setp.eq.b32 	%p47, %r6438, 1;
	ld.global.u32 	%r6439, [%rd209+-12];
	selp.b32 	%r6440, %r11349, %r11348, %p47;
	xor.b32  	%r6441, %r6440, %r6439;
	selp.b32 	%r6442, %r11350, %r11347, %p47;
	selp.b32 	%r11348, %r11348, %r6441, %p47;
	selp.b32 	%r11349, %r6441, %r11349, %p47;
	ld.global.u32 	%r6443, [%rd209+-8];
	xor.b32  	%r6444, %r6442, %r6443;
	selp.b32 	%r6445, %r11351, %r11346, %p47;
	selp.b32 	%r11347, %r11347, %r6444, %p47;
	selp.b32 	%r11350, %r6444, %r11350, %p47;
	ld.global.u32 	%r6446, [%rd209+-4];
	xor.b32  	%r6447, %r6445, %r6446;
	selp.b32 	%r6448, %r11352, %r11345, %p47;
	selp.b32 	%r11346, %r11346, %r6447, %p47;
	selp.b32 	%r11351, %r6447, %r11351, %p47;
	ld.global.u32 	%r6449, [%rd209];
	xor.b32  	%r6450, %r6448, %r6449;
	selp.b64 	%rd45, 445, 420, %p47;
	selp.b32 	%r11345, %r11345, %r6450, %p47;
	selp.b32 	%r11352, %r6450, %r11352, %p47;
	add.s64 	%rd46, %rd210, %rd45;
	ld.global.u8 	%rs101, [%rd46];
	xor.b16  	%rs169, %rs101, %rs169;
$L__BB1_44:
	add.s32 	%r6451, %r11339, 10;
	mov.u32 	%r6452, %tid.x;
	shl.b32 	%r6453, %r6452, 3;
	and.b32  	%r6454, %r6453, 7936;
	mov.u32 	%r6455, %ctaid.x;
	shl.b32 	%r6456, %r6455, 11;
	add.s32 	%r6457, %r6454, %r6456;
	and.b32  	%r6458, %r6452, 31;
	or.b32  	%r6459, %r6457, %r6458;
	add.s32 	%r6460, %r6459, %r11334;
	shr.u32 	%r6461, %r6460, %r6451;
	and.b32  	%r6462, %r6461, 1;
	setp.eq.b32 	%p48, %r6462, 1;
	selp.b32 	%r11344, %r11349, %r11348, %p48;
	selp.b32 	%r11343, %r11350, %r11347, %p48;
	selp.b32 	%r11342, %r11351, %r11346, %p48;
	selp.b32 	%r11341, %r11352, %r11345, %p48;
	add.s32 	%r525, %r11340, 1;
	add.s32 	%r6463, %r11340, -10;
	add.s32 	%r11339, %r11339, -1;
	add.s64 	%rd210, %rd210, 1;
	add.s64 	%rd209, %rd209, 16;
	setp.lt.u32 	%p49, %r6463, %r485;
	mov.u32 	%r11340, %r525;
	mov.u16 	%rs170, %rs169;
	@%p49 bra 	$L__BB1_42;
$L__BB1_45:
	and.b16  	%rs102, %rs169, 255;
	setp.eq.s16 	%p50, %rs102, 1;
	@%p50 bra 	$L__BB1_46;
	bra.uni 	$L__BB1_47;
$L__BB1_46:
	ld.param.u64 	%rd174, [fused_batch_pir_kernel_2_param_1];
	cvta.to.global.u64 	%rd47, %rd174;
	ld.global.u32 	%r6464, [%rd47+472];
	xor.b32  	%r11344, %r11344, %r6464;
$L__BB1_47:
	setp.ne.s16 	%p51, %rs102, 1;
	@%p51 bra 	$L__BB1_49;
	ld.param.u64 	%rd175, [fused_batch_pir_kernel_2_param_1];
	cvta.to.global.u64 	%rd48, %rd175;
	ld.global.u32 	%r6465, [%rd48+476];
	xor.b32  	%r11343, %r11343, %r6465;
$L__BB1_49:
	@%p51 bra 	$L__BB1_51;
	ld.param.u64 	%rd176, [fused_batch_pir_kernel_2_param_1];
	cvta.to.global.u64 	%rd49, %rd176;
	ld.global.u32 	%r6466, [%rd49+480];
	xor.b32  	%r11342, %r11342, %r6466;
$L__BB1_51:
	@%p51 bra 	$L__BB1_53;
	ld.param.u64 	%rd177, [fused_batch_pir_kernel_2_param_1];
	cvta.to.global.u64 	%rd50, %rd177;
	ld.global.u32 	%r6467, [%rd50+484];
	xor.b32  	%r11341, %r11341, %r6467;
$L__BB1_53:
	ld.param.u32 	%r11030, [fused_batch_pir_kernel_2_param_3];
	mov.u32 	%r6469, %tid.x;
	shl.b32 	%r6470, %r6469, 3;
	and.b32  	%r6471, %r6470, 7936;
	mov.u32 	%r6472, %ctaid.x;
	shl.b32 	%r6473, %r6472, 11;
	add.s32 	%r6474, %r6471, %r6473;
	and.b32  	%r6475, %r6469, 31;
	or.b32  	%r6476, %r6474, %r6475;
	add.s32 	%r6477, %r6476, %r11334;
	setp.ge.s32 	%p54, %r6477, %r11030;
	mov.u32 	%r6478, s_mem;
	cvt.u64.u32 	%rd51, %r6478;
	cvta.shared.u64 	%rd52, %rd51;
	add.s64 	%rd53, %rd52, 24711;
	and.b64  	%rd54, %rd53, -16;
	mul.lo.s32 	%r6479, %r6469, 6;
	mul.wide.u32 	%rd55, %r6479, 16;
	add.s64 	%rd56, %rd54, %rd55;
	st.v4.u32 	[%rd56], {%r11344, %r11343, %r11342, %r11341};
	mov.b32 	%r11373, 0;
	mov.u32 	%r11374, %r11373;
	mov.u32 	%r11375, %r11373;
	mov.u32 	%r11376, %r11373;
	@%p54 bra 	$L__BB1_67;
	ld.param.u64 	%rd178, [fused_batch_pir_kernel_2_param_1];
	cvta.to.global.u64 	%rd57, %rd178;
	ld.global.u8 	%rs106, [%rd57+505];
	max.u16 	%rs107, %rs106, 11;
	cvt.u32.u16 	%r6480, %rs107;
	add.s32 	%r11364, %r6480, -11;
	ld.shared.u32 	%r11376, [s_mem+24596];
	ld.shared.v2.u32 	{%r11375, %r11374}, [s_mem+24600];
	ld.shared.u32 	%r11373, [s_mem+24608];
	ld.shared.u8 	%rs174, [s_mem+24612];
	cvt.u32.u16 	%r543, %rs106;
	setp.ge.u32 	%p55, %r11364, %r543;
	@%p55 bra 	$L__BB1_59;
	mov.u16 	%rs172, %rs174;
$L__BB1_56:
	ld.const.u32 	%r6481, [CHACHA_CONSTANTS];
	add.s32 	%r6482, %r6481, %r11376;
	shf.l.wrap.b32 	%r6483, %r6482, %r6482, 16;
	add.s32 	%r6484, %r11376, %r6483;
	xor.b32  	%r6485, %r11376, %r6484;
	shf.l.wrap.b32 	%r6486, %r6485, %r6485, 12;
	add.s32 	%r6487, %r6482, %r6486;
	xor.b32  	%r6488, %r6483, %r6487;
	shf.l.wrap.b32 	%r6489, %r6488, %r6488, 8;
	add.s32 	%r6490, %r6484, %r6489;
	xor.b32  	%r6491, %r6486, %r6490;
	shf.l.wrap.b32 	%r6492, %r6491, %r6491, 7;
	ld.const.u32 	%r6493, [CHACHA_CONSTANTS+4];
	add.s32 	%r6494, %r6493, %r11375;
	shf.l.wrap.b32 	%r6495, %r6494, %r6494, 16;
	add.s32 	%r6496, %r11375, %r6495;
	xor.b32  	%r6497, %r11375, %r6496;
	shf.l.wrap.b32 	%r6498, %r6497, %r6497, 12;
	add.s32 	%r6499, %r6494, %r6498;
	xor.b32  	%r6500, %r6495, %r6499;
	shf.l.wrap.b32 	%r6501, %r6500, %r6500, 8;
	add.s32 	%r6502, %r6496, %r6501;
	xor.b32  	%r6503, %r6498, %r6502;
	shf.l.wrap.b32 	%r6504, %r6503, %r6503, 7;
	ld.const.u32 	%r6505, [CHACHA_CONSTANTS+8];
	add.s32 	%r6506, %r6505, %r11374;
	shf.l.wrap.b32 	%r6507, %r6506, %r6506, 16;
	add.s32 	%r6508, %r11374, %r6507;
	xor.b32  	%r6509, %r11374, %r6508;
	shf.l.wrap.b32 	%r6510, %r6509, %r6509, 12;
	add.s32 	%r6511, %r6506, %r6510;
	xor.b32  	%r6512, %r6507, %r6511;
	shf.l.wrap.b32 	%r6513, %r6512, %r6512, 8;
	add.s32 	%r6514, %r6508, %r6513;
	xor.b32  	%r6515, %r6510, %r6514;
	shf.l.wrap.b32 	%r6516, %r6515, %r6515, 7;
	ld.const.u32 	%r6517, [CHACHA_CONSTANTS+12];
	add.s32 	%r6518, %r6517, %r11373;
	shf.l.wrap.b32 	%r6519, %r6518, %r6518, 16;
	add.s32 	%r6520, %r11373, %r6519;
	xor.b32  	%r6521, %r11373, %r6520;
	shf.l.wrap.b32 	%r6522, %r6521, %r6521, 12;
	add.s32 	%r6523, %r6518, %r6522;
	xor.b32  	%r6524, %r6519, %r6523;
	shf.l.wrap.b32 	%r6525, %r6524, %r6524, 8;
	add.s32 	%r6526, %r6520, %r6525;
	xor.b32  	%r6527, %r6522, %r6526;
	shf.l.wrap.b32 	%r6528, %r6527, %r6527, 7;
	add.s32 	%r6529, %r6487, %r6504;
	xor.b32  	%r6530, %r6525, %r6529;
	shf.l.wrap.b32 	%r6531, %r6530, %r6530, 16;
	add.s32 	%r6532, %r6514, %r6531;
	xor.b32  	%r6533, %r6504, %r6532;
	shf.l.wrap.b32 	%r6534, %r6533, %r6533, 12;
	add.s32 	%r6535, %r6529, %r6534;
	xor.b32  	%r6536, %r6531, %r6535;
	shf.l.wrap.b32 	%r6537, %r6536, %r6536, 8;
	add.s32 	%r6538, %r6532, %r6537;
	xor.b32  	%r6539, %r6534, %r6538;
	shf.l.wrap.b32 	%r6540, %r6539, %r6539, 7;
	add.s32 	%r6541, %r6499, %r6516;
	xor.b32  	%r6542, %r6489, %r6541;
	shf.l.wrap.b32 	%r6543, %r6542, %r6542, 16;
	add.s32 	%r6544, %r6526, %r6543;
	xor.b32  	%r6545, %r6516, %r6544;
	shf.l.wrap.b32 	%r6546, %r6545, %r6545, 12;
	add.s32 	%r6547, %r6541, %r6546;
	xor.b32  	%r6548, %r6543, %r6547;
	shf.l.wrap.b32 	%r6549, %r6548, %r6548, 8;
	add.s32 	%r6550, %r6544, %r6549;
	xor.b32  	%r6551, %r6546, %r6550;
	shf.l.wrap.b32 	%r6552, %r6551, %r6551, 7;
	add.s32 	%r6553, %r6511, %r6528;
	xor.b32  	%r6554, %r6501, %r6553;
	shf.l.wrap.b32 	%r6555, %r6554, %r6554, 16;
	add.s32 	%r6556, %r6490, %r6555;
	xor.b32  	%r6557, %r6528, %r6556;
	shf.l.wrap.b32 	%r6558, %r6557, %r6557, 12;
	add.s32 	%r6559, %r6553, %r6558;
	xor.b32  	%r6560, %r6555, %r6559;
	shf.l.wrap.b32 	%r6561, %r6560, %r6560, 8;
	add.s32 	%r6562, %r6556, %r6561;
	xor.b32  	%r6563, %r6558, %r6562;
	shf.l.wrap.b32 	%r6564, %r6563, %r6563, 7;
	add.s32 	%r6565, %r6523, %r6492;
	xor.b32  	%r6566, %r6513, %r6565;
	shf.l.wrap.b32 	%r6567, %r6566, %r6566, 16;
	add.s32 	%r6568, %r6502, %r6567;
	xor.b32  	%r6569, %r6492, %r6568;
	shf.l.wrap.b32 	%r6570, %r6569, %r6569, 12;
	add.s32 	%r6571, %r6565, %r6570;
	xor.b32  	%r6572, %r6567, %r6571;
	shf.l.wrap.b32 	%r6573, %r6572, %r6572, 8;
	add.s32 	%r6574, %r6568, %r6573;
	xor.b32  	%r6575, %r6570, %r6574;
	shf.l.wrap.b32 	%r6576, %r6575, %r6575, 7;
	add.s32 	%r6577, %r6535, %r6576;
	xor.b32  	%r6578, %r6549, %r6577;
	shf.l.wrap.b32 	%r6579, %r6578, %r6578, 16;
	add.s32 	%r6580, %r6562, %r6579;
	xor.b32  	%r6581, %r6576, %r6580;
	shf.l.wrap.b32 	%r6582, %r6581, %r6581, 12;
	add.s32 	%r6583, %r6577, %r6582;
	xor.b32  	%r6584, %r6579, %r6583;
	shf.l.wrap.b32 	%r6585, %r6584, %r6584, 8;
	add.s32 	%r6586, %r6580, %r6585;
	xor.b32  	%r6587, %r6582, %r6586;
	shf.l.wrap.b32 	%r6588, %r6587, %r6587, 7;
	add.s32 	%r6589, %r6547, %r6540;
	xor.b32  	%r6590, %r6561, %r6589;
	shf.l.wrap.b32 	%r6591, %r6590, %r6590, 16;
	add.s32 	%r6592, %r6574, %r6591;
	xor.b32  	%r6593, %r6540, %r6592;
	shf.l.wrap.b32 	%r6594, %r6593, %r6593, 12;
	add.s32 	%r6595, %r6589, %r6594;
	xor.b32  	%r6596, %r6591, %r6595;
	shf.l.wrap.b32 	%r6597, %r6596, %r6596, 8;
	add.s32 	%r6598, %r6592, %r6597;
	xor.b32  	%r6599, %r6594, %r6598;
	shf.l.wrap.b32 	%r6600, %r6599, %r6599, 7;
	add.s32 	%r6601, %r6559, %r6552;
	xor.b32  	%r6602, %r6573, %r6601;
	shf.l.wrap.b32 	%r6603, %r6602, %r6602, 16;
	add.s32 	%r6604, %r6538, %r6603;
	xor.b32  	%r6605, %r6552, %r6604;
	shf.l.wrap.b32 	%r6606, %r6605, %r6605, 12;
	add.s32 	%r6607, %r6601, %r6606;
	xor.b32  	%r6608, %r6603, %r6607;
	shf.l.wrap.b32 	%r6609, %r6608, %r6608, 8;
	add.s32 	%r6610, %r6604, %r6609;
	xor.b32  	%r6611, %r6606, %r6610;
	shf.l.wrap.b32 	%r6612, %r6611, %r6611, 7;
	add.s32 	%r6613, %r6571, %r6564;
	xor.b32  	%r6614, %r6537, %r6613;
	shf.l.wrap.b32 	%r6615, %r6614, %r6614, 16;
	add.s32 	%r6616, %r6550, %r6615;
	xor.b32  	%r6617, %r6564, %r6616;
	shf.l.wrap.b32 	%r6618, %r6617, %r6617, 12;
	add.s32 	%r6619, %r6613, %r6618;
	xor.b32  	%r6620, %r6615, %r6619;
	shf.l.wrap.b32 	%r6621, %r6620, %r6620, 8;
	add.s32 	%r6622, %r6616, %r6621;
	xor.b32  	%r6623, %r6618, %r6622;
	shf.l.wrap.b32 	%r6624, %r6623, %r6623, 7;
	add.s32 	%r6625, %r6583, %r6600;
	xor.b32  	%r6626, %r6621, %r6625;
	shf.l.wrap.b32 	%r6627, %r6626, %r6626, 16;
	add.s32 	%r6628, %r6610, %r6627;
	xor.b32  	%r6629, %r6600, %r6628;
	shf.l.wrap.b32 	%r6630, %r6629, %r6629, 12;
	add.s32 	%r6631, %r6625, %r6630;
	xor.b32  	%r6632, %r6627, %r6631;
	shf.l.wrap.b32 	%r6633, %r6632, %r6632, 8;
	add.s32 	%r6634, %r6628, %r6633;
	xor.b32  	%r6635, %r6630, %r6634;
	shf.l.wrap.b32 	%r6636, %r6635, %r6635, 7;
	add.s32 	%r6637, %r6595, %r6612;
	xor.b32  	%r6638, %r6585, %r6637;
	shf.l.wrap.b32 	%r6639, %r6638, %r6638, 16;
	add.s32 	%r6640, %r6622, %r6639;
	xor.b32  	%r6641, %r6612, %r6640;
	shf.l.wrap.b32 	%r6642, %r6641, %r6641, 12;
	add.s32 	%r6643, %r6637, %r6642;
	xor.b32  	%r6644, %r6639, %r6643;
	shf.l.wrap.b32 	%r6645, %r6644, %r6644, 8;
	add.s32 	%r6646, %r6640, %r6645;
	xor.b32  	%r6647, %r6642, %r6646;
	shf.l.wrap.b32 	%r6648, %r6647, %r6647, 7;
	add.s32 	%r6649, %r6607, %r6624;
	xor.b32  	%r6650, %r6597, %r6649;
	shf.l.wrap.b32 	%r6651, %r6650, %r6650, 16;
	add.s32 	%r6652, %r6586, %r6651;
	xor.b32  	%r6653, %r6624, %r6652;
	shf.l.wrap.b32 	%r6654, %r6653, %r6653, 12;
	add.s32 	%r6655, %r6649, %r6654;
	xor.b32  	%r6656, %r6651, %r6655;
	shf.l.wrap.b32 	%r6657, %r6656, %r6656, 8;
	add.s32 	%r6658, %r6652, %r6657;
	xor.b32  	%r6659, %r6654, %r6658;
	shf.l.wrap.b32 	%r6660, %r6659, %r6659, 7;
	add.s32 	%r6661, %r6619, %r6588;
	xor.b32  	%r6662, %r6609, %r6661;
	shf.l.wrap.b32 	%r6663, %r6662, %r6662, 16;
	add.s32 	%r6664, %r6598, %r6663;
	xor.b32  	%r6665, %r6588, %r6664;
	shf.l.wrap.b32 	%r6666, %r6665, %r6665, 12;
	add.s32 	%r6667, %r6661, %r6666;
	xor.b32  	%r6668, %r6663, %r6667;
	shf.l.wrap.b32 	%r6669, %r6668, %r6668, 8;
	add.s32 	%r6670, %r6664, %r6669;
	xor.b32  	%r6671, %r6666, %r6670;
	shf.l.wrap.b32 	%r6672, %r6671, %r6671, 7;
	add.s32 	%r6673, %r6631, %r6672;
	xor.b32  	%r6674, %r6645, %r6673;
	shf.l.wrap.b32 	%r6675, %r6674, %r6674, 16;
	add.s32 	%r6676, %r6658, %r6675;
	xor.b32  	%r6677, %r6672, %r6676;
	shf.l.wrap.b32 	%r6678, %r6677, %r6677, 12;
	add.s32 	%r6679, %r6673, %r6678;
	xor.b32  	%r6680, %r6675, %r6679;
	shf.l.wrap.b32 	%r6681, %r6680, %r6680, 8;
	add.s32 	%r6682, %r6676, %r6681;
	xor.b32  	%r6683, %r6678, %r6682;
	shf.l.wrap.b32 	%r6684, %r6683, %r6683, 7;
	add.s32 	%r6685, %r6643, %r6636;
	xor.b32  	%r6686, %r6657, %r6685;
	shf.l.wrap.b32 	%r6687, %r6686, %r6686, 16;
	add.s32 	%r6688, %r6670, %r6687;
	xor.b32  	%r6689, %r6636, %r6688;
	shf.l.wrap.b32 	%r6690, %r6689, %r6689, 12;
	add.s32 	%r6691, %r6685, %r6690;
	xor.b32  	%r6692, %r6687, %r6691;
	shf.l.wrap.b32 	%r6693, %r6692, %r6692, 8;
	add.s32 	%r6694, %r6688, %r6693;
	xor.b32  	%r6695, %r6690, %r6694;
	shf.l.wrap.b32 	%r6696, %r6695, %r6695, 7;
	add.s32 	%r6697, %r6655, %r6648;
	xor.b32  	%r6698, %r6669, %r6697;
	shf.l.wrap.b32 	%r6699, %r6698, %r6698, 16;
	add.s32 	%r6700, %r6634, %r6699;
	xor.b32  	%r6701, %r6648, %r6700;
	shf.l.wrap.b32 	%r6702, %r6701, %r6701, 12;
	add.s32 	%r6703, %r6697, %r6702;
	xor.b32  	%r6704, %r6699, %r6703;
	shf.l.wrap.b32 	%r6705, %r6704, %r6704, 8;
	add.s32 	%r6706, %r6700, %r6705;
	xor.b32  	%r6707, %r6702, %r6706;
	shf.l.wrap.b32 	%r6708, %r6707, %r6707, 7;
	add.s32 	%r6709, %r6667, %r6660;
	xor.b32  	%r6710, %r6633, %r6709;
	shf.l.wrap.b32 	%r6711, %r6710, %r6710, 16;
	add.s32 	%r6712, %r6646, %r6711;
	xor.b32  	%r6713, %r6660, %r6712;
	shf.l.wrap.b32 	%r6714, %r6713, %r6713, 12;
	add.s32 	%r6715, %r6709, %r6714;
	xor.b32  	%r6716, %r6711, %r6715;
	shf.l.wrap.b32 	%r6717, %r6716, %r6716, 8;
	add.s32 	%r6718, %r6712, %r6717;
	xor.b32  	%r6719, %r6714, %r6718;
	shf.l.wrap.b32 	%r6720, %r6719, %r6719, 7;
	add.s32 	%r6721, %r6679, %r6696;
	xor.b32  	%r6722, %r6717, %r6721;
	shf.l.wrap.b32 	%r6723, %r6722, %r6722, 16;
	add.s32 	%r6724, %r6706, %r6723;
	xor.b32  	%r6725, %r6696, %r6724;
	shf.l.wrap.b32 	%r6726, %r6725, %r6725, 12;
	add.s32 	%r6727, %r6721, %r6726;
	xor.b32  	%r6728, %r6723, %r6727;
	shf.l.wrap.b32 	%r6729, %r6728, %r6728, 8;
	add.s32 	%r6730, %r6724, %r6729;
	xor.b32  	%r6731, %r6726, %r6730;
	shf.l.wrap.b32 	%r6732, %r6731, %r6731, 7;
	add.s32 	%r6733, %r6691, %r6708;
	xor.b32  	%r6734, %r6681, %r6733;
	shf.l.wrap.b32 	%r6735, %r6734, %r6734, 16;
	add.s32 	%r6736, %r6718, %r6735;
	xor.b32  	%r6737, %r6708, %r6736;
	shf.l.wrap.b32 	%r6738, %r6737, %r6737, 12;
	add.s32 	%r6739, %r6733, %r6738;
	xor.b32  	%r6740, %r6735, %r6739;
	shf.l.wrap.b32 	%r6741, %r6740, %r6740, 8;
	add.s32 	%r6742, %r6736, %r6741;
	xor.b32  	%r6743, %r6738, %r6742;
	shf.l.wrap.b32 	%r6744, %r6743, %r6743, 7;
	add.s32 	%r6745, %r6703, %r6720;
	xor.b32  	%r6746, %r6693, %r6745;
	shf.l.wrap.b32 	%r6747, %r6746, %r6746, 16;
	add.s32 	%r6748, %r6682, %r6747;
	xor.b32  	%r6749, %r6720, %r6748;
	shf.l.wrap.b32 	%r6750, %r6749, %r6749, 12;
	add.s32 	%r6751, %r6745, %r6750;
	xor.b32  	%r6752, %r6747, %r6751;
	shf.l.wrap.b32 	%r6753, %r6752, %r6752, 8;
	add.s32 	%r6754, %r6748, %r6753;
	xor.b32  	%r6755, %r6750, %r6754;
	shf.l.wrap.b32 	%r6756, %r6755, %r6755, 7;
	add.s32 	%r6757, %r6715, %r6684;
	xor.b32  	%r6758, %r6705, %r6757;
	shf.l.wrap.b32 	%r6759, %r6758, %r6758, 16;
	add.s32 	%r6760, %r6694, %r6759;
	xor.b32  	%r6761, %r6684, %r6760;
	shf.l.wrap.b32 	%r6762, %r6761, %r6761, 12;
	add.s32 	%r6763, %r6757, %r6762;
	xor.b32  	%r6764, %r6759, %r6763;
	shf.l.wrap.b32 	%r6765, %r6764, %r6764, 8;
	add.s32 	%r6766, %r6760, %r6765;
	xor.b32  	%r6767, %r6762, %r6766;
	shf.l.wrap.b32 	%r6768, %r6767, %r6767, 7;
	add.s32 	%r6769, %r6727, %r6768;
	xor.b32  	%r6770, %r6741, %r6769;
	shf.l.wrap.b32 	%r6771, %r6770, %r6770, 16;
	add.s32 	%r6772, %r6754, %r6771;
	xor.b32  	%r6773, %r6768, %r6772;
	shf.l.wrap.b32 	%r6774, %r6773, %r6773, 12;
	add.s32 	%r6775, %r6769, %r6774;
	xor.b32  	%r6776, %r6771, %r6775;
	shf.l.wrap.b32 	%r6777, %r6776, %r6776, 8;
	add.s32 	%r6778, %r6772, %r6777;
	xor.b32  	%r6779, %r6774, %r6778;
	shf.l.wrap.b32 	%r6780, %r6779, %r6779, 7;
	add.s32 	%r6781, %r6739, %r6732;
	xor.b32  	%r6782, %r6753, %r6781;
	shf.l.wrap.b32 	%r6783, %r6782, %r6782, 16;
	add.s32 	%r6784, %r6766, %r6783;
	xor.b32  	%r6785, %r6732, %r6784;
	shf.l.wrap.b32 	%r6786, %r6785, %r6785, 12;
	add.s32 	%r6787, %r6781, %r6786;
	xor.b32  	%r6788, %r6783, %r6787;
	shf.l.wrap.b32 	%r6789, %r6788, %r6788, 8;
	add.s32 	%r6790, %r6784, %r6789;
	xor.b32  	%r6791, %r6786, %r6790;
	shf.l.wrap.b32 	%r6792, %r6791, %r6791, 7;
	add.s32 	%r6793, %r6751, %r6744;
	xor.b32  	%r6794, %r6765, %r6793;
	shf.l.wrap.b32 	%r6795, %r6794, %r6794, 16;
	add.s32 	%r6796, %r6730, %r6795;
	xor.b32  	%r6797, %r6744, %r6796;
	shf.l.wrap.b32 	%r6798, %r6797, %r6797, 12;
	add.s32 	%r6799, %r6793, %r6798;
	xor.b32  	%r6800, %r6795, %r6799;
	shf.l.wrap.b32 	%r6801, %r6800, %r6800, 8;
	add.s32 	%r6802, %r6796, %r6801;
	xor.b32  	%r6803, %r6798, %r6802;
	shf.l.wrap.b32 	%r6804, %r6803, %r6803, 7;
	add.s32 	%r6805, %r6763, %r6756;
	xor.b32  	%r6806, %r6729, %r6805;
	shf.l.wrap.b32 	%r6807, %r6806, %r6806, 16;
	add.s32 	%r6808, %r6742, %r6807;
	xor.b32  	%r6809, %r6756, %r6808;
	shf.l.wrap.b32 	%r6810, %r6809, %r6809, 12;
	add.s32 	%r6811, %r6805, %r6810;
	xor.b32  	%r6812, %r6807, %r6811;
	shf.l.wrap.b32 	%r6813, %r6812, %r6812, 8;
	add.s32 	%r6814, %r6808, %r6813;
	xor.b32  	%r6815, %r6810, %r6814;
	shf.l.wrap.b32 	%r6816, %r6815, %r6815, 7;
	add.s32 	%r6817, %r6775, %r6792;
	xor.b32  	%r6818, %r6813, %r6817;
	shf.l.wrap.b32 	%r6819, %r6818, %r6818, 16;
	add.s32 	%r6820, %r6802, %r6819;
	xor.b32  	%r6821, %r6792, %r6820;
	shf.l.wrap.b32 	%r6822, %r6821, %r6821, 12;
	add.s32 	%r6823, %r6817, %r6822;
	xor.b32  	%r6824, %r6819, %r6823;
	shf.l.wrap.b32 	%r6825, %r6824, %r6824, 8;
	add.s32 	%r6826, %r6820, %r6825;
	xor.b32  	%r6827, %r6822, %r6826;
	shf.l.wrap.b32 	%r6828, %r6827, %r6827, 7;
	add.s32 	%r6829, %r6787, %r6804;
	xor.b32  	%r6830, %r6777, %r6829;
	shf.l.wrap.b32 	%r6831, %r6830, %r6830, 16;
	add.s32 	%r6832, %r6814, %r6831;
	xor.b32  	%r6833, %r6804, %r6832;
	shf.l.wrap.b32 	%r6834, %r6833, %r6833, 12;
	add.s32 	%r6835, %r6829, %r6834;
	xor.b32  	%r6836, %r6831, %r6835;
	shf.l.wrap.b32 	%r6837, %r6836, %r6836, 8;
	add.s32 	%r6838, %r6832, %r6837;
	xor.b32  	%r6839, %r6834, %r6838;
	shf.l.wrap.b32 	%r6840, %r6839, %r6839, 7;
	add.s32 	%r6841, %r6799, %r6816;
	xor.b32  	%r6842, %r6789, %r6841;
	shf.l.wrap.b32 	%r6843, %r6842, %r6842, 16;
	add.s32 	%r6844, %r6778, %r6843;
	xor.b32  	%r6845, %r6816, %r6844;
	shf.l.wrap.b32 	%r6846, %r6845, %r6845, 12;
	add.s32 	%r6847, %r6841, %r6846;
	xor.b32  	%r6848, %r6843, %r6847;
	shf.l.wrap.b32 	%r6849, %r6848, %r6848, 8;
	add.s32 	%r6850, %r6844, %r6849;
	xor.b32  	%r6851, %r6846, %r6850;
	shf.l.wrap.b32 	%r6852, %r6851, %r6851, 7;
	add.s32 	%r6853, %r6811, %r6780;
	xor.b32  	%r6854, %r6801, %r6853;
	shf.l.wrap.b32 	%r6855, %r6854, %r6854, 16;
	add.s32 	%r6856, %r6790, %r6855;
	xor.b32  	%r6857, %r6780, %r6856;
	shf.l.wrap.b32 	%r6858, %r6857, %r6857, 12;
	add.s32 	%r6859, %r6853, %r6858;
	xor.b32  	%r6860, %r6855, %r6859;
	shf.l.wrap.b32 	%r6861, %r6860, %r6860, 8;
	add.s32 	%r6862, %r6856, %r6861;
	xor.b32  	%r6863, %r6858, %r6862;
	shf.l.wrap.b32 	%r6864, %r6863, %r6863, 7;
	add.s32 	%r11368, %r6481, %r6823;
	add.s32 	%r11367, %r6493, %r6835;
	add.s32 	%r11366, %r6505, %r6847;
	add.s32 	%r11365, %r6517, %r6859;
	add.s32 	%r11369, %r11376, %r6864;
	add.s32 	%r11370, %r11375, %r6828;
	add.s32 	%r11371, %r11374, %r6840;
	add.s32 	%r11372, %r11373, %r6852;
	xor.b32  	%r6865, %r6482, 1;
	shf.l.wrap.b32 	%r6866, %r6482, %r6865, 16;
	add.s32 	%r6867, %r11376, %r6866;
	xor.b32  	%r6868, %r11376, %r6867;
	shf.l.wrap.b32 	%r6869, %r6868, %r6868, 12;
	add.s32 	%r6870, %r6482, %r6869;
	xor.b32  	%r6871, %r6866, %r6870;
	shf.l.wrap.b32 	%r6872, %r6871, %r6871, 8;
	add.s32 	%r6873, %r6867, %r6872;
	xor.b32  	%r6874, %r6869, %r6873;
	shf.l.wrap.b32 	%r6875, %r6874, %r6874, 7;
	add.s32 	%r6876, %r6870, %r6504;
	xor.b32  	%r6877, %r6525, %r6876;
	shf.l.wrap.b32 	%r6878, %r6877, %r6877, 16;
	add.s32 	%r6879, %r6514, %r6878;
	xor.b32  	%r6880, %r6504, %r6879;
	shf.l.wrap.b32 	%r6881, %r6880, %r6880, 12;
	add.s32 	%r6882, %r6876, %r6881;
	xor.b32  	%r6883, %r6878, %r6882;
	shf.l.wrap.b32 	%r6884, %r6883, %r6883, 8;
	add.s32 	%r6885, %r6879, %r6884;
	xor.b32  	%r6886, %r6881, %r6885;
	shf.l.wrap.b32 	%r6887, %r6886, %r6886, 7;
	xor.b32  	%r6888, %r6872, %r6541;
	shf.l.wrap.b32 	%r6889, %r6888, %r6888, 16;
	add.s32 	%r6890, %r6526, %r6889;
	xor.b32  	%r6891, %r6516, %r6890;
	shf.l.wrap.b32 	%r6892, %r6891, %r6891, 12;
	add.s32 	%r6893, %r6541, %r6892;
	xor.b32  	%r6894, %r6889, %r6893;
	shf.l.wrap.b32 	%r6895, %r6894, %r6894, 8;
	add.s32 	%r6896, %r6890, %r6895;
	xor.b32  	%r6897, %r6892, %r6896;
	shf.l.wrap.b32 	%r6898, %r6897, %r6897, 7;
	add.s32 	%r6899, %r6873, %r6555;
	xor.b32  	%r6900, %r6528, %r6899;
	shf.l.wrap.b32 	%r6901, %r6900, %r6900, 12;
	add.s32 	%r6902, %r6553, %r6901;
	xor.b32  	%r6903, %r6555, %r6902;
	shf.l.wrap.b32 	%r6904, %r6903, %r6903, 8;
	add.s32 	%r6905, %r6899, %r6904;
	xor.b32  	%r6906, %r6901, %r6905;
	shf.l.wrap.b32 	%r6907, %r6906, %r6906, 7;
	add.s32 	%r6908, %r6523, %r6875;
	xor.b32  	%r6909, %r6513, %r6908;
	shf.l.wrap.b32 	%r6910, %r6909, %r6909, 16;
	add.s32 	%r6911, %r6502, %r6910;
	xor.b32  	%r6912, %r6875, %r6911;
	shf.l.wrap.b32 	%r6913, %r6912, %r6912, 12;
	add.s32 	%r6914, %r6908, %r6913;
	xor.b32  	%r6915, %r6910, %r6914;
	shf.l.wrap.b32 	%r6916, %r6915, %r6915, 8;
	add.s32 	%r6917, %r6911, %r6916;
	xor.b32  	%r6918, %r6913, %r6917;
	shf.l.wrap.b32 	%r6919, %r6918, %r6918, 7;
	add.s32 	%r6920, %r6882, %r6919;
	xor.b32  	%r6921, %r6895, %r6920;
	shf.l.wrap.b32 	%r6922, %r6921, %r6921, 16;
	add.s32 	%r6923, %r6905, %r6922;
	xor.b32  	%r6924, %r6919, %r6923;
	shf.l.wrap.b32 	%r6925, %r6924, %r6924, 12;
	add.s32 	%r6926, %r6920, %r6925;
	xor.b32  	%r6927, %r6922, %r6926;
	shf.l.wrap.b32 	%r6928, %r6927, %r6927, 8;
	add.s32 	%r6929, %r6923, %r6928;
	xor.b32  	%r6930, %r6925, %r6929;
	shf.l.wrap.b32 	%r6931, %r6930, %r6930, 7;
	add.s32 	%r6932, %r6893, %r6887;
	xor.b32  	%r6933, %r6904, %r6932;
	shf.l.wrap.b32 	%r6934, %r6933, %r6933, 16;
	add.s32 	%r6935, %r6917, %r6934;
	xor.b32  	%r6936, %r6887, %r6935;
	shf.l.wrap.b32 	%r6937, %r6936, %r6936, 12;
	add.s32 	%r6938, %r6932, %r6937;
	xor.b32  	%r6939, %r6934, %r6938;
	shf.l.wrap.b32 	%r6940, %r6939, %r6939, 8;
	add.s32 	%r6941, %r6935, %r6940;
	xor.b32  	%r6942, %r6937, %r6941;
	shf.l.wrap.b32 	%r6943, %r6942, %r6942, 7;
	add.s32 	%r6944, %r6902, %r6898;
	xor.b32  	%r6945, %r6916, %r6944;
	shf.l.wrap.b32 	%r6946, %r6945, %r6945, 16;
	add.s32 	%r6947, %r6885, %r6946;
	xor.b32  	%r6948, %r6898, %r6947;
	shf.l.wrap.b32 	%r6949, %r6948, %r6948, 12;
	add.s32 	%r6950, %r6944, %r6949;
	xor.b32  	%r6951, %r6946, %r6950;
	shf.l.wrap.b32 	%r6952, %r6951, %r6951, 8;
	add.s32 	%r6953, %r6947, %r6952;
	xor.b32  	%r6954, %r6949, %r6953;
	shf.l.wrap.b32 	%r6955, %r6954, %r6954, 7;
	add.s32 	%r6956, %r6914, %r6907;
	xor.b32  	%r6957, %r6884, %r6956;
	shf.l.wrap.b32 	%r6958, %r6957, %r6957, 16;
	add.s32 	%r6959, %r6896, %r6958;
	xor.b32  	%r6960, %r6907, %r6959;
	shf.l.wrap.b32 	%r6961, %r6960, %r6960, 12;
	add.s32 	%r6962, %r6956, %r6961;
	xor.b32  	%r6963, %r6958, %r6962;
	shf.l.wrap.b32 	%r6964, %r6963, %r6963, 8;
	add.s32 	%r6965, %r6959, %r6964;
	xor.b32  	%r6966, %r6961, %r6965;
	shf.l.wrap.b32 	%r6967, %r6966, %r6966, 7;
	add.s32 	%r6968, %r6926, %r6943;
	xor.b32  	%r6969, %r6964, %r6968;
	shf.l.wrap.b32 	%r6970, %r6969, %r6969, 16;
	add.s32 	%r6971, %r6953, %r6970;
	xor.b32  	%r6972, %r6943, %r6971;
	shf.l.wrap.b32 	%r6973, %r6972, %r6972, 12;
	add.s32 	%r6974, %r6968, %r6973;
	xor.b32  	%r6975, %r6970, %r6974;
	shf.l.wrap.b32 	%r6976, %r6975, %r6975, 8;
	add.s32 	%r6977, %r6971, %r6976;
	xor.b32  	%r6978, %r6973, %r6977;
	shf.l.wrap.b32 	%r6979, %r6978, %r6978, 7;
	add.s32 	%r6980, %r6938, %r6955;
	xor.b32  	%r6981, %r6928, %r6980;
	shf.l.wrap.b32 	%r6982, %r6981, %r6981, 16;
	add.s32 	%r6983, %r6965, %r6982;
	xor.b32  	%r6984, %r6955, %r6983;
	shf.l.wrap.b32 	%r6985, %r6984, %r6984, 12;
	add.s32 	%r6986, %r6980, %r6985;
	xor.b32  	%r6987, %r6982, %r6986;
	shf.l.wrap.b32 	%r6988, %r6987, %r6987, 8;
	add.s32 	%r6989, %r6983, %r6988;
	xor.b32  	%r6990, %r6985, %r6989;
	shf.l.wrap.b32 	%r6991, %r6990, %r6990, 7;
	add.s32 	%r6992, %r6950, %r6967;
	xor.b32  	%r6993, %r6940, %r6992;
	shf.l.wrap.b32 	%r6994, %r6993, %r6993, 16;
	add.s32 	%r6995, %r6929, %r6994;
	xor.b32  	%r6996, %r6967, %r6995;
	shf.l.wrap.b32 	%r6997, %r6996, %r6996, 12;
	add.s32 	%r6998, %r6992, %r6997;
	xor.b32  	%r6999, %r6994, %r6998;
	shf.l.wrap.b32 	%r7000, %r6999, %r6999, 8;
	add.s32 	%r7001, %r6995, %r7000;
	xor.b32  	%r7002, %r6997, %r7001;
	shf.l.wrap.b32 	%r7003, %r7002, %r7002, 7;
	add.s32 	%r7004, %r6962, %r6931;
	xor.b32  	%r7005, %r6952, %r7004;
	shf.l.wrap.b32 	%r7006, %r7005, %r7005, 16;
	add.s32 	%r7007, %r6941, %r7006;
	xor.b32  	%r7008, %r6931, %r7007;
	shf.l.wrap.b32 	%r7009, %r7008, %r7008, 12;
	add.s32 	%r7010, %r7004, %r7009;
	xor.b32  	%r7011, %r7006, %r7010;
	shf.l.wrap.b32 	%r7012, %r7011, %r7011, 8;
	add.s32 	%r7013, %r7007, %r7012;
	xor.b32  	%r7014, %r7009, %r7013;
	shf.l.wrap.b32 	%r7015, %r7014, %r7014, 7;
	add.s32 	%r7016, %r6974, %r7015;
	xor.b32  	%r7017, %r6988, %r7016;
	shf.l.wrap.b32 	%r7018, %r7017, %r7017, 16;
	add.s32 	%r7019, %r7001, %r7018;
	xor.b32  	%r7020, %r7015, %r7019;
	shf.l.wrap.b32 	%r7021, %r7020, %r7020, 12;
	add.s32 	%r7022, %r7016, %r7021;
	xor.b32  	%r7023, %r7018, %r7022;
	shf.l.wrap.b32 	%r7024, %r7023, %r7023, 8;
	add.s32 	%r7025, %r7019, %r7024;
	xor.b32  	%r7026, %r7021, %r7025;
	shf.l.wrap.b32 	%r7027, %r7026, %r7026, 7;
	add.s32 	%r7028, %r6986, %r6979;
	xor.b32  	%r7029, %r7000, %r7028;
	shf.l.wrap.b32 	%r7030, %r7029, %r7029, 16;
	add.s32 	%r7031, %r7013, %r7030;
	xor.b32  	%r7032, %r6979, %r7031;
	shf.l.wrap.b32 	%r7033, %r7032, %r7032, 12;
	add.s32 	%r7034, %r7028, %r7033;
	xor.b32  	%r7035, %r7030, %r7034;
	shf.l.wrap.b32 	%r7036, %r7035, %r7035, 8;
	add.s32 	%r7037, %r7031, %r7036;
	xor.b32  	%r7038, %r7033, %r7037;
	shf.l.wrap.b32 	%r7039, %r7038, %r7038, 7;
	add.s32 	%r7040, %r6998, %r6991;
	xor.b32  	%r7041, %r7012, %r7040;
	shf.l.wrap.b32 	%r7042, %r7041, %r7041, 16;
	add.s32 	%r7043, %r6977, %r7042;
	xor.b32  	%r7044, %r6991, %r7043;
	shf.l.wrap.b32 	%r7045, %r7044, %r7044, 12;
	add.s32 	%r7046, %r7040, %r7045;
	xor.b32  	%r7047, %r7042, %r7046;
	shf.l.wrap.b32 	%r7048, %r7047, %r7047, 8;
	add.s32 	%r7049, %r7043, %r7048;
	xor.b32  	%r7050, %r7045, %r7049;
	shf.l.wrap.b32 	%r7051, %r7050, %r7050, 7;
	add.s32 	%r7052, %r7010, %r7003;
	xor.b32  	%r7053, %r6976, %r7052;
	shf.l.wrap.b32 	%r7054, %r7053, %r7053, 16;
	add.s32 	%r7055, %r6989, %r7054;
	xor.b32  	%r7056, %r7003, %r7055;
	shf.l.wrap.b32 	%r7057, %r7056, %r7056, 12;
	add.s32 	%r7058, %r7052, %r7057;
	xor.b32  	%r7059, %r7054, %r7058;
	shf.l.wrap.b32 	%r7060, %r7059, %r7059, 8;
	add.s32 	%r7061, %r7055, %r7060;
	xor.b32  	%r7062, %r7057, %r7061;
	shf.l.wrap.b32 	%r7063, %r7062, %r7062, 7;
	add.s32 	%r7064, %r7022, %r7039;
	xor.b32  	%r7065, %r7060, %r7064;
	shf.l.wrap.b32 	%r7066, %r7065, %r7065, 16;
	add.s32 	%r7067, %r7049, %r7066;
	xor.b32  	%r7068, %r7039, %r7067;
	shf.l.wrap.b32 	%r7069, %r7068, %r7068, 12;
	add.s32 	%r7070, %r7064, %r7069;
	xor.b32  	%r7071, %r7066, %r7070;
	shf.l.wrap.b32 	%r7072, %r7071, %r7071, 8;
	add.s32 	%r7073, %r7067, %r7072;
	xor.b32  	%r7074, %r7069, %r7073;
	shf.l.wrap.b32 	%r7075, %r7074, %r7074, 7;
	add.s32 	%r7076, %r7034, %r7051;
	xor.b32  	%r7077, %r7024, %r7076;
	shf.l.wrap.b32 	%r7078, %r7077, %r7077, 16;
	add.s32 	%r7079, %r7061, %r7078;
	xor.b32  	%r7080, %r7051, %r7079;
	shf.l.wrap.b32 	%r7081, %r7080, %r7080, 12;
	add.s32 	%r7082, %r7076, %r7081;
	xor.b32  	%r7083, %r7078, %r7082;
	shf.l.wrap.b32 	%r7084, %r7083, %r7083, 8;
	add.s32 	%r7085, %r7079, %r7084;
	xor.b32  	%r7086, %r7081, %r7085;
	shf.l.wrap.b32 	%r7087, %r7086, %r7086, 7;
	add.s32 	%r7088, %r7046, %r7063;
	xor.b32  	%r7089, %r7036, %r7088;
	shf.l.wrap.b32 	%r7090, %r7089, %r7089, 16;
	add.s32 	%r7091, %r7025, %r7090;
	xor.b32  	%r7092, %r7063, %r7091;
	shf.l.wrap.b32 	%r7093, %r7092, %r7092, 12;
	add.s32 	%r7094, %r7088, %r7093;
	xor.b32  	%r7095, %r7090, %r7094;
	shf.l.wrap.b32 	%r7096, %r7095, %r7095, 8;
	add.s32 	%r7097, %r7091, %r7096;
	xor.b32  	%r7098, %r7093, %r7097;
	shf.l.wrap.b32 	%r7099, %r7098, %r7098, 7;
	add.s32 	%r7100, %r7058, %r7027;
	xor.b32  	%r7101, %r7048, %r7100;
	shf.l.wrap.b32 	%r7102, %r7101, %r7101, 16;
	add.s32 	%r7103, %r7037, %r7102;
	xor.b32  	%r7104, %r7027, %r7103;
	shf.l.wrap.b32 	%r7105, %r7104, %r7104, 12;
	add.s32 	%r7106, %r7100, %r7105;
	xor.b32  	%r7107, %r7102, %r7106;
	shf.l.wrap.b32 	%r7108, %r7107, %r7107, 8;
	add.s32 	%r7109, %r7103, %r7108;
	xor.b32  	%r7110, %r7105, %r7109;
	shf.l.wrap.b32 	%r7111, %r7110, %r7110, 7;
	add.s32 	%r7112, %r7070, %r7111;
	xor.b32  	%r7113, %r7084, %r7112;
	shf.l.wrap.b32 	%r7114, %r7113, %r7113, 16;
	add.s32 	%r7115, %r7097, %r7114;
	xor.b32  	%r7116, %r7111, %r7115;
	shf.l.wrap.b32 	%r7117, %r7116, %r7116, 12;
	add.s32 	%r7118, %r7112, %r7117;
	xor.b32  	%r7119, %r7114, %r7118;
	shf.l.wrap.b32 	%r7120, %r7119, %r7119, 8;
	add.s32 	%r7121, %r7082, %r7075;
	xor.b32  	%r7122, %r7096, %r7121;
	shf.l.wrap.b32 	%r7123, %r7122, %r7122, 16;
	add.s32 	%r7124, %r7109, %r7123;
	xor.b32  	%r7125, %r7075, %r7124;
	shf.l.wrap.b32 	%r7126, %r7125, %r7125, 12;
	add.s32 	%r7127, %r7121, %r7126;
	xor.b32  	%r7128, %r7123, %r7127;
	shf.l.wrap.b32 	%r7129, %r7128, %r7128, 8;
	add.s32 	%r7130, %r7124, %r7129;
	xor.b32  	%r7131, %r7126, %r7130;
	shf.l.wrap.b32 	%r7132, %r7131, %r7131, 7;
	add.s32 	%r7133, %r7094, %r7087;
	xor.b32  	%r7134, %r7108, %r7133;
	shf.l.wrap.b32 	%r7135, %r7134, %r7134, 16;
	add.s32 	%r7136, %r7073, %r7135;
	xor.b32  	%r7137, %r7087, %r7136;
	shf.l.wrap.b32 	%r7138, %r7137, %r7137, 12;
	add.s32 	%r7139, %r7133, %r7138;
	xor.b32  	%r7140, %r7135, %r7139;
	shf.l.wrap.b32 	%r7141, %r7140, %r7140, 8;
	add.s32 	%r7142, %r7136, %r7141;
	xor.b32  	%r7143, %r7138, %r7142;
	shf.l.wrap.b32 	%r7144, %r7143, %r7143, 7;
	add.s32 	%r7145, %r7106, %r7099;
	xor.b32  	%r7146, %r7072, %r7145;
	shf.l.wrap.b32 	%r7147, %r7146, %r7146, 16;
	add.s32 	%r7148, %r7085, %r7147;
	xor.b32  	%r7149, %r7099, %r7148;
	shf.l.wrap.b32 	%r7150, %r7149, %r7149, 12;
	add.s32 	%r7151, %r7145, %r7150;
	xor.b32  	%r7152, %r7147, %r7151;
	shf.l.wrap.b32 	%r7153, %r7152, %r7152, 8;
	add.s32 	%r7154, %r7148, %r7153;
	add.s32 	%r7155, %r7118, %r7132;
	xor.b32  	%r7156, %r7153, %r7155;
	shf.l.wrap.b32 	%r7157, %r7156, %r7156, 16;
	add.s32 	%r7158, %r7142, %r7157;
	xor.b32  	%r7159, %r7132, %r7158;
	shr.u32 	%r7160, %r7159, 20;
	add.s32 	%r7161, %r7155, %r7160;
	add.s32 	%r7162, %r7127, %r7144;
	xor.b32  	%r7163, %r7120, %r7162;
	shf.l.wrap.b32 	%r7164, %r7163, %r7163, 16;
	add.s32 	%r7165, %r7154, %r7164;
	xor.b32  	%r7166, %r7144, %r7165;
	shr.u32 	%r7167, %r7166, 20;
	add.s32 	%r7168, %r7162, %r7167;
	add.s32 	%r7169, %r6481, %r7161;
	add.s32 	%r7170, %r6493, %r7168;
	not.b32 	%r7171, %r11364;
	add.s32 	%r7172, %r543, %r7171;
	mov.u32 	%r7173, %tid.x;
	shl.b32 	%r7174, %r7173, 3;
	and.b32  	%r7175, %r7174, 7936;
	mov.u32 	%r7176, %ctaid.x;
	shl.b32 	%r7177, %r7176, 11;
	add.s32 	%r7178, %r7175, %r7177;
	and.b32  	%r7179, %r7173, 31;
	or.b32  	%r7180, %r7178, %r7179;
	add.s32 	%r7181, %r7180, %r11334;
	shr.u32 	%r7182, %r7181, %r7172;
	and.b32  	%r7183, %r7182, 1;
	setp.eq.b32 	%p56, %r7183, 1;
	selp.b32 	%r7184, %r7170, %r7169, %p56;
	cvt.u16.u32 	%rs108, %r7184;
	and.b16  	%rs174, %rs108, 1;
	and.b16  	%rs109, %rs172, 255;
	setp.ne.s16 	%p57, %rs109, 1;
	@%p57 bra 	$L__BB1_58;
	ld.param.u64 	%rd179, [fused_batch_pir_kernel_2_param_1];
	not.b32 	%r7185, %r11364;
	add.s32 	%r7186, %r543, %r7185;
	mov.u32 	%r7187, %tid.x;
	shl.b32 	%r7188, %r7187, 3;
	and.b32  	%r7189, %r7188, 7936;
	mov.u32 	%r7190, %ctaid.x;
	shl.b32 	%r7191, %r7190, 11;
	add.s32 	%r7192, %r7189, %r7191;
	and.b32  	%r7193, %r7187, 31;
	or.b32  	%r7194, %r7192, %r7193;
	add.s32 	%r7195, %r7194, %r11334;
	shr.u32 	%r7196, %r7195, %r7186;
	and.b32  	%r7197, %r7196, 1;
	setp.eq.b32 	%p58, %r7197, 1;
	cvt.s64.s32 	%rd58, %r11364;
	cvta.to.global.u64 	%rd59, %rd179;
	mul.wide.s32 	%rd60, %r11364, 16;
	add.s64 	%rd61, %rd59, %rd60;
	ld.global.u32 	%r7198, [%rd61+508];
	selp.b32 	%r7199, %r11369, %r11368, %p58;
	xor.b32  	%r7200, %r7199, %r7198;
	selp.b32 	%r7201, %r11370, %r11367, %p58;
	selp.b32 	%r11368, %r11368, %r7200, %p58;
	selp.b32 	%r11369, %r7200, %r11369, %p58;
	ld.global.u32 	%r7202, [%rd61+512];
	xor.b32  	%r7203, %r7201, %r7202;
	selp.b32 	%r7204, %r11371, %r11366, %p58;
	selp.b32 	%r11367, %r11367, %r7203, %p58;
	selp.b32 	%r11370, %r7203, %r11370, %p58;
	ld.global.u32 	%r7205, [%rd61+516];
	xor.b32  	%r7206, %r7204, %r7205;
	selp.b32 	%r7207, %r11372, %r11365, %p58;
	selp.b32 	%r11366, %r11366, %r7206, %p58;
	selp.b32 	%r11371, %r7206, %r11371, %p58;
	ld.global.u32 	%r7208, [%rd61+520];
	xor.b32  	%r7209, %r7207, %r7208;
	selp.b64 	%rd62, 445, 420, %p58;
	selp.b32 	%r11365, %r11365, %r7209, %p58;
	selp.b32 	%r11372, %r7209, %r11372, %p58;
	add.s64 	%rd63, %rd62, %rd58;
	add.s64 	%rd64, %rd59, %rd63;
	ld.global.u8 	%rs110, [%rd64+488];
	xor.b16  	%rs174, %rs110, %rs174;
$L__BB1_58:
	not.b32 	%r7210, %r11364;
	add.s32 	%r7211, %r543, %r7210;
	mov.u32 	%r7212, %tid.x;
	shl.b32 	%r7213, %r7212, 3;
	and.b32  	%r7214, %r7213, 7936;
	mov.u32 	%r7215, %ctaid.x;
	shl.b32 	%r7216, %r7215, 11;
	add.s32 	%r7217, %r7214, %r7216;
	and.b32  	%r7218, %r7212, 31;
	or.b32  	%r7219, %r7217, %r7218;
	add.s32 	%r7220, %r7219, %r11334;
	shr.u32 	%r7221, %r7220, %r7211;
	and.b32  	%r7222, %r7221, 1;
	setp.eq.b32 	%p59, %r7222, 1;
	selp.b32 	%r11376, %r11369, %r11368, %p59;
	selp.b32 	%r11375, %r11370, %r11367, %p59;
	selp.b32 	%r11374, %r11371, %r11366, %p59;
	selp.b32 	%r11373, %r11372, %r11365, %p59;
	add.s32 	%r11364, %r11364, 1;
	setp.lt.u32 	%p60, %r11364, %r543;
	mov.u16 	%rs172, %rs174;
	@%p60 bra 	$L__BB1_56;
$L__BB1_59:
	and.b16  	%rs111, %rs174, 255;
	setp.ne.s16 	%p61, %rs111, 1;
	@%p61 bra 	$L__BB1_61;
	ld.param.u64 	%rd180, [fused_batch_pir_kernel_2_param_1];
	cvta.to.global.u64 	%rd65, %rd180;
	ld.global.u32 	%r7223, [%rd65+960];
	xor.b32  	%r11376, %r11376, %r7223;
$L__BB1_61:
	@%p61 bra 	$L__BB1_63;
	ld.param.u64 	%rd181, [fused_batch_pir_kernel_2_param_1];
	cvta.to.global.u64 	%rd66, %rd181;
	ld.global.u32 	%r7224, [%rd66+964];
	xor.b32  	%r11375, %r11375, %r7224;
$L__BB1_63:
	@%p61 bra 	$L__BB1_65;
	ld.param.u64 	%rd182, [fused_batch_pir_kernel_2_param_1];
	cvta.to.global.u64 	%rd67, %rd182;
	ld.global.u32 	%r7225, [%rd67+968];
	xor.b32  	%r11374, %r11374, %r7225;
$L__BB1_65:
	@%p61 bra 	$L__BB1_67;
	ld.param.u64 	%rd183, [fused_batch_pir_kernel_2_param_1];
	cvta.to.global.u64 	%rd68, %rd183;
	ld.global.u32 	%r7226, [%rd68+972];
	xor.b32  	%r11373, %r11373, %r7226;
$L__BB1_67:
	ld.param.u32 	%r11031, [fused_batch_pir_kernel_2_param_3];
	mov.u32 	%r7228, %tid.x;
	shl.b32 	%r7229, %r7228, 3;
	and.b32  	%r7230, %r7229, 7936;
	mov.u32 	%r7231, %ctaid.x;
	shl.b32 	%r7232, %r7231, 11;
	add.s32 	%r7233, %r7230, %r7232;
	and.b32  	%r7234, %r7228, 31;
	or.b32  	%r7235, %r7233, %r7234;
	add.s32 	%r7236, %r7235, %r11334;
	setp.ge.s32 	%p65, %r7236, %r11031;
	mov.u32 	%r7237, s_mem;
	cvt.u64.u32 	%rd69, %r7237;
	cvta.shared.u64 	%rd70, %rd69;
	add.s64 	%rd71, %rd70, 24711;
	and.b64  	%rd72, %rd71, -16;
	mul.lo.s32 	%r7238, %r7228, 6;
	mul.wide.u32 	%rd73, %r7238, 16;
	add.s64 	%rd74, %rd72, %rd73;
	st.v4.u32 	[%rd74+16], {%r11376, %r11375, %r11374, %r11373};
	mov.b32 	%r11397, 0;
	mov.u32 	%r11398, %r11397;
	mov.u32 	%r11399, %r11397;
	mov.u32 	%r11400, %r11397;
	@%p65 bra 	$L__BB1_81;
	ld.param.u64 	%rd184, [fused_batch_pir_kernel_2_param_1];
	cvta.to.global.u64 	%rd75, %rd184;
	ld.global.u8 	%rs115, [%rd75+993];
	max.u16 	%rs116, %rs115, 11;
	cvt.u32.u16 	%r7239, %rs116;
	add.s32 	%r11388, %r7239, -11;
	ld.shared.v2.u32 	{%r11400, %r11399}, [s_mem+24616];
	ld.shared.v2.u32 	{%r11398, %r11397}, [s_mem+24624];
	ld.shared.u8 	%rs177, [s_mem+24632];
	cvt.u32.u16 	%r598, %rs115;
	setp.ge.u32 	%p66, %r11388, %r598;
	@%p66 bra 	$L__BB1_73;
	mov.u16 	%rs175, %rs177;
$L__BB1_70:
	ld.const.u32 	%r7240, [CHACHA_CONSTANTS];
	add.s32 	%r7241, %r7240, %r11400;
	shf.l.wrap.b32 	%r7242, %r7241, %r7241, 16;
	add.s32 	%r7243, %r11400, %r7242;
	xor.b32  	%r7244, %r11400, %r7243;
	shf.l.wrap.b32 	%r7245, %r7244, %r7244, 12;
	add.s32 	%r7246, %r7241, %r7245;
	xor.b32  	%r7247, %r7242, %r7246;
	shf.l.wrap.b32 	%r7248, %r7247, %r7247, 8;
	add.s32 	%r7249, %r7243, %r7248;
	xor.b32  	%r7250, %r7245, %r7249;
	shf.l.wrap.b32 	%r7251, %r7250, %r7250, 7;
	ld.const.u32 	%r7252, [CHACHA_CONSTANTS+4];
	add.s32 	%r7253, %r7252, %r11399;
	shf.l.wrap.b32 	%r7254, %r7253, %r7253, 16;
	add.s32 	%r7255, %r11399, %r7254;
	xor.b32  	%r7256, %r11399, %r7255;
	shf.l.wrap.b32 	%r7257, %r7256, %r7256, 12;
	add.s32 	%r7258, %r7253, %r7257;
	xor.b32  	%r7259, %r7254, %r7258;
	shf.l.wrap.b32 	%r7260, %r7259, %r7259, 8;
	add.s32 	%r7261, %r7255, %r7260;
	xor.b32  	%r7262, %r7257, %r7261;
	shf.l.wrap.b32 	%r7263, %r7262, %r7262, 7;
	ld.const.u32 	%r7264, [CHACHA_CONSTANTS+8];
	add.s32 	%r7265, %r7264, %r11398;
	shf.l.wrap.b32 	%r7266, %r7265, %r7265, 16;
	add.s32 	%r7267, %r11398, %r7266;
	xor.b32  	%r7268, %r11398, %r7267;
	shf.l.wrap.b32 	%r7269, %r7268, %r7268, 12;
	add.s32 	%r7270, %r7265, %r7269;
	xor.b32  	%r7271, %r7266, %r7270;
	shf.l.wrap.b32 	%r7272, %r7271, %r7271, 8;
	add.s32 	%r7273, %r7267, %r7272;
	xor.b32  	%r7274, %r7269, %r7273;
	shf.l.wrap.b32 	%r7275, %r7274, %r7274, 7;
	ld.const.u32 	%r7276, [CHACHA_CONSTANTS+12];
	add.s32 	%r7277, %r7276, %r11397;
	shf.l.wrap.b32 	%r7278, %r7277, %r7277, 16;
	add.s32 	%r7279, %r11397, %r7278;
	xor.b32  	%r7280, %r11397, %r7279;
	shf.l.wrap.b32 	%r7281, %r7280, %r7280, 12;
	add.s32 	%r7282, %r7277, %r7281;
	xor.b32  	%r7283, %r7278, %r7282;
	shf.l.wrap.b32 	%r7284, %r7283, %r7283, 8;
	add.s32 	%r7285, %r7279, %r7284;
	xor.b32  	%r7286, %r7281, %r7285;
	shf.l.wrap.b32 	%r7287, %r7286, %r7286, 7;
	add.s32 	%r7288, %r7246, %r7263;
	xor.b32  	%r7289, %r7284, %r7288;
	shf.l.wrap.b32 	%r7290, %r7289, %r7289, 16;
	add.s32 	%r7291, %r7273, %r7290;
	xor.b32  	%r7292, %r7263, %r7291;
	shf.l.wrap.b32 	%r7293, %r7292, %r7292, 12;
	add.s32 	%r7294, %r7288, %r7293;
	xor.b32  	%r7295, %r7290, %r7294;
	shf.l.wrap.b32 	%r7296, %r7295, %r7295, 8;
	add.s32 	%r7297, %r7291, %r7296;
	xor.b32  	%r7298, %r7293, %r7297;
	shf.l.wrap.b32 	%r7299, %r7298, %r7298, 7;
	add.s32 	%r7300, %r7258, %r7275;
	xor.b32  	%r7301, %r7248, %r7300;
	shf.l.wrap.b32 	%r7302, %r7301, %r7301, 16;
	add.s32 	%r7303, %r7285, %r7302;
	xor.b32  	%r7304, %r7275, %r7303;
	shf.l.wrap.b32 	%r7305, %r7304, %r7304, 12;
	add.s32 	%r7306, %r7300, %r7305;
	xor.b32  	%r7307, %r7302, %r7306;
	shf.l.wrap.b32 	%r7308, %r7307, %r7307, 8;
	add.s32 	%r7309, %r7303, %r7308;
	xor.b32  	%r7310, %r7305, %r7309;
	shf.l.wrap.b32 	%r7311, %r7310, %r7310, 7;
	add.s32 	%r7312, %r7270, %r7287;
	xor.b32  	%r7313, %r7260, %r7312;
	shf.l.wrap.b32 	%r7314, %r7313, %r7313, 16;
	add.s32 	%r7315, %r7249, %r7314;
	xor.b32  	%r7316, %r7287, %r7315;
	shf.l.wrap.b32 	%r7317, %r7316, %r7316, 12;
	add.s32 	%r7318, %r7312, %r7317;
	xor.b32  	%r7319, %r7314, %r7318;
	shf.l.wrap.b32 	%r7320, %r7319, %r7319, 8;
	add.s32 	%r7321, %r7315, %r7320;
	xor.b32  	%r7322, %r7317, %r7321;
	shf.l.wrap.b32 	%r7323, %r7322, %r7322, 7;
	add.s32 	%r7324, %r7282, %r7251;
	xor.b32  	%r7325, %r7272, %r7324;
	shf.l.wrap.b32 	%r7326, %r7325, %r7325, 16;
	add.s32 	%r7327, %r7261, %r7326;
	xor.b32  	%r7328, %r7251, %r7327;
	shf.l.wrap.b32 	%r7329, %r7328, %r7328, 12;
	add.s32 	%r7330, %r7324, %r7329;
	xor.b32  	%r7331, %r7326, %r7330;
	shf.l.wrap.b32 	%r7332, %r7331, %r7331, 8;
	add.s32 	%r7333, %r7327, %r7332;
	xor.b32  	%r7334, %r7329, %r7333;
	shf.l.wrap.b32 	%r7335, %r7334, %r7334, 7;
	add.s32 	%r7336, %r7294, %r7335;
	xor.b32  	%r7337, %r7308, %r7336;
	shf.l.wrap.b32 	%r7338, %r7337, %r7337, 16;
	add.s32 	%r7339, %r7321, %r7338;
	xor.b32  	%r7340, %r7335, %r7339;
	shf.l.wrap.b32 	%r7341, %r7340, %r7340, 12;
	add.s32 	%r7342, %r7336, %r7341;
	xor.b32  	%r7343, %r7338, %r7342;
	shf.l.wrap.b32 	%r7344, %r7343, %r7343, 8;
	add.s32 	%r7345, %r7339, %r7344;
	xor.b32  	%r7346, %r7341, %r7345;
	shf.l.wrap.b32 	%r7347, %r7346, %r7346, 7;
	add.s32 	%r7348, %r7306, %r7299;
	xor.b32  	%r7349, %r7320, %r7348;
	shf.l.wrap.b32 	%r7350, %r7349, %r7349, 16;
	add.s32 	%r7351, %r7333, %r7350;
	xor.b32  	%r7352, %r7299, %r7351;
	shf.l.wrap.b32 	%r7353, %r7352, %r7352, 12;
	add.s32 	%r7354, %r7348, %r7353;
	xor.b32  	%r7355, %r7350, %r7354;
	shf.l.wrap.b32 	%r7356, %r7355, %r7355, 8;
	add.s32 	%r7357, %r7351, %r7356;
	xor.b32  	%r7358, %r7353, %r7357;
	shf.l.wrap.b32 	%r7359, %r7358, %r7358, 7;
	add.s32 	%r7360, %r7318, %r7311;
	xor.b32  	%r7361, %r7332, %r7360;
	shf.l.wrap.b32 	%r7362, %r7361, %r7361, 16;
	add.s32 	%r7363, %r7297, %r7362;
	xor.b32  	%r7364, %r7311, %r7363;
	shf.l.wrap.b32 	%r7365, %r7364, %r7364, 12;
	add.s32 	%r7366, %r7360, %r7365;
	xor.b32  	%r7367, %r7362, %r7366;
	shf.l.wrap.b32 	%r7368, %r7367, %r7367, 8;
	add.s32 	%r7369, %r7363, %r7368;
	xor.b32  	%r7370, %r7365, %r7369;
	shf.l.wrap.b32 	%r7371, %r7370, %r7370, 7;
	add.s32 	%r7372, %r7330, %r7323;
	xor.b32  	%r7373, %r7296, %r7372;
	shf.l.wrap.b32 	%r7374, %r7373, %r7373, 16;
	add.s32 	%r7375, %r7309, %r7374;
	xor.b32  	%r7376, %r7323, %r7375;
	shf.l.wrap.b32 	%r7377, %r7376, %r7376, 12;
	add.s32 	%r7378, %r7372, %r7377;
	xor.b32  	%r7379, %r7374, %r7378;
	shf.l.wrap.b32 	%r7380, %r7379, %r7379, 8;
	add.s32 	%r7381, %r7375, %r7380;
	xor.b32  	%r7382, %r7377, %r7381;
	shf.l.wrap.b32 	%r7383, %r7382, %r7382, 7;
	add.s32 	%r7384, %r7342, %r7359;
	xor.b32  	%r7385, %r7380, %r7384;
	shf.l.wrap.b32 	%r7386, %r7385, %r7385, 16;
	add.s32 	%r7387, %r7369, %r7386;
	xor.b32  	%r7388, %r7359, %r7387;
	shf.l.wrap.b32 	%r7389, %r7388, %r7388, 12;
	add.s32 	%r7390, %r7384, %r7389;
	xor.b32  	%r7391, %r7386, %r7390;
	shf.l.wrap.b32 	%r7392, %r7391, %r7391, 8;
	add.s32 	%r7393, %r7387, %r7392;
	xor.b32  	%r7394, %r7389, %r7393;
	shf.l.wrap.b32 	%r7395, %r7394, %r7394, 7;
	add.s32 	%r7396, %r7354, %r7371;
	xor.b32  	%r7397, %r7344, %r7396;
	shf.l.wrap.b32 	%r7398, %r7397, %r7397, 16;
	add.s32 	%r7399, %r7381, %r7398;
	xor.b32  	%r7400, %r7371, %r7399;
	shf.l.wrap.b32 	%r7401, %r7400, %r7400, 12;
	add.s32 	%r7402, %r7396, %r7401;
	xor.b32  	%r7403, %r7398, %r7402;
	shf.l.wrap.b32 	%r7404, %r7403, %r7403, 8;
	add.s32 	%r7405, %r7399, %r7404;
	xor.b32  	%r7406, %r7401, %r7405;
	shf.l.wrap.b32 	%r7407, %r7406, %r7406, 7;
	add.s32 	%r7408, %r7366, %r7383;
	xor.b32  	%r7409, %r7356, %r7408;
	shf.l.wrap.b32 	%r7410, %r7409, %r7409, 16;
	add.s32 	%r7411, %r7345, %r7410;
	xor.b32  	%r7412, %r7383, %r7411;
	shf.l.wrap.b32 	%r7413, %r7412, %r7412, 12;
	add.s32 	%r7414, %r7408, %r7413;
	xor.b32  	%r7415, %r7410, %r7414;
	shf.l.wrap.b32 	%r7416, %r7415, %r7415, 8;
	add.s32 	%r7417, %r7411, %r7416;
	xor.b32  	%r7418, %r7413, %r7417;
	shf.l.wrap.b32 	%r7419, %r7418, %r7418, 7;
	add.s32 	%r7420, %r7378, %r7347;
	xor.b32  	%r7421, %r7368, %r7420;
	shf.l.wrap.b32 	%r7422, %r7421, %r7421, 16;
	add.s32 	%r7423, %r7357, %r7422;
	xor.b32  	%r7424, %r7347, %r7423;
	shf.l.wrap.b32 	%r7425, %r7424, %r7424, 12;
	add.s32 	%r7426, %r7420, %r7425;
	xor.b32  	%r7427, %r7422, %r7426;
	shf.l.wrap.b32 	%r7428, %r7427, %r7427, 8;
	add.s32 	%r7429, %r7423, %r7428;
	xor.b32  	%r7430, %r7425, %r7429;
	shf.l.wrap.b32 	%r7431, %r7430, %r7430, 7;
	add.s32 	%r7432, %r7390, %r7431;
	xor.b32  	%r7433, %r7404, %r7432;
	shf.l.wrap.b32 	%r7434, %r7433, %r7433, 16;
	add.s32 	%r7435, %r7417, %r7434;
	xor.b32  	%r7436, %r7431, %r7435;
	shf.l.wrap.b32 	%r7437, %r7436, %r7436, 12;
	add.s32 	%r7438, %r7432, %r7437;
	xor.b32  	%r7439, %r7434, %r7438;
	shf.l.wrap.b32 	%r7440, %r7439, %r7439, 8;
	add.s32 	%r7441, %r7435, %r7440;
	xor.b32  	%r7442, %r7437, %r7441;
	shf.l.wrap.b32 	%r7443, %r7442, %r7442, 7;
	add.s32 	%r7444, %r7402, %r7395;
	xor.b32  	%r7445, %r7416, %r7444;
	shf.l.wrap.b32 	%r7446, %r7445, %r7445, 16;
	add.s32 	%r7447, %r7429, %r7446;
	xor.b32  	%r7448, %r7395, %r7447;
	shf.l.wrap.b32 	%r7449, %r7448, %r7448, 12;
	add.s32 	%r7450, %r7444, %r7449;
	xor.b32  	%r7451, %r7446, %r7450;
	shf.l.wrap.b32 	%r7452, %r7451, %r7451, 8;
	add.s32 	%r7453, %r7447, %r7452;
	xor.b32  	%r7454, %r7449, %r7453;
	shf.l.wrap.b32 	%r7455, %r7454, %r7454, 7;
	add.s32 	%r7456, %r7414, %r7407;
	xor.b32  	%r7457, %r7428, %r7456;
	shf.l.wrap.b32 	%r7458, %r7457, %r7457, 16;
	add.s32 	%r7459, %r7393, %r7458;
	xor.b32  	%r7460, %r7407, %r7459;
	shf.l.wrap.b32 	%r7461, %r7460, %r7460, 12;
	add.s32 	%r7462, %r7456, %r7461;
	xor.b32  	%r7463, %r7458, %r7462;
	shf.l.wrap.b32 	%r7464, %r7463, %r7463, 8;
	add.s32 	%r7465, %r7459, %r7464;
	xor.b32  	%r7466, %r7461, %r7465;
	shf.l.wrap.b32 	%r7467, %r7466, %r7466, 7;
	add.s32 	%r7468, %r7426, %r7419;
	xor.b32  	%r7469, %r7392, %r7468;
	shf.l.wrap.b32 	%r7470, %r7469, %r7469, 16;
	add.s32 	%r7471, %r7405, %r7470;
	xor.b32  	%r7472, %r7419, %r7471;
	shf.l.wrap.b32 	%r7473, %r7472, %r7472, 12;
	add.s32 	%r7474, %r7468, %r7473;
	xor.b32  	%r7475, %r7470, %r7474;
	shf.l.wrap.b32 	%r7476, %r7475, %r7475, 8;
	add.s32 	%r7477, %r7471, %r7476;
	xor.b32  	%r7478, %r7473, %r7477;
	shf.l.wrap.b32 	%r7479, %r7478, %r7478, 7;
	add.s32 	%r7480, %r7438, %r7455;
	xor.b32  	%r7481, %r7476, %r7480;
	shf.l.wrap.b32 	%r7482, %r7481, %r7481, 16;
	add.s32 	%r7483, %r7465, %r7482;
	xor.b32  	%r7484, %r7455, %r7483;
	shf.l.wrap.b32 	%r7485, %r7484, %r7484, 12;
	add.s32 	%r7486, %r7480, %r7485;
	xor.b32  	%r7487, %r7482, %r7486;
	shf.l.wrap.b32 	%r7488, %r7487, %r7487, 8;
	add.s32 	%r7489, %r7483, %r7488;
	xor.b32  	%r7490, %r7485, %r7489;
	shf.l.wrap.b32 	%r7491, %r7490, %r7490, 7;
	add.s32 	%r7492, %r7450, %r7467;
	xor.b32  	%r7493, %r7440, %r7492;
	shf.l.wrap.b32 	%r7494, %r7493, %r7493, 16;
	add.s32 	%r7495, %r7477, %r7494;
	xor.b32  	%r7496, %r7467, %r7495;
	shf.l.wrap.b32 	%r7497, %r7496, %r7496, 12;
	add.s32 	%r7498, %r7492, %r7497;
	xor.b32  	%r7499, %r7494, %r7498;
	shf.l.wrap.b32 	%r7500, %r7499, %r7499, 8;
	add.s32 	%r7501, %r7495, %r7500;
	xor.b32  	%r7502, %r7497, %r7501;
	shf.l.wrap.b32 	%r7503, %r7502, %r7502, 7;
	add.s32 	%r7504, %r7462, %r7479;
	xor.b32  	%r7505, %r7452, %r7504;
	shf.l.wrap.b32 	%r7506, %r7505, %r7505, 16;
	add.s32 	%r7507, %r7441, %r7506;
	xor.b32  	%r7508, %r7479, %r7507;
	shf.l.wrap.b32 	%r7509, %r7508, %r7508, 12;
	add.s32 	%r7510, %r7504, %r7509;
	xor.b32  	%r7511, %r7506, %r7510;
	shf.l.wrap.b32 	%r7512, %r7511, %r7511, 8;
	add.s32 	%r7513, %r7507, %r7512;
	xor.b32  	%r7514, %r7509, %r7513;
	shf.l.wrap.b32 	%r7515, %r7514, %r7514, 7;
	add.s32 	%r7516, %r7474, %r7443;
	xor.b32  	%r7517, %r7464, %r7516;
	shf.l.wrap.b32 	%r7518, %r7517, %r7517, 16;
	add.s32 	%r7519, %r7453, %r7518;
	xor.b32  	%r7520, %r7443, %r7519;
	shf.l.wrap.b32 	%r7521, %r7520, %r7520, 12;
	add.s32 	%r7522, %r7516, %r7521;
	xor.b32  	%r7523, %r7518, %r7522;
	shf.l.wrap.b32 	%r7524, %r7523, %r7523, 8;
	add.s32 	%r7525, %r7519, %r7524;
	xor.b32  	%r7526, %r7521, %r7525;
	shf.l.wrap.b32 	%r7527, %r7526, %r7526, 7;
	add.s32 	%r7528, %r7486, %r7527;
	xor.b32  	%r7529, %r7500, %r7528;
	shf.l.wrap.b32 	%r7530, %r7529, %r7529, 16;
	add.s32 	%r7531, %r7513, %r7530;
	xor.b32  	%r7532, %r7527, %r7531;
	shf.l.wrap.b32 	%r7533, %r7532, %r7532, 12;
	add.s32 	%r7534, %r7528, %r7533;
	xor.b32  	%r7535, %r7530, %r7534;
	shf.l.wrap.b32 	%r7536, %r7535, %r7535, 8;
	add.s32 	%r7537, %r7531, %r7536;
	xor.b32  	%r7538, %r7533, %r7537;
	shf.l.wrap.b32 	%r7539, %r7538, %r7538, 7;
	add.s32 	%r7540, %r7498, %r7491;
	xor.b32  	%r7541, %r7512, %r7540;
	shf.l.wrap.b32 	%r7542, %r7541, %r7541, 16;
	add.s32 	%r7543, %r7525, %r7542;
	xor.b32  	%r7544, %r7491, %r7543;
	shf.l.wrap.b32 	%r7545, %r7544, %r7544, 12;
	add.s32 	%r7546, %r7540, %r7545;
	xor.b32  	%r7547, %r7542, %r7546;
	shf.l.wrap.b32 	%r7548, %r7547, %r7547, 8;
	add.s32 	%r7549, %r7543, %r7548;
	xor.b32  	%r7550, %r7545, %r7549;
	shf.l.wrap.b32 	%r7551, %r7550, %r7550, 7;
	add.s32 	%r7552, %r7510, %r7503;
	xor.b32  	%r7553, %r7524, %r7552;
	shf.l.wrap.b32 	%r7554, %r7553, %r7553, 16;
	add.s32 	%r7555, %r7489, %r7554;
	xor.b32  	%r7556, %r7503, %r7555;
	shf.l.wrap.b32 	%r7557, %r7556, %r7556, 12;
	add.s32 	%r7558, %r7552, %r7557;
	xor.b32  	%r7559, %r7554, %r7558;
	shf.l.wrap.b32 	%r7560, %r7559, %r7559, 8;
	add.s32 	%r7561, %r7555, %r7560;
	xor.b32  	%r7562, %r7557, %r7561;
	shf.l.wrap.b32 	%r7563, %r7562, %r7562, 7;
	add.s32 	%r7564, %r7522, %r7515;
	xor.b32  	%r7565, %r7488, %r7564;
	shf.l.wrap.b32 	%r7566, %r7565, %r7565, 16;
	add.s32 	%r7567, %r7501, %r7566;
	xor.b32  	%r7568, %r7515, %r7567;
	shf.l.wrap.b32 	%r7569, %r7568, %r7568, 12;
	add.s32 	%r7570, %r7564, %r7569;
	xor.b32  	%r7571, %r7566, %r7570;
	shf.l.wrap.b32 	%r7572, %r7571, %r7571, 8;
	add.s32 	%r7573, %r7567, %r7572;
	xor.b32  	%r7574, %r7569, %r7573;
	shf.l.wrap.b32 	%r7575, %r7574, %r7574, 7;
	add.s32 	%r7576, %r7534, %r7551;
	xor.b32  	%r7577, %r7572, %r7576;
	shf.l.wrap.b32 	%r7578, %r7577, %r7577, 16;
	add.s32 	%r7579, %r7561, %r7578;
	xor.b32  	%r7580, %r7551, %r7579;
	shf.l.wrap.b32 	%r7581, %r7580, %r7580, 12;
	add.s32 	%r7582, %r7576, %r7581;
	xor.b32  	%r7583, %r7578, %r7582;
	shf.l.wrap.b32 	%r7584, %r7583, %r7583, 8;
	add.s32 	%r7585, %r7579, %r7584;
	xor.b32  	%r7586, %r7581, %r7585;
	shf.l.wrap.b32 	%r7587, %r7586, %r7586, 7;
	add.s32 	%r7588, %r7546, %r7563;
	xor.b32  	%r7589, %r7536, %r7588;
	shf.l.wrap.b32 	%r7590, %r7589, %r7589, 16;
	add.s32 	%r7591, %r7573, %r7590;
	xor.b32  	%r7592, %r7563, %r7591;
	shf.l.wrap.b32 	%r7593, %r7592, %r7592, 12;
	add.s32 	%r7594, %r7588, %r7593;
	xor.b32  	%r7595, %r7590, %r7594;
	shf.l.wrap.b32 	%r7596, %r7595, %r7595, 8;
	add.s32 	%r7597, %r7591, %r7596;
	xor.b32  	%r7598, %r7593, %r7597;
	shf.l.wrap.b32 	%r7599, %r7598, %r7598, 7;
	add.s32 	%r7600, %r7558, %r7575;
	xor.b32  	%r7601, %r7548, %r7600;
	shf.l.wrap.b32 	%r7602, %r7601, %r7601, 16;
	add.s32 	%r7603, %r7537, %r7602;
	xor.b32  	%r7604, %r7575, %r7603;
	shf.l.wrap.b32 	%r7605, %r7604, %r7604, 12;
	add.s32 	%r7606, %r7600, %r7605;
	xor.b32  	%r7607, %r7602, %r7606;
	shf.l.wrap.b32 	%r7608, %r7607, %r7607, 8;
	add.s32 	%r7609, %r7603, %r7608;
	xor.b32  	%r7610, %r7605, %r7609;
	shf.l.wrap.b32 	%r7611, %r7610, %r7610, 7;
	add.s32 	%r7612, %r7570, %r7539;
	xor.b32  	%r7613, %r7560, %r7612;
	shf.l.wrap.b32 	%r7614, %r7613, %r7613, 16;
	add.s32 	%r7615, %r7549, %r7614;
	xor.b32  	%r7616, %r7539, %r7615;
	shf.l.wrap.b32 	%r7617, %r7616, %r7616, 12;
	add.s32 	%r7618, %r7612, %r7617;
	xor.b32  	%r7619, %r7614, %r7618;
	shf.l.wrap.b32 	%r7620, %r7619, %r7619, 8;
	add.s32 	%r7621, %r7615, %r7620;
	xor.b32  	%r7622, %r7617, %r7621;
	shf.l.wrap.b32 	%r7623, %r7622, %r7622, 7;
	add.s32 	%r11392, %r7240, %r7582;
	add.s32 	%r11391, %r7252, %r7594;
	add.s32 	%r11390, %r7264, %r7606;
	add.s32 	%r11389, %r7276, %r7618;
	add.s32 	%r11393, %r11400, %r7623;
	add.s32 	%r11394, %r11399, %r7587;
	add.s32 	%r11395, %r11398, %r7599;
	add.s32 	%r11396, %r11397, %r7611;
	xor.b32  	%r7624, %r7241, 1;
	shf.l.wrap.b32 	%r7625, %r7241, %r7624, 16;
	add.s32 	%r7626, %r11400, %r7625;
	xor.b32  	%r7627, %r11400, %r7626;
	shf.l.wrap.b32 	%r7628, %r7627, %r7627, 12;
	add.s32 	%r7629, %r7241, %r7628;
	xor.b32  	%r7630, %r7625, %r7629;
	shf.l.wrap.b32 	%r7631, %r7630, %r7630, 8;
	add.s32 	%r7632, %r7626, %r7631;
	xor.b32  	%r7633, %r7628, %r7632;
	shf.l.wrap.b32 	%r7634, %r7633, %r7633, 7;
	add.s32 	%r7635, %r7629, %r7263;
	xor.b32  	%r7636, %r7284, %r7635;
	shf.l.wrap.b32 	%r7637, %r7636, %r7636, 16;
	add.s32 	%r7638, %r7273, %r7637;
	xor.b32  	%r7639, %r7263, %r7638;
	shf.l.wrap.b32 	%r7640, %r7639, %r7639, 12;
	add.s32 	%r7641, %r7635, %r7640;
	xor.b32  	%r7642, %r7637, %r7641;
	shf.l.wrap.b32 	%r7643, %r7642, %r7642, 8;
	add.s32 	%r7644, %r7638, %r7643;
	xor.b32  	%r7645, %r7640, %r7644;
	shf.l.wrap.b32 	%r7646, %r7645, %r7645, 7;
	xor.b32  	%r7647, %r7631, %r7300;
	shf.l.wrap.b32 	%r7648, %r7647, %r7647, 16;
	add.s32 	%r7649, %r7285, %r7648;
	xor.b32  	%r7650, %r7275, %r7649;
	shf.l.wrap.b32 	%r7651, %r7650, %r7650, 12;
	add.s32 	%r7652, %r7300, %r7651;
	xor.b32  	%r7653, %r7648, %r7652;
	shf.l.wrap.b32 	%r7654, %r7653, %r7653, 8;
	add.s32 	%r7655, %r7649, %r7654;
	xor.b32  	%r7656, %r7651, %r7655;
	shf.l.wrap.b32 	%r7657, %r7656, %r7656, 7;
	add.s32 	%r7658, %r7632, %r7314;
	xor.b32  	%r7659, %r7287, %r7658;
	shf.l.wrap.b32 	%r7660, %r7659, %r7659, 12;
	add.s32 	%r7661, %r7312, %r7660;
	xor.b32  	%r7662, %r7314, %r7661;
	shf.l.wrap.b32 	%r7663, %r7662, %r7662, 8;
	add.s32 	%r7664, %r7658, %r7663;
	xor.b32  	%r7665, %r7660, %r7664;
	shf.l.wrap.b32 	%r7666, %r7665, %r7665, 7;
	add.s32 	%r7667, %r7282, %r7634;
	xor.b32  	%r7668, %r7272, %r7667;
	shf.l.wrap.b32 	%r7669, %r7668, %r7668, 16;
	add.s32 	%r7670, %r7261, %r7669;
	xor.b32  	%r7671, %r7634, %r7670;
	shf.l.wrap.b32 	%r7672, %r7671, %r7671, 12;
	add.s32 	%r7673, %r7667, %r7672;
	xor.b32  	%r7674, %r7669, %r7673;
	shf.l.wrap.b32 	%r7675, %r7674, %r7674, 8;
	add.s32 	%r7676, %r7670, %r7675;
	xor.b32  	%r7677, %r7672, %r7676;
	shf.l.wrap.b32 	%r7678, %r7677, %r7677, 7;
	add.s32 	%r7679, %r7641, %r7678;
	xor.b32  	%r7680, %r7654, %r7679;
	shf.l.wrap.b32 	%r7681, %r7680, %r7680, 16;
	add.s32 	%r7682, %r7664, %r7681;
	xor.b32  	%r7683, %r7678, %r7682;
	shf.l.wrap.b32 	%r7684, %r7683, %r7683, 12;
	add.s32 	%r7685, %r7679, %r7684;
	xor.b32  	%r7686, %r7681, %r7685;
	shf.l.wrap.b32 	%r7687, %r7686, %r7686, 8;
	add.s32 	%r7688, %r7682, %r7687;
	xor.b32  	%r7689, %r7684, %r7688;
	shf.l.wrap.b32 	%r7690, %r7689, %r7689, 7;
	add.s32 	%r7691, %r7652, %r7646;
	xor.b32  	%r7692, %r7663, %r7691;
	shf.l.wrap.b32 	%r7693, %r7692, %r7692, 16;
	add.s32 	%r7694, %r7676, %r7693;
	xor.b32  	%r7695, %r7646, %r7694;
	shf.l.wrap.b32 	%r7696, %r7695, %r7695, 12;
	add.s32 	%r7697, %r7691, %r7696;
	xor.b32  	%r7698, %r7693, %r7697;
	shf.l.wrap.b32 	%r7699, %r7698, %r7698, 8;
	add.s32 	%r7700, %r7694, %r7699;
	xor.b32  	%r7701, %r7696, %r7700;
	shf.l.wrap.b32 	%r7702, %r7701, %r7701, 7;
	add.s32 	%r7703, %r7661, %r7657;
	xor.b32  	%r7704, %r7675, %r7703;
	shf.l.wrap.b32 	%r7705, %r7704, %r7704, 16;
	add.s32 	%r7706, %r7644, %r7705;
	xor.b32  	%r7707, %r7657, %r7706;
	shf.l.wrap.b32 	%r7708, %r7707, %r7707, 12;
	add.s32 	%r7709, %r7703, %r7708;
	xor.b32  	%r7710, %r7705, %r7709;
	shf.l.wrap.b32 	%r7711, %r7710, %r7710, 8;
	add.s32 	%r7712, %r7706, %r7711;
	xor.b32  	%r7713, %r7708, %r7712;
	shf.l.wrap.b32 	%r7714, %r7713, %r7713, 7;
	add.s32 	%r7715, %r7673, %r7666;
	xor.b32  	%r7716, %r7643, %r7715;
	shf.l.wrap.b32 	%r7717, %r7716, %r7716, 16;
	add.s32 	%r7718, %r7655, %r7717;
	xor.b32  	%r7719, %r7666, %r7718;
	shf.l.wrap.b32 	%r7720, %r7719, %r7719, 12;
	add.s32 	%r7721, %r7715, %r7720;
	xor.b32  	%r7722, %r7717, %r7721;
	shf.l.wrap.b32 	%r7723, %r7722, %r7722, 8;
	add.s32 	%r7724, %r7718, %r7723;
	xor.b32  	%r7725, %r7720, %r7724;
	shf.l.wrap.b32 	%r7726, %r7725, %r7725, 7;
	add.s32 	%r7727, %r7685, %r7702;
	xor.b32  	%r7728, %r7723, %r7727;
	shf.l.wrap.b32 	%r7729, %r7728, %r7728, 16;
	add.s32 	%r7730, %r7712, %r7729;
	xor.b32  	%r7731, %r7702, %r7730;
	shf.l.wrap.b32 	%r7732, %r7731, %r7731, 12;
	add.s32 	%r7733, %r7727, %r7732;
	xor.b32  	%r7734, %r7729, %r7733;
	shf.l.wrap.b32 	%r7735, %r7734, %r7734, 8;
	add.s32 	%r7736, %r7730, %r7735;
	xor.b32  	%r7737, %r7732, %r7736;
	shf.l.wrap.b32 	%r7738, %r7737, %r7737, 7;
	add.s32 	%r7739, %r7697, %r7714;
	xor.b32  	%r7740, %r7687, %r7739;
	shf.l.wrap.b32 	%r7741, %r7740, %r7740, 16;
	add.s32 	%r7742, %r7724, %r7741;
	xor.b32  	%r7743, %r7714, %r7742;
	shf.l.wrap.b32 	%r7744, %r7743, %r7743, 12;
	add.s32 	%r7745, %r7739, %r7744;
	xor.b32  	%r7746, %r7741, %r7745;
	shf.l.wrap.b32 	%r7747, %r7746, %r7746, 8;
	add.s32 	%r7748, %r7742, %r7747;
	xor.b32  	%r7749, %r7744, %r7748;
	shf.l.wrap.b32 	%r7750, %r7749, %r7749, 7;
	add.s32 	%r7751, %r7709, %r7726;
	xor.b32  	%r7752, %r7699, %r7751;
	shf.l.wrap.b32 	%r7753, %r7752, %r7752, 16;
	add.s32 	%r7754, %r7688, %r7753;
	xor.b32  	%r7755, %r7726, %r7754;
	shf.l.wrap.b32 	%r7756, %r7755, %r7755, 12;
	add.s32 	%r7757, %r7751, %r7756;
	xor.b32  	%r7758, %r7753, %r7757;
	shf.l.wrap.b32 	%r7759, %r7758, %r7758, 8;
	add.s32 	%r7760, %r7754, %r7759;
	xor.b32  	%r7761, %r7756, %r7760;
	shf.l.wrap.b32 	%r7762, %r7761, %r7761, 7;
	add.s32 	%r7763, %r7721, %r7690;
	xor.b32  	%r7764, %r7711, %r7763;
	shf.l.wrap.b32 	%r7765, %r7764, %r7764, 16;
	add.s32 	%r7766, %r7700, %r7765;
	xor.b32  	%r7767, %r7690, %r7766;
	shf.l.wrap.b32 	%r7768, %r7767, %r7767, 12;
	add.s32 	%r7769, %r7763, %r7768;
	xor.b32  	%r7770, %r7765, %r7769;
	shf.l.wrap.b32 	%r7771, %r7770, %r7770, 8;
	add.s32 	%r7772, %r7766, %r7771;
	xor.b32  	%r7773, %r7768, %r7772;
	shf.l.wrap.b32 	%r7774, %r7773, %r7773, 7;
	add.s32 	%r7775, %r7733, %r7774;
	xor.b32  	%r7776, %r7747, %r7775;
	shf.l.wrap.b32 	%r7777, %r7776, %r7776, 16;
	add.s32 	%r7778, %r7760, %r7777;
	xor.b32  	%r7779, %r7774, %r7778;
	shf.l.wrap.b32 	%r7780, %r7779, %r7779, 12;
	add.s32 	%r7781, %r7775, %r7780;
	xor.b32  	%r7782, %r7777, %r7781;
	shf.l.wrap.b32 	%r7783, %r7782, %r7782, 8;
	add.s32 	%r7784, %r7778, %r7783;
	xor.b32  	%r7785, %r7780, %r7784;
	shf.l.wrap.b32 	%r7786, %r7785, %r7785, 7;
	add.s32 	%r7787, %r7745, %r7738;
	xor.b32  	%r7788, %r7759, %r7787;
	shf.l.wrap.b32 	%r7789, %r7788, %r7788, 16;
	add.s32 	%r7790, %r7772, %r7789;
	xor.b32  	%r7791, %r7738, %r7790;
	shf.l.wrap.b32 	%r7792, %r7791, %r7791, 12;
	add.s32 	%r7793, %r7787, %r7792;
	xor.b32  	%r7794, %r7789, %r7793;
	shf.l.wrap.b32 	%r7795, %r7794, %r7794, 8;
	add.s32 	%r7796, %r7790, %r7795;
	xor.b32  	%r7797, %r7792, %r7796;
	shf.l.wrap.b32 	%r7798, %r7797, %r7797, 7;
	add.s32 	%r7799, %r7757, %r7750;
	xor.b32  	%r7800, %r7771, %r7799;
	shf.l.wrap.b32 	%r7801, %r7800, %r7800, 16;
	add.s32 	%r7802, %r7736, %r7801;
	xor.b32  	%r7803, %r7750, %r7802;
	shf.l.wrap.b32 	%r7804, %r7803, %r7803, 12;
	add.s32 	%r7805, %r7799, %r7804;
	xor.b32  	%r7806, %r7801, %r7805;
	shf.l.wrap.b32 	%r7807, %r7806, %r7806, 8;
	add.s32 	%r7808, %r7802, %r7807;
	xor.b32  	%r7809, %r7804, %r7808;
	shf.l.wrap.b32 	%r7810, %r7809, %r7809, 7;
	add.s32 	%r7811, %r7769, %r7762;
	xor.b32  	%r7812, %r7735, %r7811;
	shf.l.wrap.b32 	%r7813, %r7812, %r7812, 16;
	add.s32 	%r7814, %r7748, %r7813;
	xor.b32  	%r7815, %r7762, %r7814;
	shf.l.wrap.b32 	%r7816, %r7815, %r7815, 12;
	add.s32 	%r7817, %r7811, %r7816;
	xor.b32  	%r7818, %r7813, %r7817;
	shf.l.wrap.b32 	%r7819, %r7818, %r7818, 8;
	add.s32 	%r7820, %r7814, %r7819;
	xor.b32  	%r7821, %r7816, %r7820;
	shf.l.wrap.b32 	%r7822, %r7821, %r7821, 7;
	add.s32 	%r7823, %r7781, %r7798;
	xor.b32  	%r7824, %r7819, %r7823;
	shf.l.wrap.b32 	%r7825, %r7824, %r7824, 16;
	add.s32 	%r7826, %r7808, %r7825;
	xor.b32  	%r7827, %r7798, %r7826;
	shf.l.wrap.b32 	%r7828, %r7827, %r7827, 12;
	add.s32 	%r7829, %r7823, %r7828;
	xor.b32  	%r7830, %r7825, %r7829;
	shf.l.wrap.b32 	%r7831, %r7830, %r7830, 8;
	add.s32 	%r7832, %r7826, %r7831;
	xor.b32  	%r7833, %r7828, %r7832;
	shf.l.wrap.b32 	%r7834, %r7833, %r7833, 7;
	add.s32 	%r7835, %r7793, %r7810;
	xor.b32  	%r7836, %r7783, %r7835;
	shf.l.wrap.b32 	%r7837, %r7836, %r7836, 16;
	add.s32 	%r7838, %r7820, %r7837;
	xor.b32  	%r7839, %r7810, %r7838;
	shf.l.wrap.b32 	%r7840, %r7839, %r7839, 12;
	add.s32 	%r7841, %r7835, %r7840;
	xor.b32  	%r7842, %r7837, %r7841;
	shf.l.wrap.b32 	%r7843, %r7842, %r7842, 8;
	add.s32 	%r7844, %r7838, %r7843;
	xor.b32  	%r7845, %r7840, %r7844;
	shf.l.wrap.b32 	%r7846, %r7845, %r7845, 7;
	add.s32 	%r7847, %r7805, %r7822;
	xor.b32  	%r7848, %r7795, %r7847;
	shf.l.wrap.b32 	%r7849, %r7848, %r7848, 16;
	add.s32 	%r7850, %r7784, %r7849;
	xor.b32  	%r7851, %r7822, %r7850;
	shf.l.wrap.b32 	%r7852, %r7851, %r7851, 12;
	add.s32 	%r7853, %r7847, %r7852;
	xor.b32  	%r7854, %r7849, %r7853;
	shf.l.wrap.b32 	%r7855, %r7854, %r7854, 8;
	add.s32 	%r7856, %r7850, %r7855;
	xor.b32  	%r7857, %r7852, %r7856;
	shf.l.wrap.b32 	%r7858, %r7857, %r7857, 7;
	add.s32 	%r7859, %r7817, %r7786;
	xor.b32  	%r7860, %r7807, %r7859;
	shf.l.wrap.b32 	%r7861, %r7860, %r7860, 16;
	add.s32 	%r7862, %r7796, %r7861;
	xor.b32  	%r7863, %r7786, %r7862;
	shf.l.wrap.b32 	%r7864, %r7863, %r7863, 12;
	add.s32 	%r7865, %r7859, %r7864;
	xor.b32  	%r7866, %r7861, %r7865;
	shf.l.wrap.b32 	%r7867, %r7866, %r7866, 8;
	add.s32 	%r7868, %r7862, %r7867;
	xor.b32  	%r7869, %r7864, %r7868;
	shf.l.wrap.b32 	%r7870, %r7869, %r7869, 7;
	add.s32 	%r7871, %r7829, %r7870;
	xor.b32  	%r7872, %r7843, %r7871;
	shf.l.wrap.b32 	%r7873, %r7872, %r7872, 16;
	add.s32 	%r7874, %r7856, %r7873;
	xor.b32  	%r7875, %r7870, %r7874;
	shf.l.wrap.b32 	%r7876, %r7875, %r7875, 12;
	add.s32 	%r7877, %r7871, %r7876;
	xor.b32  	%r7878, %r7873, %r7877;
	shf.l.wrap.b32 	%r7879, %r7878, %r7878, 8;
	add.s32 	%r7880, %r7841, %r7834;
	xor.b32  	%r7881, %r7855, %r7880;
	shf.l.wrap.b32 	%r7882, %r7881, %r7881, 16;
	add.s32 	%r7883, %r7868, %r7882;
	xor.b32  	%r7884, %r7834, %r7883;
	shf.l.wrap.b32 	%r7885, %r7884, %r7884, 12;
	add.s32 	%r7886, %r7880, %r7885;
	xor.b32  	%r7887, %r7882, %r7886;
	shf.l.wrap.b32 	%r7888, %r7887, %r7887, 8;
	add.s32 	%r7889, %r7883, %r7888;
	xor.b32  	%r7890, %r7885, %r7889;
	shf.l.wrap.b32 	%r7891, %r7890, %r7890, 7;
	add.s32 	%r7892, %r7853, %r7846;
	xor.b32  	%r7893, %r7867, %r7892;
	shf.l.wrap.b32 	%r7894, %r7893, %r7893, 16;
	add.s32 	%r7895, %r7832, %r7894;
	xor.b32  	%r7896, %r7846, %r7895;
	shf.l.wrap.b32 	%r7897, %r7896, %r7896, 12;
	add.s32 	%r7898, %r7892, %r7897;
	xor.b32  	%r7899, %r7894, %r7898;
	shf.l.wrap.b32 	%r7900, %r7899, %r7899, 8;
	add.s32 	%r7901, %r7895, %r7900;
	xor.b32  	%r7902, %r7897, %r7901;
	shf.l.wrap.b32 	%r7903, %r7902, %r7902, 7;
	add.s32 	%r7904, %r7865, %r7858;
	xor.b32  	%r7905, %r7831, %r7904;
	shf.l.wrap.b32 	%r7906, %r7905, %r7905, 16;
	add.s32 	%r7907, %r7844, %r7906;
	xor.b32  	%r7908, %r7858, %r7907;
	shf.l.wrap.b32 	%r7909, %r7908, %r7908, 12;
	add.s32 	%r7910, %r7904, %r7909;
	xor.b32  	%r7911, %r7906, %r7910;
	shf.l.wrap.b32 	%r7912, %r7911, %r7911, 8;
	add.s32 	%r7913, %r7907, %r7912;
	add.s32 	%r7914, %r7877, %r7891;
	xor.b32  	%r7915, %r7912, %r7914;
	shf.l.wrap.b32 	%r7916, %r7915, %r7915, 16;
	add.s32 	%r7917, %r7901, %r7916;
	xor.b32  	%r7918, %r7891, %r7917;
	shr.u32 	%r7919, %r7918, 20;
	add.s32 	%r7920, %r7914, %r7919;
	add.s32 	%r7921, %r7886, %r7903;
	xor.b32  	%r7922, %r7879, %r7921;
	shf.l.wrap.b32 	%r7923, %r7922, %r7922, 16;
	add.s32 	%r7924, %r7913, %r7923;
	xor.b32  	%r7925, %r7903, %r7924;
	shr.u32 	%r7926, %r7925, 20;
	add.s32 	%r7927, %r7921, %r7926;
	add.s32 	%r7928, %r7240, %r7920;
	add.s32 	%r7929, %r7252, %r7927;
	not.b32 	%r7930, %r11388;
	add.s32 	%r7931, %r598, %r7930;
	mov.u32 	%r7932, %tid.x;
	shl.b32 	%r7933, %r7932, 3;
	and.b32  	%r7934, %r7933, 7936;
	mov.u32 	%r7935, %ctaid.x;
	shl.b32 	%r7936, %r7935, 11;
	add.s32 	%r7937, %r7934, %r7936;
	and.b32  	%r7938, %r7932, 31;
	or.b32  	%r7939, %r7937, %r7938;
	add.s32 	%r7940, %r7939, %r11334;
	shr.u32 	%r7941, %r7940, %r7931;
	and.b32  	%r7942, %r7941, 1;
	setp.eq.b32 	%p67, %r7942, 1;
	selp.b32 	%r7943, %r7929, %r7928, %p67;
	cvt.u16.u32 	%rs117, %r7943;
	and.b16  	%rs177, %rs117, 1;
	and.b16  	%rs118, %rs175, 255;
	setp.ne.s16 	%p68, %rs118, 1;
	@%p68 bra 	$L__BB1_72;
	ld.param.u64 	%rd185, [fused_batch_pir_kernel_2_param_1];
	not.b32 	%r7944, %r11388;
	add.s32 	%r7945, %r598, %r7944;
	mov.u32 	%r7946, %tid.x;
	shl.b32 	%r7947, %r7946, 3;
	and.b32  	%r7948, %r7947, 7936;
	mov.u32 	%r7949, %ctaid.x;
	shl.b32 	%r7950, %r7949, 11;
	add.s32 	%r7951, %r7948, %r7950;
	and.b32  	%r7952, %r7946, 31;
	or.b32  	%r7953, %r7951, %r7952;
	add.s32 	%r7954, %r7953, %r11334;
	shr.u32 	%r7955, %r7954, %r7945;
	and.b32  	%r7956, %r7955, 1;
	setp.eq.b32 	%p69, %r7956, 1;
	cvt.s64.s32 	%rd76, %r11388;
	cvta.to.global.u64 	%rd77, %rd185;
	mul.wide.s32 	%rd78, %r11388, 16;
	add.s64 	%rd79, %rd77, %rd78;
	ld.global.u32 	%r7957, [%rd79+996];
	selp.b32 	%r7958, %r11393, %r11392, %p69;
	xor.b32  	%r7959, %r7958, %r7957;
	selp.b32 	%r7960, %r11394, %r11391, %p69;
	selp.b32 	%r11392, %r11392, %r7959, %p69;
	selp.b32 	%r11393, %r7959, %r11393, %p69;
	ld.global.u32 	%r7961, [%rd79+1000];
	xor.b32  	%r7962, %r7960, %r7961;
	selp.b32 	%r7963, %r11395, %r11390, %p69;
	selp.b32 	%r11391, %r11391, %r7962, %p69;
	selp.b32 	%r11394, %r7962, %r11394, %p69;
	ld.global.u32 	%r7964, [%rd79+1004];
	xor.b32  	%r7965, %r7963, %r7964;
	selp.b32 	%r7966, %r11396, %r11389, %p69;
	selp.b32 	%r11390, %r11390, %r7965, %p69;
	selp.b32 	%r11395, %r7965, %r11395, %p69;
	ld.global.u32 	%r7967, [%rd79+1008];
	xor.b32  	%r7968, %r7966, %r7967;
	selp.b64 	%rd80, 445, 420, %p69;
	selp.b32 	%r11389, %r11389, %r7968, %p69;
	selp.b32 	%r11396, %r7968, %r11396, %p69;
	add.s64 	%rd81, %rd80, %rd76;
	add.s64 	%rd82, %rd77, %rd81;
	ld.global.u8 	%rs119, [%rd82+976];
	xor.b16  	%rs177, %rs119, %rs177;
$L__BB1_72:
	not.b32 	%r7969, %r11388;
	add.s32 	%r7970, %r598, %r7969;
	mov.u32 	%r7971, %tid.x;
	shl.b32 	%r7972, %r7971, 3;
	and.b32  	%r7973, %r7972, 7936;
	mov.u32 	%r7974, %ctaid.x;
	shl.b32 	%r7975, %r7974, 11;
	add.s32 	%r7976, %r7973, %r7975;
	and.b32  	%r7977, %r7971, 31;
	or.b32  	%r7978, %r7976, %r7977;
	add.s32 	%r7979, %r7978, %r11334;
	shr.u32 	%r7980, %r7979, %r7970;
	and.b32  	%r7981, %r7980, 1;
	setp.eq.b32 	%p70, %r7981, 1;
	selp.b32 	%r11400, %r11393, %r11392, %p70;
	selp.b32 	%r11399, %r11394, %r11391, %p70;
	selp.b32 	%r11398, %r11395, %r11390, %p70;
	selp.b32 	%r11397, %r11396, %r11389, %p70;
	add.s32 	%r11388, %r11388, 1;
	setp.lt.u32 	%p71, %r11388, %r598;
	mov.u16 	%rs175, %rs177;
	@%p71 bra 	$L__BB1_70;
$L__BB1_73:
	and.b16  	%rs120, %rs177, 255;
	setp.ne.s16 	%p72, %rs120, 1;
	@%p72 bra 	$L__BB1_75;
	ld.param.u64 	%rd186, [fused_batch_pir_kernel_2_param_1];
	cvta.to.global.u64 	%rd83, %rd186;
	ld.global.u32 	%r7982, [%rd83+1448];
	xor.b32  	%r11400, %r11400, %r7982;
$L__BB1_75:
	@%p72 bra 	$L__BB1_77;
	ld.param.u64 	%rd187, [fused_batch_pir_kernel_2_param_1];
	cvta.to.global.u64 	%rd84, %rd187;
	ld.global.u32 	%r7983, [%rd84+1452];
	xor.b32  	%r11399, %r11399, %r7983;
$L__BB1_77:
	@%p72 bra 	$L__BB1_79;
	ld.param.u64 	%rd188, [fused_batch_pir_kernel_2_param_1];
	cvta.to.global.u64 	%rd85, %rd188;
	ld.global.u32 	%r7984, [%rd85+1456];
	xor.b32  	%r11398, %r11398, %r7984;
$L__BB1_79:
	@%p72 bra 	$L__BB1_81;
	ld.param.u64 	%rd189, [fused_batch_pir_kernel_2_param_1];
	cvta.to.global.u64 	%rd86, %rd189;
	ld.global.u32 	%r7985, [%rd86+1460];
	xor.b32  	%r11397, %r11397, %r7985;
$L__BB1_81:
	ld.param.u32 	%r11032, [fused_batch_pir_kernel_2_param_3];
	mov.u32 	%r7987, %tid.x;
	shl.b32 	%r7988, %r7987, 3;
	and.b32  	%r7989, %r7988, 7936;
	mov.u32 	%r7990, %ctaid.x;
	shl.b32 	%r7991, %r7990, 11;
	add.s32 	%r7992, %r7989, %r7991;
	and.b32  	%r7993, %r7987, 31;
	or.b32  	%r7994, %r7992, %r7993;
	add.s32 	%r7995, %r7994, %r11334;
	setp.ge.s32 	%p76, %r7995, %r11032;
	mov.u32 	%r7996, s_mem;
	cvt.u64.u32 	%rd87, %r7996;
	cvta.shared.u64 	%rd88, %rd87;
	add.s64 	%rd89, %rd88, 24711;
	and.b64  	%rd90, %rd89, -16;
	mul.lo.s32 	%r7997, %r7987, 6;
	mul.wide.u32 	%rd91, %r7997, 16;
	add.s64 	%rd92, %rd90, %rd91;
	st.v4.u32 	[%rd92+32], {%r11400, %r11399, %r11398, %r11397};
	mov.b32 	%r11421, 0;
	mov.u32 	%r11422, %r11421;
	mov.u32 	%r11423, %r11421;
	mov.u32 	%r11424, %r11421;
	@%p76 bra 	$L__BB1_95;
	ld.param.u64 	%rd190, [fused_batch_pir_kernel_2_param_1];
	cvta.to.global.u64 	%rd93, %rd190;
	ld.global.u8 	%rs124, [%rd93+1481];
	max.u16 	%rs125, %rs124, 11;
	cvt.u32.u16 	%r7998, %rs125;
	add.s32 	%r11412, %r7998, -11;
	ld.shared.u32 	%r11424, [s_mem+24636];
	ld.shared.v4.u32 	{%r11423, %r11422, %r11421, %r7999}, [s_mem+24640];
	mov.b64 	%rd94, {%r11421, %r7999};
	shr.u64 	%rd95, %rd94, 32;
	cvt.u16.u64 	%rs180, %rd95;
	cvt.u32.u16 	%r653, %rs124;
	setp.ge.u32 	%p77, %r11412, %r653;
	@%p77 bra 	$L__BB1_87;
	mov.u16 	%rs178, %rs180;
$L__BB1_84:
	ld.const.u32 	%r8000, [CHACHA_CONSTANTS];
	add.s32 	%r8001, %r8000, %r11424;
	shf.l.wrap.b32 	%r8002, %r8001, %r8001, 16;
	add.s32 	%r8003, %r11424, %r8002;
	xor.b32  	%r8004, %r11424, %r8003;
	shf.l.wrap.b32 	%r8005, %r8004, %r8004, 12;
	add.s32 	%r8006, %r8001, %r8005;
	xor.b32  	%r8007, %r8002, %r8006;
	shf.l.wrap.b32 	%r8008, %r8007, %r8007, 8;
	add.s32 	%r8009, %r8003, %r8008;
	xor.b32  	%r8010, %r8005, %r8009;
	shf.l.wrap.b32 	%r8011, %r8010, %r8010, 7;
	ld.const.u32 	%r8012, [CHACHA_CONSTANTS+4];
	add.s32 	%r8013, %r8012, %r11423;
	shf.l.wrap.b32 	%r8014, %r8013, %r8013, 16;
	add.s32 	%r8015, %r11423, %r8014;
	xor.b32  	%r8016, %r11423, %r8015;
	shf.l.wrap.b32 	%r8017, %r8016, %r8016, 12;
	add.s32 	%r8018, %r8013, %r8017;
	xor.b32  	%r8019, %r8014, %r8018;
	shf.l.wrap.b32 	%r8020, %r8019, %r8019, 8;
	add.s32 	%r8021, %r8015, %r8020;
	xor.b32  	%r8022, %r8017, %r8021;
	shf.l.wrap.b32 	%r8023, %r8022, %r8022, 7;
	ld.const.u32 	%r8024, [CHACHA_CONSTANTS+8];
	add.s32 	%r8025, %r8024, %r11422;
	shf.l.wrap.b32 	%r8026, %r8025, %r8025, 16;
	add.s32 	%r8027, %r11422, %r8026;
	xor.b32  	%r8028, %r11422, %r8027;
	shf.l.wrap.b32 	%r8029, %r8028, %r8028, 12;
	add.s32 	%r8030, %r8025, %r8029;
	xor.b32  	%r8031, %r8026, %r8030;
	shf.l.wrap.b32 	%r8032, %r8031, %r8031, 8;
	add.s32 	%r8033, %r8027, %r8032;
	xor.b32  	%r8034, %r8029, %r8033;
	shf.l.wrap.b32 	%r8035, %r8034, %r8034, 7;
	ld.const.u32 	%r8036, [CHACHA_CONSTANTS+12];
	add.s32 	%r8037, %r8036, %r11421;
	shf.l.wrap.b32 	%r8038, %r8037, %r8037, 16;
	add.s32 	%r8039, %r11421, %r8038;
	xor.b32  	%r8040, %r11421, %r8039;
	shf.l.wrap.b32 	%r8041, %r8040, %r8040, 12;
	add.s32 	%r8042, %r8037, %r8041;
	xor.b32  	%r8043, %r8038, %r8042;
	shf.l.wrap.b32 	%r8044, %r8043, %r8043, 8;
	add.s32 	%r8045, %r8039, %r8044;
	xor.b32  	%r8046, %r8041, %r8045;
	shf.l.wrap.b32 	%r8047, %r8046, %r8046, 7;
	add.s32 	%r8048, %r8006, %r8023;
	xor.b32  	%r8049, %r8044, %r8048;
	shf.l.wrap.b32 	%r8050, %r8049, %r8049, 16;
	add.s32 	%r8051, %r8033, %r8050;
	xor.b32  	%r8052, %r8023, %r8051;
	shf.l.wrap.b32 	%r8053, %r8052, %r8052, 12;
	add.s32 	%r8054, %r8048, %r8053;
	xor.b32  	%r8055, %r8050, %r8054;
	shf.l.wrap.b32 	%r8056, %r8055, %r8055, 8;
	add.s32 	%r8057, %r8051, %r8056;
	xor.b32  	%r8058, %r8053, %r8057;
	shf.l.wrap.b32 	%r8059, %r8058, %r8058, 7;
	add.s32 	%r8060, %r8018, %r8035;
	xor.b32  	%r8061, %r8008, %r8060;
	shf.l.wrap.b32 	%r8062, %r8061, %r8061, 16;
	add.s32 	%r8063, %r8045, %r8062;
	xor.b32  	%r8064, %r8035, %r8063;
	shf.l.wrap.b32 	%r8065, %r8064, %r8064, 12;
	add.s32 	%r8066, %r8060, %r8065;
	xor.b32  	%r8067, %r8062, %r8066;
	shf.l.wrap.b32 	%r8068, %r8067, %r8067, 8;
	add.s32 	%r8069, %r8063, %r8068;
	xor.b32  	%r8070, %r8065, %r8069;
	shf.l.wrap.b32 	%r8071, %r8070, %r8070, 7;
	add.s32 	%r8072, %r8030, %r8047;
	xor.b32  	%r8073, %r8020, %r8072;
	shf.l.wrap.b32 	%r8074, %r8073, %r8073, 16;
	add.s32 	%r8075, %r8009, %r8074;
	xor.b32  	%r8076, %r8047, %r8075;
	shf.l.wrap.b32 	%r8077, %r8076, %r8076, 12;
	add.s32 	%r8078, %r8072, %r8077;
	xor.b32  	%r8079, %r8074, %r8078;
	shf.l.wrap.b32 	%r8080, %r8079, %r8079, 8;
	add.s32 	%r8081, %r8075, %r8080;
	xor.b32  	%r8082, %r8077, %r8081;
	shf.l.wrap.b32 	%r8083, %r8082, %r8082, 7;
	add.s32 	%r8084, %r8042, %r8011;
	xor.b32  	%r8085, %r8032, %r8084;
	shf.l.wrap.b32 	%r8086, %r8085, %r8085, 16;
	add.s32 	%r8087, %r8021, %r8086;
	xor.b32  	%r8088, %r8011, %r8087;
	shf.l.wrap.b32 	%r8089, %r8088, %r8088, 12;
	add.s32 	%r8090, %r8084, %r8089;
	xor.b32  	%r8091, %r8086, %r8090;
	shf.l.wrap.b32 	%r8092, %r8091, %r8091, 8;
	add.s32 	%r8093, %r8087, %r8092;
	xor.b32  	%r8094, %r8089, %r8093;
	shf.l.wrap.b32 	%r8095, %r8094, %r8094, 7;
	add.s32 	%r8096, %r8054, %r8095;
	xor.b32  	%r8097, %r8068, %r8096;
	shf.l.wrap.b32 	%r8098, %r8097, %r8097, 16;
	add.s32 	%r8099, %r8081, %r8098;
	xor.b32  	%r8100, %r8095, %r8099;
	shf.l.wrap.b32 	%r8101, %r8100, %r8100, 12;
	add.s32 	%r8102, %r8096, %r8101;
	xor.b32  	%r8103, %r8098, %r8102;
	shf.l.wrap.b32 	%r8104, %r8103, %r8103, 8;
	add.s32 	%r8105, %r8099, %r8104;
	xor.b32  	%r8106, %r8101, %r8105;
	shf.l.wrap.b32 	%r8107, %r8106, %r8106, 7;
	add.s32 	%r8108, %r8066, %r8059;
	xor.b32  	%r8109, %r8080, %r8108;
	shf.l.wrap.b32 	%r8110, %r8109, %r8109, 16;
	add.s32 	%r8111, %r8093, %r8110;
	xor.b32  	%r8112, %r8059, %r8111;
	shf.l.wrap.b32 	%r8113, %r8112, %r8112, 12;
	add.s32 	%r8114, %r8108, %r8113;
	xor.b32  	%r8115, %r8110, %r8114;
	shf.l.wrap.b32 	%r8116, %r8115, %r8115, 8;
	add.s32 	%r8117, %r8111, %r8116;
	xor.b32  	%r8118, %r8113, %r8117;
	shf.l.wrap.b32 	%r8119, %r8118, %r8118, 7;
	add.s32 	%r8120, %r8078, %r8071;
	xor.b32  	%r8121, %r8092, %r8120;
	shf.l.wrap.b32 	%r8122, %r8121, %r8121, 16;
	add.s32 	%r8123, %r8057, %r8122;
	xor.b32  	%r8124, %r8071, %r8123;
	shf.l.wrap.b32 	%r8125, %r8124, %r8124, 12;
	add.s32 	%r8126, %r8120, %r8125;
	xor.b32  	%r8127, %r8122, %r8126;
	shf.l.wrap.b32 	%r8128, %r8127, %r8127, 8;
	add.s32 	%r8129, %r8123, %r8128;
	xor.b32  	%r8130, %r8125, %r8129;
	shf.l.wrap.b32 	%r8131, %r8130, %r8130, 7;
	add.s32 	%r8132, %r8090, %r8083;
	xor.b32  	%r8133, %r8056, %r8132;
	shf.l.wrap.b32 	%r8134, %r8133, %r8133, 16;
	add.s32 	%r8135, %r8069, %r8134;
	xor.b32  	%r8136, %r8083, %r8135;
	shf.l.wrap.b32 	%r8137, %r8136, %r8136, 12;
	add.s32 	%r8138, %r8132, %r8137;
	xor.b32  	%r8139, %r8134, %r8138;
	shf.l.wrap.b32 	%r8140, %r8139, %r8139, 8;
	add.s32 	%r8141, %r8135, %r8140;
	xor.b32  	%r8142, %r8137, %r8141;
	shf.l.wrap.b32 	%r8143, %r8142, %r8142, 7;
	add.s32 	%r8144, %r8102, %r8119;
	xor.b32  	%r8145, %r8140, %r8144;
	shf.l.wrap.b32 	%r8146, %r8145, %r8145, 16;
	add.s32 	%r8147, %r8129, %r8146;
	xor.b32  	%r8148, %r8119, %r8147;
	shf.l.wrap.b32 	%r8149, %r8148, %r8148, 12;
	add.s32 	%r8150, %r8144, %r8149;
	xor.b32  	%r8151, %r8146, %r8150;
	shf.l.wrap.b32 	%r8152, %r8151, %r8151, 8;
	add.s32 	%r8153, %r8147, %r8152;
	xor.b32  	%r8154, %r8149, %r8153;
	shf.l.wrap.b32 	%r8155, %r8154, %r8154, 7;
	add.s32 	%r8156, %r8114, %r8131;
	xor.b32  	%r8157, %r8104, %r8156;
	shf.l.wrap.b32 	%r8158, %r8157, %r8157, 16;
	add.s32 	%r8159, %r8141, %r8158;
	xor.b32  	%r8160, %r8131, %r8159;
	shf.l.wrap.b32 	%r8161, %r8160, %r8160, 12;
	add.s32 	%r8162, %r8156, %r8161;
	xor.b32  	%r8163, %r8158, %r8162;
	shf.l.wrap.b32 	%r8164, %r8163, %r8163, 8;
	add.s32 	%r8165, %r8159, %r8164;
	xor.b32  	%r8166, %r8161, %r8165;
	shf.l.wrap.b32 	%r8167, %r8166, %r8166, 7;
	add.s32 	%r8168, %r8126, %r8143;
	xor.b32  	%r8169, %r8116, %r8168;
	shf.l.wrap.b32 	%r8170, %r8169, %r8169, 16;
	add.s32 	%r8171, %r8105, %r8170;
	xor.b32  	%r8172, %r8143, %r8171;
	shf.l.wrap.b32 	%r8173, %r8172, %r8172, 12;
	add.s32 	%r8174, %r8168, %r8173;
	xor.b32  	%r8175, %r8170, %r8174;
	shf.l.wrap.b32 	%r8176, %r8175, %r8175, 8;
	add.s32 	%r8177, %r8171, %r8176;
	xor.b32  	%r8178, %r8173, %r8177;
	shf.l.wrap.b32 	%r8179, %r8178, %r8178, 7;
	add.s32 	%r8180, %r8138, %r8107;
	xor.b32  	%r8181, %r8128, %r8180;
	shf.l.wrap.b32 	%r8182, %r8181, %r8181, 16;
	add.s32 	%r8183, %r8117, %r8182;
	xor.b32  	%r8184, %r8107, %r8183;
	shf.l.wrap.b32 	%r8185, %r8184, %r8184, 12;
	add.s32 	%r8186, %r8180, %r8185;
	xor.b32  	%r8187, %r8182, %r8186;
	shf.l.wrap.b32 	%r8188, %r8187, %r8187, 8;
	add.s32 	%r8189, %r8183, %r8188;
	xor.b32  	%r8190, %r8185, %r8189;
	shf.l.wrap.b32 	%r8191, %r8190, %r8190, 7;
	add.s32 	%r8192, %r8150, %r8191;
	xor.b32  	%r8193, %r8164, %r8192;
	shf.l.wrap.b32 	%r8194, %r8193, %r8193, 16;
	add.s32 	%r8195, %r8177, %r8194;
	xor.b32  	%r8196, %r8191, %r8195;
	shf.l.wrap.b32 	%r8197, %r8196, %r8196, 12;
	add.s32 	%r8198, %r8192, %r8197;
	xor.b32  	%r8199, %r8194, %r8198;
	shf.l.wrap.b32 	%r8200, %r8199, %r8199, 8;
	add.s32 	%r8201, %r8195, %r8200;
	xor.b32  	%r8202, %r8197, %r8201;
	shf.l.wrap.b32 	%r8203, %r8202, %r8202, 7;
	add.s32 	%r8204, %r8162, %r8155;
	xor.b32  	%r8205, %r8176, %r8204;
	shf.l.wrap.b32 	%r8206, %r8205, %r8205, 16;
	add.s32 	%r8207, %r8189, %r8206;
	xor.b32  	%r8208, %r8155, %r8207;
	shf.l.wrap.b32 	%r8209, %r8208, %r8208, 12;
	add.s32 	%r8210, %r8204, %r8209;
	xor.b32  	%r8211, %r8206, %r8210;
	shf.l.wrap.b32 	%r8212, %r8211, %r8211, 8;
	add.s32 	%r8213, %r8207, %r8212;
	xor.b32  	%r8214, %r8209, %r8213;
	shf.l.wrap.b32 	%r8215, %r8214, %r8214, 7;
	add.s32 	%r8216, %r8174, %r8167;
	xor.b32  	%r8217, %r8188, %r8216;
	shf.l.wrap.b32 	%r8218, %r8217, %r8217, 16;
	add.s32 	%r8219, %r8153, %r8218;
	xor.b32  	%r8220, %r8167, %r8219;
	shf.l.wrap.b32 	%r8221, %r8220, %r8220, 12;
	add.s32 	%r8222, %r8216, %r8221;
	xor.b32  	%r8223, %r8218, %r8222;
	shf.l.wrap.b32 	%r8224, %r8223, %r8223, 8;
	add.s32 	%r8225, %r8219, %r8224;
	xor.b32  	%r8226, %r8221, %r8225;
	shf.l.wrap.b32 	%r8227, %r8226, %r8226, 7;
	add.s32 	%r8228, %r8186, %r8179;
	xor.b32  	%r8229, %r8152, %r8228;
	shf.l.wrap.b32 	%r8230, %r8229, %r8229, 16;
	add.s32 	%r8231, %r8165, %r8230;
	xor.b32  	%r8232, %r8179, %r8231;
	shf.l.wrap.b32 	%r8233, %r8232, %r8232, 12;
	add.s32 	%r8234, %r8228, %r8233;
	xor.b32  	%r8235, %r8230, %r8234;
	shf.l.wrap.b32 	%r8236, %r8235, %r8235, 8;
	add.s32 	%r8237, %r8231, %r8236;
	xor.b32  	%r8238, %r8233, %r8237;
	shf.l.wrap.b32 	%r8239, %r8238, %r8238, 7;
	add.s32 	%r8240, %r8198, %r8215;
	xor.b32  	%r8241, %r8236, %r8240;
	shf.l.wrap.b32 	%r8242, %r8241, %r8241, 16;
	add.s32 	%r8243, %r8225, %r8242;
	xor.b32  	%r8244, %r8215, %r8243;
	shf.l.wrap.b32 	%r8245, %r8244, %r8244, 12;
	add.s32 	%r8246, %r8240, %r8245;
	xor.b32  	%r8247, %r8242, %r8246;
	shf.l.wrap.b32 	%r8248, %r8247, %r8247, 8;
	add.s32 	%r8249, %r8243, %r8248;
	xor.b32  	%r8250, %r8245, %r8249;
	shf.l.wrap.b32 	%r8251, %r8250, %r8250, 7;
	add.s32 	%r8252, %r8210, %r8227;
	xor.b32  	%r8253, %r8200, %r8252;
	shf.l.wrap.b32 	%r8254, %r8253, %r8253, 16;
	add.s32 	%r8255, %r8237, %r8254;
	xor.b32  	%r8256, %r8227, %r8255;
	shf.l.wrap.b32 	%r8257, %r8256, %r8256, 12;
	add.s32 	%r8258, %r8252, %r8257;
	xor.b32  	%r8259, %r8254, %r8258;
	shf.l.wrap.b32 	%r8260, %r8259, %r8259, 8;
	add.s32 	%r8261, %r8255, %r8260;
	xor.b32  	%r8262, %r8257, %r8261;
	shf.l.wrap.b32 	%r8263, %r8262, %r8262, 7;
	add.s32 	%r8264, %r8222, %r8239;
	xor.b32  	%r8265, %r8212, %r8264;
	shf.l.wrap.b32 	%r8266, %r8265, %r8265, 16;
	add.s32 	%r8267, %r8201, %r8266;
	xor.b32  	%r8268, %r8239, %r8267;
	shf.l.wrap.b32 	%r8269, %r8268, %r8268, 12;
	add.s32 	%r8270, %r8264, %r8269;
	xor.b32  	%r8271, %r8266, %r8270;
	shf.l.wrap.b32 	%r8272, %r8271, %r8271, 8;
	add.s32 	%r8273, %r8267, %r8272;
	xor.b32  	%r8274, %r8269, %r8273;
	shf.l.wrap.b32 	%r8275, %r8274, %r8274, 7;
	add.s32 	%r8276, %r8234, %r8203;
	xor.b32  	%r8277, %r8224, %r8276;
	shf.l.wrap.b32 	%r8278, %r8277, %r8277, 16;
	add.s32 	%r8279, %r8213, %r8278;
	xor.b32  	%r8280, %r8203, %r8279;
	shf.l.wrap.b32 	%r8281, %r8280, %r8280, 12;
	add.s32 	%r8282, %r8276, %r8281;
	xor.b32  	%r8283, %r8278, %r8282;
	shf.l.wrap.b32 	%r8284, %r8283, %r8283, 8;
	add.s32 	%r8285, %r8279, %r8284;
	xor.b32  	%r8286, %r8281, %r8285;
	shf.l.wrap.b32 	%r8287, %r8286, %r8286, 7;
	add.s32 	%r8288, %r8246, %r8287;
	xor.b32  	%r8289, %r8260, %r8288;
	shf.l.wrap.b32 	%r8290, %r8289, %r8289, 16;
	add.s32 	%r8291, %r8273, %r8290;
	xor.b32  	%r8292, %r8287, %r8291;
	shf.l.wrap.b32 	%r8293, %r8292, %r8292, 12;
	add.s32 	%r8294, %r8288, %r8293;
	xor.b32  	%r8295, %r8290, %r8294;
	shf.l.wrap.b32 	%r8296, %r8295, %r8295, 8;
	add.s32 	%r8297, %r8291, %r8296;
	xor.b32  	%r8298, %r8293, %r8297;
	shf.l.wrap.b32 	%r8299, %r8298, %r8298, 7;
	add.s32 	%r8300, %r8258, %r8251;
	xor.b32  	%r8301, %r8272, %r8300;
	shf.l.wrap.b32 	%r8302, %r8301, %r8301, 16;
	add.s32 	%r8303, %r8285, %r8302;
	xor.b32  	%r8304, %r8251, %r8303;
	shf.l.wrap.b32 	%r8305, %r8304, %r8304, 12;
	add.s32 	%r8306, %r8300, %r8305;
	xor.b32  	%r8307, %r8302, %r8306;
	shf.l.wrap.b32 	%r8308, %r8307, %r8307, 8;
	add.s32 	%r8309, %r8303, %r8308;
	xor.b32  	%r8310, %r8305, %r8309;
	shf.l.wrap.b32 	%r8311, %r8310, %r8310, 7;
	add.s32 	%r8312, %r8270, %r8263;
	xor.b32  	%r8313, %r8284, %r8312;
	shf.l.wrap.b32 	%r8314, %r8313, %r8313, 16;
	add.s32 	%r8315, %r8249, %r8314;
	xor.b32  	%r8316, %r8263, %r8315;
	shf.l.wrap.b32 	%r8317, %r8316, %r8316, 12;
	add.s32 	%r8318, %r8312, %r8317;
	xor.b32  	%r8319, %r8314, %r8318;
	shf.l.wrap.b32 	%r8320, %r8319, %r8319, 8;
	add.s32 	%r8321, %r8315, %r8320;
	xor.b32  	%r8322, %r8317, %r8321;
	shf.l.wrap.b32 	%r8323, %r8322, %r8322, 7;
	add.s32 	%r8324, %r8282, %r8275;
	xor.b32  	%r8325, %r8248, %r8324;
	shf.l.wrap.b32 	%r8326, %r8325, %r8325, 16;
	add.s32 	%r8327, %r8261, %r8326;
	xor.b32  	%r8328, %r8275, %r8327;
	shf.l.wrap.b32 	%r8329, %r8328, %r8328, 12;
	add.s32 	%r8330, %r8324, %r8329;
	xor.b32  	%r8331, %r8326, %r8330;
	shf.l.wrap.b32 	%r8332, %r8331, %r8331, 8;
	add.s32 	%r8333, %r8327, %r8332;
	xor.b32  	%r8334, %r8329, %r8333;
	shf.l.wrap.b32 	%r8335, %r8334, %r8334, 7;
	add.s32 	%r8336, %r8294, %r8311;
	xor.b32  	%r8337, %r8332, %r8336;
	shf.l.wrap.b32 	%r8338, %r8337, %r8337, 16;
	add.s32 	%r8339, %r8321, %r8338;
	xor.b32  	%r8340, %r8311, %r8339;
	shf.l.wrap.b32 	%r8341, %r8340, %r8340, 12;
	add.s32 	%r8342, %r8336, %r8341;
	xor.b32  	%r8343, %r8338, %r8342;
	shf.l.wrap.b32 	%r8344, %r8343, %r8343, 8;
	add.s32 	%r8345, %r8339, %r8344;
	xor.b32  	%r8346, %r8341, %r8345;
	shf.l.wrap.b32 	%r8347, %r8346, %r8346, 7;
	add.s32 	%r8348, %r8306, %r8323;
	xor.b32  	%r8349, %r8296, %r8348;
	shf.l.wrap.b32 	%r8350, %r8349, %r8349, 16;
	add.s32 	%r8351, %r8333, %r8350;
	xor.b32  	%r8352, %r8323, %r8351;
	shf.l.wrap.b32 	%r8353, %r8352, %r8352, 12;
	add.s32 	%r8354, %r8348, %r8353;
	xor.b32  	%r8355, %r8350, %r8354;
	shf.l.wrap.b32 	%r8356, %r8355, %r8355, 8;
	add.s32 	%r8357, %r8351, %r8356;
	xor.b32  	%r8358, %r8353, %r8357;
	shf.l.wrap.b32 	%r8359, %r8358, %r8358, 7;
	add.s32 	%r8360, %r8318, %r8335;
	xor.b32  	%r8361, %r8308, %r8360;
	shf.l.wrap.b32 	%r8362, %r8361, %r8361, 16;
	add.s32 	%r8363, %r8297, %r8362;
	xor.b32  	%r8364, %r8335, %r8363;
	shf.l.wrap.b32 	%r8365, %r8364, %r8364, 12;
	add.s32 	%r8366, %r8360, %r8365;
	xor.b32  	%r8367, %r8362, %r8366;
	shf.l.wrap.b32 	%r8368, %r8367, %r8367, 8;
	add.s32 	%r8369, %r8363, %r8368;
	xor.b32  	%r8370, %r8365, %r8369;
	shf.l.wrap.b32 	%r8371, %r8370, %r8370, 7;
	add.s32 	%r8372, %r8330, %r8299;
	xor.b32  	%r8373, %r8320, %r8372;
	shf.l.wrap.b32 	%r8374, %r8373, %r8373, 16;
	add.s32 	%r8375, %r8309, %r8374;
	xor.b32  	%r8376, %r8299, %r8375;
	shf.l.wrap.b32 	%r8377, %r8376, %r8376, 12;
	add.s32 	%r8378, %r8372, %r8377;
	xor.b32  	%r8379, %r8374, %r8378;
	shf.l.wrap.b32 	%r8380, %r8379, %r8379, 8;
	add.s32 	%r8381, %r8375, %r8380;
	xor.b32  	%r8382, %r8377, %r8381;
	shf.l.wrap.b32 	%r8383, %r8382, %r8382, 7;
	add.s32 	%r11416, %r8000, %r8342;
	add.s32 	%r11415, %r8012, %r8354;
	add.s32 	%r11414, %r8024, %r8366;
	add.s32 	%r11413, %r8036, %r8378;
	add.s32 	%r11417, %r11424, %r8383;
	add.s32 	%r11418, %r11423, %r8347;
	add.s32 	%r11419, %r11422, %r8359;
	add.s32 	%r11420, %r11421, %r8371;
	xor.b32  	%r8384, %r8001, 1;
	shf.l.wrap.b32 	%r8385, %r8001, %r8384, 16;
	add.s32 	%r8386, %r11424, %r8385;
	xor.b32  	%r8387, %r11424, %r8386;
	shf.l.wrap.b32 	%r8388, %r8387, %r8387, 12;
	add.s32 	%r8389, %r8001, %r8388;
	xor.b32  	%r8390, %r8385, %r8389;
	shf.l.wrap.b32 	%r8391, %r8390, %r8390, 8;
	add.s32 	%r8392, %r8386, %r8391;
	xor.b32  	%r8393, %r8388, %r8392;
	shf.l.wrap.b32 	%r8394, %r8393, %r8393, 7;
	add.s32 	%r8395, %r8389, %r8023;
	xor.b32  	%r8396, %r8044, %r8395;
	shf.l.wrap.b32 	%r8397, %r8396, %r8396, 16;
	add.s32 	%r8398, %r8033, %r8397;
	xor.b32  	%r8399, %r8023, %r8398;
	shf.l.wrap.b32 	%r8400, %r8399, %r8399, 12;
	add.s32 	%r8401, %r8395, %r8400;
	xor.b32  	%r8402, %r8397, %r8401;
	shf.l.wrap.b32 	%r8403, %r8402, %r8402, 8;
	add.s32 	%r8404, %r8398, %r8403;
	xor.b32  	%r8405, %r8400, %r8404;
	shf.l.wrap.b32 	%r8406, %r8405, %r8405, 7;
	xor.b32  	%r8407, %r8391, %r8060;
	shf.l.wrap.b32 	%r8408, %r8407, %r8407, 16;
	add.s32 	%r8409, %r8045, %r8408;
	xor.b32  	%r8410, %r8035, %r8409;
	shf.l.wrap.b32 	%r8411, %r8410, %r8410, 12;
	add.s32 	%r8412, %r8060, %r8411;
	xor.b32  	%r8413, %r8408, %r8412;
	shf.l.wrap.b32 	%r8414, %r8413, %r8413, 8;
	add.s32 	%r8415, %r8409, %r8414;
	xor.b32  	%r8416, %r8411, %r8415;
	shf.l.wrap.b32 	%r8417, %r8416, %r8416, 7;
	add.s32 	%r8418, %r8392, %r8074;
	xor.b32  	%r8419, %r8047, %r8418;
	shf.l.wrap.b32 	%r8420, %r8419, %r8419, 12;
	add.s32 	%r8421, %r8072, %r8420;
	xor.b32  	%r8422, %r8074, %r8421;
	shf.l.wrap.b32 	%r8423, %r8422, %r8422, 8;
	add.s32 	%r8424, %r8418, %r8423;
	xor.b32  	%r8425, %r8420, %r8424;
	shf.l.wrap.b32 	%r8426, %r8425, %r8425, 7;
	add.s32 	%r8427, %r8042, %r8394;
	xor.b32  	%r8428, %r8032, %r8427;
	shf.l.wrap.b32 	%r8429, %r8428, %r8428, 16;
	add.s32 	%r8430, %r8021, %r8429;
	xor.b32  	%r8431, %r8394, %r8430;
	shf.l.wrap.b32 	%r8432, %r8431, %r8431, 12;
	add.s32 	%r8433, %r8427, %r8432;
	xor.b32  	%r8434, %r8429, %r8433;
	shf.l.wrap.b32 	%r8435, %r8434, %r8434, 8;
	add.s32 	%r8436, %r8430, %r8435;
	xor.b32  	%r8437, %r8432, %r8436;
	shf.l.wrap.b32 	%r8438, %r8437, %r8437, 7;
	add.s32 	%r8439, %r8401, %r8438;
	xor.b32  	%r8440, %r8414, %r8439;
	shf.l.wrap.b32 	%r8441, %r8440, %r8440, 16;
	add.s32 	%r8442, %r8424, %r8441;
	xor.b32  	%r8443, %r8438, %r8442;
	shf.l.wrap.b32 	%r8444, %r8443, %r8443, 12;
	add.s32 	%r8445, %r8439, %r8444;
	xor.b32  	%r8446, %r8441, %r8445;
	shf.l.wrap.b32 	%r8447, %r8446, %r8446, 8;
	add.s32 	%r8448, %r8442, %r8447;
	xor.b32  	%r8449, %r8444, %r8448;
	shf.l.wrap.b32 	%r8450, %r8449, %r8449, 7;
	add.s32 	%r8451, %r8412, %r8406;
	xor.b32  	%r8452, %r8423, %r8451;
	shf.l.wrap.b32 	%r8453, %r8452, %r8452, 16;
	add.s32 	%r8454, %r8436, %r8453;
	xor.b32  	%r8455, %r8406, %r8454;
	shf.l.wrap.b32 	%r8456, %r8455, %r8455, 12;
	add.s32 	%r8457, %r8451, %r8456;
	xor.b32  	%r8458, %r8453, %r8457;
	shf.l.wrap.b32 	%r8459, %r8458, %r8458, 8;
	add.s32 	%r8460, %r8454, %r8459;
	xor.b32  	%r8461, %r8456, %r8460;
	shf.l.wrap.b32 	%r8462, %r8461, %r8461, 7;
	add.s32 	%r8463, %r8421, %r8417;
	xor.b32  	%r8464, %r8435, %r8463;
	shf.l.wrap.b32 	%r8465, %r8464, %r8464, 16;
	add.s32 	%r8466, %r8404, %r8465;
	xor.b32  	%r8467, %r8417, %r8466;
	shf.l.wrap.b32 	%r8468, %r8467, %r8467, 12;
	add.s32 	%r8469, %r8463, %r8468;
	xor.b32  	%r8470, %r8465, %r8469;
	shf.l.wrap.b32 	%r8471, %r8470, %r8470, 8;
	add.s32 	%r8472, %r8466, %r8471;
	xor.b32  	%r8473, %r8468, %r8472;
	shf.l.wrap.b32 	%r8474, %r8473, %r8473, 7;
	add.s32 	%r8475, %r8433, %r8426;
	xor.b32  	%r8476, %r8403, %r8475;
	shf.l.wrap.b32 	%r8477, %r8476, %r8476, 16;
	add.s32 	%r8478, %r8415, %r8477;
	xor.b32  	%r8479, %r8426, %r8478;
	shf.l.wrap.b32 	%r8480, %r8479, %r8479, 12;
	add.s32 	%r8481, %r8475, %r8480;
	xor.b32  	%r8482, %r8477, %r8481;
	shf.l.wrap.b32 	%r8483, %r8482, %r8482, 8;
	add.s32 	%r8484, %r8478, %r8483;
	xor.b32  	%r8485, %r8480, %r8484;
	shf.l.wrap.b32 	%r8486, %r8485, %r8485, 7;
	add.s32 	%r8487, %r8445, %r8462;
	xor.b32  	%r8488, %r8483, %r8487;
	shf.l.wrap.b32 	%r8489, %r8488, %r8488, 16;
	add.s32 	%r8490, %r8472, %r8489;
	xor.b32  	%r8491, %r8462, %r8490;
	shf.l.wrap.b32 	%r8492, %r8491, %r8491, 12;
	add.s32 	%r8493, %r8487, %r8492;
	xor.b32  	%r8494, %r8489, %r8493;
	shf.l.wrap.b32 	%r8495, %r8494, %r8494, 8;
	add.s32 	%r8496, %r8490, %r8495;
	xor.b32  	%r8497, %r8492, %r8496;
	shf.l.wrap.b32 	%r8498, %r8497, %r8497, 7;
	add.s32 	%r8499, %r8457, %r8474;
	xor.b32  	%r8500, %r8447, %r8499;
	shf.l.wrap.b32 	%r8501, %r8500, %r8500, 16;
	add.s32 	%r8502, %r8484, %r8501;
	xor.b32  	%r8503, %r8474, %r8502;
	shf.l.wrap.b32 	%r8504, %r8503, %r8503, 12;
	add.s32 	%r8505, %r8499, %r8504;
	xor.b32  	%r8506, %r8501, %r8505;
	shf.l.wrap.b32 	%r8507, %r8506, %r8506, 8;
	add.s32 	%r8508, %r8502, %r8507;
	xor.b32  	%r8509, %r8504, %r8508;
	shf.l.wrap.b32 	%r8510, %r8509, %r8509, 7;
	add.s32 	%r8511, %r8469, %r8486;
	xor.b32  	%r8512, %r8459, %r8511;
	shf.l.wrap.b32 	%r8513, %r8512, %r8512, 16;
	add.s32 	%r8514, %r8448, %r8513;
	xor.b32  	%r8515, %r8486, %r8514;
	shf.l.wrap.b32 	%r8516, %r8515, %r8515, 12;
	add.s32 	%r8517, %r8511, %r8516;
	xor.b32  	%r8518, %r8513, %r8517;
	shf.l.wrap.b32 	%r8519, %r8518, %r8518, 8;
	add.s32 	%r8520, %r8514, %r8519;
	xor.b32  	%r8521, %r8516, %r8520;
	shf.l.wrap.b32 	%r8522, %r8521, %r8521, 7;
	add.s32 	%r8523, %r8481, %r8450;
	xor.b32  	%r8524, %r8471, %r8523;
	shf.l.wrap.b32 	%r8525, %r8524, %r8524, 16;
	add.s32 	%r8526, %r8460, %r8525;
	xor.b32  	%r8527, %r8450, %r8526;
	shf.l.wrap.b32 	%r8528, %r8527, %r8527, 12;
	add.s32 	%r8529, %r8523, %r8528;
	xor.b32  	%r8530, %r8525, %r8529;
	shf.l.wrap.b32 	%r8531, %r8530, %r8530, 8;
	add.s32 	%r8532, %r8526, %r8531;
	xor.b32  	%r8533, %r8528, %r8532;
	shf.l.wrap.b32 	%r8534, %r8533, %r8533, 7;
	add.s32 	%r8535, %r8493, %r8534;
	xor.b32  	%r8536, %r8507, %r8535;
	shf.l.wrap.b32 	%r8537, %r8536, %r8536, 16;
	add.s32 	%r8538, %r8520, %r8537;
	xor.b32  	%r8539, %r8534, %r8538;
	shf.l.wrap.b32 	%r8540, %r8539, %r8539, 12;
	add.s32 	%r8541, %r8535, %r8540;
	xor.b32  	%r8542, %r8537, %r8541;
	shf.l.wrap.b32 	%r8543, %r8542, %r8542, 8;
	add.s32 	%r8544, %r8538, %r8543;
	xor.b32  	%r8545, %r8540, %r8544;
	shf.l.wrap.b32 	%r8546, %r8545, %r8545, 7;
	add.s32 	%r8547, %r8505, %r8498;
	xor.b32  	%r8548, %r8519, %r8547;
	shf.l.wrap.b32 	%r8549, %r8548, %r8548, 16;
	add.s32 	%r8550, %r8532, %r8549;
	xor.b32  	%r8551, %r8498, %r8550;
	shf.l.wrap.b32 	%r8552, %r8551, %r8551, 12;
	add.s32 	%r8553, %r8547, %r8552;
	xor.b32  	%r8554, %r8549, %r8553;
	shf.l.wrap.b32 	%r8555, %r8554, %r8554, 8;
	add.s32 	%r8556, %r8550, %r8555;
	xor.b32  	%r8557, %r8552, %r8556;
	shf.l.wrap.b32 	%r8558, %r8557, %r8557, 7;
	add.s32 	%r8559, %r8517, %r8510;
	xor.b32  	%r8560, %r8531, %r8559;
	shf.l.wrap.b32 	%r8561, %r8560, %r8560, 16;
	add.s32 	%r8562, %r8496, %r8561;
	xor.b32  	%r8563, %r8510, %r8562;
	shf.l.wrap.b32 	%r8564, %r8563, %r8563, 12;
	add.s32 	%r8565, %r8559, %r8564;
	xor.b32  	%r8566, %r8561, %r8565;
	shf.l.wrap.b32 	%r8567, %r8566, %r8566, 8;
	add.s32 	%r8568, %r8562, %r8567;
	xor.b32  	%r8569, %r8564, %r8568;
	shf.l.wrap.b32 	%r8570, %r8569, %r8569, 7;
	add.s32 	%r8571, %r8529, %r8522;
	xor.b32  	%r8572, %r8495, %r8571;
	shf.l.wrap.b32 	%r8573, %r8572, %r8572, 16;
	add.s32 	%r8574, %r8508, %r8573;
	xor.b32  	%r8575, %r8522, %r8574;
	shf.l.wrap.b32 	%r8576, %r8575, %r8575, 12;
	add.s32 	%r8577, %r8571, %r8576;
	xor.b32  	%r8578, %r8573, %r8577;
	shf.l.wrap.b32 	%r8579, %r8578, %r8578, 8;
	add.s32 	%r8580, %r8574, %r8579;
	xor.b32  	%r8581, %r8576, %r8580;
	shf.l.wrap.b32 	%r8582, %r8581, %r8581, 7;
	add.s32 	%r8583, %r8541, %r8558;
	xor.b32  	%r8584, %r8579, %r8583;
	shf.l.wrap.b32 	%r8585, %r8584, %r8584, 16;
	add.s32 	%r8586, %r8568, %r8585;
	xor.b32  	%r8587, %r8558, %r8586;
	shf.l.wrap.b32 	%r8588, %r8587, %r8587, 12;
	add.s32 	%r8589, %r8583, %r8588;
	xor.b32  	%r8590, %r8585, %r8589;
	shf.l.wrap.b32 	%r8591, %r8590, %r8590, 8;
	add.s32 	%r8592, %r8586, %r8591;
	xor.b32  	%r8593, %r8588, %r8592;
	shf.l.wrap.b32 	%r8594, %r8593, %r8593, 7;
	add.s32 	%r8595, %r8553, %r8570;
	xor.b32  	%r8596, %r8543, %r8595;
	shf.l.wrap.b32 	%r8597, %r8596, %r8596, 16;
	add.s32 	%r8598, %r8580, %r8597;
	xor.b32  	%r8599, %r8570, %r8598;
	shf.l.wrap.b32 	%r8600, %r8599, %r8599, 12;
	add.s32 	%r8601, %r8595, %r8600;
	xor.b32  	%r8602, %r8597, %r8601;
	shf.l.wrap.b32 	%r8603, %r8602, %r8602, 8;
	add.s32 	%r8604, %r8598, %r8603;
	xor.b32  	%r8605, %r8600, %r8604;
	shf.l.wrap.b32 	%r8606, %r8605, %r8605, 7;
	add.s32 	%r8607, %r8565, %r8582;
	xor.b32  	%r8608, %r8555, %r8607;
	shf.l.wrap.b32 	%r8609, %r8608, %r8608, 16;
	add.s32 	%r8610, %r8544, %r8609;
	xor.b32  	%r8611, %r8582, %r8610;
	shf.l.wrap.b32 	%r8612, %r8611, %r8611, 12;
	add.s32 	%r8613, %r8607, %r8612;
	xor.b32  	%r8614, %r8609, %r8613;
	shf.l.wrap.b32 	%r8615, %r8614, %r8614, 8;
	add.s32 	%r8616, %r8610, %r8615;
	xor.b32  	%r8617, %r8612, %r8616;
	shf.l.wrap.b32 	%r8618, %r8617, %r8617, 7;
	add.s32 	%r8619, %r8577, %r8546;
	xor.b32  	%r8620, %r8567, %r8619;
	shf.l.wrap.b32 	%r8621, %r8620, %r8620, 16;
	add.s32 	%r8622, %r8556, %r8621;
	xor.b32  	%r8623, %r8546, %r8622;
	shf.l.wrap.b32 	%r8624, %r8623, %r8623, 12;
	add.s32 	%r8625, %r8619, %r8624;
	xor.b32  	%r8626, %r8621, %r8625;
	shf.l.wrap.b32 	%r8627, %r8626, %r8626, 8;
	add.s32 	%r8628, %r8622, %r8627;
	xor.b32  	%r8629, %r8624, %r8628;
	shf.l.wrap.b32 	%r8630, %r8629, %r8629, 7;
	add.s32 	%r8631, %r8589, %r8630;
	xor.b32  	%r8632, %r8603, %r8631;
	shf.l.wrap.b32 	%r8633, %r8632, %r8632, 16;
	add.s32 	%r8634, %r8616, %r8633;
	xor.b32  	%r8635, %r8630, %r8634;
	shf.l.wrap.b32 	%r8636, %r8635, %r8635, 12;
	add.s32 	%r8637, %r8631, %r8636;
	xor.b32  	%r8638, %r8633, %r8637;
	shf.l.wrap.b32 	%r8639, %r8638, %r8638, 8;
	add.s32 	%r8640, %r8601, %r8594;
	xor.b32  	%r8641, %r8615, %r8640;
	shf.l.wrap.b32 	%r8642, %r8641, %r8641, 16;
	add.s32 	%r8643, %r8628, %r8642;
	xor.b32  	%r8644, %r8594, %r8643;
	shf.l.wrap.b32 	%r8645, %r8644, %r8644, 12;
	add.s32 	%r8646, %r8640, %r8645;
	xor.b32  	%r8647, %r8642, %r8646;
	shf.l.wrap.b32 	%r8648, %r8647, %r8647, 8;
	add.s32 	%r8649, %r8643, %r8648;
	xor.b32  	%r8650, %r8645, %r8649;
	shf.l.wrap.b32 	%r8651, %r8650, %r8650, 7;
	add.s32 	%r8652, %r8613, %r8606;
	xor.b32  	%r8653, %r8627, %r8652;
	shf.l.wrap.b32 	%r8654, %r8653, %r8653, 16;
	add.s32 	%r8655, %r8592, %r8654;
	xor.b32  	%r8656, %r8606, %r8655;
	shf.l.wrap.b32 	%r8657, %r8656, %r8656, 12;
	add.s32 	%r8658, %r8652, %r8657;
	xor.b32  	%r8659, %r8654, %r8658;
	shf.l.wrap.b32 	%r8660, %r8659, %r8659, 8;
	add.s32 	%r8661, %r8655, %r8660;
	xor.b32  	%r8662, %r8657, %r8661;
	shf.l.wrap.b32 	%r8663, %r8662, %r8662, 7;
	add.s32 	%r8664, %r8625, %r8618;
	xor.b32  	%r8665, %r8591, %r8664;
	shf.l.wrap.b32 	%r8666, %r8665, %r8665, 16;
	add.s32 	%r8667, %r8604, %r8666;
	xor.b32  	%r8668, %r8618, %r8667;
	shf.l.wrap.b32 	%r8669, %r8668, %r8668, 12;
	add.s32 	%r8670, %r8664, %r8669;
	xor.b32  	%r8671, %r8666, %r8670;
	shf.l.wrap.b32 	%r8672, %r8671, %r8671, 8;
	add.s32 	%r8673, %r8667, %r8672;
	add.s32 	%r8674, %r8637, %r8651;
	xor.b32  	%r8675, %r8672, %r8674;
	shf.l.wrap.b32 	%r8676, %r8675, %r8675, 16;
	add.s32 	%r8677, %r8661, %r8676;
	xor.b32  	%r8678, %r8651, %r8677;
	shr.u32 	%r8679, %r8678, 20;
	add.s32 	%r8680, %r8674, %r8679;
	add.s32 	%r8681, %r8646, %r8663;
	xor.b32  	%r8682, %r8639, %r8681;
	shf.l.wrap.b32 	%r8683, %r8682, %r8682, 16;
	add.s32 	%r8684, %r8673, %r8683;
	xor.b32  	%r8685, %r8663, %r8684;
	shr.u32 	%r8686, %r8685, 20;
	add.s32 	%r8687, %r8681, %r8686;
	add.s32 	%r8688, %r8000, %r8680;
	add.s32 	%r8689, %r8012, %r8687;
	not.b32 	%r8690, %r11412;
	add.s32 	%r8691, %r653, %r8690;
	mov.u32 	%r8692, %tid.x;
	shl.b32 	%r8693, %r8692, 3;
	and.b32  	%r8694, %r8693, 7936;
	mov.u32 	%r8695, %ctaid.x;
	shl.b32 	%r8696, %r8695, 11;
	add.s32 	%r8697, %r8694, %r8696;
	and.b32  	%r8698, %r8692, 31;
	or.b32  	%r8699, %r8697, %r8698;
	add.s32 	%r8700, %r8699, %r11334;
	shr.u32 	%r8701, %r8700, %r8691;
	and.b32  	%r8702, %r8701, 1;
	setp.eq.b32 	%p78, %r8702, 1;
	selp.b32 	%r8703, %r8689, %r8688, %p78;
	cvt.u16.u32 	%rs126, %r8703;
	and.b16  	%rs180, %rs126, 1;
	and.b16  	%rs127, %rs178, 255;
	setp.ne.s16 	%p79, %rs127, 1;
	@%p79 bra 	$L__BB1_86;
	ld.param.u64 	%rd191, [fused_batch_pir_kernel_2_param_1];
	not.b32 	%r8704, %r11412;
	add.s32 	%r8705, %r653, %r8704;
	mov.u32 	%r8706, %tid.x;
	shl.b32 	%r8707, %r8706, 3;
	and.b32  	%r8708, %r8707, 7936;
	mov.u32 	%r8709, %ctaid.x;
	shl.b32 	%r8710, %r8709, 11;
	add.s32 	%r8711, %r8708, %r8710;
	and.b32  	%r8712, %r8706, 31;
	or.b32  	%r8713, %r8711, %r8712;
	add.s32 	%r8714, %r8713, %r11334;
	shr.u32 	%r8715, %r8714, %r8705;
	and.b32  	%r8716, %r8715, 1;
	setp.eq.b32 	%p80, %r8716, 1;
	cvt.s64.s32 	%rd96, %r11412;
	cvta.to.global.u64 	%rd97, %rd191;
	mul.wide.s32 	%rd98, %r11412, 16;
	add.s64 	%rd99, %rd97, %rd98;
	ld.global.u32 	%r8717, [%rd99+1484];
	selp.b32 	%r8718, %r11417, %r11416, %p80;
	xor.b32  	%r8719, %r8718, %r8717;
	selp.b32 	%r8720, %r11418, %r11415, %p80;
	selp.b32 	%r11416, %r11416, %r8719, %p80;
	selp.b32 	%r11417, %r8719, %r11417, %p80;
	ld.global.u32 	%r8721, [%rd99+1488];
	xor.b32  	%r8722, %r8720, %r8721;
	selp.b32 	%r8723, %r11419, %r11414, %p80;
	selp.b32 	%r11415, %r11415, %r8722, %p80;
	selp.b32 	%r11418, %r8722, %r11418, %p80;
	ld.global.u32 	%r8724, [%rd99+1492];
	xor.b32  	%r8725, %r8723, %r8724;
	selp.b32 	%r8726, %r11420, %r11413, %p80;
	selp.b32 	%r11414, %r11414, %r8725, %p80;
	selp.b32 	%r11419, %r8725, %r11419, %p80;
	ld.global.u32 	%r8727, [%rd99+1496];
	xor.b32  	%r8728, %r8726, %r8727;
	selp.b64 	%rd100, 445, 420, %p80;
	selp.b32 	%r11413, %r11413, %r8728, %p80;
	selp.b32 	%r11420, %r8728, %r11420, %p80;
	add.s64 	%rd101, %rd100, %rd96;
	add.s64 	%rd102, %rd97, %rd101;
	ld.global.u8 	%rs128, [%rd102+1464];
	xor.b16  	%rs180, %rs128, %rs180;
$L__BB1_86:
	not.b32 	%r8729, %r11412;
	add.s32 	%r8730, %r653, %r8729;
	mov.u32 	%r8731, %tid.x;
	shl.b32 	%r8732, %r8731, 3;
	and.b32  	%r8733, %r8732, 7936;
	mov.u32 	%r8734, %ctaid.x;
	shl.b32 	%r8735, %r8734, 11;
	add.s32 	%r8736, %r8733, %r8735;
	and.b32  	%r8737, %r8731, 31;
	or.b32  	%r8738, %r8736, %r8737;
	add.s32 	%r8739, %r8738, %r11334;
	shr.u32 	%r8740, %r8739, %r8730;
	and.b32  	%r8741, %r8740, 1;
	setp.eq.b32 	%p81, %r8741, 1;
	selp.b32 	%r11424, %r11417, %r11416, %p81;
	selp.b32 	%r11423, %r11418, %r11415, %p81;
	selp.b32 	%r11422, %r11419, %r11414, %p81;
	selp.b32 	%r11421, %r11420, %r11413, %p81;
	add.s32 	%r11412, %r11412, 1;
	setp.lt.u32 	%p82, %r11412, %r653;
	mov.u16 	%rs178, %rs180;
	@%p82 bra 	$L__BB1_84;
$L__BB1_87:
	and.b16  	%rs129, %rs180, 255;
	setp.ne.s16 	%p83, %rs129, 1;
	@%p83 bra 	$L__BB1_89;
	ld.param.u64 	%rd192, [fused_batch_pir_kernel_2_param_1];
	cvta.to.global.u64 	%rd103, %rd192;
	ld.global.u32 	%r8742, [%rd103+1936];
	xor.b32  	%r11424, %r11424, %r8742;
$L__BB1_89:
	@%p83 bra 	$L__BB1_91;
	ld.param.u64 	%rd193, [fused_batch_pir_kernel_2_param_1];
	cvta.to.global.u64 	%rd104, %rd193;
	ld.global.u32 	%r8743, [%rd104+1940];
	xor.b32  	%r11423, %r11423, %r8743;
$L__BB1_91:
	@%p83 bra 	$L__BB1_93;
	ld.param.u64 	%rd194, [fused_batch_pir_kernel_2_param_1];
	cvta.to.global.u64 	%rd105, %rd194;
	ld.global.u32 	%r8744, [%rd105+1944];
	xor.b32  	%r11422, %r11422, %r8744;
$L__BB1_93:
	@%p83 bra 	$L__BB1_95;
	ld.param.u64 	%rd195, [fused_batch_pir_kernel_2_param_1];
	cvta.to.global.u64 	%rd106, %rd195;
	ld.global.u32 	%r8745, [%rd106+1948];
	xor.b32  	%r11421, %r11421, %r8745;
$L__BB1_95:
	ld.param.u32 	%r11033, [fused_batch_pir_kernel_2_param_3];
	mov.u32 	%r8747, %tid.x;
	shl.b32 	%r8748, %r8747, 3;
	and.b32  	%r8749, %r8748, 7936;
	mov.u32 	%r8750, %ctaid.x;
	shl.b32 	%r8751, %r8750, 11;
	add.s32 	%r8752, %r8749, %r8751;
	and.b32  	%r8753, %r8747, 31;
	or.b32  	%r8754, %r8752, %r8753;
	add.s32 	%r8755, %r8754, %r11334;
	setp.ge.s32 	%p87, %r8755, %r11033;
	mov.u32 	%r8756, s_mem;
	cvt.u64.u32 	%rd107, %r8756;
	cvta.shared.u64 	%rd108, %rd107;
	add.s64 	%rd109, %rd108, 24711;
	and.b64  	%rd110, %rd109, -16;
	mul.lo.s32 	%r8757, %r8747, 6;
	mul.wide.u32 	%rd111, %r8757, 16;
	add.s64 	%rd112, %rd110, %rd111;
	st.v4.u32 	[%rd112+48], {%r11424, %r11423, %r11422, %r11421};
	mov.b32 	%r11445, 0;
	mov.u32 	%r11446, %r11445;
	mov.u32 	%r11447, %r11445;
	mov.u32 	%r11448, %r11445;
	@%p87 bra 	$L__BB1_109;
	ld.param.u64 	%rd196, [fused_batch_pir_kernel_2_param_1];
	cvta.to.global.u64 	%rd113, %rd196;
	ld.global.u8 	%rs133, [%rd113+1969];
	max.u16 	%rs134, %rs133, 11;
	cvt.u32.u16 	%r8758, %rs134;
	add.s32 	%r11436, %r8758, -11;
	ld.shared.v4.u32 	{%r11448, %r11447, %r11446, %r11445}, [s_mem+24656];
	ld.shared.u8 	%rs183, [s_mem+24672];
	cvt.u32.u16 	%r708, %rs133;
	setp.ge.u32 	%p88, %r11436, %r708;
	@%p88 bra 	$L__BB1_101;
	mov.u16 	%rs181, %rs183;
$L__BB1_98:
	ld.const.u32 	%r8759, [CHACHA_CONSTANTS];
	add.s32 	%r8760, %r8759, %r11448;
	shf.l.wrap.b32 	%r8761, %r8760, %r8760, 16;
	add.s32 	%r8762, %r11448, %r8761;
	xor.b32  	%r8763, %r11448, %r8762;
	shf.l.wrap.b32 	%r8764, %r8763, %r8763, 12;
	add.s32 	%r8765, %r8760, %r8764;
	xor.b32  	%r8766, %r8761, %r8765;
	shf.l.wrap.b32 	%r8767, %r8766, %r8766, 8;
	add.s32 	%r8768, %r8762, %r8767;
	xor.b32  	%r8769, %r8764, %r8768;
	shf.l.wrap.b32 	%r8770, %r8769, %r8769, 7;
	ld.const.u32 	%r8771, [CHACHA_CONSTANTS+4];
	add.s32 	%r8772, %r8771, %r11447;
	shf.l.wrap.b32 	%r8773, %r8772, %r8772, 16;
	add.s32 	%r8774, %r11447, %r8773;
	xor.b32  	%r8775, %r11447, %r8774;
	shf.l.wrap.b32 	%r8776, %r8775, %r8775, 12;
	add.s32 	%r8777, %r8772, %r8776;
	xor.b32  	%r8778, %r8773, %r8777;
	shf.l.wrap.b32 	%r8779, %r8778, %r8778, 8;
	add.s32 	%r8780, %r8774, %r8779;
	xor.b32  	%r8781, %r8776, %r8780;
	shf.l.wrap.b32 	%r8782, %r8781, %r8781, 7;
	ld.const.u32 	%r8783, [CHACHA_CONSTANTS+8];
	add.s32 	%r8784, %r8783, %r11446;
	shf.l.wrap.b32 	%r8785, %r8784, %r8784, 16;
	add.s32 	%r8786, %r11446, %r8785;
	xor.b32  	%r8787, %r11446, %r8786;
	shf.l.wrap.b32 	%r8788, %r8787, %r8787, 12;
	add.s32 	%r8789, %r8784, %r8788;
	xor.b32  	%r8790, %r8785, %r8789;
	shf.l.wrap.b32 	%r8791, %r8790, %r8790, 8;
	add.s32 	%r8792, %r8786, %r8791;
	xor.b32  	%r8793, %r8788, %r8792;
	shf.l.wrap.b32 	%r8794, %r8793, %r8793, 7;
	ld.const.u32 	%r8795, [CHACHA_CONSTANTS+12];
	add.s32 	%r8796, %r8795, %r11445;
	shf.l.wrap.b32 	%r8797, %r8796, %r8796, 16;
	add.s32 	%r8798, %r11445, %r8797;
	xor.b32  	%r8799, %r11445, %r8798;
	shf.l.wrap.b32 	%r8800, %r8799, %r8799, 12;
	add.s32 	%r8801, %r8796, %r8800;
	xor.b32  	%r8802, %r8797, %r8801;
	shf.l.wrap.b32 	%r8803, %r8802, %r8802, 8;
	add.s32 	%r8804, %r8798, %r8803;
	xor.b32  	%r8805, %r8800, %r8804;
	shf.l.wrap.b32 	%r8806, %r8805, %r8805, 7;
	add.s32 	%r8807, %r8765, %r8782;
	xor.b32  	%r8808, %r8803, %r8807;
	shf.l.wrap.b32 	%r8809, %r8808, %r8808, 16;
	add.s32 	%r8810, %r8792, %r8809;
	xor.b32  	%r8811, %r8782, %r8810;
	shf.l.wrap.b32 	%r8812, %r8811, %r8811, 12;
	add.s32 	%r8813, %r8807, %r8812;
	xor.b32  	%r8814, %r8809, %r8813;
	shf.l.wrap.b32 	%r8815, %r8814, %r8814, 8;
	add.s32 	%r8816, %r8810, %r8815;
	xor.b32  	%r8817, %r8812, %r8816;
	shf.l.wrap.b32 	%r8818, %r8817, %r8817, 7;
	add.s32 	%r8819, %r8777, %r8794;
	xor.b32  	%r8820, %r8767, %r8819;
	shf.l.wrap.b32 	%r8821, %r8820, %r8820, 16;
	add.s32 	%r8822, %r8804, %r8821;
	xor.b32  	%r8823, %r8794, %r8822;
	shf.l.wrap.b32 	%r8824, %r8823, %r8823, 12;
	add.s32 	%r8825, %r8819, %r8824;
	xor.b32  	%r8826, %r8821, %r8825;
	shf.l.wrap.b32 	%r8827, %r8826, %r8826, 8;
	add.s32 	%r8828, %r8822, %r8827;
	xor.b32  	%r8829, %r8824, %r8828;
	shf.l.wrap.b32 	%r8830, %r8829, %r8829, 7;
	add.s32 	%r8831, %r8789, %r8806;
	xor.b32  	%r8832, %r8779, %r8831;
	shf.l.wrap.b32 	%r8833, %r8832, %r8832, 16;
	add.s32 	%r8834, %r8768, %r8833;
	xor.b32  	%r8835, %r8806, %r8834;
	shf.l.wrap.b32 	%r8836, %r8835, %r8835, 12;
	add.s32 	%r8837, %r8831, %r8836;
	xor.b32  	%r8838, %r8833, %r8837;
	shf.l.wrap.b32 	%r8839, %r8838, %r8838, 8;
	add.s32 	%r8840, %r8834, %r8839;
	xor.b32  	%r8841, %r8836, %r8840;
	shf.l.wrap.b32 	%r8842, %r8841, %r8841, 7;
	add.s32 	%r8843, %r8801, %r8770;
	xor.b32  	%r8844, %r8791, %r8843;
	shf.l.wrap.b32 	%r8845, %r8844, %r8844, 16;
	add.s32 	%r8846, %r8780, %r8845;
	xor.b32  	%r8847, %r8770, %r8846;
	shf.l.wrap.b32 	%r8848, %r8847, %r8847, 12;
	add.s32 	%r8849, %r8843, %r8848;
	xor.b32  	%r8850, %r8845, %r8849;
	shf.l.wrap.b32 	%r8851, %r8850, %r8850, 8;
	add.s32 	%r8852, %r8846, %r8851;
	xor.b32  	%r8853, %r8848, %r8852;
	shf.l.wrap.b32 	%r8854, %r8853, %r8853, 7;
	add.s32 	%r8855, %r8813, %r8854;
	xor.b32  	%r8856, %r8827, %r8855;
	shf.l.wrap.b32 	%r8857, %r8856, %r8856, 16;
	add.s32 	%r8858, %r8840, %r8857;
	xor.b32  	%r8859, %r8854, %r8858;
	shf.l.wrap.b32 	%r8860, %r8859, %r8859, 12;
	add.s32 	%r8861, %r8855, %r8860;
	xor.b32  	%r8862, %r8857, %r8861;
	shf.l.wrap.b32 	%r8863, %r8862, %r8862, 8;
	add.s32 	%r8864, %r8858, %r8863;
	xor.b32  	%r8865, %r8860, %r8864;
	shf.l.wrap.b32 	%r8866, %r8865, %r8865, 7;
	add.s32 	%r8867, %r8825, %r8818;
	xor.b32  	%r8868, %r8839, %r8867;
	shf.l.wrap.b32 	%r8869, %r8868, %r8868, 16;
	add.s32 	%r8870, %r8852, %r8869;
	xor.b32  	%r8871, %r8818, %r8870;
	shf.l.wrap.b32 	%r8872, %r8871, %r8871, 12;
	add.s32 	%r8873, %r8867, %r8872;
	xor.b32  	%r8874, %r8869, %r8873;
	shf.l.wrap.b32 	%r8875, %r8874, %r8874, 8;
	add.s32 	%r8876, %r8870, %r8875;
	xor.b32  	%r8877, %r8872, %r8876;
	shf.l.wrap.b32 	%r8878, %r8877, %r8877, 7;
	add.s32 	%r8879, %r8837, %r8830;
	xor.b32  	%r8880, %r8851, %r8879;
	shf.l.wrap.b32 	%r8881, %r8880, %r8880, 16;
	add.s32 	%r8882, %r8816, %r8881;
	xor.b32  	%r8883, %r8830, %r8882;
	shf.l.wrap.b32 	%r8884, %r8883, %r8883, 12;
	add.s32 	%r8885, %r8879, %r8884;
	xor.b32  	%r8886, %r8881, %r8885;
	shf.l.wrap.b32 	%r8887, %r8886, %r8886, 8;
	add.s32 	%r8888, %r8882, %r8887;
	xor.b32  	%r8889, %r8884, %r8888;
	shf.l.wrap.b32 	%r8890, %r8889, %r8889, 7;
	add.s32 	%r8891, %r8849, %r8842;
	xor.b32  	%r8892, %r8815, %r8891;
	shf.l.wrap.b32 	%r8893, %r8892, %r8892, 16;
	add.s32 	%r8894, %r8828, %r8893;
	xor.b32  	%r8895, %r8842, %r8894;
	shf.l.wrap.b32 	%r8896, %r8895, %r8895, 12;
	add.s32 	%r8897, %r8891, %r8896;
	xor.b32  	%r8898, %r8893, %r8897;
	shf.l.wrap.b32 	%r8899, %r8898, %r8898, 8;
	add.s32 	%r8900, %r8894, %r8899;
	xor.b32  	%r8901, %r8896, %r8900;
	shf.l.wrap.b32 	%r8902, %r8901, %r8901, 7;
	add.s32 	%r8903, %r8861, %r8878;
	xor.b32  	%r8904, %r8899, %r8903;
	shf.l.wrap.b32 	%r8905, %r8904, %r8904, 16;
	add.s32 	%r8906, %r8888, %r8905;
	xor.b32  	%r8907, %r8878, %r8906;
	shf.l.wrap.b32 	%r8908, %r8907, %r8907, 12;
	add.s32 	%r8909, %r8903, %r8908;
	xor.b32  	%r8910, %r8905, %r8909;
	shf.l.wrap.b32 	%r8911, %r8910, %r8910, 8;
	add.s32 	%r8912, %r8906, %r8911;
	xor.b32  	%r8913, %r8908, %r8912;
	shf.l.wrap.b32 	%r8914, %r8913, %r8913, 7;
	add.s32 	%r8915, %r8873, %r8890;
	xor.b32  	%r8916, %r8863, %r8915;
	shf.l.wrap.b32 	%r8917, %r8916, %r8916, 16;
	add.s32 	%r8918, %r8900, %r8917;
	xor.b32  	%r8919, %r8890, %r8918;
	shf.l.wrap.b32 	%r8920, %r8919, %r8919, 12;
	add.s32 	%r8921, %r8915, %r8920;
	xor.b32  	%r8922, %r8917, %r8921;
	shf.l.wrap.b32 	%r8923, %r8922, %r8922, 8;
	add.s32 	%r8924, %r8918, %r8923;
	xor.b32  	%r8925, %r8920, %r8924;
	shf.l.wrap.b32 	%r8926, %r8925, %r8925, 7;
	add.s32 	%r8927, %r8885, %r8902;
	xor.b32  	%r8928, %r8875, %r8927;
	shf.l.wrap.b32 	%r8929, %r8928, %r8928, 16;
	add.s32 	%r8930, %r8864, %r8929;
	xor.b32  	%r8931, %r8902, %r8930;
	shf.l.wrap.b32 	%r8932, %r8931, %r8931, 12;
	add.s32 	%r8933, %r8927, %r8932;
	xor.b32  	%r8934, %r8929, %r8933;
	shf.l.wrap.b32 	%r8935, %r8934, %r8934, 8;
	add.s32 	%r8936, %r8930, %r8935;
	xor.b32  	%r8937, %r8932, %r8936;
	shf.l.wrap.b32 	%r8938, %r8937, %r8937, 7;
	add.s32 	%r8939, %r8897, %r8866;
	xor.b32  	%r8940, %r8887, %r8939;
	shf.l.wrap.b32 	%r8941, %r8940, %r8940, 16;
	add.s32 	%r8942, %r8876, %r8941;
	xor.b32  	%r8943, %r8866, %r8942;
	shf.l.wrap.b32 	%r8944, %r8943, %r8943, 12;
	add.s32 	%r8945, %r8939, %r8944;
	xor.b32  	%r8946, %r8941, %r8945;
	shf.l.wrap.b32 	%r8947, %r8946, %r8946, 8;
	add.s32 	%r8948, %r8942, %r8947;
	xor.b32  	%r8949, %r8944, %r8948;
	shf.l.wrap.b32 	%r8950, %r8949, %r8949, 7;
	add.s32 	%r8951, %r8909, %r8950;
	xor.b32  	%r8952, %r8923, %r8951;
	shf.l.wrap.b32 	%r8953, %r8952, %r8952, 16;
	add.s32 	%r8954, %r8936, %r8953;
	xor.b32  	%r8955, %r8950, %r8954;
	shf.l.wrap.b32 	%r8956, %r8955, %r8955, 12;
	add.s32 	%r8957, %r8951, %r8956;
	xor.b32  	%r8958, %r8953, %r8957;
	shf.l.wrap.b32 	%r8959, %r8958, %r8958, 8;
	add.s32 	%r8960, %r8954, %r8959;
	xor.b32  	%r8961, %r8956, %r8960;
	shf.l.wrap.b32 	%r8962, %r8961, %r8961, 7;
	add.s32 	%r8963, %r8921, %r8914;
	xor.b32  	%r8964, %r8935, %r8963;
	shf.l.wrap.b32 	%r8965, %r8964, %r8964, 16;
	add.s32 	%r8966, %r8948, %r8965;
	xor.b32  	%r8967, %r8914, %r8966;
	shf.l.wrap.b32 	%r8968, %r8967, %r8967, 12;
	add.s32 	%r8969, %r8963, %r8968;
	xor.b32  	%r8970, %r8965, %r8969;
	shf.l.wrap.b32 	%r8971, %r8970, %r8970, 8;
	add.s32 	%r8972, %r8966, %r8971;
	xor.b32  	%r8973, %r8968, %r8972;
	shf.l.wrap.b32 	%r8974, %r8973, %r8973, 7;
	add.s32 	%r8975, %r8933, %r8926;
	xor.b32  	%r8976, %r8947, %r8975;
	shf.l.wrap.b32 	%r8977, %r8976, %r8976, 16;
	add.s32 	%r8978, %r8912, %r8977;
	xor.b32  	%r8979, %r8926, %r8978;
	shf.l.wrap.b32 	%r8980, %r8979, %r8979, 12;
	add.s32 	%r8981, %r8975, %r8980;
	xor.b32  	%r8982, %r8977, %r8981;
	shf.l.wrap.b32 	%r8983, %r8982, %r8982, 8;
	add.s32 	%r8984, %r8978, %r8983;
	xor.b32  	%r8985, %r8980, %r8984;
	shf.l.wrap.b32 	%r8986, %r8985, %r8985, 7;
	add.s32 	%r8987, %r8945, %r8938;
	xor.b32  	%r8988, %r8911, %r8987;
	shf.l.wrap.b32 	%r8989, %r8988, %r8988, 16;
	add.s32 	%r8990, %r8924, %r8989;
	xor.b32  	%r8991, %r8938, %r8990;
	shf.l.wrap.b32 	%r8992, %r8991, %r8991, 12;
	add.s32 	%r8993, %r8987, %r8992;
	xor.b32  	%r8994, %r8989, %r8993;
	shf.l.wrap.b32 	%r8995, %r8994, %r8994, 8;
	add.s32 	%r8996, %r8990, %r8995;
	xor.b32  	%r8997, %r8992, %r8996;
	shf.l.wrap.b32 	%r8998, %r8997, %r8997, 7;
	add.s32 	%r8999, %r8957, %r8974;
	xor.b32  	%r9000, %r8995, %r8999;
	shf.l.wrap.b32 	%r9001, %r9000, %r9000, 16;
	add.s32 	%r9002, %r8984, %r9001;
	xor.b32  	%r9003, %r8974, %r9002;
	shf.l.wrap.b32 	%r9004, %r9003, %r9003, 12;
	add.s32 	%r9005, %r8999, %r9004;
	xor.b32  	%r9006, %r9001, %r9005;
	shf.l.wrap.b32 	%r9007, %r9006, %r9006, 8;
	add.s32 	%r9008, %r9002, %r9007;
	xor.b32  	%r9009, %r9004, %r9008;
	shf.l.wrap.b32 	%r9010, %r9009, %r9009, 7;
	add.s32 	%r9011, %r8969, %r8986;
	xor.b32  	%r9012, %r8959, %r9011;
	shf.l.wrap.b32 	%r9013, %r9012, %r9012, 16;
	add.s32 	%r9014, %r8996, %r9013;
	xor.b32  	%r9015, %r8986, %r9014;
	shf.l.wrap.b32 	%r9016, %r9015, %r9015, 12;
	add.s32 	%r9017, %r9011, %r9016;
	xor.b32  	%r9018, %r9013, %r9017;
	shf.l.wrap.b32 	%r9019, %r9018, %r9018, 8;
	add.s32 	%r9020, %r9014, %r9019;
	xor.b32  	%r9021, %r9016, %r9020;
	shf.l.wrap.b32 	%r9022, %r9021, %r9021, 7;
	add.s32 	%r9023, %r8981, %r8998;
	xor.b32  	%r9024, %r8971, %r9023;
	shf.l.wrap.b32 	%r9025, %r9024, %r9024, 16;
	add.s32 	%r9026, %r8960, %r9025;
	xor.b32  	%r9027, %r8998, %r9026;
	shf.l.wrap.b32 	%r9028, %r9027, %r9027, 12;
	add.s32 	%r9029, %r9023, %r9028;
	xor.b32  	%r9030, %r9025, %r9029;
	shf.l.wrap.b32 	%r9031, %r9030, %r9030, 8;
	add.s32 	%r9032, %r9026, %r9031;
	xor.b32  	%r9033, %r9028, %r9032;
	shf.l.wrap.b32 	%r9034, %r9033, %r9033, 7;
	add.s32 	%r9035, %r8993, %r8962;
	xor.b32  	%r9036, %r8983, %r9035;
	shf.l.wrap.b32 	%r9037, %r9036, %r9036, 16;
	add.s32 	%r9038, %r8972, %r9037;
	xor.b32  	%r9039, %r8962, %r9038;
	shf.l.wrap.b32 	%r9040, %r9039, %r9039, 12;
	add.s32 	%r9041, %r9035, %r9040;
	xor.b32  	%r9042, %r9037, %r9041;
	shf.l.wrap.b32 	%r9043, %r9042, %r9042, 8;
	add.s32 	%r9044, %r9038, %r9043;
	xor.b32  	%r9045, %r9040, %r9044;
	shf.l.wrap.b32 	%r9046, %r9045, %r9045, 7;
	add.s32 	%r9047, %r9005, %r9046;
	xor.b32  	%r9048, %r9019, %r9047;
	shf.l.wrap.b32 	%r9049, %r9048, %r9048, 16;
	add.s32 	%r9050, %r9032, %r9049;
	xor.b32  	%r9051, %r9046, %r9050;
	shf.l.wrap.b32 	%r9052, %r9051, %r9051, 12;
	add.s32 	%r9053, %r9047, %r9052;
	xor.b32  	%r9054, %r9049, %r9053;
	shf.l.wrap.b32 	%r9055, %r9054, %r9054, 8;
	add.s32 	%r9056, %r9050, %r9055;
	xor.b32  	%r9057, %r9052, %r9056;
	shf.l.wrap.b32 	%r9058, %r9057, %r9057, 7;
	add.s32 	%r9059, %r9017, %r9010;
	xor.b32  	%r9060, %r9031, %r9059;
	shf.l.wrap.b32 	%r9061, %r9060, %r9060, 16;
	add.s32 	%r9062, %r9044, %r9061;
	xor.b32  	%r9063, %r9010, %r9062;
	shf.l.wrap.b32 	%r9064, %r9063, %r9063, 12;
	add.s32 	%r9065, %r9059, %r9064;
	xor.b32  	%r9066, %r9061, %r9065;
	shf.l.wrap.b32 	%r9067, %r9066, %r9066, 8;
	add.s32 	%r9068, %r9062, %r9067;
	xor.b32  	%r9069, %r9064, %r9068;
	shf.l.wrap.b32 	%r9070, %r9069, %r9069, 7;
	add.s32 	%r9071, %r9029, %r9022;
	xor.b32  	%r9072, %r9043, %r9071;
	shf.l.wrap.b32 	%r9073, %r9072, %r9072, 16;
	add.s32 	%r9074, %r9008, %r9073;
	xor.b32  	%r9075, %r9022, %r9074;
	shf.l.wrap.b32 	%r9076, %r9075, %r9075, 12;
	add.s32 	%r9077, %r9071, %r9076;
	xor.b32  	%r9078, %r9073, %r9077;
	shf.l.wrap.b32 	%r9079, %r9078, %r9078, 8;
	add.s32 	%r9080, %r9074, %r9079;
	xor.b32  	%r9081, %r9076, %r9080;
	shf.l.wrap.b32 	%r9082, %r9081, %r9081, 7;
	add.s32 	%r9083, %r9041, %r9034;
	xor.b32  	%r9084, %r9007, %r9083;
	shf.l.wrap.b32 	%r9085, %r9084, %r9084, 16;
	add.s32 	%r9086, %r9020, %r9085;
	xor.b32  	%r9087, %r9034, %r9086;
	shf.l.wrap.b32 	%r9088, %r9087, %r9087, 12;
	add.s32 	%r9089, %r9083, %r9088;
	xor.b32  	%r9090, %r9085, %r9089;
	shf.l.wrap.b32 	%r9091, %r9090, %r9090, 8;
	add.s32 	%r9092, %r9086, %r9091;
	xor.b32  	%r9093, %r9088, %r9092;
	shf.l.wrap.b32 	%r9094, %r9093, %r9093, 7;
	add.s32 	%r9095, %r9053, %r9070;
	xor.b32  	%r9096, %r9091, %r9095;
	shf.l.wrap.b32 	%r9097, %r9096, %r9096, 16;
	add.s32 	%r9098, %r9080, %r9097;
	xor.b32  	%r9099, %r9070, %r9098;
	shf.l.wrap.b32 	%r9100, %r9099, %r9099, 12;
	add.s32 	%r9101, %r9095, %r9100;
	xor.b32  	%r9102, %r9097, %r9101;
	shf.l.wrap.b32 	%r9103, %r9102, %r9102, 8;
	add.s32 	%r9104, %r9098, %r9103;
	xor.b32  	%r9105, %r9100, %r9104;
	shf.l.wrap.b32 	%r9106, %r9105, %r9105, 7;
	add.s32 	%r9107, %r9065, %r9082;
	xor.b32  	%r9108, %r9055, %r9107;
	shf.l.wrap.b32 	%r9109, %r9108, %r9108, 16;
	add.s32 	%r9110, %r9092, %r9109;
	xor.b32  	%r9111, %r9082, %r9110;
	shf.l.wrap.b32 	%r9112, %r9111, %r9111, 12;
	add.s32 	%r9113, %r9107, %r9112;
	xor.b32  	%r9114, %r9109, %r9113;
	shf.l.wrap.b32 	%r9115, %r9114, %r9114, 8;
	add.s32 	%r9116, %r9110, %r9115;
	xor.b32  	%r9117, %r9112, %r9116;
	shf.l.wrap.b32 	%r9118, %r9117, %r9117, 7;
	add.s32 	%r9119, %r9077, %r9094;
	xor.b32  	%r9120, %r9067, %r9119;
	shf.l.wrap.b32 	%r9121, %r9120, %r9120, 16;
	add.s32 	%r9122, %r9056, %r9121;
	xor.b32  	%r9123, %r9094, %r9122;
	shf.l.wrap.b32 	%r9124, %r9123, %r9123, 12;
	add.s32 	%r9125, %r9119, %r9124;
	xor.b32  	%r9126, %r9121, %r9125;
	shf.l.wrap.b32 	%r9127, %r9126, %r9126, 8;
	add.s32 	%r9128, %r9122, %r9127;
	xor.b32  	%r9129, %r9124, %r9128;
	shf.l.wrap.b32 	%r9130, %r9129, %r9129, 7;
	add.s32 	%r9131, %r9089, %r9058;
	xor.b32  	%r9132, %r9079, %r9131;
	shf.l.wrap.b32 	%r9133, %r9132, %r9132, 16;
	add.s32 	%r9134, %r9068, %r9133;
	xor.b32  	%r9135, %r9058, %r9134;
	shf.l.wrap.b32 	%r9136, %r9135, %r9135, 12;
	add.s32 	%r9137, %r9131, %r9136;
	xor.b32  	%r9138, %r9133, %r9137;
	shf.l.wrap.b32 	%r9139, %r9138, %r9138, 8;
	add.s32 	%r9140, %r9134, %r9139;
	xor.b32  	%r9141, %r9136, %r9140;
	shf.l.wrap.b32 	%r9142, %r9141, %r9141, 7;
	add.s32 	%r11440, %r8759, %r9101;
	add.s32 	%r11439, %r8771, %r9113;
	add.s32 	%r11438, %r8783, %r9125;
	add.s32 	%r11437, %r8795, %r9137;
	add.s32 	%r11441, %r11448, %r9142;
	add.s32 	%r11442, %r11447, %r9106;
	add.s32 	%r11443, %r11446, %r9118;
	add.s32 	%r11444, %r11445, %r9130;
	xor.b32  	%r9143, %r8760, 1;
	shf.l.wrap.b32 	%r9144, %r8760, %r9143, 16;
	add.s32 	%r9145, %r11448, %r9144;
	xor.b32  	%r9146, %r11448, %r9145;
	shf.l.wrap.b32 	%r9147, %r9146, %r9146, 12;
	add.s32 	%r9148, %r8760, %r9147;
	xor.b32  	%r9149, %r9144, %r9148;
	shf.l.wrap.b32 	%r9150, %r9149, %r9149, 8;
	add.s32 	%r9151, %r9145, %r9150;
	xor.b32  	%r9152, %r9147, %r9151;
	shf.l.wrap.b32 	%r9153, %r9152, %r9152, 7;
	add.s32 	%r9154, %r9148, %r8782;
	xor.b32  	%r9155, %r8803, %r9154;
	shf.l.wrap.b32 	%r9156, %r9155, %r9155, 16;
	add.s32 	%r9157, %r8792, %r9156;
	xor.b32  	%r9158, %r8782, %r9157;
	shf.l.wrap.b32 	%r9159, %r9158, %r9158, 12;
	add.s32 	%r9160, %r9154, %r9159;
	xor.b32  	%r9161, %r9156, %r9160;
	shf.l.wrap.b32 	%r9162, %r9161, %r9161, 8;
	add.s32 	%r9163, %r9157, %r9162;
	xor.b32  	%r9164, %r9159, %r9163;
	shf.l.wrap.b32 	%r9165, %r9164, %r9164, 7;
	xor.b32  	%r9166, %r9150, %r8819;
	shf.l.wrap.b32 	%r9167, %r9166, %r9166, 16;
	add.s32 	%r9168, %r8804, %r9167;
	xor.b32  	%r9169, %r8794, %r9168;
	shf.l.wrap.b32 	%r9170, %r9169, %r9169, 12;
	add.s32 	%r9171, %r8819, %r9170;
	xor.b32  	%r9172, %r9167, %r9171;
	shf.l.wrap.b32 	%r9173, %r9172, %r9172, 8;
	add.s32 	%r9174, %r9168, %r9173;
	xor.b32  	%r9175, %r9170, %r9174;
	shf.l.wrap.b32 	%r9176, %r9175, %r9175, 7;
	add.s32 	%r9177, %r9151, %r8833;
	xor.b32  	%r9178, %r8806, %r9177;
	shf.l.wrap.b32 	%r9179, %r9178, %r9178, 12;
	add.s32 	%r9180, %r8831, %r9179;
	xor.b32  	%r9181, %r8833, %r9180;
	shf.l.wrap.b32 	%r9182, %r9181, %r9181, 8;
	add.s32 	%r9183, %r9177, %r9182;
	xor.b32  	%r9184, %r9179, %r9183;
	shf.l.wrap.b32 	%r9185, %r9184, %r9184, 7;
	add.s32 	%r9186, %r8801, %r9153;
	xor.b32  	%r9187, %r8791, %r9186;
	shf.l.wrap.b32 	%r9188, %r9187, %r9187, 16;
	add.s32 	%r9189, %r8780, %r9188;
	xor.b32  	%r9190, %r9153, %r9189;
	shf.l.wrap.b32 	%r9191, %r9190, %r9190, 12;
	add.s32 	%r9192, %r9186, %r9191;
	xor.b32  	%r9193, %r9188, %r9192;
	shf.l.wrap.b32 	%r9194, %r9193, %r9193, 8;
	add.s32 	%r9195, %r9189, %r9194;
	xor.b32  	%r9196, %r9191, %r9195;
	shf.l.wrap.b32 	%r9197, %r9196, %r9196, 7;
	add.s32 	%r9198, %r9160, %r9197;
	xor.b32  	%r9199, %r9173, %r9198;
	shf.l.wrap.b32 	%r9200, %r9199, %r9199, 16;
	add.s32 	%r9201, %r9183, %r9200;
	xor.b32  	%r9202, %r9197, %r9201;
	shf.l.wrap.b32 	%r9203, %r9202, %r9202, 12;
	add.s32 	%r9204, %r9198, %r9203;
	xor.b32  	%r9205, %r9200, %r9204;
	shf.l.wrap.b32 	%r9206, %r9205, %r9205, 8;
	add.s32 	%r9207, %r9201, %r9206;
	xor.b32  	%r9208, %r9203, %r9207;
	shf.l.wrap.b32 	%r9209, %r9208, %r9208, 7;
	add.s32 	%r9210, %r9171, %r9165;
	xor.b32  	%r9211, %r9182, %r9210;
	shf.l.wrap.b32 	%r9212, %r9211, %r9211, 16;
	add.s32 	%r9213, %r9195, %r9212;
	xor.b32  	%r9214, %r9165, %r9213;
	shf.l.wrap.b32 	%r9215, %r9214, %r9214, 12;
	add.s32 	%r9216, %r9210, %r9215;
	xor.b32  	%r9217, %r9212, %r9216;
	shf.l.wrap.b32 	%r9218, %r9217, %r9217, 8;
	add.s32 	%r9219, %r9213, %r9218;
	xor.b32  	%r9220, %r9215, %r9219;
	shf.l.wrap.b32 	%r9221, %r9220, %r9220, 7;
	add.s32 	%r9222, %r9180, %r9176;
	xor.b32  	%r9223, %r9194, %r9222;
	shf.l.wrap.b32 	%r9224, %r9223, %r9223, 16;
	add.s32 	%r9225, %r9163, %r9224;
	xor.b32  	%r9226, %r9176, %r9225;
	shf.l.wrap.b32 	%r9227, %r9226, %r9226, 12;
	add.s32 	%r9228, %r9222, %r9227;
	xor.b32  	%r9229, %r9224, %r9228;
	shf.l.wrap.b32 	%r9230, %r9229, %r9229, 8;
	add.s32 	%r9231, %r9225, %r9230;
	xor.b32  	%r9232, %r9227, %r9231;
	shf.l.wrap.b32 	%r9233, %r9232, %r9232, 7;
	add.s32 	%r9234, %r9192, %r9185;
	xor.b32  	%r9235, %r9162, %r9234;
	shf.l.wrap.b32 	%r9236, %r9235, %r9235, 16;
	add.s32 	%r9237, %r9174, %r9236;
	xor.b32  	%r9238, %r9185, %r9237;
	shf.l.wrap.b32 	%r9239, %r9238, %r9238, 12;
	add.s32 	%r9240, %r9234, %r9239;
	xor.b32  	%r9241, %r9236, %r9240;
	shf.l.wrap.b32 	%r9242, %r9241, %r9241, 8;
	add.s32 	%r9243, %r9237, %r9242;
	xor.b32  	%r9244, %r9239, %r9243;
	shf.l.wrap.b32 	%r9245, %r9244, %r9244, 7;
	add.s32 	%r9246, %r9204, %r9221;
	xor.b32  	%r9247, %r9242, %r9246;
	shf.l.wrap.b32 	%r9248, %r9247, %r9247, 16;
	add.s32 	%r9249, %r9231, %r9248;
	xor.b32  	%r9250, %r9221, %r9249;
	shf.l.wrap.b32 	%r9251, %r9250, %r9250, 12;
	add.s32 	%r9252, %r9246, %r9251;
	xor.b32  	%r9253, %r9248, %r9252;
	shf.l.wrap.b32 	%r9254, %r9253, %r9253, 8;
	add.s32 	%r9255, %r9249, %r9254;
	xor.b32  	%r9256, %r9251, %r9255;
	shf.l.wrap.b32 	%r9257, %r9256, %r9256, 7;
	add.s32 	%r9258, %r9216, %r9233;
	xor.b32  	%r9259, %r9206, %r9258;
	shf.l.wrap.b32 	%r9260, %r9259, %r9259, 16;
	add.s32 	%r9261, %r9243, %r9260;
	xor.b32  	%r9262, %r9233, %r9261;
	shf.l.wrap.b32 	%r9263, %r9262, %r9262, 12;
	add.s32 	%r9264, %r9258, %r9263;
	xor.b32  	%r9265, %r9260, %r9264;
	shf.l.wrap.b32 	%r9266, %r9265, %r9265, 8;
	add.s32 	%r9267, %r9261, %r9266;
	xor.b32  	%r9268, %r9263, %r9267;
	shf.l.wrap.b32 	%r9269, %r9268, %r9268, 7;
	add.s32 	%r9270, %r9228, %r9245;
	xor.b32  	%r9271, %r9218, %r9270;
	shf.l.wrap.b32 	%r9272, %r9271, %r9271, 16;
	add.s32 	%r9273, %r9207, %r9272;
	xor.b32  	%r9274, %r9245, %r9273;
	shf.l.wrap.b32 	%r9275, %r9274, %r9274, 12;
	add.s32 	%r9276, %r9270, %r9275;
	xor.b32  	%r9277, %r9272, %r9276;
	shf.l.wrap.b32 	%r9278, %r9277, %r9277, 8;
	add.s32 	%r9279, %r9273, %r9278;
	xor.b32  	%r9280, %r9275, %r9279;
	shf.l.wrap.b32 	%r9281, %r9280, %r9280, 7;
	add.s32 	%r9282, %r9240, %r9209;
	xor.b32  	%r9283, %r9230, %r9282;
	shf.l.wrap.b32 	%r9284, %r9283, %r9283, 16;
	add.s32 	%r9285, %r9219, %r9284;
	xor.b32  	%r9286, %r9209, %r9285;
	shf.l.wrap.b32 	%r9287, %r9286, %r9286, 12;
	add.s32 	%r9288, %r9282, %r9287;
	xor.b32  	%r9289, %r9284, %r9288;
	shf.l.wrap.b32 	%r9290, %r9289, %r9289, 8;
	add.s32 	%r9291, %r9285, %r9290;
	xor.b32  	%r9292, %r9287, %r9291;
	shf.l.wrap.b32 	%r9293, %r9292, %r9292, 7;
	add.s32 	%r9294, %r9252, %r9293;
	xor.b32  	%r9295, %r9266, %r9294;
	shf.l.wrap.b32 	%r9296, %r9295, %r9295, 16;
	add.s32 	%r9297, %r9279, %r9296;
	xor.b32  	%r9298, %r9293, %r9297;
	shf.l.wrap.b32 	%r9299, %r9298, %r9298, 12;
	add.s32 	%r9300, %r9294, %r9299;
	xor.b32  	%r9301, %r9296, %r9300;
	shf.l.wrap.b32 	%r9302, %r9301, %r9301, 8;
	add.s32 	%r9303, %r9297, %r9302;
	xor.b32  	%r9304, %r9299, %r9303;
	shf.l.wrap.b32 	%r9305, %r9304, %r9304, 7;
	add.s32 	%r9306, %r9264, %r9257;
	xor.b32  	%r9307, %r9278, %r9306;
	shf.l.wrap.b32 	%r9308, %r9307, %r9307, 16;
	add.s32 	%r9309, %r9291, %r9308;
	xor.b32  	%r9310, %r9257, %r9309;
	shf.l.wrap.b32 	%r9311, %r9310, %r9310, 12;
	add.s32 	%r9312, %r9306, %r9311;
	xor.b32  	%r9313, %r9308, %r9312;
	shf.l.wrap.b32 	%r9314, %r9313, %r9313, 8;
	add.s32 	%r9315, %r9309, %r9314;
	xor.b32  	%r9316, %r9311, %r9315;
	shf.l.wrap.b32 	%r9317, %r9316, %r9316, 7;
	add.s32 	%r9318, %r9276, %r9269;
	xor.b32  	%r9319, %r9290, %r9318;
	shf.l.wrap.b32 	%r9320, %r9319, %r9319, 16;
	add.s32 	%r9321, %r9255, %r9320;
	xor.b32  	%r9322, %r9269, %r9321;
	shf.l.wrap.b32 	%r9323, %r9322, %r9322, 12;
	add.s32 	%r9324, %r9318, %r9323;
	xor.b32  	%r9325, %r9320, %r9324;
	shf.l.wrap.b32 	%r9326, %r9325, %r9325, 8;
	add.s32 	%r9327, %r9321, %r9326;
	xor.b32  	%r9328, %r9323, %r9327;
	shf.l.wrap.b32 	%r9329, %r9328, %r9328, 7;
	add.s32 	%r9330, %r9288, %r9281;
	xor.b32  	%r9331, %r9254, %r9330;
	shf.l.wrap.b32 	%r9332, %r9331, %r9331, 16;
	add.s32 	%r9333, %r9267, %r9332;
	xor.b32  	%r9334, %r9281, %r9333;
	shf.l.wrap.b32 	%r9335, %r9334, %r9334, 12;
	add.s32 	%r9336, %r9330, %r9335;
	xor.b32  	%r9337, %r9332, %r9336;
	shf.l.wrap.b32 	%r9338, %r9337, %r9337, 8;
	add.s32 	%r9339, %r9333, %r9338;
	xor.b32  	%r9340, %r9335, %r9339;
	shf.l.wrap.b32 	%r9341, %r9340, %r9340, 7;
	add.s32 	%r9342, %r9300, %r9317;
	xor.b32  	%r9343, %r9338, %r9342;
	shf.l.wrap.b32 	%r9344, %r9343, %r9343, 16;
	add.s32 	%r9345, %r9327, %r9344;
	xor.b32  	%r9346, %r9317, %r9345;
	shf.l.wrap.b32 	%r9347, %r9346, %r9346, 12;
	add.s32 	%r9348, %r9342, %r9347;
	xor.b32  	%r9349, %r9344, %r9348;
	shf.l.wrap.b32 	%r9350, %r9349, %r9349, 8;
	add.s32 	%r9351, %r9345, %r9350;
	xor.b32  	%r9352, %r9347, %r9351;
	shf.l.wrap.b32 	%r9353, %r9352, %r9352, 7;
	add.s32 	%r9354, %r9312, %r9329;
	xor.b32  	%r9355, %r9302, %r9354;
	shf.l.wrap.b32 	%r9356, %r9355, %r9355, 16;
	add.s32 	%r9357, %r9339, %r9356;
	xor.b32  	%r9358, %r9329, %r9357;
	shf.l.wrap.b32 	%r9359, %r9358, %r9358, 12;
	add.s32 	%r9360, %r9354, %r9359;
	xor.b32  	%r9361, %r9356, %r9360;
	shf.l.wrap.b32 	%r9362, %r9361, %r9361, 8;
	add.s32 	%r9363, %r9357, %r9362;
	xor.b32  	%r9364, %r9359, %r9363;
	shf.l.wrap.b32 	%r9365, %r9364, %r9364, 7;
	add.s32 	%r9366, %r9324, %r9341;
	xor.b32  	%r9367, %r9314, %r9366;
	shf.l.wrap.b32 	%r9368, %r9367, %r9367, 16;
	add.s32 	%r9369, %r9303, %r9368;
	xor.b32  	%r9370, %r9341, %r9369;
	shf.l.wrap.b32 	%r9371, %r9370, %r9370, 12;
	add.s32 	%r9372, %r9366, %r9371;
	xor.b32  	%r9373, %r9368, %r9372;
	shf.l.wrap.b32 	%r9374, %r9373, %r9373, 8;
	add.s32 	%r9375, %r9369, %r9374;
	xor.b32  	%r9376, %r9371, %r9375;
	shf.l.wrap.b32 	%r9377, %r9376, %r9376, 7;
	add.s32 	%r9378, %r9336, %r9305;
	xor.b32  	%r9379, %r9326, %r9378;
	shf.l.wrap.b32 	%r9380, %r9379, %r9379, 16;
	add.s32 	%r9381, %r9315, %r9380;
	xor.b32  	%r9382, %r9305, %r9381;
	shf.l.wrap.b32 	%r9383, %r9382, %r9382, 12;
	add.s32 	%r9384, %r9378, %r9383;
	xor.b32  	%r9385, %r9380, %r9384;
	shf.l.wrap.b32 	%r9386, %r9385, %r9385, 8;
	add.s32 	%r9387, %r9381, %r9386;
	xor.b32  	%r9388, %r9383, %r9387;
	shf.l.wrap.b32 	%r9389, %r9388, %r9388, 7;
	add.s32 	%r9390, %r9348, %r9389;
	xor.b32  	%r9391, %r9362, %r9390;
	shf.l.wrap.b32 	%r9392, %r9391, %r9391, 16;
	add.s32 	%r9393, %r9375, %r9392;
	xor.b32  	%r9394, %r9389, %r9393;
	shf.l.wrap.b32 	%r9395, %r9394, %r9394, 12;
	add.s32 	%r9396, %r9390, %r9395;
	xor.b32  	%r9397, %r9392, %r9396;
	shf.l.wrap.b32 	%r9398, %r9397, %r9397, 8;
	add.s32 	%r9399, %r9360, %r9353;
	xor.b32  	%r9400, %r9374, %r9399;
	shf.l.wrap.b32 	%r9401, %r9400, %r9400, 16;
	add.s32 	%r9402, %r9387, %r9401;
	xor.b32  	%r9403, %r9353, %r9402;
	shf.l.wrap.b32 	%r9404, %r9403, %r9403, 12;
	add.s32 	%r9405, %r9399, %r9404;
	xor.b32  	%r9406, %r9401, %r9405;
	shf.l.wrap.b32 	%r9407, %r9406, %r9406, 8;
	add.s32 	%r9408, %r9402, %r9407;
	xor.b32  	%r9409, %r9404, %r9408;
	shf.l.wrap.b32 	%r9410, %r9409, %r9409, 7;
	add.s32 	%r9411, %r9372, %r9365;
	xor.b32  	%r9412, %r9386, %r9411;
	shf.l.wrap.b32 	%r9413, %r9412, %r9412, 16;
	add.s32 	%r9414, %r9351, %r9413;
	xor.b32  	%r9415, %r9365, %r9414;
	shf.l.wrap.b32 	%r9416, %r9415, %r9415, 12;
	add.s32 	%r9417, %r9411, %r9416;
	xor.b32  	%r9418, %r9413, %r9417;
	shf.l.wrap.b32 	%r9419, %r9418, %r9418, 8;
	add.s32 	%r9420, %r9414, %r9419;
	xor.b32  	%r9421, %r9416, %r9420;
	shf.l.wrap.b32 	%r9422, %r9421, %r9421, 7;
	add.s32 	%r9423, %r9384, %r9377;
	xor.b32  	%r9424, %r9350, %r9423;
	shf.l.wrap.b32 	%r9425, %r9424, %r9424, 16;
	add.s32 	%r9426, %r9363, %r9425;
	xor.b32  	%r9427, %r9377, %r9426;
	shf.l.wrap.b32 	%r9428, %r9427, %r9427, 12;
	add.s32 	%r9429, %r9423, %r9428;
	xor.b32  	%r9430, %r9425, %r9429;
	shf.l.wrap.b32 	%r9431, %r9430, %r9430, 8;
	add.s32 	%r9432, %r9426, %r9431;
	add.s32 	%r9433, %r9396, %r9410;
	xor.b32  	%r9434, %r9431, %r9433;
	shf.l.wrap.b32 	%r9435, %r9434, %r9434, 16;
	add.s32 	%r9436, %r9420, %r9435;
	xor.b32  	%r9437, %r9410, %r9436;
	shr.u32 	%r9438, %r9437, 20;
	add.s32 	%r9439, %r9433, %r9438;
	add.s32 	%r9440, %r9405, %r9422;
	xor.b32  	%r9441, %r9398, %r9440;
	shf.l.wrap.b32 	%r9442, %r9441, %r9441, 16;
	add.s32 	%r9443, %r9432, %r9442;
	xor.b32  	%r9444, %r9422, %r9443;
	shr.u32 	%r9445, %r9444, 20;
	add.s32 	%r9446, %r9440, %r9445;
	add.s32 	%r9447, %r8759, %r9439;
	add.s32 	%r9448, %r8771, %r9446;
	not.b32 	%r9449, %r11436;
	add.s32 	%r9450, %r708, %r9449;
	mov.u32 	%r9451, %tid.x;
	shl.b32 	%r9452, %r9451, 3;
	and.b32  	%r9453, %r9452, 7936;
	mov.u32 	%r9454, %ctaid.x;
	shl.b32 	%r9455, %r9454, 11;
	add.s32 	%r9456, %r9453, %r9455;
	and.b32  	%r9457, %r9451, 31;
	or.b32  	%r9458, %r9456, %r9457;
	add.s32 	%r9459, %r9458, %r11334;
	shr.u32 	%r9460, %r9459, %r9450;
	and.b32  	%r9461, %r9460, 1;
	setp.eq.b32 	%p89, %r9461, 1;
	selp.b32 	%r9462, %r9448, %r9447, %p89;
	cvt.u16.u32 	%rs135, %r9462;
	and.b16  	%rs183, %rs135, 1;
	and.b16  	%rs136, %rs181, 255;
	setp.ne.s16 	%p90, %rs136, 1;
	@%p90 bra 	$L__BB1_100;
	ld.param.u64 	%rd197, [fused_batch_pir_kernel_2_param_1];
	not.b32 	%r9463, %r11436;
	add.s32 	%r9464, %r708, %r9463;
	mov.u32 	%r9465, %tid.x;
	shl.b32 	%r9466, %r9465, 3;
	and.b32  	%r9467, %r9466, 7936;
	mov.u32 	%r9468, %ctaid.x;
	shl.b32 	%r9469, %r9468, 11;
	add.s32 	%r9470, %r9467, %r9469;
	and.b32  	%r9471, %r9465, 31;
	or.b32  	%r9472, %r9470, %r9471;
	add.s32 	%r9473, %r9472, %r11334;
	shr.u32 	%r9474, %r9473, %r9464;
	and.b32  	%r9475, %r9474, 1;
	setp.eq.b32 	%p91, %r9475, 1;
	cvt.s64.s32 	%rd114, %r11436;
	cvta.to.global.u64 	%rd115, %rd197;
	mul.wide.s32 	%rd116, %r11436, 16;
	add.s64 	%rd117, %rd115, %rd116;
	ld.global.u32 	%r9476, [%rd117+1972];
	selp.b32 	%r9477, %r11441, %r11440, %p91;
	xor.b32  	%r9478, %r9477, %r9476;
	selp.b32 	%r9479, %r11442, %r11439, %p91;
	selp.b32 	%r11440, %r11440, %r9478, %p91;
	selp.b32 	%r11441, %r9478, %r11441, %p91;
	ld.global.u32 	%r9480, [%rd117+1976];
	xor.b32  	%r9481, %r9479, %r9480;
	selp.b32 	%r9482, %r11443, %r11438, %p91;
	selp.b32 	%r11439, %r11439, %r9481, %p91;
	selp.b32 	%r11442, %r9481, %r11442, %p91;
	ld.global.u32 	%r9483, [%rd117+1980];
	xor.b32  	%r9484, %r9482, %r9483;
	selp.b32 	%r9485, %r11444, %r11437, %p91;
	selp.b32 	%r11438, %r11438, %r9484, %p91;
	selp.b32 	%r11443, %r9484, %r11443, %p91;
	ld.global.u32 	%r9486, [%rd117+1984];
	xor.b32  	%r9487, %r9485, %r9486;
	selp.b64 	%rd118, 445, 420, %p91;
	selp.b32 	%r11437, %r11437, %r9487, %p91;
	selp.b32 	%r11444, %r9487, %r11444, %p91;
	add.s64 	%rd119, %rd118, %rd114;
	add.s64 	%rd120, %rd115, %rd119;
	ld.global.u8 	%rs137, [%rd120+1952];
	xor.b16  	%rs183, %rs137, %rs183;
$L__BB1_100:
	not.b32 	%r9488, %r11436;
	add.s32 	%r9489, %r708, %r9488;
	mov.u32 	%r9490, %tid.x;
	shl.b32 	%r9491, %r9490, 3;
	and.b32  	%r9492, %r9491, 7936;
	mov.u32 	%r9493, %ctaid.x;
	shl.b32 	%r9494, %r9493, 11;
	add.s32 	%r9495, %r9492, %r9494;
	and.b32  	%r9496, %r9490, 31;
	or.b32  	%r9497, %r9495, %r9496;
	add.s32 	%r9498, %r9497, %r11334;
	shr.u32 	%r9499, %r9498, %r9489;
	and.b32  	%r9500, %r9499, 1;
	setp.eq.b32 	%p92, %r9500, 1;
	selp.b32 	%r11448, %r11441, %r11440, %p92;
	selp.b32 	%r11447, %r11442, %r11439, %p92;
	selp.b32 	%r11446, %r11443, %r11438, %p92;
	selp.b32 	%r11445, %r11444, %r11437, %p92;
	add.s32 	%r11436, %r11436, 1;
	setp.lt.u32 	%p93, %r11436, %r708;
	mov.u16 	%rs181, %rs183;
	@%p93 bra 	$L__BB1_98;
$L__BB1_101:
	and.b16  	%rs138, %rs183, 255;
	setp.ne.s16 	%p94, %rs138, 1;
	@%p94 bra 	$L__BB1_103;
	ld.param.u64 	%rd198, [fused_batch_pir_kernel_2_param_1];
	cvta.to.global.u64 	%rd121, %rd198;
	ld.global.u32 	%r9501, [%rd121+2424];
	xor.b32  	%r11448, %r11448, %r9501;
$L__BB1_103:
	@%p94 bra 	$L__BB1_105;
	ld.param.u64 	%rd199, [fused_batch_pir_kernel_2_param_1];
	cvta.to.global.u64 	%rd122, %rd199;
	ld.global.u32 	%r9502, [%rd122+2428];
	xor.b32  	%r11447, %r11447, %r9502;
$L__BB1_105:
	@%p94 bra 	$L__BB1_107;
	ld.param.u64 	%rd200, [fused_batch_pir_kernel_2_param_1];
	cvta.to.global.u64 	%rd123, %rd200;
	ld.global.u32 	%r9503, [%rd123+2432];
	xor.b32  	%r11446, %r11446, %r9503;
$L__BB1_107:
	@%p94 bra 	$L__BB1_109;
	ld.param.u64 	%rd201, [fused_batch_pir_kernel_2_param_1];
	cvta.to.global.u64 	%rd124, %rd201;
	ld.global.u32 	%r9504, [%rd124+2436];
	xor.b32  	%r11445, %r11445, %r9504;
$L__BB1_109:
	ld.param.u32 	%r11034, [fused_batch_pir_kernel_2_param_3];
	mov.u32 	%r9506, %tid.x;
	shl.b32 	%r9507, %r9506, 3;
	and.b32  	%r9508, %r9507, 7936;
	mov.u32 	%r9509, %ctaid.x;
	shl.b32 	%r9510, %r9509, 11;
	add.s32 	%r9511, %r9508, %r9510;
	and.b32  	%r9512, %r9506, 31;
	or.b32  	%r9513, %r9511, %r9512;
	add.s32 	%r9514, %r9513, %r11334;
	setp.ge.s32 	%p98, %r9514, %r11034;
	mov.u32 	%r9515, s_mem;
	cvt.u64.u32 	%rd125, %r9515;
	cvta.shared.u64 	%rd126, %rd125;
	add.s64 	%rd127, %rd126, 24711;
	and.b64  	%rd128, %rd127, -16;
	mul.lo.s32 	%r9516, %r9506, 6;
	mul.wide.u32 	%rd129, %r9516, 16;
	add.s64 	%rd130, %rd128, %rd129;
	st.v4.u32 	[%rd130+64], {%r11448, %r11447, %r11446, %r11445};
	mov.b32 	%r11469, 0;
	mov.u32 	%r11470, %r11469;
	mov.u32 	%r11471, %r11469;
	mov.u32 	%r11472, %r11469;
	@%p98 bra 	$L__BB1_123;
	ld.param.u64 	%rd202, [fused_batch_pir_kernel_2_param_1];
	cvta.to.global.u64 	%rd131, %rd202;
	ld.global.u8 	%rs142, [%rd131+2457];
	max.u16 	%rs143, %rs142, 11;
	cvt.u32.u16 	%r9517, %rs143;
	add.s32 	%r11460, %r9517, -11;
	ld.shared.u32 	%r11472, [s_mem+24676];
	ld.shared.v2.u32 	{%r11471, %r11470}, [s_mem+24680];
	ld.shared.u32 	%r11469, [s_mem+24688];
	ld.shared.u8 	%rs186, [s_mem+24692];
	cvt.u32.u16 	%r763, %rs142;
	setp.ge.u32 	%p99, %r11460, %r763;
	@%p99 bra 	$L__BB1_115;
	mov.u16 	%rs184, %rs186;
$L__BB1_112:
	ld.const.u32 	%r9518, [CHACHA_CONSTANTS];
	add.s32 	%r9519, %r9518, %r11472;
	shf.l.wrap.b32 	%r9520, %r9519, %r9519, 16;
	add.s32 	%r9521, %r11472, %r9520;
	xor.b32  	%r9522, %r11472, %r9521;
	shf.l.wrap.b32 	%r9523, %r9522, %r9522, 12;
	add.s32 	%r9524, %r9519, %r9523;
	xor.b32  	%r9525, %r9520, %r9524;
	shf.l.wrap.b32 	%r9526, %r9525, %r9525, 8;
	add.s32 	%r9527, %r9521, %r9526;
	xor.b32  	%r9528, %r9523, %r9527;
	shf.l.wrap.b32 	%r9529, %r9528, %r9528, 7;
	ld.const.u32 	%r9530, [CHACHA_CONSTANTS+4];
	add.s32 	%r9531, %r9530, %r11471;
	shf.l.wrap.b32 	%r9532, %r9531, %r9531, 16;
	add.s32 	%r9533, %r11471, %r9532;
	xor.b32  	%r9534, %r11471, %r9533;
	shf.l.wrap.b32 	%r9535, %r9534, %r9534, 12;
	add.s32 	%r9536, %r9531, %r9535;
	xor.b32  	%r9537, %r9532, %r9536;
	shf.l.wrap.b32 	%r9538, %r9537, %r9537, 8;
	add.s32 	%r9539, %r9533, %r9538;
	xor.b32  	%r9540, %r9535, %r9539;
	shf.l.wrap.b32 	%r9541, %r9540, %r9540, 7;
	ld.const.u32 	%r9542, [CHACHA_CONSTANTS+8];
	add.s32 	%r9543, %r9542, %r11470;
	shf.l.wrap.b32 	%r9544, %r9543, %r9543, 16;
	add.s32 	%r9545, %r11470, %r9544;
	xor.b32  	%r9546, %r11470, %r9545;
	shf.l.wrap.b32 	%r9547, %r9546, %r9546, 12;
	add.s32 	%r9548, %r9543, %r9547;
	xor.b32  	%r9549, %r9544, %r9548;
	shf.l.wrap.b32 	%r9550, %r9549, %r9549, 8;
	add.s32 	%r9551, %r9545, %r9550;
	xor.b32  	%r9552, %r9547, %r9551;
	shf.l.wrap.b32 	%r9553, %r9552, %r9552, 7;
	ld.const.u32 	%r9554, [CHACHA_CONSTANTS+12];
	add.s32 	%r9555, %r9554, %r11469;
	shf.l.wrap.b32 	%r9556, %r9555, %r9555, 16;
	add.s32 	%r9557, %r11469, %r9556;
	xor.b32  	%r9558, %r11469, %r9557;
	shf.l.wrap.b32 	%r9559, %r9558, %r9558, 12;
	add.s32 	%r9560, %r9555, %r9559;
	xor.b32  	%r9561, %r9556, %r9560;
	shf.l.wrap.b32 	%r9562, %r9561, %r9561, 8;
	add.s32 	%r9563, %r9557, %r9562;
	xor.b32  	%r9564, %r9559, %r9563;
	shf.l.wrap.b32 	%r9565, %r9564, %r9564, 7;
	add.s32 	%r9566, %r9524, %r9541;
	xor.b32  	%r9567, %r9562, %r9566;
	shf.l.wrap.b32 	%r9568, %r9567, %r9567, 16;
	add.s32 	%r9569, %r9551, %r9568;
	xor.b32  	%r9570, %r9541, %r9569;
	shf.l.wrap.b32 	%r9571, %r9570, %r9570, 12;
	add.s32 	%r9572, %r9566, %r9571;
	xor.b32  	%r9573, %r9568, %r9572;
	shf.l.wrap.b32 	%r9574, %r9573, %r9573, 8;
	add.s32 	%r9575, %r9569, %r9574;
	xor.b32  	%r9576, %r9571, %r9575;
	shf.l.wrap.b32 	%r9577, %r9576, %r9576, 7;
	add.s32 	%r9578, %r9536, %r9553;
	xor.b32  	%r9579, %r9526, %r9578;
	shf.l.wrap.b32 	%r9580, %r9579, %r9579, 16;
	add.s32 	%r9581, %r9563, %r9580;
	xor.b32  	%r9582, %r9553, %r9581;
	shf.l.wrap.b32 	%r9583, %r9582, %r9582, 12;
	add.s32 	%r9584, %r9578, %r9583;
	xor.b32  	%r9585, %r9580, %r9584;
	shf.l.wrap.b32 	%r9586, %r9585, %r9585, 8;
	add.s32 	%r9587, %r9581, %r9586;
	xor.b32  	%r9588, %r9583, %r9587;
	shf.l.wrap.b32 	%r9589, %r9588, %r9588, 7;
	add.s32 	%r9590, %r9548, %r9565;
	xor.b32  	%r9591, %r9538, %r9590;
	shf.l.wrap.b32 	%r9592, %r9591, %r9591, 16;
	add.s32 	%r9593, %r9527, %r9592;
	xor.b32  	%r9594, %r9565, %r9593;
	shf.l.wrap.b32 	%r9595, %r9594, %r9594, 12;
	add.s32 	%r9596, %r9590, %r9595;
	xor.b32  	%r9597, %r9592, %r9596;
	shf.l.wrap.b32 	%r9598, %r9597, %r9597, 8;
	add.s32 	%r9599, %r9593, %r9598;
	xor.b32  	%r9600, %r9595, %r9599;
	shf.l.wrap.b32 	%r9601, %r9600, %r9600, 7;
	add.s32 	%r9602, %r9560, %r9529;
	xor.b32  	%r9603, %r9550, %r9602;
	shf.l.wrap.b32 	%r9604, %r9603, %r9603, 16;
	add.s32 	%r9605, %r9539, %r9604;
	xor.b32  	%r9606, %r9529, %r9605;
	shf.l.wrap.b32 	%r9607, %r9606, %r9606, 12;
	add.s32 	%r9608, %r9602, %r9607;
	xor.b32  	%r9609, %r9604, %r9608;
	shf.l.wrap.b32 	%r9610, %r9609, %r9609, 8;
	add.s32 	%r9611, %r9605, %r9610;
	xor.b32  	%r9612, %r9607, %r9611;
	shf.l.wrap.b32 	%r9613, %r9612, %r9612, 7;
	add.s32 	%r9614, %r9572, %r9613;
	xor.b32  	%r9615, %r9586, %r9614;
	shf.l.wrap.b32 	%r9616, %r9615, %r9615, 16;
	add.s32 	%r9617, %r9599, %r9616;
	xor.b32  	%r9618, %r9613, %r9617;
	shf.l.wrap.b32 	%r9619, %r9618, %r9618, 12;
	add.s32 	%r9620, %r9614, %r9619;
	xor.b32  	%r9621, %r9616, %r9620;
	shf.l.wrap.b32 	%r9622, %r9621, %r9621, 8;
	add.s32 	%r9623, %r9617, %r9622;
	xor.b32  	%r9624, %r9619, %r9623;
	shf.l.wrap.b32 	%r9625, %r9624, %r9624, 7;
	add.s32 	%r9626, %r9584, %r9577;
	xor.b32  	%r9627, %r9598, %r9626;
	shf.l.wrap.b32 	%r9628, %r9627, %r9627, 16;
	add.s32 	%r9629, %r9611, %r9628;
	xor.b32  	%r9630, %r9577, %r9629;
	shf.l.wrap.b32 	%r9631, %r9630, %r9630, 12;
	add.s32 	%r9632, %r9626, %r9631;
	xor.b32  	%r9633, %r9628, %r9632;
	shf.l.wrap.b32 	%r9634, %r9633, %r9633, 8;
	add.s32 	%r9635, %r9629, %r9634;
	xor.b32  	%r9636, %r9631, %r9635;
	shf.l.wrap.b32 	%r9637, %r9636, %r9636, 7;
	add.s32 	%r9638, %r9596, %r9589;
	xor.b32  	%r9639, %r9610, %r9638;
	shf.l.wrap.b32 	%r9640, %r9639, %r9639, 16;
	add.s32 	%r9641, %r9575, %r9640;
	xor.b32  	%r9642, %r9589, %r9641;
	shf.l.wrap.b32 	%r9643, %r9642, %r9642, 12;
	add.s32 	%r9644, %r9638, %r9643;
	xor.b32  	%r9645, %r9640, %r9644;
	shf.l.wrap.b32 	%r9646, %r9645, %r9645, 8;
	add.s32 	%r9647, %r9641, %r9646;
	xor.b32  	%r9648, %r9643, %r9647;
	shf.l.wrap.b32 	%r9649, %r9648, %r9648, 7;
	add.s32 	%r9650, %r9608, %r9601;
	xor.b32  	%r9651, %r9574, %r9650;
	shf.l.wrap.b32 	%r9652, %r9651, %r9651, 16;
	add.s32 	%r9653, %r9587, %r9652;
	xor.b32  	%r9654, %r9601, %r9653;
	shf.l.wrap.b32 	%r9655, %r9654, %r9654, 12;
	add.s32 	%r9656, %r9650, %r9655;
	xor.b32  	%r9657, %r9652, %r9656;
	shf.l.wrap.b32 	%r9658, %r9657, %r9657, 8;
	add.s32 	%r9659, %r9653, %r9658;
	xor.b32  	%r9660, %r9655, %r9659;
	shf.l.wrap.b32 	%r9661, %r9660, %r9660, 7;
	add.s32 	%r9662, %r9620, %r9637;
	xor.b32  	%r9663, %r9658, %r9662;
	shf.l.wrap.b32 	%r9664, %r9663, %r9663, 16;
	add.s32 	%r9665, %r9647, %r9664;
	xor.b32  	%r9666, %r9637, %r9665;
	shf.l.wrap.b32 	%r9667, %r9666, %r9666, 12;
	add.s32 	%r9668, %r9662, %r9667;
	xor.b32  	%r9669, %r9664, %r9668;
	shf.l.wrap.b32 	%r9670, %r9669, %r9669, 8;
	add.s32 	%r9671, %r9665, %r9670;
	xor.b32  	%r9672, %r9667, %r9671;
	shf.l.wrap.b32 	%r9673, %r9672, %r9672, 7;
	add.s32 	%r9674, %r9632, %r9649;
	xor.b32  	%r9675, %r9622, %r9674;
	shf.l.wrap.b32 	%r9676, %r9675, %r9675, 16;
	add.s32 	%r9677, %r9659, %r9676;
	xor.b32  	%r9678, %r9649, %r9677;
	shf.l.wrap.b32 	%r9679, %r9678, %r9678, 12;
	add.s32 	%r9680, %r9674, %r9679;
	xor.b32  	%r9681, %r9676, %r9680;
	shf.l.wrap.b32 	%r9682, %r9681, %r9681, 8;
	add.s32 	%r9683, %r9677, %r9682;
	xor.b32  	%r9684, %r9679, %r9683;
	shf.l.wrap.b32 	%r9685, %r9684, %r9684, 7;
	add.s32 	%r9686, %r9644, %r9661;
	xor.b32  	%r9687, %r9634, %r9686;
	shf.l.wrap.b32 	%r9688, %r9687, %r9687, 16;
	add.s32 	%r9689, %r9623, %r9688;
	xor.b32  	%r9690, %r9661, %r9689;
	shf.l.wrap.b32 	%r9691, %r9690, %r9690, 12;
	add.s32 	%r9692, %r9686, %r9691;
	xor.b32  	%r9693, %r9688, %r9692;
	shf.l.wrap.b32 	%r9694, %r9693, %r9693, 8;
	add.s32 	%r9695, %r9689, %r9694;
	xor.b32  	%r9696, %r9691, %r9695;
	shf.l.wrap.b32 	%r9697, %r9696, %r9696, 7;
	add.s32 	%r9698, %r9656, %r9625;
	xor.b32  	%r9699, %r9646, %r9698;
	shf.l.wrap.b32 	%r9700, %r9699, %r9699, 16;
	add.s32 	%r9701, %r9635, %r9700;
	xor.b32  	%r9702, %r9625, %r9701;
	shf.l.wrap.b32 	%r9703, %r9702, %r9702, 12;
	add.s32 	%r9704, %r9698, %r9703;
	xor.b32  	%r9705, %r9700, %r9704;
	shf.l.wrap.b32 	%r9706, %r9705, %r9705, 8;
	add.s32 	%r9707, %r9701, %r9706;
	xor.b32  	%r9708, %r9703, %r9707;
	shf.l.wrap.b32 	%r9709, %r9708, %r9708, 7;
	add.s32 	%r9710, %r9668, %r9709;
	xor.b32  	%r9711, %r9682, %r9710;
	shf.l.wrap.b32 	%r9712, %r9711, %r9711, 16;
	add.s32 	%r9713, %r9695, %r9712;
	xor.b32  	%r9714, %r9709, %r9713;
	shf.l.wrap.b32 	%r9715, %r9714, %r9714, 12;
	add.s32 	%r9716, %r9710, %r9715;
	xor.b32  	%r9717, %r9712, %r9716;
	shf.l.wrap.b32 	%r9718, %r9717, %r9717, 8;
	add.s32 	%r9719, %r9713, %r9718;
	xor.b32  	%r9720, %r9715, %r9719;
	shf.l.wrap.b32 	%r9721, %r9720, %r9720, 7;
	add.s32 	%r9722, %r9680, %r9673;
	xor.b32  	%r9723, %r9694, %r9722;
	shf.l.wrap.b32 	%r9724, %r9723, %r9723, 16;
	add.s32 	%r9725, %r9707, %r9724;
	xor.b32  	%r9726, %r9673, %r9725;
	shf.l.wrap.b32 	%r9727, %r9726, %r9726, 12;
	add.s32 	%r9728, %r9722, %r9727;
	xor.b32  	%r9729, %r9724, %r9728;
	shf.l.wrap.b32 	%r9730, %r9729, %r9729, 8;
	add.s32 	%r9731, %r9725, %r9730;
	xor.b32  	%r9732, %r9727, %r9731;
	shf.l.wrap.b32 	%r9733, %r9732, %r9732, 7;
	add.s32 	%r9734, %r9692, %r9685;
	xor.b32  	%r9735, %r9706, %r9734;
	shf.l.wrap.b32 	%r9736, %r9735, %r9735, 16;
	add.s32 	%r9737, %r9671, %r9736;
	xor.b32  	%r9738, %r9685, %r9737;
	shf.l.wrap.b32 	%r9739, %r9738, %r9738, 12;
	add.s32 	%r9740, %r9734, %r9739;
	xor.b32  	%r9741, %r9736, %r9740;
	shf.l.wrap.b32 	%r9742, %r9741, %r9741, 8;
	add.s32 	%r9743, %r9737, %r9742;
	xor.b32  	%r9744, %r9739, %r9743;
	shf.l.wrap.b32 	%r9745, %r9744, %r9744, 7;
	add.s32 	%r9746, %r9704, %r9697;
	xor.b32  	%r9747, %r9670, %r9746;
	shf.l.wrap.b32 	%r9748, %r9747, %r9747, 16;
	add.s32 	%r9749, %r9683, %r9748;
	xor.b32  	%r9750, %r9697, %r9749;
	shf.l.wrap.b32 	%r9751, %r9750, %r9750, 12;
	add.s32 	%r9752, %r9746, %r9751;
	xor.b32  	%r9753, %r9748, %r9752;
	shf.l.wrap.b32 	%r9754, %r9753, %r9753, 8;
	add.s32 	%r9755, %r9749, %r9754;
	xor.b32  	%r9756, %r9751, %r9755;
	shf.l.wrap.b32 	%r9757, %r9756, %r9756, 7;
	add.s32 	%r9758, %r9716, %r9733;
	xor.b32  	%r9759, %r9754, %r9758;
	shf.l.wrap.b32 	%r9760, %r9759, %r9759, 16;
	add.s32 	%r9761, %r9743, %r9760;
	xor.b32  	%r9762, %r9733, %r9761;
	shf.l.wrap.b32 	%r9763, %r9762, %r9762, 12;
	add.s32 	%r9764, %r9758, %r9763;
	xor.b32  	%r9765, %r9760, %r9764;
	shf.l.wrap.b32 	%r9766, %r9765, %r9765, 8;
	add.s32 	%r9767, %r9761, %r9766;
	xor.b32  	%r9768, %r9763, %r9767;
	shf.l.wrap.b32 	%r9769, %r9768, %r9768, 7;
	add.s32 	%r9770, %r9728, %r9745;
	xor.b32  	%r9771, %r9718, %r9770;
	shf.l.wrap.b32 	%r9772, %r9771, %r9771, 16;
	add.s32 	%r9773, %r9755, %r9772;
	xor.b32  	%r9774, %r9745, %r9773;
	shf.l.wrap.b32 	%r9775, %r9774, %r9774, 12;
	add.s32 	%r9776, %r9770, %r9775;
	xor.b32  	%r9777, %r9772, %r9776;
	shf.l.wrap.b32 	%r9778, %r9777, %r9777, 8;
	add.s32 	%r9779, %r9773, %r9778;
	xor.b32  	%r9780, %r9775, %r9779;
	shf.l.wrap.b32 	%r9781, %r9780, %r9780, 7;
	add.s32 	%r9782, %r9740, %r9757;
	xor.b32  	%r9783, %r9730, %r9782;
	shf.l.wrap.b32 	%r9784, %r9783, %r9783, 16;
	add.s32 	%r9785, %r9719, %r9784;
	xor.b32  	%r9786, %r9757, %r9785;
	shf.l.wrap.b32 	%r9787, %r9786, %r9786, 12;
	add.s32 	%r9788, %r9782, %r9787;
	xor.b32  	%r9789, %r9784, %r9788;
	shf.l.wrap.b32 	%r9790, %r9789, %r9789, 8;
	add.s32 	%r9791, %r9785, %r9790;
	xor.b32  	%r9792, %r9787, %r9791;
	shf.l.wrap.b32 	%r9793, %r9792, %r9792, 7;
	add.s32 	%r9794, %r9752, %r9721;
	xor.b32  	%r9795, %r9742, %r9794;
	shf.l.wrap.b32 	%r9796, %r9795, %r9795, 16;
	add.s32 	%r9797, %r9731, %r9796;
	xor.b32  	%r9798, %r9721, %r9797;
	shf.l.wrap.b32 	%r9799, %r9798, %r9798, 12;
	add.s32 	%r9800, %r9794, %r9799;
	xor.b32  	%r9801, %r9796, %r9800;
	shf.l.wrap.b32 	%r9802, %r9801, %r9801, 8;
	add.s32 	%r9803, %r9797, %r9802;
	xor.b32  	%r9804, %r9799, %r9803;
	shf.l.wrap.b32 	%r9805, %r9804, %r9804, 7;
	add.s32 	%r9806, %r9764, %r9805;
	xor.b32  	%r9807, %r9778, %r9806;
	shf.l.wrap.b32 	%r9808, %r9807, %r9807, 16;
	add.s32 	%r9809, %r9791, %r9808;
	xor.b32  	%r9810, %r9805, %r9809;
	shf.l.wrap.b32 	%r9811, %r9810, %r9810, 12;
	add.s32 	%r9812, %r9806, %r9811;
	xor.b32  	%r9813, %r9808, %r9812;
	shf.l.wrap.b32 	%r9814, %r9813, %r9813, 8;
	add.s32 	%r9815, %r9809, %r9814;
	xor.b32  	%r9816, %r9811, %r9815;
	shf.l.wrap.b32 	%r9817, %r9816, %r9816, 7;
	add.s32 	%r9818, %r9776, %r9769;
	xor.b32  	%r9819, %r9790, %r9818;
	shf.l.wrap.b32 	%r9820, %r9819, %r9819, 16;
	add.s32 	%r9821, %r9803, %r9820;
	xor.b32  	%r9822, %r9769, %r9821;
	shf.l.wrap.b32 	%r9823, %r9822, %r9822, 12;
	add.s32 	%r9824, %r9818, %r9823;
	xor.b32  	%r9825, %r9820, %r9824;
	shf.l.wrap.b32 	%r9826, %r9825, %r9825, 8;
	add.s32 	%r9827, %r9821, %r9826;
	xor.b32  	%r9828, %r9823, %r9827;
	shf.l.wrap.b32 	%r9829, %r9828, %r9828, 7;
	add.s32 	%r9830, %r9788, %r9781;
	xor.b32  	%r9831, %r9802, %r9830;
	shf.l.wrap.b32 	%r9832, %r9831, %r9831, 16;
	add.s32 	%r9833, %r9767, %r9832;
	xor.b32  	%r9834, %r9781, %r9833;
	shf.l.wrap.b32 	%r9835, %r9834, %r9834, 12;
	add.s32 	%r9836, %r9830, %r9835;
	xor.b32  	%r9837, %r9832, %r9836;
	shf.l.wrap.b32 	%r9838, %r9837, %r9837, 8;
	add.s32 	%r9839, %r9833, %r9838;
	xor.b32  	%r9840, %r9835, %r9839;
	shf.l.wrap.b32 	%r9841, %r9840, %r9840, 7;
	add.s32 	%r9842, %r9800, %r9793;
	xor.b32  	%r9843, %r9766, %r9842;
	shf.l.wrap.b32 	%r9844, %r9843, %r9843, 16;
	add.s32 	%r9845, %r9779, %r9844;
	xor.b32  	%r9846, %r9793, %r9845;
	shf.l.wrap.b32 	%r9847, %r9846, %r9846, 12;
	add.s32 	%r9848, %r9842, %r9847;
	xor.b32  	%r9849, %r9844, %r9848;
	shf.l.wrap.b32 	%r9850, %r9849, %r9849, 8;
	add.s32 	%r9851, %r9845, %r9850;
	xor.b32  	%r9852, %r9847, %r9851;
	shf.l.wrap.b32 	%r9853, %r9852, %r9852, 7;
	add.s32 	%r9854, %r9812, %r9829;
	xor.b32  	%r9855, %r9850, %r9854;
	shf.l.wrap.b32 	%r9856, %r9855, %r9855, 16;
	add.s32 	%r9857, %r9839, %r9856;
	xor.b32  	%r9858, %r9829, %r9857;
	shf.l.wrap.b32 	%r9859, %r9858, %r9858, 12;
	add.s32 	%r9860, %r9854, %r9859;
	xor.b32  	%r9861, %r9856, %r9860;
	shf.l.wrap.b32 	%r9862, %r9861, %r9861, 8;
	add.s32 	%r9863, %r9857, %r9862;
	xor.b32  	%r9864, %r9859, %r9863;
	shf.l.wrap.b32 	%r9865, %r9864, %r9864, 7;
	add.s32 	%r9866, %r9824, %r9841;
	xor.b32  	%r9867, %r9814, %r9866;
	shf.l.wrap.b32 	%r9868, %r9867, %r9867, 16;
	add.s32 	%r9869, %r9851, %r9868;
	xor.b32  	%r9870, %r9841, %r9869;
	shf.l.wrap.b32 	%r9871, %r9870, %r9870, 12;
	add.s32 	%r9872, %r9866, %r9871;
	xor.b32  	%r9873, %r9868, %r9872;
	shf.l.wrap.b32 	%r9874, %r9873, %r9873, 8;
	add.s32 	%r9875, %r9869, %r9874;
	xor.b32  	%r9876, %r9871, %r9875;
	shf.l.wrap.b32 	%r9877, %r9876, %r9876, 7;
	add.s32 	%r9878, %r9836, %r9853;
	xor.b32  	%r9879, %r9826, %r9878;
	shf.l.wrap.b32 	%r9880, %r9879, %r9879, 16;
	add.s32 	%r9881, %r9815, %r9880;
	xor.b32  	%r9882, %r9853, %r9881;
	shf.l.wrap.b32 	%r9883, %r9882, %r9882, 12;
	add.s32 	%r9884, %r9878, %r9883;
	xor.b32  	%r9885, %r9880, %r9884;
	shf.l.wrap.b32 	%r9886, %r9885, %r9885, 8;
	add.s32 	%r9887, %r9881, %r9886;
	xor.b32  	%r9888, %r9883, %r9887;
	shf.l.wrap.b32 	%r9889, %r9888, %r9888, 7;
	add.s32 	%r9890, %r9848, %r9817;
	xor.b32  	%r9891, %r9838, %r9890;
	shf.l.wrap.b32 	%r9892, %r9891, %r9891, 16;
	add.s32 	%r9893, %r9827, %r9892;
	xor.b32  	%r9894, %r9817, %r9893;
	shf.l.wrap.b32 	%r9895, %r9894, %r9894, 12;
	add.s32 	%r9896, %r9890, %r9895;
	xor.b32  	%r9897, %r9892, %r9896;
	shf.l.wrap.b32 	%r9898, %r9897, %r9897, 8;
	add.s32 	%r9899, %r9893, %r9898;
	xor.b32  	%r9900, %r9895, %r9899;
	shf.l.wrap.b32 	%r9901, %r9900, %r9900, 7;
	add.s32 	%r11464, %r9518, %r9860;
	add.s32 	%r11463, %r9530, %r9872;
	add.s32 	%r11462, %r9542, %r9884;
	add.s32 	%r11461, %r9554, %r9896;
	add.s32 	%r11465, %r11472, %r9901;
	add.s32 	%r11466, %r11471, %r9865;
	add.s32 	%r11467, %r11470, %r9877;
	add.s32 	%r11468, %r11469, %r9889;
	xor.b32  	%r9902, %r9519, 1;
	shf.l.wrap.b32 	%r9903, %r9519, %r9902, 16;
	add.s32 	%r9904, %r11472, %r9903;
	xor.b32  	%r9905, %r11472, %r9904;
	shf.l.wrap.b32 	%r9906, %r9905, %r9905, 12;
	add.s32 	%r9907, %r9519, %r9906;
	xor.b32  	%r9908, %r9903, %r9907;
	shf.l.wrap.b32 	%r9909, %r9908, %r9908, 8;
	add.s32 	%r9910, %r9904, %r9909;
	xor.b32  	%r9911, %r9906, %r9910;
	shf.l.wrap.b32 	%r9912, %r9911, %r9911, 7;
	add.s32 	%r9913, %r9907, %r9541;
	xor.b32  	%r9914, %r9562, %r9913;
	shf.l.wrap.b32 	%r9915, %r9914, %r9914, 16;
	add.s32 	%r9916, %r9551, %r9915;
	xor.b32  	%r9917, %r9541, %r9916;
	shf.l.wrap.b32 	%r9918, %r9917, %r9917, 12;
	add.s32 	%r9919, %r9913, %r9918;
	xor.b32  	%r9920, %r9915, %r9919;
	shf.l.wrap.b32 	%r9921, %r9920, %r9920, 8;
	add.s32 	%r9922, %r9916, %r9921;
	xor.b32  	%r9923, %r9918, %r9922;
	shf.l.wrap.b32 	%r9924, %r9923, %r9923, 7;
	xor.b32  	%r9925, %r9909, %r9578;
	shf.l.wrap.b32 	%r9926, %r9925, %r9925, 16;
	add.s32 	%r9927, %r9563, %r9926;
	xor.b32  	%r9928, %r9553, %r9927;
	shf.l.wrap.b32 	%r9929, %r9928, %r9928, 12;
	add.s32 	%r9930, %r9578, %r9929;
	xor.b32  	%r9931, %r9926, %r9930;
	shf.l.wrap.b32 	%r9932, %r9931, %r9931, 8;
	add.s32 	%r9933, %r9927, %r9932;
	xor.b32  	%r9934, %r9929, %r9933;
	shf.l.wrap.b32 	%r9935, %r9934, %r9934, 7;
	add.s32 	%r9936, %r9910, %r9592;
	xor.b32  	%r9937, %r9565, %r9936;
	shf.l.wrap.b32 	%r9938, %r9937, %r9937, 12;
	add.s32 	%r9939, %r9590, %r9938;
	xor.b32  	%r9940, %r9592, %r9939;
	shf.l.wrap.b32 	%r9941, %r9940, %r9940, 8;
	add.s32 	%r9942, %r9936, %r9941;
	xor.b32  	%r9943, %r9938, %r9942;
	shf.l.wrap.b32 	%r9944, %r9943, %r9943, 7;
	add.s32 	%r9945, %r9560, %r9912;
	xor.b32  	%r9946, %r9550, %r9945;
	shf.l.wrap.b32 	%r9947, %r9946, %r9946, 16;
	add.s32 	%r9948, %r9539, %r9947;
	xor.b32  	%r9949, %r9912, %r9948;
	shf.l.wrap.b32 	%r9950, %r9949, %r9949, 12;
	add.s32 	%r9951, %r9945, %r9950;
	xor.b32  	%r9952, %r9947, %r9951;
	shf.l.wrap.b32 	%r9953, %r9952, %r9952, 8;
	add.s32 	%r9954, %r9948, %r9953;
	xor.b32  	%r9955, %r9950, %r9954;
	shf.l.wrap.b32 	%r9956, %r9955, %r9955, 7;
	add.s32 	%r9957, %r9919, %r9956;
	xor.b32  	%r9958, %r9932, %r9957;
	shf.l.wrap.b32 	%r9959, %r9958, %r9958, 16;
	add.s32 	%r9960, %r9942, %r9959;
	xor.b32  	%r9961, %r9956, %r9960;
	shf.l.wrap.b32 	%r9962, %r9961, %r9961, 12;
	add.s32 	%r9963, %r9957, %r9962;
	xor.b32  	%r9964, %r9959, %r9963;
	shf.l.wrap.b32 	%r9965, %r9964, %r9964, 8;
	add.s32 	%r9966, %r9960, %r9965;
	xor.b32  	%r9967, %r9962, %r9966;
	shf.l.wrap.b32 	%r9968, %r9967, %r9967, 7;
	add.s32 	%r9969, %r9930, %r9924;
	xor.b32  	%r9970, %r9941, %r9969;
	shf.l.wrap.b32 	%r9971, %r9970, %r9970, 16;
	add.s32 	%r9972, %r9954, %r9971;
	xor.b32  	%r9973, %r9924, %r9972;
	shf.l.wrap.b32 	%r9974, %r9973, %r9973, 12;
	add.s32 	%r9975, %r9969, %r9974;
	xor.b32  	%r9976, %r9971, %r9975;
	shf.l.wrap.b32 	%r9977, %r9976, %r9976, 8;
	add.s32 	%r9978, %r9972, %r9977;
	xor.b32  	%r9979, %r9974, %r9978;
	shf.l.wrap.b32 	%r9980, %r9979, %r9979, 7;
	add.s32 	%r9981, %r9939, %r9935;
	xor.b32  	%r9982, %r9953, %r9981;
	shf.l.wrap.b32 	%r9983, %r9982, %r9982, 16;
	add.s32 	%r9984, %r9922, %r9983;
	xor.b32  	%r9985, %r9935, %r9984;
	shf.l.wrap.b32 	%r9986, %r9985, %r9985, 12;
	add.s32 	%r9987, %r9981, %r9986;
	xor.b32  	%r9988, %r9983, %r9987;
	shf.l.wrap.b32 	%r9989, %r9988, %r9988, 8;
	add.s32 	%r9990, %r9984, %r9989;
	xor.b32  	%r9991, %r9986, %r9990;
	shf.l.wrap.b32 	%r9992, %r9991, %r9991, 7;
	add.s32 	%r9993, %r9951, %r9944;
	xor.b32  	%r9994, %r9921, %r9993;
	shf.l.wrap.b32 	%r9995, %r9994, %r9994, 16;
	add.s32 	%r9996, %r9933, %r9995;
	xor.b32  	%r9997, %r9944, %r9996;
	shf.l.wrap.b32 	%r9998, %r9997, %r9997, 12;
	add.s32 	%r9999, %r9993, %r9998;
	xor.b32  	%r10000, %r9995, %r9999;
	shf.l.wrap.b32 	%r10001, %r10000, %r10000, 8;
	add.s32 	%r10002, %r9996, %r10001;
	xor.b32  	%r10003, %r9998, %r10002;
	shf.l.wrap.b32 	%r10004, %r10003, %r10003, 7;
	add.s32 	%r10005, %r9963, %r9980;
	xor.b32  	%r10006, %r10001, %r10005;
	shf.l.wrap.b32 	%r10007, %r10006, %r10006, 16;
	add.s32 	%r10008, %r9990, %r10007;
	xor.b32  	%r10009, %r9980, %r10008;
	shf.l.wrap.b32 	%r10010, %r10009, %r10009, 12;
	add.s32 	%r10011, %r10005, %r10010;
	xor.b32  	%r10012, %r10007, %r10011;
	shf.l.wrap.b32 	%r10013, %r10012, %r10012, 8;
	add.s32 	%r10014, %r10008, %r10013;
	xor.b32  	%r10015, %r10010, %r10014;
	shf.l.wrap.b32 	%r10016, %r10015, %r10015, 7;
	add.s32 	%r10017, %r9975, %r9992;
	xor.b32  	%r10018, %r9965, %r10017;
	shf.l.wrap.b32 	%r10019, %r10018, %r10018, 16;
	add.s32 	%r10020, %r10002, %r10019;
	xor.b32  	%r10021, %r9992, %r10020;
	shf.l.wrap.b32 	%r10022, %r10021, %r10021, 12;
	add.s32 	%r10023, %r10017, %r10022;
	xor.b32  	%r10024, %r10019, %r10023;
	shf.l.wrap.b32 	%r10025, %r10024, %r10024, 8;
	add.s32 	%r10026, %r10020, %r10025;
	xor.b32  	%r10027, %r10022, %r10026;
	shf.l.wrap.b32 	%r10028, %r10027, %r10027, 7;
	add.s32 	%r10029, %r9987, %r10004;
	xor.b32  	%r10030, %r9977, %r10029;
	shf.l.wrap.b32 	%r10031, %r10030, %r10030, 16;
	add.s32 	%r10032, %r9966, %r10031;
	xor.b32  	%r10033, %r10004, %r10032;
	shf.l.wrap.b32 	%r10034, %r10033, %r10033, 12;
	add.s32 	%r10035, %r10029, %r10034;
	xor.b32  	%r10036, %r10031, %r10035;
	shf.l.wrap.b32 	%r10037, %r10036, %r10036, 8;
	add.s32 	%r10038, %r10032, %r10037;
	xor.b32  	%r10039, %r10034, %r10038;
	shf.l.wrap.b32 	%r10040, %r10039, %r10039, 7;
	add.s32 	%r10041, %r9999, %r9968;
	xor.b32  	%r10042, %r9989, %r10041;
	shf.l.wrap.b32 	%r10043, %r10042, %r10042, 16;
	add.s32 	%r10044, %r9978, %r10043;
	xor.b32  	%r10045, %r9968, %r10044;
	shf.l.wrap.b32 	%r10046, %r10045, %r10045, 12;
	add.s32 	%r10047, %r10041, %r10046;
	xor.b32  	%r10048, %r10043, %r10047;
	shf.l.wrap.b32 	%r10049, %r10048, %r10048, 8;
	add.s32 	%r10050, %r10044, %r10049;
	xor.b32  	%r10051, %r10046, %r10050;
	shf.l.wrap.b32 	%r10052, %r10051, %r10051, 7;
	add.s32 	%r10053, %r10011, %r10052;
	xor.b32  	%r10054, %r10025, %r10053;
	shf.l.wrap.b32 	%r10055, %r10054, %r10054, 16;
	add.s32 	%r10056, %r10038, %r10055;
	xor.b32  	%r10057, %r10052, %r10056;
	shf.l.wrap.b32 	%r10058, %r10057, %r10057, 12;
	add.s32 	%r10059, %r10053, %r10058;
	xor.b32  	%r10060, %r10055, %r10059;
	shf.l.wrap.b32 	%r10061, %r10060, %r10060, 8;
	add.s32 	%r10062, %r10056, %r10061;
	xor.b32  	%r10063, %r10058, %r10062;
	shf.l.wrap.b32 	%r10064, %r10063, %r10063, 7;
	add.s32 	%r10065, %r10023, %r10016;
	xor.b32  	%r10066, %r10037, %r10065;
	shf.l.wrap.b32 	%r10067, %r10066, %r10066, 16;
	add.s32 	%r10068, %r10050, %r10067;
	xor.b32  	%r10069, %r10016, %r10068;
	shf.l.wrap.b32 	%r10070, %r10069, %r10069, 12;
	add.s32 	%r10071, %r10065, %r10070;
	xor.b32  	%r10072, %r10067, %r10071;
	shf.l.wrap.b32 	%r10073, %r10072, %r10072, 8;
	add.s32 	%r10074, %r10068, %r10073;
	xor.b32  	%r10075, %r10070, %r10074;
	shf.l.wrap.b32 	%r10076, %r10075, %r10075, 7;
	add.s32 	%r10077, %r10035, %r10028;
	xor.b32  	%r10078, %r10049, %r10077;
	shf.l.wrap.b32 	%r10079, %r10078, %r10078, 16;
	add.s32 	%r10080, %r10014, %r10079;
	xor.b32  	%r10081, %r10028, %r10080;
	shf.l.wrap.b32 	%r10082, %r10081, %r10081, 12;
	add.s32 	%r10083, %r10077, %r10082;
	xor.b32  	%r10084, %r10079, %r10083;
	shf.l.wrap.b32 	%r10085, %r10084, %r10084, 8;
	add.s32 	%r10086, %r10080, %r10085;
	xor.b32  	%r10087, %r10082, %r10086;
	shf.l.wrap.b32 	%r10088, %r10087, %r10087, 7;
	add.s32 	%r10089, %r10047, %r10040;
	xor.b32  	%r10090, %r10013, %r10089;
	shf.l.wrap.b32 	%r10091, %r10090, %r10090, 16;
	add.s32 	%r10092, %r10026, %r10091;
	xor.b32  	%r10093, %r10040, %r10092;
	shf.l.wrap.b32 	%r10094, %r10093, %r10093, 12;
	add.s32 	%r10095, %r10089, %r10094;
	xor.b32  	%r10096, %r10091, %r10095;
	shf.l.wrap.b32 	%r10097, %r10096, %r10096, 8;
	add.s32 	%r10098, %r10092, %r10097;
	xor.b32  	%r10099, %r10094, %r10098;
	shf.l.wrap.b32 	%r10100, %r10099, %r10099, 7;
	add.s32 	%r10101, %r10059, %r10076;
	xor.b32  	%r10102, %r10097, %r10101;
	shf.l.wrap.b32 	%r10103, %r10102, %r10102, 16;
	add.s32 	%r10104, %r10086, %r10103;
	xor.b32  	%r10105, %r10076, %r10104;
	shf.l.wrap.b32 	%r10106, %r10105, %r10105, 12;
	add.s32 	%r10107, %r10101, %r10106;
	xor.b32  	%r10108, %r10103, %r10107;
	shf.l.wrap.b32 	%r10109, %r10108, %r10108, 8;
	add.s32 	%r10110, %r10104, %r10109;
	xor.b32  	%r10111, %r10106, %r10110;
	shf.l.wrap.b32 	%r10112, %r10111, %r10111, 7;
	add.s32 	%r10113, %r10071, %r10088;
	xor.b32  	%r10114, %r10061, %r10113;
	shf.l.wrap.b32 	%r10115, %r10114, %r10114, 16;
	add.s32 	%r10116, %r10098, %r10115;
	xor.b32  	%r10117, %r10088, %r10116;
	shf.l.wrap.b32 	%r10118, %r10117, %r10117, 12;
	add.s32 	%r10119, %r10113, %r10118;
	xor.b32  	%r10120, %r10115, %r10119;
	shf.l.wrap.b32 	%r10121, %r10120, %r10120, 8;
	add.s32 	%r10122, %r10116, %r10121;
	xor.b32  	%r10123, %r10118, %r10122;
	shf.l.wrap.b32 	%r10124, %r10123, %r10123, 7;
	add.s32 	%r10125, %r10083, %r10100;
	xor.b32  	%r10126, %r10073, %r10125;
	shf.l.wrap.b32 	%r10127, %r10126, %r10126, 16;
	add.s32 	%r10128, %r10062, %r10127;
	xor.b32  	%r10129, %r10100, %r10128;
	shf.l.wrap.b32 	%r10130, %r10129, %r10129, 12;
	add.s32 	%r10131, %r10125, %r10130;
	xor.b32  	%r10132, %r10127, %r10131;
	shf.l.wrap.b32 	%r10133, %r10132, %r10132, 8;
	add.s32 	%r10134, %r10128, %r10133;
	xor.b32  	%r10135, %r10130, %r10134;
	shf.l.wrap.b32 	%r10136, %r10135, %r10135, 7;
	add.s32 	%r10137, %r10095, %r10064;
	xor.b32  	%r10138, %r10085, %r10137;
	shf.l.wrap.b32 	%r10139, %r10138, %r10138, 16;
	add.s32 	%r10140, %r10074, %r10139;
	xor.b32  	%r10141, %r10064, %r10140;
	shf.l.wrap.b32 	%r10142, %r10141, %r10141, 12;
	add.s32 	%r10143, %r10137, %r10142;
	xor.b32  	%r10144, %r10139, %r10143;
	shf.l.wrap.b32 	%r10145, %r10144, %r10144, 8;
	add.s32 	%r10146, %r10140, %r10145;
	xor.b32  	%r10147, %r10142, %r10146;
	shf.l.wrap.b32 	%r10148, %r10147, %r10147, 7;
	add.s32 	%r10149, %r10107, %r10148;
	xor.b32  	%r10150, %r10121, %r10149;
	shf.l.wrap.b32 	%r10151, %r10150, %r10150, 16;
	add.s32 	%r10152, %r10134, %r10151;
	xor.b32  	%r10153, %r10148, %r10152;
	shf.l.wrap.b32 	%r10154, %r10153, %r10153, 12;
	add.s32 	%r10155, %r10149, %r10154;
	xor.b32  	%r10156, %r10151, %r10155;
	shf.l.wrap.b32 	%r10157, %r10156, %r10156, 8;
	add.s32 	%r10158, %r10119, %r10112;
	xor.b32  	%r10159, %r10133, %r10158;
	shf.l.wrap.b32 	%r10160, %r10159, %r10159, 16;
	add.s32 	%r10161, %r10146, %r10160;
	xor.b32  	%r10162, %r10112, %r10161;
	shf.l.wrap.b32 	%r10163, %r10162, %r10162, 12;
	add.s32 	%r10164, %r10158, %r10163;
	xor.b32  	%r10165, %r10160, %r10164;
	shf.l.wrap.b32 	%r10166, %r10165, %r10165, 8;
	add.s32 	%r10167, %r10161, %r10166;
	xor.b32  	%r10168, %r10163, %r10167;
	shf.l.wrap.b32 	%r10169, %r10168, %r10168, 7;
	add.s32 	%r10170, %r10131, %r10124;
	xor.b32  	%r10171, %r10145, %r10170;
	shf.l.wrap.b32 	%r10172, %r10171, %r10171, 16;
	add.s32 	%r10173, %r10110, %r10172;
	xor.b32  	%r10174, %r10124, %r10173;
	shf.l.wrap.b32 	%r10175, %r10174, %r10174, 12;
	add.s32 	%r10176, %r10170, %r10175;
	xor.b32  	%r10177, %r10172, %r10176;
	shf.l.wrap.b32 	%r10178, %r10177, %r10177, 8;
	add.s32 	%r10179, %r10173, %r10178;
	xor.b32  	%r10180, %r10175, %r10179;
	shf.l.wrap.b32 	%r10181, %r10180, %r10180, 7;
	add.s32 	%r10182, %r10143, %r10136;
	xor.b32  	%r10183, %r10109, %r10182;
	shf.l.wrap.b32 	%r10184, %r10183, %r10183, 16;
	add.s32 	%r10185, %r10122, %r10184;
	xor.b32  	%r10186, %r10136, %r10185;
	shf.l.wrap.b32 	%r10187, %r10186, %r10186, 12;
	add.s32 	%r10188, %r10182, %r10187;
	xor.b32  	%r10189, %r10184, %r10188;
	shf.l.wrap.b32 	%r10190, %r10189, %r10189, 8;
	add.s32 	%r10191, %r10185, %r10190;
	add.s32 	%r10192, %r10155, %r10169;
	xor.b32  	%r10193, %r10190, %r10192;
	shf.l.wrap.b32 	%r10194, %r10193, %r10193, 16;
	add.s32 	%r10195, %r10179, %r10194;
	xor.b32  	%r10196, %r10169, %r10195;
	shr.u32 	%r10197, %r10196, 20;
	add.s32 	%r10198, %r10192, %r10197;
	add.s32 	%r10199, %r10164, %r10181;
	xor.b32  	%r10200, %r10157, %r10199;
	shf.l.wrap.b32 	%r10201, %r10200, %r10200, 16;
	add.s32 	%r10202, %r10191, %r10201;
	xor.b32  	%r10203, %r10181, %r10202;
	shr.u32 	%r10204, %r10203, 20;
	add.s32 	%r10205, %r10199, %r10204;
	add.s32 	%r10206, %r9518, %r10198;
	add.s32 	%r10207, %r9530, %r10205;
	not.b32 	%r10208, %r11460;
	add.s32 	%r10209, %r763, %r10208;
	mov.u32 	%r10210, %tid.x;
	shl.b32 	%r10211, %r10210, 3;
	and.b32  	%r10212, %r10211, 7936;
	mov.u32 	%r10213, %ctaid.x;
	shl.b32 	%r10214, %r10213, 11;
	add.s32 	%r10215, %r10212, %r10214;
	and.b32  	%r10216, %r10210, 31;
	or.b32  	%r10217, %r10215, %r10216;
	add.s32 	%r10218, %r10217, %r11334;
	shr.u32 	%r10219, %r10218, %r10209;
	and.b32  	%r10220, %r10219, 1;
	setp.eq.b32 	%p100, %r10220, 1;
	selp.b32 	%r10221, %r10207, %r10206, %p100;
	cvt.u16.u32 	%rs144, %r10221;
	and.b16  	%rs186, %rs144, 1;
	and.b16  	%rs145, %rs184, 255;
	setp.ne.s16 	%p101, %rs145, 1;
	@%p101 bra 	$L__BB1_114;
	ld.param.u64 	%rd203, [fused_batch_pir_kernel_2_param_1];
	not.b32 	%r10222, %r11460;
	add.s32 	%r10223, %r763, %r10222;
	mov.u32 	%r10224, %tid.x;
	shl.b32 	%r10225, %r10224, 3;
	and.b32  	%r10226, %r10225, 7936;
	mov.u32 	%r10227, %ctaid.x;
	shl.b32 	%r10228, %r10227, 11;
	add.s32 	%r10229, %r10226, %r10228;
	and.b32  	%r10230, %r10224, 31;
	or.b32  	%r10231, %r10229, %r10230;
	add.s32 	%r10232, %r10231, %r11334;
	shr.u32 	%r10233, %r10232, %r10223;
	and.b32  	%r10234, %r10233, 1;
	setp.eq.b32 	%p102, %r10234, 1;
	cvt.s64.s32 	%rd132, %r11460;
	cvta.to.global.u64 	%rd133, %rd203;
	mul.wide.s32 	%rd134, %r11460, 16;
	add.s64 	%rd135, %rd133, %rd134;
	ld.global.u32 	%r10235, [%rd135+2460];
	selp.b32 	%r10236, %r11465, %r11464, %p102;
	xor.b32  	%r10237, %r10236, %r10235;
	selp.b32 	%r10238, %r11466, %r11463, %p102;
	selp.b32 	%r11464, %r11464, %r10237, %p102;
	selp.b32 	%r11465, %r10237, %r11465, %p102;
	ld.global.u32 	%r10239, [%rd135+2464];
	xor.b32  	%r10240, %r10238, %r10239;
	selp.b32 	%r10241, %r11467, %r11462, %p102;
	selp.b32 	%r11463, %r11463, %r10240, %p102;
	selp.b32 	%r11466, %r10240, %r11466, %p102;
	ld.global.u32 	%r10242, [%rd135+2468];
	xor.b32  	%r10243, %r10241, %r10242;
	selp.b32 	%r10244, %r11468, %r11461, %p102;
	selp.b32 	%r11462, %r11462, %r10243, %p102;
	selp.b32 	%r11467, %r10243, %r11467, %p102;
	ld.global.u32 	%r10245, [%rd135+2472];
	xor.b32  	%r10246, %r10244, %r10245;
	selp.b64 	%rd136, 445, 420, %p102;
	selp.b32 	%r11461, %r11461, %r10246, %p102;
	selp.b32 	%r11468, %r10246, %r11468, %p102;
	add.s64 	%rd137, %rd136, %rd132;
	add.s64 	%rd138, %rd133, %rd137;
	ld.global.u8 	%rs146, [%rd138+2440];
	xor.b16  	%rs186, %rs146, %rs186;
$L__BB1_114:
	not.b32 	%r10247, %r11460;
	add.s32 	%r10248, %r763, %r10247;
	mov.u32 	%r10249, %tid.x;
	shl.b32 	%r10250, %r10249, 3;
	and.b32  	%r10251, %r10250, 7936;
	mov.u32 	%r10252, %ctaid.x;
	shl.b32 	%r10253, %r10252, 11;
	add.s32 	%r10254, %r10251, %r10253;
	and.b32  	%r10255, %r10249, 31;
	or.b32  	%r10256, %r10254, %r10255;
	add.s32 	%r10257, %r10256, %r11334;
	shr.u32 	%r10258, %r10257, %r10248;
	and.b32  	%r10259, %r10258, 1;
	setp.eq.b32 	%p103, %r10259, 1;
	selp.b32 	%r11472, %r11465, %r11464, %p103;
	selp.b32 	%r11471, %r11466, %r11463, %p103;
	selp.b32 	%r11470, %r11467, %r11462, %p103;
	selp.b32 	%r11469, %r11468, %r11461, %p103;
	add.s32 	%r11460, %r11460, 1;
	setp.lt.u32 	%p104, %r11460, %r763;
	mov.u16 	%rs184, %rs186;
	@%p104 bra 	$L__BB1_112;
$L__BB1_115:
	and.b16  	%rs147, %rs186, 255;
	setp.ne.s16 	%p105, %rs147, 1;
	@%p105 bra 	$L__BB1_117;
	ld.param.u64 	%rd204, [fused_batch_pir_kernel_2_param_1];
	cvta.to.global.u64 	%rd139, %rd204;
	ld.global.u32 	%r10260, [%rd139+2912];
	xor.b32  	%r11472, %r11472, %r10260;
$L__BB1_117:
	@%p105 bra 	$L__BB1_119;
	ld.param.u64 	%rd205, [fused_batch_pir_kernel_2_param_1];
	cvta.to.global.u64 	%rd140, %rd205;
	ld.global.u32 	%r10261, [%rd140+2916];
	xor.b32  	%r11471, %r11471, %r10261;
$L__BB1_119:
	@%p105 bra 	$L__BB1_121;
	ld.param.u64 	%rd206, [fused_batch_pir_kernel_2_param_1];
	cvta.to.global.u64 	%rd141, %rd206;
	ld.global.u32 	%r10262, [%rd141+2920];
	xor.b32  	%r11470, %r11470, %r10262;
$L__BB1_121:
	@%p105 bra 	$L__BB1_123;
	ld.param.u64 	%rd207, [fused_batch_pir_kernel_2_param_1];
	cvta.to.global.u64 	%rd142, %rd207;
	ld.global.u32 	%r10263, [%rd142+2924];
	xor.b32  	%r11469, %r11469, %r10263;
$L__BB1_123:
	mov.u32 	%r10265, s_mem;
	cvt.u64.u32 	%rd143, %r10265;
	cvta.shared.u64 	%rd144, %rd143;
	add.s64 	%rd145, %rd144, 24711;
	and.b64  	%rd146, %rd145, -16;
	mov.u32 	%r10266, %tid.x;
	mul.lo.s32 	%r10267, %r10266, 6;
	mul.wide.u32 	%rd147, %r10267, 16;
	add.s64 	%rd148, %rd146, %rd147;
	st.v4.u32 	[%rd148+80], {%r11472, %r11471, %r11470, %r11469};
	bar.warp.sync 	-1;
	mov.b32 	%r11672, 0;
$L__BB1_124:
	ld.param.u32 	%r11035, [fused_batch_pir_kernel_2_param_3];
	mov.u32 	%r10268, %tid.x;
	shl.b32 	%r10269, %r10268, 3;
	and.b32  	%r10270, %r10269, 7936;
	mov.u32 	%r10271, %ctaid.x;
	shl.b32 	%r10272, %r10271, 11;
	add.s32 	%r10273, %r10270, %r10272;
	add.s32 	%r10274, %r11334, %r10273;
	add.s32 	%r10275, %r10274, %r11672;
	setp.ge.s32 	%p109, %r10275, %r11035;
	@%p109 bra 	$L__BB1_126;
	ld.param.u64 	%rd171, [fused_batch_pir_kernel_2_param_0];
	mov.u32 	%r10276, %tid.x;
	mov.u32 	%r10277, s_mem;
	cvt.u64.u32 	%rd149, %r10277;
	cvta.shared.u64 	%rd150, %rd149;
	add.s64 	%rd151, %rd150, 24711;
	and.b64  	%rd152, %rd151, -16;
	shl.b32 	%r10278, %r10276, 3;
	and.b32  	%r10279, %r10278, 7936;
	mov.u32 	%r10280, %ctaid.x;
	shl.b32 	%r10281, %r10280, 11;
	add.s32 	%r10282, %r10279, %r10281;
	add.s32 	%r10283, %r11334, %r10282;
	add.s32 	%r10284, %r10283, %r11672;
	mul.wide.s32 	%rd153, %r10284, 4096;
	cvta.to.global.u64 	%rd154, %rd171;
	add.s64 	%rd155, %rd154, %rd153;
	and.b32  	%r10285, %r10276, 992;
	add.s32 	%r10286, %r11672, %r10285;
	mul.lo.s32 	%r10287, %r10286, 6;
	mul.wide.u32 	%rd156, %r10287, 16;
	add.s64 	%rd157, %rd152, %rd156;
	ld.v4.u32 	{%r10288, %r10289, %r10290, %r10291}, [%rd157];
	ld.v4.u32 	{%r10292, %r10293, %r10294, %r10295}, [%rd157+16];
	ld.v4.u32 	{%r10296, %r10297, %r10298, %r10299}, [%rd157+32];
	ld.v4.u32 	{%r10300, %r10301, %r10302, %r10303}, [%rd157+48];
	ld.v4.u32 	{%r10304, %r10305, %r10306, %r10307}, [%rd157+64];
	ld.v4.u32 	{%r10308, %r10309, %r10310, %r10311}, [%rd157+80];
	shl.b32 	%r10312, %r10276, 4;
	cvt.u64.u32 	%rd158, %r10312;
	and.b64  	%rd159, %rd158, 496;
	add.s64 	%rd160, %rd155, %rd159;
	ld.global.v4.u32 	{%r10313, %r10314, %r10315, %r10316}, [%rd160];
	and.b32  	%r10317, %r10288, %r10313;
	xor.b32  	%r11864, %r11864, %r10317;
	and.b32  	%r10318, %r10289, %r10314;
	xor.b32  	%r11863, %r11863, %r10318;
	and.b32  	%r10319, %r10290, %r10315;
	xor.b32  	%r11862, %r11862, %r10319;
	and.b32  	%r10320, %r10291, %r10316;
	xor.b32  	%r11861, %r11861, %r10320;
	and.b32  	%r10321, %r10292, %r10313;
	xor.b32  	%r11832, %r11832, %r10321;
	and.b32  	%r10322, %r10293, %r10314;
	xor.b32  	%r11831, %r11831, %r10322;
	and.b32  	%r10323, %r10294, %r10315;
	xor.b32  	%r11830, %r11830, %r10323;
	and.b32  	%r10324, %r10295, %r10316;
	xor.b32  	%r11829, %r11829, %r10324;
	and.b32  	%r10325, %r10296, %r10313;
	xor.b32  	%r11800, %r11800, %r10325;
	and.b32  	%r10326, %r10297, %r10314;
	xor.b32  	%r11799, %r11799, %r10326;
	and.b32  	%r10327, %r10298, %r10315;
	xor.b32  	%r11798, %r11798, %r10327;
	and.b32  	%r10328, %r10299, %r10316;
	xor.b32  	%r11797, %r11797, %r10328;
	and.b32  	%r10329, %r10300, %r10313;
	xor.b32  	%r11768, %r11768, %r10329;
	and.b32  	%r10330, %r10301, %r10314;
	xor.b32  	%r11767, %r11767, %r10330;
	and.b32  	%r10331, %r10302, %r10315;
	xor.b32  	%r11766, %r11766, %r10331;
	and.b32  	%r10332, %r10303, %r10316;
	xor.b32  	%r11765, %r11765, %r10332;
	and.b32  	%r10333, %r10304, %r10313;
	xor.b32  	%r11736, %r11736, %r10333;
	and.b32  	%r10334, %r10305, %r10314;
	xor.b32  	%r11735, %r11735, %r10334;
	and.b32  	%r10335, %r10306, %r10315;
	xor.b32  	%r11734, %r11734, %r10335;
	and.b32  	%r10336, %r10307, %r10316;
	xor.b32  	%r11733, %r11733, %r10336;
	and.b32  	%r10337, %r10308, %r10313;
	xor.b32  	%r11704, %r11704, %r10337;
	and.b32  	%r10338, %r10309, %r10314;
	xor.b32  	%r11703, %r11703, %r10338;
	and.b32  	%r10339, %r10310, %r10315;
	xor.b32  	%r11702, %r11702, %r10339;
	and.b32  	%r10340, %r10311, %r10316;
	xor.b32  	%r11701, %r11701, %r10340;
	ld.global.v4.u32 	{%r10341, %r10342, %r10343, %r10344}, [%rd160+512];
	and.b32  	%r10345, %r10288, %r10341;
	xor.b32  	%r11860, %r11860, %r10345;
	and.b32  	%r10346, %r10289, %r10342;
	xor.b32  	%r11859, %r11859, %r10346;
	and.b32  	%r10347, %r10290, %r10343;
	xor.b32  	%r11858, %r11858, %r10347;
	and.b32  	%r10348, %r10291, %r10344;
	xor.b32  	%r11857, %r11857, %r10348;
	and.b32  	%r10349, %r10292, %r10341;
	xor.b32  	%r11828, %r11828, %r10349;
	and.b32  	%r10350, %r10293, %r10342;
	xor.b32  	%r11827, %r11827, %r10350;
	and.b32  	%r10351, %r10294, %r10343;
	xor.b32  	%r11826, %r11826, %r10351;
	and.b32  	%r10352, %r10295, %r10344;
	xor.b32  	%r11825, %r11825, %r10352;
	and.b32  	%r10353, %r10296, %r10341;
	xor.b32  	%r11796, %r11796, %r10353;
	and.b32  	%r10354, %r10297, %r10342;
	xor.b32  	%r11795, %r11795, %r10354;
	and.b32  	%r10355, %r10298, %r10343;
	xor.b32  	%r11794, %r11794, %r10355;
	and.b32  	%r10356, %r10299, %r10344;
	xor.b32  	%r11793, %r11793, %r10356;
	and.b32  	%r10357, %r10300, %r10341;
	xor.b32  	%r11764, %r11764, %r10357;
	and.b32  	%r10358, %r10301, %r10342;
	xor.b32  	%r11763, %r11763, %r10358;
	and.b32  	%r10359, %r10302, %r10343;
	xor.b32  	%r11762, %r11762, %r10359;
	and.b32  	%r10360, %r10303, %r10344;
	xor.b32  	%r11761, %r11761, %r10360;
	and.b32  	%r10361, %r10304, %r10341;
	xor.b32  	%r11732, %r11732, %r10361;
	and.b32  	%r10362, %r10305, %r10342;
	xor.b32  	%r11731, %r11731, %r10362;
	and.b32  	%r10363, %r10306, %r10343;
	xor.b32  	%r11730, %r11730, %r10363;
	and.b32  	%r10364, %r10307, %r10344;
	xor.b32  	%r11729, %r11729, %r10364;
	and.b32  	%r10365, %r10308, %r10341;
	xor.b32  	%r11700, %r11700, %r10365;
	and.b32  	%r10366, %r10309, %r10342;
	xor.b32  	%r11699, %r11699, %r10366;
	and.b32  	%r10367, %r10310, %r10343;
	xor.b32  	%r11698, %r11698, %r10367;
	and.b32  	%r10368, %r10311, %r10344;
	xor.b32  	%r11697, %r11697, %r10368;
	ld.global.v4.u32 	{%r10369, %r10370, %r10371, %r10372}, [%rd160+1024];
	and.b32  	%r10373, %r10288, %r10369;
	xor.b32  	%r11856, %r11856, %r10373;
	and.b32  	%r10374, %r10289, %r10370;
	xor.b32  	%r11855, %r11855, %r10374;
	and.b32  	%r10375, %r10290, %r10371;
	xor.b32  	%r11854, %r11854, %r10375;
	and.b32  	%r10376, %r10291, %r10372;
	xor.b32  	%r11853, %r11853, %r10376;
	and.b32  	%r10377, %r10292, %r10369;
	xor.b32  	%r11824, %r11824, %r10377;
	and.b32  	%r10378, %r10293, %r10370;
	xor.b32  	%r11823, %r11823, %r10378;
	and.b32  	%r10379, %r10294, %r10371;
	xor.b32  	%r11822, %r11822, %r10379;
	and.b32  	%r10380, %r10295, %r10372;
	xor.b32  	%r11821, %r11821, %r10380;
	and.b32  	%r10381, %r10296, %r10369;
	xor.b32  	%r11792, %r11792, %r10381;
	and.b32  	%r10382, %r10297, %r10370;
	xor.b32  	%r11791, %r11791, %r10382;
	and.b32  	%r10383, %r10298, %r10371;
	xor.b32  	%r11790, %r11790, %r10383;
	and.b32  	%r10384, %r10299, %r10372;
	xor.b32  	%r11789, %r11789, %r10384;
	and.b32  	%r10385, %r10300, %r10369;
	xor.b32  	%r11760, %r11760, %r10385;
	and.b32  	%r10386, %r10301, %r10370;
	xor.b32  	%r11759, %r11759, %r10386;
	and.b32  	%r10387, %r10302, %r10371;
	xor.b32  	%r11758, %r11758, %r10387;
	and.b32  	%r10388, %r10303, %r10372;
	xor.b32  	%r11757, %r11757, %r10388;
	and.b32  	%r10389, %r10304, %r10369;
	xor.b32  	%r11728, %r11728, %r10389;
	and.b32  	%r10390, %r10305, %r10370;
	xor.b32  	%r11727, %r11727, %r10390;
	and.b32  	%r10391, %r10306, %r10371;
	xor.b32  	%r11726, %r11726, %r10391;
	and.b32  	%r10392, %r10307, %r10372;
	xor.b32  	%r11725, %r11725, %r10392;
	and.b32  	%r10393, %r10308, %r10369;
	xor.b32  	%r11696, %r11696, %r10393;
	and.b32  	%r10394, %r10309, %r10370;
	xor.b32  	%r11695, %r11695, %r10394;
	and.b32  	%r10395, %r10310, %r10371;
	xor.b32  	%r11694, %r11694, %r10395;
	and.b32  	%r10396, %r10311, %r10372;
	xor.b32  	%r11693, %r11693, %r10396;
	ld.global.v4.u32 	{%r10397, %r10398, %r10399, %r10400}, [%rd160+1536];
	and.b32  	%r10401, %r10288, %r10397;
	xor.b32  	%r11852, %r11852, %r10401;
	and.b32  	%r10402, %r10289, %r10398;
	xor.b32  	%r11851, %r11851, %r10402;
	and.b32  	%r10403, %r10290, %r10399;
	xor.b32  	%r11850, %r11850, %r10403;
	and.b32  	%r10404, %r10291, %r10400;
	xor.b32  	%r11849, %r11849, %r10404;
	and.b32  	%r10405, %r10292, %r10397;
	xor.b32  	%r11820, %r11820, %r10405;
	and.b32  	%r10406, %r10293, %r10398;
	xor.b32  	%r11819, %r11819, %r10406;
	and.b32  	%r10407, %r10294, %r10399;
	xor.b32  	%r11818, %r11818, %r10407;
	and.b32  	%r10408, %r10295, %r10400;
	xor.b32  	%r11817, %r11817, %r10408;
	and.b32  	%r10409, %r10296, %r10397;
	xor.b32  	%r11788, %r11788, %r10409;
	and.b32  	%r10410, %r10297, %r10398;
	xor.b32  	%r11787, %r11787, %r10410;
	and.b32  	%r10411, %r10298, %r10399;
	xor.b32  	%r11786, %r11786, %r10411;
	and.b32  	%r10412, %r10299, %r10400;
	xor.b32  	%r11785, %r11785, %r10412;
	and.b32  	%r10413, %r10300, %r10397;
	xor.b32  	%r11756, %r11756, %r10413;
	and.b32  	%r10414, %r10301, %r10398;
	xor.b32  	%r11755, %r11755, %r10414;
	and.b32  	%r10415, %r10302, %r10399;
	xor.b32  	%r11754, %r11754, %r10415;
	and.b32  	%r10416, %r10303, %r10400;
	xor.b32  	%r11753, %r11753, %r10416;
	and.b32  	%r10417, %r10304, %r10397;
	xor.b32  	%r11724, %r11724, %r10417;
	and.b32  	%r10418, %r10305, %r10398;
	xor.b32  	%r11723, %r11723, %r10418;
	and.b32  	%r10419, %r10306, %r10399;
	xor.b32  	%r11722, %r11722, %r10419;
	and.b32  	%r10420, %r10307, %r10400;
	xor.b32  	%r11721, %r11721, %r10420;
	and.b32  	%r10421, %r10308, %r10397;
	xor.b32  	%r11692, %r11692, %r10421;
	and.b32  	%r10422, %r10309, %r10398;
	xor.b32  	%r11691, %r11691, %r10422;
	and.b32  	%r10423, %r10310, %r10399;
	xor.b32  	%r11690, %r11690, %r10423;
	and.b32  	%r10424, %r10311, %r10400;
	xor.b32  	%r11689, %r11689, %r10424;
	ld.global.v4.u32 	{%r10425, %r10426, %r10427, %r10428}, [%rd160+2048];
	and.b32  	%r10429, %r10288, %r10425;
	xor.b32  	%r11848, %r11848, %r10429;
	and.b32  	%r10430, %r10289, %r10426;
	xor.b32  	%r11847, %r11847, %r10430;
	and.b32  	%r10431, %r10290, %r10427;
	xor.b32  	%r11846, %r11846, %r10431;
	and.b32  	%r10432, %r10291, %r10428;
	xor.b32  	%r11845, %r11845, %r10432;
	and.b32  	%r10433, %r10292, %r10425;
	xor.b32  	%r11816, %r11816, %r10433;
	and.b32  	%r10434, %r10293, %r10426;
	xor.b32  	%r11815, %r11815, %r10434;
	and.b32  	%r10435, %r10294, %r10427;
	xor.b32  	%r11814, %r11814, %r10435;
	and.b32  	%r10436, %r10295, %r10428;
	xor.b32  	%r11813, %r11813, %r10436;
	and.b32  	%r10437, %r10296, %r10425;
	xor.b32  	%r11784, %r11784, %r10437;
	and.b32  	%r10438, %r10297, %r10426;
	xor.b32  	%r11783, %r11783, %r10438;
	and.b32  	%r10439, %r10298, %r10427;
	xor.b32  	%r11782, %r11782, %r10439;
	and.b32  	%r10440, %r10299, %r10428;
	xor.b32  	%r11781, %r11781, %r10440;
	and.b32  	%r10441, %r10300, %r10425;
	xor.b32  	%r11752, %r11752, %r10441;
	and.b32  	%r10442, %r10301, %r10426;
	xor.b32  	%r11751, %r11751, %r10442;
	and.b32  	%r10443, %r10302, %r10427;
	xor.b32  	%r11750, %r11750, %r10443;
	and.b32  	%r10444, %r10303, %r10428;
	xor.b32  	%r11749, %r11749, %r10444;
	and.b32  	%r10445, %r10304, %r10425;
	xor.b32  	%r11720, %r11720, %r10445;
	and.b32  	%r10446, %r10305, %r10426;
	xor.b32  	%r11719, %r11719, %r10446;
	and.b32  	%r10447, %r10306, %r10427;
	xor.b32  	%r11718, %r11718, %r10447;
	and.b32  	%r10448, %r10307, %r10428;
	xor.b32  	%r11717, %r11717, %r10448;
	and.b32  	%r10449, %r10308, %r10425;
	xor.b32  	%r11688, %r11688, %r10449;
	and.b32  	%r10450, %r10309, %r10426;
	xor.b32  	%r11687, %r11687, %r10450;
	and.b32  	%r10451, %r10310, %r10427;
	xor.b32  	%r11686, %r11686, %r10451;
	and.b32  	%r10452, %r10311, %r10428;
	xor.b32  	%r11685, %r11685, %r10452;
	ld.global.v4.u32 	{%r10453, %r10454, %r10455, %r10456}, [%rd160+2560];
	and.b32  	%r10457, %r10288, %r10453;
	xor.b32  	%r11844, %r11844, %r10457;
	and.b32  	%r10458, %r10289, %r10454;
	xor.b32  	%r11843, %r11843, %r10458;
	and.b32  	%r10459, %r10290, %r10455;
	xor.b32  	%r11842, %r11842, %r10459;
	and.b32  	%r10460, %r10291, %r10456;
	xor.b32  	%r11841, %r11841, %r10460;
	and.b32  	%r10461, %r10292, %r10453;
	xor.b32  	%r11812, %r11812, %r10461;
	and.b32  	%r10462, %r10293, %r10454;
	xor.b32  	%r11811, %r11811, %r10462;
	and.b32  	%r10463, %r10294, %r10455;
	xor.b32  	%r11810, %r11810, %r10463;
	and.b32  	%r10464, %r10295, %r10456;
	xor.b32  	%r11809, %r11809, %r10464;
	and.b32  	%r10465, %r10296, %r10453;
	xor.b32  	%r11780, %r11780, %r10465;
	and.b32  	%r10466, %r10297, %r10454;
	xor.b32  	%r11779, %r11779, %r10466;
	and.b32  	%r10467, %r10298, %r10455;
	xor.b32  	%r11778, %r11778, %r10467;
	and.b32  	%r10468, %r10299, %r10456;
	xor.b32  	%r11777, %r11777, %r10468;
	and.b32  	%r10469, %r10300, %r10453;
	xor.b32  	%r11748, %r11748, %r10469;
	and.b32  	%r10470, %r10301, %r10454;
	xor.b32  	%r11747, %r11747, %r10470;
	and.b32  	%r10471, %r10302, %r10455;
	xor.b32  	%r11746, %r11746, %r10471;
	and.b32  	%r10472, %r10303, %r10456;
	xor.b32  	%r11745, %r11745, %r10472;
	and.b32  	%r10473, %r10304, %r10453;
	xor.b32  	%r11716, %r11716, %r10473;
	and.b32  	%r10474, %r10305, %r10454;
	xor.b32  	%r11715, %r11715, %r10474;
	and.b32  	%r10475, %r10306, %r10455;
	xor.b32  	%r11714, %r11714, %r10475;
	and.b32  	%r10476, %r10307, %r10456;
	xor.b32  	%r11713, %r11713, %r10476;
	and.b32  	%r10477, %r10308, %r10453;
	xor.b32  	%r11684, %r11684, %r10477;
	and.b32  	%r10478, %r10309, %r10454;
	xor.b32  	%r11683, %r11683, %r10478;
	and.b32  	%r10479, %r10310, %r10455;
	xor.b32  	%r11682, %r11682, %r10479;
	and.b32  	%r10480, %r10311, %r10456;
	xor.b32  	%r11681, %r11681, %r10480;
	ld.global.v4.u32 	{%r10481, %r10482, %r10483, %r10484}, [%rd160+3072];
	and.b32  	%r10485, %r10288, %r10481;
	xor.b32  	%r11840, %r11840, %r10485;
	and.b32  	%r10486, %r10289, %r10482;
	xor.b32  	%r11839, %r11839, %r10486;
	and.b32  	%r10487, %r10290, %r10483;
	xor.b32  	%r11838, %r11838, %r10487;
	and.b32  	%r10488, %r10291, %r10484;
	xor.b32  	%r11837, %r11837, %r10488;
	and.b32  	%r10489, %r10292, %r10481;
	xor.b32  	%r11808, %r11808, %r10489;
	and.b32  	%r10490, %r10293, %r10482;
	xor.b32  	%r11807, %r11807, %r10490;
	and.b32  	%r10491, %r10294, %r10483;
	xor.b32  	%r11806, %r11806, %r10491;
	and.b32  	%r10492, %r10295, %r10484;
	xor.b32  	%r11805, %r11805, %r10492;
	and.b32  	%r10493, %r10296, %r10481;
	xor.b32  	%r11776, %r11776, %r10493;
	and.b32  	%r10494, %r10297, %r10482;
	xor.b32  	%r11775, %r11775, %r10494;
	and.b32  	%r10495, %r10298, %r10483;
	xor.b32  	%r11774, %r11774, %r10495;
	and.b32  	%r10496, %r10299, %r10484;
	xor.b32  	%r11773, %r11773, %r10496;
	and.b32  	%r10497, %r10300, %r10481;
	xor.b32  	%r11744, %r11744, %r10497;
	and.b32  	%r10498, %r10301, %r10482;
	xor.b32  	%r11743, %r11743, %r10498;
	and.b32  	%r10499, %r10302, %r10483;
	xor.b32  	%r11742, %r11742, %r10499;
	and.b32  	%r10500, %r10303, %r10484;
	xor.b32  	%r11741, %r11741, %r10500;
	and.b32  	%r10501, %r10304, %r10481;
	xor.b32  	%r11712, %r11712, %r10501;
	and.b32  	%r10502, %r10305, %r10482;
	xor.b32  	%r11711, %r11711, %r10502;
	and.b32  	%r10503, %r10306, %r10483;
	xor.b32  	%r11710, %r11710, %r10503;
	and.b32  	%r10504, %r10307, %r10484;
	xor.b32  	%r11709, %r11709, %r10504;
	and.b32  	%r10505, %r10308, %r10481;
	xor.b32  	%r11680, %r11680, %r10505;
	and.b32  	%r10506, %r10309, %r10482;
	xor.b32  	%r11679, %r11679, %r10506;
	and.b32  	%r10507, %r10310, %r10483;
	xor.b32  	%r11678, %r11678, %r10507;
	and.b32  	%r10508, %r10311, %r10484;
	xor.b32  	%r11677, %r11677, %r10508;
	ld.global.v4.u32 	{%r10509, %r10510, %r10511, %r10512}, [%rd160+3584];
	and.b32  	%r10513, %r10288, %r10509;
	xor.b32  	%r11836, %r11836, %r10513;
	and.b32  	%r10514, %r10289, %r10510;
	xor.b32  	%r11835, %r11835, %r10514;
	and.b32  	%r10515, %r10290, %r10511;
	xor.b32  	%r11834, %r11834, %r10515;
	and.b32  	%r10516, %r10291, %r10512;
	xor.b32  	%r11833, %r11833, %r10516;
	and.b32  	%r10517, %r10292, %r10509;
	xor.b32  	%r11804, %r11804, %r10517;
	and.b32  	%r10518, %r10293, %r10510;
	xor.b32  	%r11803, %r11803, %r10518;
	and.b32  	%r10519, %r10294, %r10511;
	xor.b32  	%r11802, %r11802, %r10519;
	and.b32  	%r10520, %r10295, %r10512;
	xor.b32  	%r11801, %r11801, %r10520;
	and.b32  	%r10521, %r10296, %r10509;
	xor.b32  	%r11772, %r11772, %r10521;
	and.b32  	%r10522, %r10297, %r10510;
	xor.b32  	%r11771, %r11771, %r10522;
	and.b32  	%r10523, %r10298, %r10511;
	xor.b32  	%r11770, %r11770, %r10523;
	and.b32  	%r10524, %r10299, %r10512;
	xor.b32  	%r11769, %r11769, %r10524;
	and.b32  	%r10525, %r10300, %r10509;
	xor.b32  	%r11740, %r11740, %r10525;
	and.b32  	%r10526, %r10301, %r10510;
	xor.b32  	%r11739, %r11739, %r10526;
	and.b32  	%r10527, %r10302, %r10511;
	xor.b32  	%r11738, %r11738, %r10527;
	and.b32  	%r10528, %r10303, %r10512;
	xor.b32  	%r11737, %r11737, %r10528;
	and.b32  	%r10529, %r10304, %r10509;
	xor.b32  	%r11708, %r11708, %r10529;
	and.b32  	%r10530, %r10305, %r10510;
	xor.b32  	%r11707, %r11707, %r10530;
	and.b32  	%r10531, %r10306, %r10511;
	xor.b32  	%r11706, %r11706, %r10531;
	and.b32  	%r10532, %r10307, %r10512;
	xor.b32  	%r11705, %r11705, %r10532;
	and.b32  	%r10533, %r10308, %r10509;
	xor.b32  	%r11676, %r11676, %r10533;
	and.b32  	%r10534, %r10309, %r10510;
	xor.b32  	%r11675, %r11675, %r10534;
	and.b32  	%r10535, %r10310, %r10511;
	xor.b32  	%r11674, %r11674, %r10535;
	and.b32  	%r10536, %r10311, %r10512;
	xor.b32  	%r11673, %r11673, %r10536;
	add.s32 	%r11672, %r11672, 1;
	setp.ne.s32 	%p110, %r11672, 32;
	@%p110 bra 	$L__BB1_124;
$L__BB1_126:
	add.s32 	%r1391, %r11334, 32;
	setp.lt.u32 	%p111, %r11334, 224;
	mov.u32 	%r11334, %r1391;
	@%p111 bra 	$L__BB1_39;
	or.b32  	%r10537, %r11863, %r11864;
	or.b32  	%r10538, %r10537, %r11862;
	or.b32  	%r10539, %r10538, %r11861;
	setp.eq.s32 	%p112, %r10539, 0;
	@%p112 bra 	$L__BB1_129;
	mov.u32 	%r10540, %tid.x;
	shl.b32 	%r10541, %r10540, 4;
	and.b32  	%r10542, %r10541, 496;
	mov.u32 	%r10543, s_mem;
	add.s32 	%r10544, %r10543, %r10542;
	atom.shared.xor.b32 	%r10545, [%r10544], %r11864;
	atom.shared.xor.b32 	%r10546, [%r10544+4], %r11863;
	atom.shared.xor.b32 	%r10547, [%r10544+8], %r11862;
	atom.shared.xor.b32 	%r10548, [%r10544+12], %r11861;
$L__BB1_129:
	or.b32  	%r10549, %r11859, %r11860;
	or.b32  	%r10550, %r10549, %r11858;
	or.b32  	%r10551, %r10550, %r11857;
	setp.eq.s32 	%p113, %r10551, 0;
	@%p113 bra 	$L__BB1_131;
	mov.u32 	%r10552, %tid.x;
	shl.b32 	%r10553, %r10552, 4;
	and.b32  	%r10554, %r10553, 496;
	mov.u32 	%r10555, s_mem;
	add.s32 	%r10556, %r10555, %r10554;
	atom.shared.xor.b32 	%r10557, [%r10556+512], %r11860;
	atom.shared.xor.b32 	%r10558, [%r10556+516], %r11859;
	atom.shared.xor.b32 	%r10559, [%r10556+520], %r11858;
	atom.shared.xor.b32 	%r10560, [%r10556+524], %r11857;
$L__BB1_131:
	or.b32  	%r10561, %r11855, %r11856;
	or.b32  	%r10562, %r10561, %r11854;
	or.b32  	%r10563, %r10562, %r11853;
	setp.eq.s32 	%p114, %r10563, 0;
	@%p114 bra 	$L__BB1_133;
	mov.u32 	%r10564, %tid.x;
	shl.b32 	%r10565, %r10564, 4;
	and.b32  	%r10566, %r10565, 496;
	mov.u32 	%r10567, s_mem;
	add.s32 	%r10568, %r10567, %r10566;
	atom.shared.xor.b32 	%r10569, [%r10568+1024], %r11856;
	atom.shared.xor.b32 	%r10570, [%r10568+1028], %r11855;
	atom.shared.xor.b32 	%r10571, [%r10568+1032], %r11854;
	atom.shared.xor.b32 	%r10572, [%r10568+1036], %r11853;
$L__BB1_133:
	or.b32  	%r10573, %r11851, %r11852;
	or.b32  	%r10574, %r10573, %r11850;
	or.b32  	%r10575, %r10574, %r11849;
	setp.eq.s32 	%p115, %r10575, 0;
	@%p115 bra 	$L__BB1_135;
	mov.u32 	%r10576, %tid.x;
	shl.b32 	%r10577, %r10576, 4;
	and.b32  	%r10578, %r10577, 496;
	mov.u32 	%r10579, s_mem;
	add.s32 	%r10580, %r10579, %r10578;
	atom.shared.xor.b32 	%r10581, [%r10580+1536], %r11852;
	atom.shared.xor.b32 	%r10582, [%r10580+1540], %r11851;
	atom.shared.xor.b32 	%r10583, [%r10580+1544], %r11850;
	atom.shared.xor.b32 	%r10584, [%r10580+1548], %r11849;
$L__BB1_135:
	or.b32  	%r10585, %r11847, %r11848;
	or.b32  	%r10586, %r10585, %r11846;
	or.b32  	%r10587, %r10586, %r11845;
	setp.eq.s32 	%p116, %r10587, 0;
	@%p116 bra 	$L__BB1_137;
	mov.u32 	%r10588, %tid.x;
	shl.b32 	%r10589, %r10588, 4;
	and.b32  	%r10590, %r10589, 496;
	mov.u32 	%r10591, s_mem;
	add.s32 	%r10592, %r10591, %r10590;
	atom.shared.xor.b32 	%r10593, [%r10592+2048], %r11848;
	atom.shared.xor.b32 	%r10594, [%r10592+2052], %r11847;
	atom.shared.xor.b32 	%r10595, [%r10592+2056], %r11846;
	atom.shared.xor.b32 	%r10596, [%r10592+2060], %r11845;
$L__BB1_137:
	or.b32  	%r10597, %r11843, %r11844;
	or.b32  	%r10598, %r10597, %r11842;
	or.b32  	%r10599, %r10598, %r11841;
	setp.eq.s32 	%p117, %r10599, 0;
	@%p117 bra 	$L__BB1_139;
	mov.u32 	%r10600, %tid.x;
	shl.b32 	%r10601, %r10600, 4;
	and.b32  	%r10602, %r10601, 496;
	mov.u32 	%r10603, s_mem;
	add.s32 	%r10604, %r10603, %r10602;
	atom.shared.xor.b32 	%r10605, [%r10604+2560], %r11844;
	atom.shared.xor.b32 	%r10606, [%r10604+2564], %r11843;
	atom.shared.xor.b32 	%r10607, [%r10604+2568], %r11842;
	atom.shared.xor.b32 	%r10608, [%r10604+2572], %r11841;
$L__BB1_139:
	or.b32  	%r10609, %r11839, %r11840;
	or.b32  	%r10610, %r10609, %r11838;
	or.b32  	%r10611, %r10610, %r11837;
	setp.eq.s32 	%p118, %r10611, 0;
	@%p118 bra 	$L__BB1_141;
	mov.u32 	%r10612, %tid.x;
	shl.b32 	%r10613, %r10612, 4;
	and.b32  	%r10614, %r10613, 496;
	mov.u32 	%r10615, s_mem;
	add.s32 	%r10616, %r10615, %r10614;
	atom.shared.xor.b32 	%r10617, [%r10616+3072], %r11840;
	atom.shared.xor.b32 	%r10618, [%r10616+3076], %r11839;
	atom.shared.xor.b32 	%r10619, [%r10616+3080], %r11838;
	atom.shared.xor.b32 	%r10620, [%r10616+3084], %r11837;
$L__BB1_141:
	or.b32  	%r10621, %r11835, %r11836;
	or.b32  	%r10622, %r10621, %r11834;
	or.b32  	%r10623, %r10622, %r11833;
	setp.eq.s32 	%p119, %r10623, 0;
	@%p119 bra 	$L__BB1_143;
	mov.u32 	%r10624, %tid.x;
	shl.b32 	%r10625, %r10624, 4;
	and.b32  	%r10626, %r10625, 496;
	mov.u32 	%r10627, s_mem;
	add.s32 	%r10628, %r10627, %r10626;
	atom.shared.xor.b32 	%r10629, [%r10628+3584], %r11836;
	atom.shared.xor.b32 	%r10630, [%r10628+3588], %r11835;
	atom.shared.xor.b32 	%r10631, [%r10628+3592], %r11834;
	atom.shared.xor.b32 	%r10632, [%r10628+3596], %r11833;
$L__BB1_143:
	or.b32  	%r10633, %r11831, %r11832;
	or.b32  	%r10634, %r10633, %r11830;
	or.b32  	%r10635, %r10634, %r11829;
	setp.eq.s32 	%p120, %r10635, 0;
	@%p120 bra 	$L__BB1_145;
	mov.u32 	%r10636, %tid.x;
	shl.b32 	%r10637, %r10636, 4;
	and.b32  	%r10638, %r10637, 496;
	mov.u32 	%r10639, s_mem;
	add.s32 	%r10640, %r10639, %r10638;
	atom.shared.xor.b32 	%r10641, [%r10640+4096], %r11832;
	atom.shared.xor.b32 	%r10642, [%r10640+4100], %r11831;
	atom.shared.xor.b32 	%r10643, [%r10640+4104], %r11830;
	atom.shared.xor.b32 	%r10644, [%r10640+4108], %r11829;
$L__BB1_145:
	or.b32  	%r10645, %r11827, %r11828;
	or.b32  	%r10646, %r10645, %r11826;
	or.b32  	%r10647, %r10646, %r11825;
	setp.eq.s32 	%p121, %r10647, 0;
	@%p121 bra 	$L__BB1_147;
	mov.u32 	%r10648, %tid.x;
	shl.b32 	%r10649, %r10648, 4;
	and.b32  	%r10650, %r10649, 496;
	mov.u32 	%r10651, s_mem;
	add.s32 	%r10652, %r10651, %r10650;
	atom.shared.xor.b32 	%r10653, [%r10652+4608], %r11828;
	atom.shared.xor.b32 	%r10654, [%r10652+4612], %r11827;
	atom.shared.xor.b32 	%r10655, [%r10652+4616], %r11826;
	atom.shared.xor.b32 	%r10656, [%r10652+4620], %r11825;
$L__BB1_147:
	or.b32  	%r10657, %r11823, %r11824;
	or.b32  	%r10658, %r10657, %r11822;
	or.b32  	%r10659, %r10658, %r11821;
	setp.eq.s32 	%p122, %r10659, 0;
	@%p122 bra 	$L__BB1_149;
	mov.u32 	%r10660, %tid.x;
	shl.b32 	%r10661, %r10660, 4;
	and.b32  	%r10662, %r10661, 496;
	mov.u32 	%r10663, s_mem;
	add.s32 	%r10664, %r10663, %r10662;
	atom.shared.xor.b32 	%r10665, [%r10664+5120], %r11824;
	atom.shared.xor.b32 	%r10666, [%r10664+5124], %r11823;
	atom.shared.xor.b32 	%r10667, [%r10664+5128], %r11822;
	atom.shared.xor.b32 	%r10668, [%r10664+5132], %r11821;
$L__BB1_149:
	or.b32  	%r10669, %r11819, %r11820;
	or.b32  	%r10670, %r10669, %r11818;
	or.b32  	%r10671, %r10670, %r11817;
	setp.eq.s32 	%p123, %r10671, 0;
	@%p123 bra 	$L__BB1_151;
	mov.u32 	%r10672, %tid.x;
	shl.b32 	%r10673, %r10672, 4;
	and.b32  	%r10674, %r10673, 496;
	mov.u32 	%r10675, s_mem;
	add.s32 	%r10676, %r10675, %r10674;
	atom.shared.xor.b32 	%r10677, [%r10676+5632], %r11820;
	atom.shared.xor.b32 	%r10678, [%r10676+5636], %r11819;
	atom.shared.xor.b32 	%r10679, [%r10676+5640], %r11818;
	atom.shared.xor.b32 	%r10680, [%r10676+5644], %r11817;
$L__BB1_151:
	or.b32  	%r10681, %r11815, %r11816;
	or.b32  	%r10682, %r10681, %r11814;
	or.b32  	%r10683, %r10682, %r11813;
	setp.eq.s32 	%p124, %r10683, 0;
	@%p124 bra 	$L__BB1_153;
	mov.u32 	%r10684, %tid.x;
	shl.b32 	%r10685, %r10684, 4;
	and.b32  	%r10686, %r10685, 496;
	mov.u32 	%r10687, s_mem;
	add.s32 	%r10688, %r10687, %r10686;
	atom.shared.xor.b32 	%r10689, [%r10688+6144], %r11816;
	atom.shared.xor.b32 	%r10690, [%r10688+6148], %r11815;
	atom.shared.xor.b32 	%r10691, [%r10688+6152], %r11814;
	atom.shared.xor.b32 	%r10692, [%r10688+6156], %r11813;
$L__BB1_153:
	or.b32  	%r10693, %r11811, %r11812;
	or.b32  	%r10694, %r10693, %r11810;
	or.b32  	%r10695, %r10694, %r11809;
	setp.eq.s32 	%p125, %r10695, 0;
	@%p125 bra 	$L__BB1_155;
	mov.u32 	%r10696, %tid.x;
	shl.b32 	%r10697, %r10696, 4;
	and.b32  	%r10698, %r10697, 496;
	mov.u32 	%r10699, s_mem;
	add.s32 	%r10700, %r10699, %r10698;
	atom.shared.xor.b32 	%r10701, [%r10700+6656], %r11812;
	atom.shared.xor.b32 	%r10702, [%r10700+6660], %r11811;
	atom.shared.xor.b32 	%r10703, [%r10700+6664], %r11810;
	atom.shared.xor.b32 	%r10704, [%r10700+6668], %r11809;
$L__BB1_155:
	or.b32  	%r10705, %r11807, %r11808;
	or.b32  	%r10706, %r10705, %r11806;
	or.b32  	%r10707, %r10706, %r11805;
	setp.eq.s32 	%p126, %r10707, 0;
	@%p126 bra 	$L__BB1_157;
	mov.u32 	%r10708, %tid.x;
	shl.b32 	%r10709, %r10708, 4;
	and.b32  	%r10710, %r10709, 496;
	mov.u32 	%r10711, s_mem;
	add.s32 	%r10712, %r10711, %r10710;
	atom.shared.xor.b32 	%r10713, [%r10712+7168], %r11808;
	atom.shared.xor.b32 	%r10714, [%r10712+7172], %r11807;
	atom.shared.xor.b32 	%r10715, [%r10712+7176], %r11806;
	atom.shared.xor.b32 	%r10716, [%r10712+7180], %r11805;
$L__BB1_157:
	or.b32  	%r10717, %r11803, %r11804;
	or.b32  	%r10718, %r10717, %r11802;
	or.b32  	%r10719, %r10718, %r11801;
	setp.eq.s32 	%p127, %r10719, 0;
	@%p127 bra 	$L__BB1_159;
	mov.u32 	%r10720, %tid.x;
	shl.b32 	%r10721, %r10720, 4;
	and.b32  	%r10722, %r10721, 496;
	mov.u32 	%r10723, s_mem;
	add.s32 	%r10724, %r10723, %r10722;
	atom.shared.xor.b32 	%r10725, [%r10724+7680], %r11804;
	atom.shared.xor.b32 	%r10726, [%r10724+7684], %r11803;
	atom.shared.xor.b32 	%r10727, [%r10724+7688], %r11802;
	atom.shared.xor.b32 	%r10728, [%r10724+7692], %r11801;
$L__BB1_159:
	or.b32  	%r10729, %r11799, %r11800;
	or.b32  	%r10730, %r10729, %r11798;
	or.b32  	%r10731, %r10730, %r11797;
	setp.eq.s32 	%p128, %r10731, 0;
	@%p128 bra 	$L__BB1_161;
	mov.u32 	%r10732, %tid.x;
	shl.b32 	%r10733, %r10732, 4;
	and.b32  	%r10734, %r10733, 496;
	mov.u32 	%r10735, s_mem;
	add.s32 	%r10736, %r10735, %r10734;
	atom.shared.xor.b32 	%r10737, [%r10736+8192], %r11800;
	atom.shared.xor.b32 	%r10738, [%r10736+8196], %r11799;
	atom.shared.xor.b32 	%r10739, [%r10736+8200], %r11798;
	atom.shared.xor.b32 	%r10740, [%r10736+8204], %r11797;
$L__BB1_161:
	or.b32  	%r10741, %r11795, %r11796;
	or.b32  	%r10742, %r10741, %r11794;
	or.b32  	%r10743, %r10742, %r11793;
	setp.eq.s32 	%p129, %r10743, 0;
	@%p129 bra 	$L__BB1_163;
	mov.u32 	%r10744, %tid.x;
	shl.b32 	%r10745, %r10744, 4;
	and.b32  	%r10746, %r10745, 496;
	mov.u32 	%r10747, s_mem;
	add.s32 	%r10748, %r10747, %r10746;
	atom.shared.xor.b32 	%r10749, [%r10748+8704], %r11796;
	atom.shared.xor.b32 	%r10750, [%r10748+8708], %r11795;
	atom.shared.xor.b32 	%r10751, [%r10748+8712], %r11794;
	atom.shared.xor.b32 	%r10752, [%r10748+8716], %r11793;
$L__BB1_163:
	or.b32  	%r10753, %r11791, %r11792;
	or.b32  	%r10754, %r10753, %r11790;
	or.b32  	%r10755, %r10754, %r11789;
	setp.eq.s32 	%p130, %r10755, 0;
	@%p130 bra 	$L__BB1_165;
	mov.u32 	%r10756, %tid.x;
	shl.b32 	%r10757, %r10756, 4;
	and.b32  	%r10758, %r10757, 496;
	mov.u32 	%r10759, s_mem;
	add.s32 	%r10760, %r10759, %r10758;
	atom.shared.xor.b32 	%r10761, [%r10760+9216], %r11792;
	atom.shared.xor.b32 	%r10762, [%r10760+9220], %r11791;
	atom.shared.xor.b32 	%r10763, [%r10760+9224], %r11790;
	atom.shared.xor.b32 	%r10764, [%r10760+9228], %r11789;
$L__BB1_165:
	or.b32  	%r10765, %r11787, %r11788;
	or.b32  	%r10766, %r10765, %r11786;
	or.b32  	%r10767, %r10766, %r11785;
	setp.eq.s32 	%p131, %r10767, 0;
	@%p131 bra 	$L__BB1_167;
	mov.u32 	%r10768, %tid.x;
	shl.b32 	%r10769, %r10768, 4;
	and.b32  	%r10770, %r10769, 496;
	mov.u32 	%r10771, s_mem;
	add.s32 	%r10772, %r10771, %r10770;
	atom.shared.xor.b32 	%r10773, [%r10772+9728], %r11788;
	atom.shared.xor.b32 	%r10774, [%r10772+9732], %r11787;
	atom.shared.xor.b32 	%r10775, [%r10772+9736], %r11786;
	atom.shared.xor.b32 	%r10776, [%r10772+9740], %r11785;
$L__BB1_167:
	or.b32  	%r10777, %r11783, %r11784;
	or.b32  	%r10778, %r10777, %r11782;
	or.b32  	%r10779, %r10778, %r11781;
	setp.eq.s32 	%p132, %r10779, 0;
	@%p132 bra 	$L__BB1_169;
	mov.u32 	%r10780, %tid.x;
	shl.b32 	%r10781, %r10780, 4;
	and.b32  	%r10782, %r10781, 496;
	mov.u32 	%r10783, s_mem;
	add.s32 	%r10784, %r10783, %r10782;
	atom.shared.xor.b32 	%r10785, [%r10784+10240], %r11784;
	atom.shared.xor.b32 	%r10786, [%r10784+10244], %r11783;
	atom.shared.xor.b32 	%r10787, [%r10784+10248], %r11782;
	atom.shared.xor.b32 	%r10788, [%r10784+10252], %r11781;
$L__BB1_169:
	mov.u32 	%r11872, %tid.x;
	shl.b32 	%r10790, %r11872, 4;
	and.b32  	%r10791, %r10790, 496;
	mov.u32 	%r10792, s_mem;
	add.s32 	%r1392, %r10792, %r10791;
	or.b32  	%r10793, %r11779, %r11780;
	or.b32  	%r10794, %r10793, %r11778;
	or.b32  	%r10795, %r10794, %r11777;
	setp.eq.s32 	%p133, %r10795, 0;
	@%p133 bra 	$L__BB1_171;
	atom.shared.xor.b32 	%r10796, [%r1392+10752], %r11780;
	atom.shared.xor.b32 	%r10797, [%r1392+10756], %r11779;
	atom.shared.xor.b32 	%r10798, [%r1392+10760], %r11778;
	atom.shared.xor.b32 	%r10799, [%r1392+10764], %r11777;
$L__BB1_171:
	or.b32  	%r10800, %r11775, %r11776;
	or.b32  	%r10801, %r10800, %r11774;
	or.b32  	%r10802, %r10801, %r11773;
	setp.eq.s32 	%p134, %r10802, 0;
	@%p134 bra 	$L__BB1_173;
	atom.shared.xor.b32 	%r10803, [%r1392+11264], %r11776;
	atom.shared.xor.b32 	%r10804, [%r1392+11268], %r11775;
	atom.shared.xor.b32 	%r10805, [%r1392+11272], %r11774;
	atom.shared.xor.b32 	%r10806, [%r1392+11276], %r11773;
$L__BB1_173:
	or.b32  	%r10807, %r11771, %r11772;
	or.b32  	%r10808, %r10807, %r11770;
	or.b32  	%r10809, %r10808, %r11769;
	setp.eq.s32 	%p135, %r10809, 0;
	@%p135 bra 	$L__BB1_175;
	atom.shared.xor.b32 	%r10810, [%r1392+11776], %r11772;
	atom.shared.xor.b32 	%r10811, [%r1392+11780], %r11771;
	atom.shared.xor.b32 	%r10812, [%r1392+11784], %r11770;
	atom.shared.xor.b32 	%r10813, [%r1392+11788], %r11769;
$L__BB1_175:
	or.b32  	%r10814, %r11767, %r11768;
	or.b32  	%r10815, %r10814, %r11766;
	or.b32  	%r10816, %r10815, %r11765;
	setp.eq.s32 	%p136, %r10816, 0;
	@%p136 bra 	$L__BB1_177;
	atom.shared.xor.b32 	%r10817, [%r1392+12288], %r11768;
	atom.shared.xor.b32 	%r10818, [%r1392+12292], %r11767;
	atom.shared.xor.b32 	%r10819, [%r1392+12296], %r11766;
	atom.shared.xor.b32 	%r10820, [%r1392+12300], %r11765;
$L__BB1_177:
	or.b32  	%r10821, %r11763, %r11764;
	or.b32  	%r10822, %r10821, %r11762;
	or.b32  	%r10823, %r10822, %r11761;
	setp.eq.s32 	%p137, %r10823, 0;
	@%p137 bra 	$L__BB1_179;
	atom.shared.xor.b32 	%r10824, [%r1392+12800], %r11764;
	atom.shared.xor.b32 	%r10825, [%r1392+12804], %r11763;
	atom.shared.xor.b32 	%r10826, [%r1392+12808], %r11762;
	atom.shared.xor.b32 	%r10827, [%r1392+12812], %r11761;
$L__BB1_179:
	or.b32  	%r10828, %r11759, %r11760;
	or.b32  	%r10829, %r10828, %r11758;
	or.b32  	%r10830, %r10829, %r11757;
	setp.eq.s32 	%p138, %r10830, 0;
	@%p138 bra 	$L__BB1_181;
	atom.shared.xor.b32 	%r10831, [%r1392+13312], %r11760;
	atom.shared.xor.b32 	%r10832, [%r1392+13316], %r11759;
	atom.shared.xor.b32 	%r10833, [%r1392+13320], %r11758;
	atom.shared.xor.b32 	%r10834, [%r1392+13324], %r11757;
$L__BB1_181:
	or.b32  	%r10835, %r11755, %r11756;
	or.b32  	%r10836, %r10835, %r11754;
	or.b32  	%r10837, %r10836, %r11753;
	setp.eq.s32 	%p139, %r10837, 0;
	@%p139 bra 	$L__BB1_183;
	atom.shared.xor.b32 	%r10838, [%r1392+13824], %r11756;
	atom.shared.xor.b32 	%r10839, [%r1392+13828], %r11755;
	atom.shared.xor.b32 	%r10840, [%r1392+13832], %r11754;
	atom.shared.xor.b32 	%r10841, [%r1392+13836], %r11753;
$L__BB1_183:
	or.b32  	%r10842, %r11751, %r11752;
	or.b32  	%r10843, %r10842, %r11750;
	or.b32  	%r10844, %r10843, %r11749;
	setp.eq.s32 	%p140, %r10844, 0;
	@%p140 bra 	$L__BB1_185;
	atom.shared.xor.b32 	%r10845, [%r1392+14336], %r11752;
	atom.shared.xor.b32 	%r10846, [%r1392+14340], %r11751;
	atom.shared.xor.b32 	%r10847, [%r1392+14344], %r11750;
	atom.shared.xor.b32 	%r10848, [%r1392+14348], %r11749;
$L__BB1_185:
	or.b32  	%r10849, %r11747, %r11748;
	or.b32  	%r10850, %r10849, %r11746;
	or.b32  	%r10851, %r10850, %r11745;
	setp.eq.s32 	%p141, %r10851, 0;
	@%p141 bra 	$L__BB1_187;
	atom.shared.xor.b32 	%r10852, [%r1392+14848], %r11748;
	atom.shared.xor.b32 	%r10853, [%r1392+14852], %r11747;
	atom.shared.xor.b32 	%r10854, [%r1392+14856], %r11746;
	atom.shared.xor.b32 	%r10855, [%r1392+14860], %r11745;
$L__BB1_187:
	or.b32  	%r10856, %r11743, %r11744;
	or.b32  	%r10857, %r10856, %r11742;
	or.b32  	%r10858, %r10857, %r11741;
	setp.eq.s32 	%p142, %r10858, 0;
	@%p142 bra 	$L__BB1_189;
	atom.shared.xor.b32 	%r10859, [%r1392+15360], %r11744;
	atom.shared.xor.b32 	%r10860, [%r1392+15364], %r11743;
	atom.shared.xor.b32 	%r10861, [%r1392+15368], %r11742;
	atom.shared.xor.b32 	%r10862, [%r1392+15372], %r11741;
$L__BB1_189:
	or.b32  	%r10863, %r11739, %r11740;
	or.b32  	%r10864, %r10863, %r11738;
	or.b32  	%r10865, %r10864, %r11737;
	setp.eq.s32 	%p143, %r10865, 0;
	@%p143 bra 	$L__BB1_191;
	atom.shared.xor.b32 	%r10866, [%r1392+15872], %r11740;
	atom.shared.xor.b32 	%r10867, [%r1392+15876], %r11739;
	atom.shared.xor.b32 	%r10868, [%r1392+15880], %r11738;
	atom.shared.xor.b32 	%r10869, [%r1392+15884], %r11737;
$L__BB1_191:
	or.b32  	%r10870, %r11735, %r11736;
	or.b32  	%r10871, %r10870, %r11734;
	or.b32  	%r10872, %r10871, %r11733;
	setp.eq.s32 	%p144, %r10872, 0;
	@%p144 bra 	$L__BB1_193;
	atom.shared.xor.b32 	%r10873, [%r1392+16384], %r11736;
	atom.shared.xor.b32 	%r10874, [%r1392+16388], %r11735;
	atom.shared.xor.b32 	%r10875, [%r1392+16392], %r11734;
	atom.shared.xor.b32 	%r10876, [%r1392+16396], %r11733;
$L__BB1_193:
	or.b32  	%r10877, %r11731, %r11732;
	or.b32  	%r10878, %r10877, %r11730;
	or.b32  	%r10879, %r10878, %r11729;
	setp.eq.s32 	%p145, %r10879, 0;
	@%p145 bra 	$L__BB1_195;
	atom.shared.xor.b32 	%r10880, [%r1392+16896], %r11732;
	atom.shared.xor.b32 	%r10881, [%r1392+16900], %r11731;
	atom.shared.xor.b32 	%r10882, [%r1392+16904], %r11730;
	atom.shared.xor.b32 	%r10883, [%r1392+16908], %r11729;
$L__BB1_195:
	or.b32  	%r10884, %r11727, %r11728;
	or.b32  	%r10885, %r10884, %r11726;
	or.b32  	%r10886, %r10885, %r11725;
	setp.eq.s32 	%p146, %r10886, 0;
	@%p146 bra 	$L__BB1_197;
	atom.shared.xor.b32 	%r10887, [%r1392+17408], %r11728;
	atom.shared.xor.b32 	%r10888, [%r1392+17412], %r11727;
	atom.shared.xor.b32 	%r10889, [%r1392+17416], %r11726;
	atom.shared.xor.b32 	%r10890, [%r1392+17420], %r11725;
$L__BB1_197:
	or.b32  	%r10891, %r11723, %r11724;
	or.b32  	%r10892, %r10891, %r11722;
	or.b32  	%r10893, %r10892, %r11721;
	setp.eq.s32 	%p147, %r10893, 0;
	@%p147 bra 	$L__BB1_199;
	atom.shared.xor.b32 	%r10894, [%r1392+17920], %r11724;
	atom.shared.xor.b32 	%r10895, [%r1392+17924], %r11723;
	atom.shared.xor.b32 	%r10896, [%r1392+17928], %r11722;
	atom.shared.xor.b32 	%r10897, [%r1392+17932], %r11721;
$L__BB1_199:
	or.b32  	%r10898, %r11719, %r11720;
	or.b32  	%r10899, %r10898, %r11718;
	or.b32  	%r10900, %r10899, %r11717;
	setp.eq.s32 	%p148, %r10900, 0;
	@%p148 bra 	$L__BB1_201;
	atom.shared.xor.b32 	%r10901, [%r1392+18432], %r11720;
	atom.shared.xor.b32 	%r10902, [%r1392+18436], %r11719;
	atom.shared.xor.b32 	%r10903, [%r1392+18440], %r11718;
	atom.shared.xor.b32 	%r10904, [%r1392+18444], %r11717;
$L__BB1_201:
	or.b32  	%r10905, %r11715, %r11716;
	or.b32  	%r10906, %r10905, %r11714;
	or.b32  	%r10907, %r10906, %r11713;
	setp.eq.s32 	%p149, %r10907, 0;
	@%p149 bra 	$L__BB1_203;
	atom.shared.xor.b32 	%r10908, [%r1392+18944], %r11716;
	atom.shared.xor.b32 	%r10909, [%r1392+18948], %r11715;
	atom.shared.xor.b32 	%r10910, [%r1392+18952], %r11714;
	atom.shared.xor.b32 	%r10911, [%r1392+18956], %r11713;
$L__BB1_203:
	or.b32  	%r10912, %r11711, %r11712;
	or.b32  	%r10913, %r10912, %r11710;
	or.b32  	%r10914, %r10913, %r11709;
	setp.eq.s32 	%p150, %r10914, 0;
	@%p150 bra 	$L__BB1_205;
	atom.shared.xor.b32 	%r10915, [%r1392+19456], %r11712;
	atom.shared.xor.b32 	%r10916, [%r1392+19460], %r11711;
	atom.shared.xor.b32 	%r10917, [%r1392+19464], %r11710;
	atom.shared.xor.b32 	%r10918, [%r1392+19468], %r11709;
$L__BB1_205:
	or.b32  	%r10919, %r11707, %r11708;
	or.b32  	%r10920, %r10919, %r11706;
	or.b32  	%r10921, %r10920, %r11705;
	setp.eq.s32 	%p151, %r10921, 0;
	@%p151 bra 	$L__BB1_207;
	atom.shared.xor.b32 	%r10922, [%r1392+19968], %r11708;
	atom.shared.xor.b32 	%r10923, [%r1392+19972], %r11707;
	atom.shared.xor.b32 	%r10924, [%r1392+19976], %r11706;
	atom.shared.xor.b32 	%r10925, [%r1392+19980], %r11705;
$L__BB1_207:
	or.b32  	%r10926, %r11703, %r11704;
	or.b32  	%r10927, %r10926, %r11702;
	or.b32  	%r10928, %r10927, %r11701;
	setp.eq.s32 	%p152, %r10928, 0;
	@%p152 bra 	$L__BB1_209;
	atom.shared.xor.b32 	%r10929, [%r1392+20480], %r11704;
	atom.shared.xor.b32 	%r10930, [%r1392+20484], %r11703;
	atom.shared.xor.b32 	%r10931, [%r1392+20488], %r11702;
	atom.shared.xor.b32 	%r10932, [%r1392+20492], %r11701;
$L__BB1_209:
	or.b32  	%r10933, %r11699, %r11700;
	or.b32  	%r10934, %r10933, %r11698;
	or.b32  	%r10935, %r10934, %r11697;
	setp.eq.s32 	%p153, %r10935, 0;
	@%p153 bra 	$L__BB1_211;
	atom.shared.xor.b32 	%r10936, [%r1392+20992], %r11700;
	atom.shared.xor.b32 	%r10937, [%r1392+20996], %r11699;
	atom.shared.xor.b32 	%r10938, [%r1392+21000], %r11698;
	atom.shared.xor.b32 	%r10939, [%r1392+21004], %r11697;
$L__BB1_211:
	or.b32  	%r10940, %r11695, %r11696;
	or.b32  	%r10941, %r10940, %r11694;
	or.b32  	%r10942, %r10941, %r11693;
	setp.eq.s32 	%p154, %r10942, 0;
	@%p154 bra 	$L__BB1_213;
	atom.shared.xor.b32 	%r10943, [%r1392+21504], %r11696;
	atom.shared.xor.b32 	%r10944, [%r1392+21508], %r11695;
	atom.shared.xor.b32 	%r10945, [%r1392+21512], %r11694;
	atom.shared.xor.b32 	%r10946, [%r1392+21516], %r11693;
$L__BB1_213:
	or.b32  	%r10947, %r11691, %r11692;
	or.b32  	%r10948, %r10947, %r11690;
	or.b32  	%r10949, %r10948, %r11689;
	setp.eq.s32 	%p155, %r10949, 0;
	@%p155 bra 	$L__BB1_215;
	atom.shared.xor.b32 	%r10950, [%r1392+22016], %r11692;
	atom.shared.xor.b32 	%r10951, [%r1392+22020], %r11691;
	atom.shared.xor.b32 	%r10952, [%r1392+22024], %r11690;
	atom.shared.xor.b32 	%r10953, [%r1392+22028], %r11689;
$L__BB1_215:
	or.b32  	%r10954, %r11687, %r11688;
	or.b32  	%r10955, %r10954, %r11686;
	or.b32  	%r10956, %r10955, %r11685;
	setp.eq.s32 	%p156, %r10956, 0;
	@%p156 bra 	$L__BB1_217;
	atom.shared.xor.b32 	%r10957, [%r1392+22528], %r11688;
	atom.shared.xor.b32 	%r10958, [%r1392+22532], %r11687;
	atom.shared.xor.b32 	%r10959, [%r1392+22536], %r11686;
	atom.shared.xor.b32 	%r10960, [%r1392+22540], %r11685;
$L__BB1_217:
	or.b32  	%r10961, %r11683, %r11684;
	or.b32  	%r10962, %r10961, %r11682;
	or.b32  	%r10963, %r10962, %r11681;
	setp.eq.s32 	%p157, %r10963, 0;
	@%p157 bra 	$L__BB1_219;
	atom.shared.xor.b32 	%r10964, [%r1392+23040], %r11684;
	atom.shared.xor.b32 	%r10965, [%r1392+23044], %r11683;
	atom.shared.xor.b32 	%r10966, [%r1392+23048], %r11682;
	atom.shared.xor.b32 	%r10967, [%r1392+23052], %r11681;
$L__BB1_219:
	or.b32  	%r10968, %r11679, %r11680;
	or.b32  	%r10969, %r10968, %r11678;
	or.b32  	%r10970, %r10969, %r11677;
	setp.eq.s32 	%p158, %r10970, 0;
	@%p158 bra 	$L__BB1_221;
	atom.shared.xor.b32 	%r10971, [%r1392+23552], %r11680;
	atom.shared.xor.b32 	%r10972, [%r1392+23556], %r11679;
	atom.shared.xor.b32 	%r10973, [%r1392+23560], %r11678;
	atom.shared.xor.b32 	%r10974, [%r1392+23564], %r11677;
$L__BB1_221:
	or.b32  	%r10975, %r11675, %r11676;
	or.b32  	%r10976, %r10975, %r11674;
	or.b32  	%r10977, %r10976, %r11673;
	setp.eq.s32 	%p159, %r10977, 0;
	@%p159 bra 	$L__BB1_223;
	atom.shared.xor.b32 	%r10978, [%r1392+24064], %r11676;
	atom.shared.xor.b32 	%r10979, [%r1392+24068], %r11675;
	atom.shared.xor.b32 	%r10980, [%r1392+24072], %r11674;
	atom.shared.xor.b32 	%r10981, [%r1392+24076], %r11673;
$L__BB1_223:
	ld.param.u64 	%rd208, [fused_batch_pir_kernel_2_param_2];
	mov.u32 	%r1393, %ntid.x;
	cvta.to.global.u64 	%rd8, %rd208;
	and.b32  	%r10982, %r3, 3;
	setp.eq.s32 	%p160, %r10982, 3;
	bar.sync 	0;
	@%p160 bra 	$L__BB1_228;
	mul.wide.u32 	%rd161, %r11872, 16;
	add.s64 	%rd162, %rd161, %rd8;
	add.s64 	%rd211, %rd162, 8;
	mul.wide.u32 	%rd10, %r1393, 16;
	add.s32 	%r11866, %r10792, %r10790;
	shl.b32 	%r1396, %r1393, 4;
	add.s32 	%r10985, %r3, 1;
	and.b32  	%r10986, %r10985, 3;
	neg.s32 	%r11865, %r10986;
	mad.lo.s32 	%r11872, %r1393, %r10986, %r11872;
$L__BB1_225:
	.pragma "nounroll";
	ld.shared.v4.u32 	{%r1401, %r1402, %r1403, %r1404}, [%r11866];
	or.b32  	%r10987, %r1402, %r1401;
	or.b32  	%r10988, %r10987, %r1403;
	or.b32  	%r10989, %r10988, %r1404;
	setp.eq.s32 	%p161, %r10989, 0;
	@%p161 bra 	$L__BB1_227;
	atom.global.xor.b32 	%r10990, [%rd211+-8], %r1401;
	atom.global.xor.b32 	%r10991, [%rd211+-4], %r1402;
	atom.global.xor.b32 	%r10992, [%rd211], %r1403;
	atom.global.xor.b32 	%r10993, [%rd211+4], %r1404;
$L__BB1_227:
	add.s64 	%rd211, %rd211, %rd10;
	add.s32 	%r11866, %r11866, %r1396;
	add.s32 	%r11865, %r11865, 1;
	setp.ne.s32 	%p162, %r11865, 0;
	@%p162 bra 	$L__BB1_225;
$L__BB1_228:
	setp.lt.u32 	%p163, %r3, 3;
	@%p163 bra 	$L__BB1_239;
	shl.b32 	%r10994, %r1393, 1;
	add.s32 	%r11871, %r11872, %r10994;
	shl.b32 	%r1409, %r1393, 2;
	mad.lo.s32 	%r11870, %r1393, 3, %r11872;
	add.s32 	%r11869, %r1393, %r11872;
	shl.b32 	%r1412, %r1393, 4;
	shl.b32 	%r10995, %r11872, 4;
	add.s32 	%r11868, %r10792, %r10995;
	shl.b32 	%r1414, %r1393, 6;
	shl.b32 	%r1415, %r1393, 5;
	mul.lo.s32 	%r1416, %r1393, 48;
$L__BB1_230:
	ld.shared.v4.u32 	{%r1422, %r1423, %r1424, %r1425}, [%r11868];
	or.b32  	%r10997, %r1423, %r1422;
	or.b32  	%r10998, %r10997, %r1424;
	or.b32  	%r10999, %r10998, %r1425;
	setp.eq.s32 	%p164, %r10999, 0;
	@%p164 bra 	$L__BB1_232;
	mul.wide.u32 	%rd163, %r11872, 16;
	add.s64 	%rd164, %rd8, %rd163;
	atom.global.xor.b32 	%r11000, [%rd164], %r1422;
	atom.global.xor.b32 	%r11001, [%rd164+4], %r1423;
	atom.global.xor.b32 	%r11002, [%rd164+8], %r1424;
	atom.global.xor.b32 	%r11003, [%rd164+12], %r1425;
$L__BB1_232:
	add.s32 	%r11004, %r11868, %r1412;
	ld.shared.v4.u32 	{%r1426, %r1427, %r1428, %r1429}, [%r11004];
	or.b32  	%r11005, %r1427, %r1426;
	or.b32  	%r11006, %r11005, %r1428;
	or.b32  	%r11007, %r11006, %r1429;
	setp.eq.s32 	%p165, %r11007, 0;
	@%p165 bra 	$L__BB1_234;
	mul.wide.u32 	%rd165, %r11869, 16;
	add.s64 	%rd166, %rd8, %rd165;
	atom.global.xor.b32 	%r11008, [%rd166], %r1426;
	atom.global.xor.b32 	%r11009, [%rd166+4], %r1427;
	atom.global.xor.b32 	%r11010, [%rd166+8], %r1428;
	atom.global.xor.b32 	%r11011, [%rd166+12], %r1429;
$L__BB1_234:
	add.s32 	%r1430, %r11872, %r1393;
	add.s32 	%r11012, %r11868, %r1415;
	ld.shared.v4.u32 	{%r1431, %r1432, %r1433, %r1434}, [%r11012];
	or.b32  	%r11013, %r1432, %r1431;
	or.b32  	%r11014, %r11013, %r1433;
	or.b32  	%r11015, %r11014, %r1434;
	setp.eq.s32 	%p166, %r11015, 0;
	@%p166 bra 	$L__BB1_236;
	mul.wide.u32 	%rd167, %r11871, 16;
	add.s64 	%rd168, %rd8, %rd167;
	atom.global.xor.b32 	%r11016, [%rd168], %r1431;
	atom.global.xor.b32 	%r11017, [%rd168+4], %r1432;
	atom.global.xor.b32 	%r11018, [%rd168+8], %r1433;
	atom.global.xor.b32 	%r11019, [%rd168+12], %r1434;
$L__BB1_236:
	add.s32 	%r1435, %r1430, %r1393;
	add.s32 	%r11020, %r11868, %r1416;
	ld.shared.v4.u32 	{%r1436, %r1437, %r1438, %r1439}, [%r11020];
	or.b32  	%r11021, %r1437, %r1436;
	or.b32  	%r11022, %r11021, %r1438;
	or.b32  	%r11023, %r11022, %r1439;
	setp.eq.s32 	%p167, %r11023, 0;
	@%p167 bra 	$L__BB1_238;
	mul.wide.u32 	%rd169, %r11870, 16;
	add.s64 	%rd170, %rd8, %rd169;
	atom.global.xor.b32 	%r11024, [%rd170], %r1436;
	atom.global.xor.b32 	%r11025, [%rd170+4], %r1437;
	atom.global.xor.b32 	%r11026, [%rd170+8], %r1438;
	atom.global.xor.b32 	%r11027, [%rd170+12], %r1439;
$L__BB1_238:
	add.s32 	%r11028, %r1435, %r1393;
	add.s32 	%r11872, %r11028, %r1393;
	add.s32 	%r11871, %r11871, %r1409;
	add.s32 	%r11870, %r11870, %r1409;
	add.s32 	%r11869, %r11869, %r1409;
	add.s32 	%r11868, %r11868, %r1414;
	setp.lt.u32 	%p168, %r11872, 1536;
	@%p168 bra 	$L__BB1_230;
$L__BB1_239:
	ret;

}
	// .globl	fused_batch_pir_kernel_4
.visible .entry fused_batch_pir_kernel_4(
	.param .u64 .ptr .align 1 fused_batch_pir_kernel_4_param_0,
	.param .u64 .ptr .align 1 fused_batch_pir_kernel_4_param_1,
	.param .u64 .ptr .align 1 fused_batch_pir_kernel_4_param_2,
	.param .u32 fused_batch_pir_kernel_4_param_3,
	.param .u32 fused_batch_pir_kernel_4_param_4
)
{
	.reg .pred 	%p<318>;
	.reg .b16 	%rs<380>;
	.reg .b32 	%r<23504>;
	.reg .b64 	%rd<379>;

	ld.param.u64 	%rd10, [fused_batch_pir_kernel_4_param_1];
	cvta.to.global.u64 	%rd1, %rd10;
	mov.u32 	%r1, %tid.x;
	mov.u32 	%r2, %ntid.x;
	add.s32 	%r2809, %r1, %r2;
	cvt.u16.u32 	%rs158, %r2809;
	sub.s16 	%rs159, 3071, %rs158;
	cvt.u16.u32 	%rs160, %r2;
	div.u16 	%rs1, %rs159, %rs160;
	and.b16  	%rs161, %rs1, 3;
	cvt.u32.u16 	%r3, %rs161;
	setp.eq.s16 	%p1, %rs161, 2;
	mov.u32 	%r21847, %r1;
	@%p1 bra 	$L__BB2_3;
	mov.b32 	%r21846, 0;
	mov.u32 	%r2812, s_mem;
	mov.u32 	%r21847, %r1;
$L__BB2_2:
	.pragma "nounroll";
	shl.b32 	%r2811, %r21847, 4;
	add.s32 	%r2813, %r2812, %r2811;
	mov.b32 	%r2814, 0;
	st.shared.v4.u32 	[%r2813], {%r2814, %r2814, %r2814, %r2814};
	add.s32 	%r21847, %r21847, %r2;
	add.s32 	%r21846, %r21846, 1;
	xor.b32  	%r2815, %r21846, %r3;
	setp.ne.s32 	%p2, %r2815, 2;
	@%p2 bra 	$L__BB2_2;
$L__BB2_3:
	setp.lt.u16 	%p3, %rs1, 2;
	@%p3 bra 	$L__BB2_6;
	mov.u32 	%r2817, s_mem;
	shl.b32 	%r2820, %r2, 4;
	shl.b32 	%r2824, %r2, 2;
$L__BB2_5:
	shl.b32 	%r2816, %r21847, 4;
	add.s32 	%r2818, %r2817, %r2816;
	mov.b32 	%r2819, 0;
	st.shared.v4.u32 	[%r2818], {%r2819, %r2819, %r2819, %r2819};
	add.s32 	%r2821, %r2818, %r2820;
	st.shared.v4.u32 	[%r2821], {%r2819, %r2819, %r2819, %r2819};
	add.s32 	%r2822, %r2821, %r2820;
	st.shared.v4.u32 	[%r2822], {%r2819, %r2819, %r2819, %r2819};
	add.s32 	%r2823, %r2822, %r2820;
	st.shared.v4.u32 	[%r2823], {%r2819, %r2819, %r2819, %r2819};
	add.s32 	%r21847, %r2824, %r21847;
	setp.lt.u32 	%p4, %r21847, 3072;
	@%p4 bra 	$L__BB2_5;
$L__BB2_6:
	bar.sync 	0;
	mov.u32 	%r2825, %ctaid.x;
	shl.b32 	%r11, %r2825, 11;
	setp.ne.s32 	%p5, %r1, 0;
	ld.const.u32 	%r12, [CHACHA_CONSTANTS];
	ld.const.u32 	%r13, [CHACHA_CONSTANTS+4];
	ld.const.u32 	%r14, [CHACHA_CONSTANTS+8];
	ld.const.u32 	%r15, [CHACHA_CONSTANTS+12];
	@%p5 bra 	$L__BB2_68;
	ld.global.v2.u8 	{%rs310, %rs3}, [%rd1+16];
	ld.global.u32 	%r21865, [%rd1];
	ld.global.u32 	%r21864, [%rd1+4];
	ld.global.u32 	%r21863, [%rd1+8];
	ld.global.u32 	%r21862, [%rd1+12];
	setp.lt.u16 	%p6, %rs3, 12;
	@%p6 bra 	$L__BB2_12;
	cvt.u32.u16 	%r2827, %rs3;
	and.b32  	%r20, %r2827, 255;
	add.s32 	%r21, %r20, -12;
	mov.b32 	%r21853, 0;
	mov.u16 	%rs308, %rs310;
$L__BB2_9:
	add.s32 	%r2828, %r12, %r21865;
	shf.l.wrap.b32 	%r2829, %r2828, %r2828, 16;
	add.s32 	%r2830, %r21865, %r2829;
	xor.b32  	%r2831, %r21865, %r2830;
	shf.l.wrap.b32 	%r2832, %r2831, %r2831, 12;
	add.s32 	%r2833, %r2828, %r2832;
	xor.b32  	%r2834, %r2829, %r2833;
	shf.l.wrap.b32 	%r2835, %r2834, %r2834, 8;
	add.s32 	%r2836, %r2830, %r2835;
	xor.b32  	%r2837, %r2832, %r2836;
	shf.l.wrap.b32 	%r2838, %r2837, %r2837, 7;
	add.s32 	%r2839, %r13, %r21864;
	shf.l.wrap.b32 	%r2840, %r2839, %r2839, 16;
	add.s32 	%r2841, %r21864, %r2840;
	xor.b32  	%r2842, %r21864, %r2841;
	shf.l.wrap.b32 	%r2843, %r2842, %r2842, 12;
	add.s32 	%r2844, %r2839, %r2843;
	xor.b32  	%r2845, %r2840, %r2844;
	shf.l.wrap.b32 	%r2846, %r2845, %r2845, 8;
	add.s32 	%r2847, %r2841, %r2846;
	xor.b32  	%r2848, %r2843, %r2847;
	shf.l.wrap.b32 	%r2849, %r2848, %r2848, 7;
	add.s32 	%r2850, %r14, %r21863;
	shf.l.wrap.b32 	%r2851, %r2850, %r2850, 16;
	add.s32 	%r2852, %r21863, %r2851;
	xor.b32  	%r2853, %r21863, %r2852;
	shf.l.wrap.b32 	%r2854, %r2853, %r2853, 12;
	add.s32 	%r2855, %r2850, %r2854;
	xor.b32  	%r2856, %r2851, %r2855;
	shf.l.wrap.b32 	%r2857, %r2856, %r2856, 8;
	add.s32 	%r2858, %r2852, %r2857;
	xor.b32  	%r2859, %r2854, %r2858;
	shf.l.wrap.b32 	%r2860, %r2859, %r2859, 7;
	add.s32 	%r2861, %r15, %r21862;
	shf.l.wrap.b32 	%r2862, %r2861, %r2861, 16;
	add.s32 	%r2863, %r21862, %r2862;
	xor.b32  	%r2864, %r21862, %r2863;
	shf.l.wrap.b32 	%r2865, %r2864, %r2864, 12;
	add.s32 	%r2866, %r2861, %r2865;
	xor.b32  	%r2867, %r2862, %r2866;
	shf.l.wrap.b32 	%r2868, %r2867, %r2867, 8;
	add.s32 	%r2869, %r2863, %r2868;
	xor.b32  	%r2870, %r2865, %r2869;
	shf.l.wrap.b32 	%r2871, %r2870, %r2870, 7;
	add.s32 	%r2872, %r2833, %r2849;
	xor.b32  	%r2873, %r2868, %r2872;
	shf.l.wrap.b32 	%r2874, %r2873, %r2873, 16;
	add.s32 	%r2875, %r2858, %r2874;
	xor.b32  	%r2876, %r2849, %r2875;
	shf.l.wrap.b32 	%r2877, %r2876, %r2876, 12;
	add.s32 	%r2878, %r2872, %r2877;
	xor.b32  	%r2879, %r2874, %r2878;
	shf.l.wrap.b32 	%r2880, %r2879, %r2879, 8;
	add.s32 	%r2881, %r2875, %r2880;
	xor.b32  	%r2882, %r2877, %r2881;
	shf.l.wrap.b32 	%r2883, %r2882, %r2882, 7;
	add.s32 	%r2884, %r2844, %r2860;
	xor.b32  	%r2885, %r2835, %r2884;
	shf.l.wrap.b32 	%r2886, %r2885, %r2885, 16;
	add.s32 	%r2887, %r2869, %r2886;
	xor.b32  	%r2888, %r2860, %r2887;
	shf.l.wrap.b32 	%r2889, %r2888, %r2888, 12;
	add.s32 	%r2890, %r2884, %r2889;
	xor.b32  	%r2891, %r2886, %r2890;
	shf.l.wrap.b32 	%r2892, %r2891, %r2891, 8;
	add.s32 	%r2893, %r2887, %r2892;
	xor.b32  	%r2894, %r2889, %r2893;
	shf.l.wrap.b32 	%r2895, %r2894, %r2894, 7;
	add.s32 	%r2896, %r2855, %r2871;
	xor.b32  	%r2897, %r2846, %r2896;
	shf.l.wrap.b32 	%r2898, %r2897, %r2897, 16;
	add.s32 	%r2899, %r2836, %r2898;
	xor.b32  	%r2900, %r2871, %r2899;
	shf.l.wrap.b32 	%r2901, %r2900, %r2900, 12;
	add.s32 	%r2902, %r2896, %r2901;
	xor.b32  	%r2903, %r2898, %r2902;
	shf.l.wrap.b32 	%r2904, %r2903, %r2903, 8;
	add.s32 	%r2905, %r2899, %r2904;
	xor.b32  	%r2906, %r2901, %r2905;
	shf.l.wrap.b32 	%r2907, %r2906, %r2906, 7;
	add.s32 	%r2908, %r2866, %r2838;
	xor.b32  	%r2909, %r2857, %r2908;
	shf.l.wrap.b32 	%r2910, %r2909, %r2909, 16;
	add.s32 	%r2911, %r2847, %r2910;
	xor.b32  	%r2912, %r2838, %r2911;
	shf.l.wrap.b32 	%r2913, %r2912, %r2912, 12;
	add.s32 	%r2914, %r2908, %r2913;
	xor.b32  	%r2915, %r2910, %r2914;
	shf.l.wrap.b32 	%r2916, %r2915, %r2915, 8;
	add.s32 	%r2917, %r2911, %r2916;
	xor.b32  	%r2918, %r2913, %r2917;
	shf.l.wrap.b32 	%r2919, %r2918, %r2918, 7;
	add.s32 	%r2920, %r2878, %r2919;
	xor.b32  	%r2921, %r2892, %r2920;
	shf.l.wrap.b32 	%r2922, %r2921, %r2921, 16;
	add.s32 	%r2923, %r2905, %r2922;
	xor.b32  	%r2924, %r2919, %r2923;
	shf.l.wrap.b32 	%r2925, %r2924, %r2924, 12;
	add.s32 	%r2926, %r2920, %r2925;
	xor.b32  	%r2927, %r2922, %r2926;
	shf.l.wrap.b32 	%r2928, %r2927, %r2927, 8;
	add.s32 	%r2929, %r2923, %r2928;
	xor.b32  	%r2930, %r2925, %r2929;
	shf.l.wrap.b32 	%r2931, %r2930, %r2930, 7;
	add.s32 	%r2932, %r2890, %r2883;
	xor.b32  	%r2933, %r2904, %r2932;
	shf.l.wrap.b32 	%r2934, %r2933, %r2933, 16;
	add.s32 	%r2935, %r2917, %r2934;
	xor.b32  	%r2936, %r2883, %r2935;
	shf.l.wrap.b32 	%r2937, %r2936, %r2936, 12;
	add.s32 	%r2938, %r2932, %r2937;
	xor.b32  	%r2939, %r2934, %r2938;
	shf.l.wrap.b32 	%r2940, %r2939, %r2939, 8;
	add.s32 	%r2941, %r2935, %r2940;
	xor.b32  	%r2942, %r2937, %r2941;
	shf.l.wrap.b32 	%r2943, %r2942, %r2942, 7;
	add.s32 	%r2944, %r2902, %r2895;
	xor.b32  	%r2945, %r2916, %r2944;
	shf.l.wrap.b32 	%r2946, %r2945, %r2945, 16;
	add.s32 	%r2947, %r2881, %r2946;
	xor.b32  	%r2948, %r2895, %r2947;
	shf.l.wrap.b32 	%r2949, %r2948, %r2948, 12;
	add.s32 	%r2950, %r2944, %r2949;
	xor.b32  	%r2951, %r2946, %r2950;
	shf.l.wrap.b32 	%r2952, %r2951, %r2951, 8;
	add.s32 	%r2953, %r2947, %r2952;
	xor.b32  	%r2954, %r2949, %r2953;
	shf.l.wrap.b32 	%r2955, %r2954, %r2954, 7;
	add.s32 	%r2956, %r2914, %r2907;
	xor.b32  	%r2957, %r2880, %r2956;
	shf.l.wrap.b32 	%r2958, %r2957, %r2957, 16;
	add.s32 	%r2959, %r2893, %r2958;
	xor.b32  	%r2960, %r2907, %r2959;
	shf.l.wrap.b32 	%r2961, %r2960, %r2960, 12;
	add.s32 	%r2962, %r2956, %r2961;
	xor.b32  	%r2963, %r2958, %r2962;
	shf.l.wrap.b32 	%r2964, %r2963, %r2963, 8;
	add.s32 	%r2965, %r2959, %r2964;
	xor.b32  	%r2966, %r2961, %r2965;
	shf.l.wrap.b32 	%r2967, %r2966, %r2966, 7;
	add.s32 	%r2968, %r2926, %r2943;
	xor.b32  	%r2969, %r2964, %r2968;
	shf.l.wrap.b32 	%r2970, %r2969, %r2969, 16;
	add.s32 	%r2971, %r2953, %r2970;
	xor.b32  	%r2972, %r2943, %r2971;
	shf.l.wrap.b32 	%r2973, %r2972, %r2972, 12;
	add.s32 	%r2974, %r2968, %r2973;
	xor.b32  	%r2975, %r2970, %r2974;
	shf.l.wrap.b32 	%r2976, %r2975, %r2975, 8;
	add.s32 	%r2977, %r2971, %r2976;
	xor.b32  	%r2978, %r2973, %r2977;
	shf.l.wrap.b32 	%r2979, %r2978, %r2978, 7;
	add.s32 	%r2980, %r2938, %r2955;
	xor.b32  	%r2981, %r2928, %r2980;
	shf.l.wrap.b32 	%r2982, %r2981, %r2981, 16;
	add.s32 	%r2983, %r2965, %r2982;
	xor.b32  	%r2984, %r2955, %r2983;
	shf.l.wrap.b32 	%r2985, %r2984, %r2984, 12;
	add.s32 	%r2986, %r2980, %r2985;
	xor.b32  	%r2987, %r2982, %r2986;
	shf.l.wrap.b32 	%r2988, %r2987, %r2987, 8;
	add.s32 	%r2989, %r2983, %r2988;
	xor.b32  	%r2990, %r2985, %r2989;
	shf.l.wrap.b32 	%r2991, %r2990, %r2990, 7;
	add.s32 	%r2992, %r2950, %r2967;
	xor.b32  	%r2993, %r2940, %r2992;
	shf.l.wrap.b32 	%r2994, %r2993, %r2993, 16;
	add.s32 	%r2995, %r2929, %r2994;
	xor.b32  	%r2996, %r2967, %r2995;
	shf.l.wrap.b32 	%r2997, %r2996, %r2996, 12;
	add.s32 	%r2998, %r2992, %r2997;
	xor.b32  	%r2999, %r2994, %r2998;
	shf.l.wrap.b32 	%r3000, %r2999, %r2999, 8;
	add.s32 	%r3001, %r2995, %r3000;
	xor.b32  	%r3002, %r2997, %r3001;
	shf.l.wrap.b32 	%r3003, %r3002, %r3002, 7;
	add.s32 	%r3004, %r2962, %r2931;
	xor.b32  	%r3005, %r2952, %r3004;
	shf.l.wrap.b32 	%r3006, %r3005, %r3005, 16;
	add.s32 	%r3007, %r2941, %r3006;
	xor.b32  	%r3008, %r2931, %r3007;
	shf.l.wrap.b32 	%r3009, %r3008, %r3008, 12;
	add.s32 	%r3010, %r3004, %r3009;
	xor.b32  	%r3011, %r3006, %r3010;
	shf.l.wrap.b32 	%r3012, %r3011, %r3011, 8;
	add.s32 	%r3013, %r3007, %r3012;
	xor.b32  	%r3014, %r3009, %r3013;
	shf.l.wrap.b32 	%r3015, %r3014, %r3014, 7;
	add.s32 	%r3016, %r2974, %r3015;
	xor.b32  	%r3017, %r2988, %r3016;
	shf.l.wrap.b32 	%r3018, %r3017, %r3017, 16;
	add.s32 	%r3019, %r3001, %r3018;
	xor.b32  	%r3020, %r3015, %r3019;
	shf.l.wrap.b32 	%r3021, %r3020, %r3020, 12;
	add.s32 	%r3022, %r3016, %r3021;
	xor.b32  	%r3023, %r3018, %r3022;
	shf.l.wrap.b32 	%r3024, %r3023, %r3023, 8;
	add.s32 	%r3025, %r3019, %r3024;
	xor.b32  	%r3026, %r3021, %r3025;
	shf.l.wrap.b32 	%r3027, %r3026, %r3026, 7;
	add.s32 	%r3028, %r2986, %r2979;
	xor.b32  	%r3029, %r3000, %r3028;
	shf.l.wrap.b32 	%r3030, %r3029, %r3029, 16;
	add.s32 	%r3031, %r3013, %r3030;
	xor.b32  	%r3032, %r2979, %r3031;
	shf.l.wrap.b32 	%r3033, %r3032, %r3032, 12;
	add.s32 	%r3034, %r3028, %r3033;
	xor.b32  	%r3035, %r3030, %r3034;
	shf.l.wrap.b32 	%r3036, %r3035, %r3035, 8;
	add.s32 	%r3037, %r3031, %r3036;
	xor.b32  	%r3038, %r3033, %r3037;
	shf.l.wrap.b32 	%r3039, %r3038, %r3038, 7;
	add.s32 	%r3040, %r2998, %r2991;
	xor.b32  	%r3041, %r3012, %r3040;
	shf.l.wrap.b32 	%r3042, %r3041, %r3041, 16;
	add.s32 	%r3043, %r2977, %r3042;
	xor.b32  	%r3044, %r2991, %r3043;
	shf.l.wrap.b32 	%r3045, %r3044, %r3044, 12;
	add.s32 	%r3046, %r3040, %r3045;
	xor.b32  	%r3047, %r3042, %r3046;
	shf.l.wrap.b32 	%r3048, %r3047, %r3047, 8;
	add.s32 	%r3049, %r3043, %r3048;
	xor.b32  	%r3050, %r3045, %r3049;
	shf.l.wrap.b32 	%r3051, %r3050, %r3050, 7;
	add.s32 	%r3052, %r3010, %r3003;
	xor.b32  	%r3053, %r2976, %r3052;
	shf.l.wrap.b32 	%r3054, %r3053, %r3053, 16;
	add.s32 	%r3055, %r2989, %r3054;
	xor.b32  	%r3056, %r3003, %r3055;
	shf.l.wrap.b32 	%r3057, %r3056, %r3056, 12;
	add.s32 	%r3058, %r3052, %r3057;
	xor.b32  	%r3059, %r3054, %r3058;
	shf.l.wrap.b32 	%r3060, %r3059, %r3059, 8;
	add.s32 	%r3061, %r3055, %r3060;
	xor.b32  	%r3062, %r3057, %r3061;
	shf.l.wrap.b32 	%r3063, %r3062, %r3062, 7;
	add.s32 	%r3064, %r3022, %r3039;
	xor.b32  	%r3065, %r3060, %r3064;
	shf.l.wrap.b32 	%r3066, %r3065, %r3065, 16;
	add.s32 	%r3067, %r3049, %r3066;
	xor.b32  	%r3068, %r3039, %r3067;
	shf.l.wrap.b32 	%r3069, %r3068, %r3068, 12;
	add.s32 	%r3070, %r3064, %r3069;
	xor.b32  	%r3071, %r3066, %r3070;
	shf.l.wrap.b32 	%r3072, %r3071, %r3071, 8;
	add.s32 	%r3073, %r3067, %r3072;
	xor.b32  	%r3074, %r3069, %r3073;
	shf.l.wrap.b32 	%r3075, %r3074, %r3074, 7;
	add.s32 	%r3076, %r3034, %r3051;
	xor.b32  	%r3077, %r3024, %r3076;
	shf.l.wrap.b32 	%r3078, %r3077, %r3077, 16;
	add.s32 	%r3079, %r3061, %r3078;
	xor.b32  	%r3080, %r3051, %r3079;
	shf.l.wrap.b32 	%r3081, %r3080, %r3080, 12;
	add.s32 	%r3082, %r3076, %r3081;
	xor.b32  	%r3083, %r3078, %r3082;
	shf.l.wrap.b32 	%r3084, %r3083, %r3083, 8;
	add.s32 	%r3085, %r3079, %r3084;
	xor.b32  	%r3086, %r3081, %r3085;
	shf.l.wrap.b32 	%r3087, %r3086, %r3086, 7;
	add.s32 	%r3088, %r3046, %r3063;
	xor.b32  	%r3089, %r3036, %r3088;
	shf.l.wrap.b32 	%r3090, %r3089, %r3089, 16;
	add.s32 	%r3091, %r3025, %r3090;
	xor.b32  	%r3092, %r3063, %r3091;
	shf.l.wrap.b32 	%r3093, %r3092, %r3092, 12;
	add.s32 	%r3094, %r3088, %r3093;
	xor.b32  	%r3095, %r3090, %r3094;
	shf.l.wrap.b32 	%r3096, %r3095, %r3095, 8;
	add.s32 	%r3097, %r3091, %r3096;
	xor.b32  	%r3098, %r3093, %r3097;
	shf.l.wrap.b32 	%r3099, %r3098, %r3098, 7;
	add.s32 	%r3100, %r3058, %r3027;
	xor.b32  	%r3101, %r3048, %r3100;
	shf.l.wrap.b32 	%r3102, %r3101, %r3101, 16;
	add.s32 	%r3103, %r3037, %r3102;
	xor.b32  	%r3104, %r3027, %r3103;
	shf.l.wrap.b32 	%r3105, %r3104, %r3104, 12;
	add.s32 	%r3106, %r3100, %r3105;
	xor.b32  	%r3107, %r3102, %r3106;
	shf.l.wrap.b32 	%r3108, %r3107, %r3107, 8;
	add.s32 	%r3109, %r3103, %r3108;
	xor.b32  	%r3110, %r3105, %r3109;
	shf.l.wrap.b32 	%r3111, %r3110, %r3110, 7;
	add.s32 	%r3112, %r3070, %r3111;
	xor.b32  	%r3113, %r3084, %r3112;
	shf.l.wrap.b32 	%r3114, %r3113, %r3113, 16;
	add.s32 	%r3115, %r3097, %r3114;
	xor.b32  	%r3116, %r3111, %r3115;
	shf.l.wrap.b32 	%r3117, %r3116, %r3116, 12;
	add.s32 	%r3118, %r3112, %r3117;
	xor.b32  	%r3119, %r3114, %r3118;
	shf.l.wrap.b32 	%r3120, %r3119, %r3119, 8;
	add.s32 	%r3121, %r3115, %r3120;
	xor.b32  	%r3122, %r3117, %r3121;
	shf.l.wrap.b32 	%r3123, %r3122, %r3122, 7;
	add.s32 	%r3124, %r3082, %r3075;
	xor.b32  	%r3125, %r3096, %r3124;
	shf.l.wrap.b32 	%r3126, %r3125, %r3125, 16;
	add.s32 	%r3127, %r3109, %r3126;
	xor.b32  	%r3128, %r3075, %r3127;
	shf.l.wrap.b32 	%r3129, %r3128, %r3128, 12;
	add.s32 	%r3130, %r3124, %r3129;
	xor.b32  	%r3131, %r3126, %r3130;
	shf.l.wrap.b32 	%r3132, %r3131, %r3131, 8;
	add.s32 	%r3133, %r3127, %r3132;
	xor.b32  	%r3134, %r3129, %r3133;
	shf.l.wrap.b32 	%r3135, %r3134, %r3134, 7;
	add.s32 	%r3136, %r3094, %r3087;
	xor.b32  	%r3137, %r3108, %r3136;
	shf.l.wrap.b32 	%r3138, %r3137, %r3137, 16;
	add.s32 	%r3139, %r3073, %r3138;
	xor.b32  	%r3140, %r3087, %r3139;
	shf.l.wrap.b32 	%r3141, %r3140, %r3140, 12;
	add.s32 	%r3142, %r3136, %r3141;
	xor.b32  	%r3143, %r3138, %r3142;
	shf.l.wrap.b32 	%r3144, %r3143, %r3143, 8;
	add.s32 	%r3145, %r3139, %r3144;
	xor.b32  	%r3146, %r3141, %r3145;
	shf.l.wrap.b32 	%r3147, %r3146, %r3146, 7;
	add.s32 	%r3148, %r3106, %r3099;
	xor.b32  	%r3149, %r3072, %r3148;
	shf.l.wrap.b32 	%r3150, %r3149, %r3149, 16;
	add.s32 	%r3151, %r3085, %r3150;
	xor.b32  	%r3152, %r3099, %r3151;
	shf.l.wrap.b32 	%r3153, %r3152, %r3152, 12;
	add.s32 	%r3154, %r3148, %r3153;
	xor.b32  	%r3155, %r3150, %r3154;
	shf.l.wrap.b32 	%r3156, %r3155, %r3155, 8;
	add.s32 	%r3157, %r3151, %r3156;
	xor.b32  	%r3158, %r3153, %r3157;
	shf.l.wrap.b32 	%r3159, %r3158, %r3158, 7;
	add.s32 	%r3160, %r3118, %r3135;
	xor.b32  	%r3161, %r3156, %r3160;
	shf.l.wrap.b32 	%r3162, %r3161, %r3161, 16;
	add.s32 	%r3163, %r3145, %r3162;
	xor.b32  	%r3164, %r3135, %r3163;
	shf.l.wrap.b32 	%r3165, %r3164, %r3164, 12;
	add.s32 	%r3166, %r3160, %r3165;
	xor.b32  	%r3167, %r3162, %r3166;
	shf.l.wrap.b32 	%r3168, %r3167, %r3167, 8;
	add.s32 	%r3169, %r3163, %r3168;
	xor.b32  	%r3170, %r3165, %r3169;
	shf.l.wrap.b32 	%r3171, %r3170, %r3170, 7;
	add.s32 	%r3172, %r3130, %r3147;
	xor.b32  	%r3173, %r3120, %r3172;
	shf.l.wrap.b32 	%r3174, %r3173, %r3173, 16;
	add.s32 	%r3175, %r3157, %r3174;
	xor.b32  	%r3176, %r3147, %r3175;
	shf.l.wrap.b32 	%r3177, %r3176, %r3176, 12;
	add.s32 	%r3178, %r3172, %r3177;
	xor.b32  	%r3179, %r3174, %r3178;
	shf.l.wrap.b32 	%r3180, %r3179, %r3179, 8;
	add.s32 	%r3181, %r3175, %r3180;
	xor.b32  	%r3182, %r3177, %r3181;
	shf.l.wrap.b32 	%r3183, %r3182, %r3182, 7;
	add.s32 	%r3184, %r3142, %r3159;
	xor.b32  	%r3185, %r3132, %r3184;
	shf.l.wrap.b32 	%r3186, %r3185, %r3185, 16;
	add.s32 	%r3187, %r3121, %r3186;
	xor.b32  	%r3188, %r3159, %r3187;
	shf.l.wrap.b32 	%r3189, %r3188, %r3188, 12;
	add.s32 	%r3190, %r3184, %r3189;
	xor.b32  	%r3191, %r3186, %r3190;
	shf.l.wrap.b32 	%r3192, %r3191, %r3191, 8;
	add.s32 	%r3193, %r3187, %r3192;
	xor.b32  	%r3194, %r3189, %r3193;
	shf.l.wrap.b32 	%r3195, %r3194, %r3194, 7;
	add.s32 	%r3196, %r3154, %r3123;
	xor.b32  	%r3197, %r3144, %r3196;
	shf.l.wrap.b32 	%r3198, %r3197, %r3197, 16;
	add.s32 	%r3199, %r3133, %r3198;
	xor.b32  	%r3200, %r3123, %r3199;
	shf.l.wrap.b32 	%r3201, %r3200, %r3200, 12;
	add.s32 	%r3202, %r3196, %r3201;
	xor.b32  	%r3203, %r3198, %r3202;
	shf.l.wrap.b32 	%r3204, %r3203, %r3203, 8;
	add.s32 	%r3205, %r3199, %r3204;
	xor.b32  	%r3206, %r3201, %r3205;
	shf.l.wrap.b32 	%r3207, %r3206, %r3206, 7;
	add.s32 	%r21857, %r12, %r3166;
	add.s32 	%r21856, %r13, %r3178;
	add.s32 	%r21855, %r14, %r3190;
	add.s32 	%r21854, %r15, %r3202;
	add.s32 	%r21858, %r21865, %r3207;
	add.s32 	%r21859, %r21864, %r3171;
	add.s32 	%r21860, %r21863, %r3183;
	add.s32 	%r21861, %r21862, %r3195;
	xor.b32  	%r3208, %r2828, 1;
	shf.l.wrap.b32 	%r3209, %r2828, %r3208, 16;
	add.s32 	%r3210, %r21865, %r3209;
	xor.b32  	%r3211, %r21865, %r3210;
	shf.l.wrap.b32 	%r3212, %r3211, %r3211, 12;
	add.s32 	%r3213, %r2828, %r3212;
	xor.b32  	%r3214, %r3209, %r3213;
	shf.l.wrap.b32 	%r3215, %r3214, %r3214, 8;
	add.s32 	%r3216, %r3210, %r3215;
	xor.b32  	%r3217, %r3212, %r3216;
	shf.l.wrap.b32 	%r3218, %r3217, %r3217, 7;
	add.s32 	%r3219, %r3213, %r2849;
	xor.b32  	%r3220, %r2868, %r3219;
	shf.l.wrap.b32 	%r3221, %r3220, %r3220, 16;
	add.s32 	%r3222, %r2858, %r3221;
	xor.b32  	%r3223, %r2849, %r3222;
	shf.l.wrap.b32 	%r3224, %r3223, %r3223, 12;
	add.s32 	%r3225, %r3219, %r3224;
	xor.b32  	%r3226, %r3221, %r3225;
	shf.l.wrap.b32 	%r3227, %r3226, %r3226, 8;
	add.s32 	%r3228, %r3222, %r3227;
	xor.b32  	%r3229, %r3224, %r3228;
	shf.l.wrap.b32 	%r3230, %r3229, %r3229, 7;
	xor.b32  	%r3231, %r3215, %r2884;
	shf.l.wrap.b32 	%r3232, %r3231, %r3231, 16;
	add.s32 	%r3233, %r2869, %r3232;
	xor.b32  	%r3234, %r2860, %r3233;
	shf.l.wrap.b32 	%r3235, %r3234, %r3234, 12;
	add.s32 	%r3236, %r2884, %r3235;
	xor.b32  	%r3237, %r3232, %r3236;
	shf.l.wrap.b32 	%r3238, %r3237, %r3237, 8;
	add.s32 	%r3239, %r3233, %r3238;
	xor.b32  	%r3240, %r3235, %r3239;
	shf.l.wrap.b32 	%r3241, %r3240, %r3240, 7;
	add.s32 	%r3242, %r3216, %r2898;
	xor.b32  	%r3243, %r2871, %r3242;
	shf.l.wrap.b32 	%r3244, %r3243, %r3243, 12;
	add.s32 	%r3245, %r2896, %r3244;
	xor.b32  	%r3246, %r2898, %r3245;
	shf.l.wrap.b32 	%r3247, %r3246, %r3246, 8;
	add.s32 	%r3248, %r3242, %r3247;
	xor.b32  	%r3249, %r3244, %r3248;
	shf.l.wrap.b32 	%r3250, %r3249, %r3249, 7;
	add.s32 	%r3251, %r2866, %r3218;
	xor.b32  	%r3252, %r2857, %r3251;
	shf.l.wrap.b32 	%r3253, %r3252, %r3252, 16;
	add.s32 	%r3254, %r2847, %r3253;
	xor.b32  	%r3255, %r3218, %r3254;
	shf.l.wrap.b32 	%r3256, %r3255, %r3255, 12;
	add.s32 	%r3257, %r3251, %r3256;
	xor.b32  	%r3258, %r3253, %r3257;
	shf.l.wrap.b32 	%r3259, %r3258, %r3258, 8;
	add.s32 	%r3260, %r3254, %r3259;
	xor.b32  	%r3261, %r3256, %r3260;
	shf.l.wrap.b32 	%r3262, %r3261, %r3261, 7;
	add.s32 	%r3263, %r3225, %r3262;
	xor.b32  	%r3264, %r3238, %r3263;
	shf.l.wrap.b32 	%r3265, %r3264, %r3264, 16;
	add.s32 	%r3266, %r3248, %r3265;
	xor.b32  	%r3267, %r3262, %r3266;
	shf.l.wrap.b32 	%r3268, %r3267, %r3267, 12;
	add.s32 	%r3269, %r3263, %r3268;
	xor.b32  	%r3270, %r3265, %r3269;
	shf.l.wrap.b32 	%r3271, %r3270, %r3270, 8;
	add.s32 	%r3272, %r3266, %r3271;
	xor.b32  	%r3273, %r3268, %r3272;
	shf.l.wrap.b32 	%r3274, %r3273, %r3273, 7;
	add.s32 	%r3275, %r3236, %r3230;
	xor.b32  	%r3276, %r3247, %r3275;
	shf.l.wrap.b32 	%r3277, %r3276, %r3276, 16;
	add.s32 	%r3278, %r3260, %r3277;
	xor.b32  	%r3279, %r3230, %r3278;
	shf.l.wrap.b32 	%r3280, %r3279, %r3279, 12;
	add.s32 	%r3281, %r3275, %r3280;
	xor.b32  	%r3282, %r3277, %r3281;
	shf.l.wrap.b32 	%r3283, %r3282, %r3282, 8;
	add.s32 	%r3284, %r3278, %r3283;
	xor.b32  	%r3285, %r3280, %r3284;
	shf.l.wrap.b32 	%r3286, %r3285, %r3285, 7;
	add.s32 	%r3287, %r3245, %r3241;
	xor.b32  	%r3288, %r3259, %r3287;
	shf.l.wrap.b32 	%r3289, %r3288, %r3288, 16;
	add.s32 	%r3290, %r3228, %r3289;
	xor.b32  	%r3291, %r3241, %r3290;
	shf.l.wrap.b32 	%r3292, %r3291, %r3291, 12;
	add.s32 	%r3293, %r3287, %r3292;
	xor.b32  	%r3294, %r3289, %r3293;
	shf.l.wrap.b32 	%r3295, %r3294, %r3294, 8;
	add.s32 	%r3296, %r3290, %r3295;
	xor.b32  	%r3297, %r3292, %r3296;
	shf.l.wrap.b32 	%r3298, %r3297, %r3297, 7;
	add.s32 	%r3299, %r3257, %r3250;
	xor.b32  	%r3300, %r3227, %r3299;
	shf.l.wrap.b32 	%r3301, %r3300, %r3300, 16;
	add.s32 	%r3302, %r3239, %r3301;
	xor.b32  	%r3303, %r3250, %r3302;
	shf.l.wrap.b32 	%r3304, %r3303, %r3303, 12;
	add.s32 	%r3305, %r3299, %r3304;
	xor.b32  	%r3306, %r3301, %r3305;
	shf.l.wrap.b32 	%r3307, %r3306, %r3306, 8;
	add.s32 	%r3308, %r3302, %r3307;
	xor.b32  	%r3309, %r3304, %r3308;
	shf.l.wrap.b32 	%r3310, %r3309, %r3309, 7;
	add.s32 	%r3311, %r3269, %r3286;
	xor.b32  	%r3312, %r3307, %r3311;
	shf.l.wrap.b32 	%r3313, %r3312, %r3312, 16;
	add.s32 	%r3314, %r3296, %r3313;
	xor.b32  	%r3315, %r3286, %r3314;
	shf.l.wrap.b32 	%r3316, %r3315, %r3315, 12;
	add.s32 	%r3317, %r3311, %r3316;
	xor.b32  	%r3318, %r3313, %r3317;
	shf.l.wrap.b32 	%r3319, %r3318, %r3318, 8;
	add.s32 	%r3320, %r3314, %r3319;
	xor.b32  	%r3321, %r3316, %r3320;
	shf.l.wrap.b32 	%r3322, %r3321, %r3321, 7;
	add.s32 	%r3323, %r3281, %r3298;
	xor.b32  	%r3324, %r3271, %r3323;
	shf.l.wrap.b32 	%r3325, %r3324, %r3324, 16;
	add.s32 	%r3326, %r3308, %r3325;
	xor.b32  	%r3327, %r3298, %r3326;
	shf.l.wrap.b32 	%r3328, %r3327, %r3327, 12;
	add.s32 	%r3329, %r3323, %r3328;
	xor.b32  	%r3330, %r3325, %r3329;
	shf.l.wrap.b32 	%r3331, %r3330, %r3330, 8;
	add.s32 	%r3332, %r3326, %r3331;
	xor.b32  	%r3333, %r3328, %r3332;
	shf.l.wrap.b32 	%r3334, %r3333, %r3333, 7;
	add.s32 	%r3335, %r3293, %r3310;
	xor.b32  	%r3336, %r3283, %r3335;
	shf.l.wrap.b32 	%r3337, %r3336, %r3336, 16;
	add.s32 	%r3338, %r3272, %r3337;
	xor.b32  	%r3339, %r3310, %r3338;
	shf.l.wrap.b32 	%r3340, %r3339, %r3339, 12;
	add.s32 	%r3341, %r3335, %r3340;
	xor.b32  	%r3342, %r3337, %r3341;
	shf.l.wrap.b32 	%r3343, %r3342, %r3342, 8;
	add.s32 	%r3344, %r3338, %r3343;
	xor.b32  	%r3345, %r3340, %r3344;
	shf.l.wrap.b32 	%r3346, %r3345, %r3345, 7;
	add.s32 	%r3347, %r3305, %r3274;
	xor.b32  	%r3348, %r3295, %r3347;
	shf.l.wrap.b32 	%r3349, %r3348, %r3348, 16;
	add.s32 	%r3350, %r3284, %r3349;
	xor.b32  	%r3351, %r3274, %r3350;
	shf.l.wrap.b32 	%r3352, %r3351, %r3351, 12;
	add.s32 	%r3353, %r3347, %r3352;
	xor.b32  	%r3354, %r3349, %r3353;
	shf.l.wrap.b32 	%r3355, %r3354, %r3354, 8;
	add.s32 	%r3356, %r3350, %r3355;
	xor.b32  	%r3357, %r3352, %r3356;
	shf.l.wrap.b32 	%r3358, %r3357, %r3357, 7;
	add.s32 	%r3359, %r3317, %r3358;
	xor.b32  	%r3360, %r3331, %r3359;
	shf.l.wrap.b32 	%r3361, %r3360, %r3360, 16;
	add.s32 	%r3362, %r3344, %r3361;
	xor.b32  	%r3363, %r3358, %r3362;
	shf.l.wrap.b32 	%r3364, %r3363, %r3363, 12;
	add.s32 	%r3365, %r3359, %r3364;
	xor.b32  	%r3366, %r3361, %r3365;
	shf.l.wrap.b32 	%r3367, %r3366, %r3366, 8;
	add.s32 	%r3368, %r3362, %r3367;
	xor.b32  	%r3369, %r3364, %r3368;
	shf.l.wrap.b32 	%r3370, %r3369, %r3369, 7;
	add.s32 	%r3371, %r3329, %r3322;
	xor.b32  	%r3372, %r3343, %r3371;
	shf.l.wrap.b32 	%r3373, %r3372, %r3372, 16;
	add.s32 	%r3374, %r3356, %r3373;
	xor.b32  	%r3375, %r3322, %r3374;
	shf.l.wrap.b32 	%r3376, %r3375, %r3375, 12;
	add.s32 	%r3377, %r3371, %r3376;
	xor.b32  	%r3378, %r3373, %r3377;
	shf.l.wrap.b32 	%r3379, %r3378, %r3378, 8;
	add.s32 	%r3380, %r3374, %r3379;
	xor.b32  	%r3381, %r3376, %r3380;
	shf.l.wrap.b32 	%r3382, %r3381, %r3381, 7;
	add.s32 	%r3383, %r3341, %r3334;
	xor.b32  	%r3384, %r3355, %r3383;
	shf.l.wrap.b32 	%r3385, %r3384, %r3384, 16;
	add.s32 	%r3386, %r3320, %r3385;
	xor.b32  	%r3387, %r3334, %r3386;
	shf.l.wrap.b32 	%r3388, %r3387, %r3387, 12;
	add.s32 	%r3389, %r3383, %r3388;
	xor.b32  	%r3390, %r3385, %r3389;
	shf.l.wrap.b32 	%r3391, %r3390, %r3390, 8;
	add.s32 	%r3392, %r3386, %r3391;
	xor.b32  	%r3393, %r3388, %r3392;
	shf.l.wrap.b32 	%r3394, %r3393, %r3393, 7;
	add.s32 	%r3395, %r3353, %r3346;
	xor.b32  	%r3396, %r3319, %r3395;
	shf.l.wrap.b32 	%r3397, %r3396, %r3396, 16;
	add.s32 	%r3398, %r3332, %r3397;
	xor.b32  	%r3399, %r3346, %r3398;
	shf.l.wrap.b32 	%r3400, %r3399, %r3399, 12;
	add.s32 	%r3401, %r3395, %r3400;
	xor.b32  	%r3402, %r3397, %r3401;
	shf.l.wrap.b32 	%r3403, %r3402, %r3402, 8;
	add.s32 	%r3404, %r3398, %r3403;
	xor.b32  	%r3405, %r3400, %r3404;
	shf.l.wrap.b32 	%r3406, %r3405, %r3405, 7;
	add.s32 	%r3407, %r3365, %r3382;
	xor.b32  	%r3408, %r3403, %r3407;
	shf.l.wrap.b32 	%r3409, %r3408, %r3408, 16;
	add.s32 	%r3410, %r3392, %r3409;
	xor.b32  	%r3411, %r3382, %r3410;
	shf.l.wrap.b32 	%r3412, %r3411, %r3411, 12;
	add.s32 	%r3413, %r3407, %r3412;
	xor.b32  	%r3414, %r3409, %r3413;
	shf.l.wrap.b32 	%r3415, %r3414, %r3414, 8;
	add.s32 	%r3416, %r3410, %r3415;
	xor.b32  	%r3417, %r3412, %r3416;
	shf.l.wrap.b32 	%r3418, %r3417, %r3417, 7;
	add.s32 	%r3419, %r3377, %r3394;
	xor.b32  	%r3420, %r3367, %r3419;
	shf.l.wrap.b32 	%r3421, %r3420, %r3420, 16;
	add.s32 	%r3422, %r3404, %r3421;
	xor.b32  	%r3423, %r3394, %r3422;
	shf.l.wrap.b32 	%r3424, %r3423, %r3423, 12;
	add.s32 	%r3425, %r3419, %r3424;
	xor.b32  	%r3426, %r3421, %r3425;
	shf.l.wrap.b32 	%r3427, %r3426, %r3426, 8;
	add.s32 	%r3428, %r3422, %r3427;
	xor.b32  	%r3429, %r3424, %r3428;
	shf.l.wrap.b32 	%r3430, %r3429, %r3429, 7;
	add.s32 	%r3431, %r3389, %r3406;
	xor.b32  	%r3432, %r3379, %r3431;
	shf.l.wrap.b32 	%r3433, %r3432, %r3432, 16;
	add.s32 	%r3434, %r3368, %r3433;
	xor.b32  	%r3435, %r3406, %r3434;
	shf.l.wrap.b32 	%r3436, %r3435, %r3435, 12;
	add.s32 	%r3437, %r3431, %r3436;
	xor.b32  	%r3438, %r3433, %r3437;
	shf.l.wrap.b32 	%r3439, %r3438, %r3438, 8;
	add.s32 	%r3440, %r3434, %r3439;
	xor.b32  	%r3441, %r3436, %r3440;
	shf.l.wrap.b32 	%r3442, %r3441, %r3441, 7;
	add.s32 	%r3443, %r3401, %r3370;
	xor.b32  	%r3444, %r3391, %r3443;
	shf.l.wrap.b32 	%r3445, %r3444, %r3444, 16;
	add.s32 	%r3446, %r3380, %r3445;
	xor.b32  	%r3447, %r3370, %r3446;
	shf.l.wrap.b32 	%r3448, %r3447, %r3447, 12;
	add.s32 	%r3449, %r3443, %r3448;
	xor.b32  	%r3450, %r3445, %r3449;
	shf.l.wrap.b32 	%r3451, %r3450, %r3450, 8;
	add.s32 	%r3452, %r3446, %r3451;
	xor.b32  	%r3453, %r3448, %r3452;
	shf.l.wrap.b32 	%r3454, %r3453, %r3453, 7;
	add.s32 	%r3455, %r3413, %r3454;
	xor.b32  	%r3456, %r3427, %r3455;
	shf.l.wrap.b32 	%r3457, %r3456, %r3456, 16;
	add.s32 	%r3458, %r3440, %r3457;
	xor.b32  	%r3459, %r3454, %r3458;
	shf.l.wrap.b32 	%r3460, %r3459, %r3459, 12;
	add.s32 	%r3461, %r3455, %r3460;
	xor.b32  	%r3462, %r3457, %r3461;
	shf.l.wrap.b32 	%r3463, %r3462, %r3462, 8;
	add.s32 	%r3464, %r3425, %r3418;
	xor.b32  	%r3465, %r3439, %r3464;
	shf.l.wrap.b32 	%r3466, %r3465, %r3465, 16;
	add.s32 	%r3467, %r3452, %r3466;
	xor.b32  	%r3468, %r3418, %r3467;
	shf.l.wrap.b32 	%r3469, %r3468, %r3468, 12;
	add.s32 	%r3470, %r3464, %r3469;
	xor.b32  	%r3471, %r3466, %r3470;
	shf.l.wrap.b32 	%r3472, %r3471, %r3471, 8;
	add.s32 	%r3473, %r3467, %r3472;
	xor.b32  	%r3474, %r3469, %r3473;
	shf.l.wrap.b32 	%r3475, %r3474, %r3474, 7;
	add.s32 	%r3476, %r3437, %r3430;
	xor.b32  	%r3477, %r3451, %r3476;
	shf.l.wrap.b32 	%r3478, %r3477, %r3477, 16;
	add.s32 	%r3479, %r3416, %r3478;
	xor.b32  	%r3480, %r3430, %r3479;
	shf.l.wrap.b32 	%r3481, %r3480, %r3480, 12;
	add.s32 	%r3482, %r3476, %r3481;
	xor.b32  	%r3483, %r3478, %r3482;
	shf.l.wrap.b32 	%r3484, %r3483, %r3483, 8;
	add.s32 	%r3485, %r3479, %r3484;
	xor.b32  	%r3486, %r3481, %r3485;
	shf.l.wrap.b32 	%r3487, %r3486, %r3486, 7;
	add.s32 	%r3488, %r3449, %r3442;
	xor.b32  	%r3489, %r3415, %r3488;
	shf.l.wrap.b32 	%r3490, %r3489, %r3489, 16;
	add.s32 	%r3491, %r3428, %r3490;
	xor.b32  	%r3492, %r3442, %r3491;
	shf.l.wrap.b32 	%r3493, %r3492, %r3492, 12;
	add.s32 	%r3494, %r3488, %r3493;
	xor.b32  	%r3495, %r3490, %r3494;
	shf.l.wrap.b32 	%r3496, %r3495, %r3495, 8;
	add.s32 	%r3497, %r3491, %r3496;
	add.s32 	%r3498, %r3461, %r3475;
	xor.b32  	%r3499, %r3496, %r3498;
	shf.l.wrap.b32 	%r3500, %r3499, %r3499, 16;
	add.s32 	%r3501, %r3485, %r3500;
	xor.b32  	%r3502, %r3475, %r3501;
	shr.u32 	%r3503, %r3502, 20;
	add.s32 	%r3504, %r3498, %r3503;
	add.s32 	%r3505, %r3470, %r3487;
	xor.b32  	%r3506, %r3463, %r3505;
	shf.l.wrap.b32 	%r3507, %r3506, %r3506, 16;
	add.s32 	%r3508, %r3497, %r3507;
	xor.b32  	%r3509, %r3487, %r3508;
	shr.u32 	%r3510, %r3509, 20;
	add.s32 	%r3511, %r3505, %r3510;
	add.s32 	%r3512, %r12, %r3504;
	add.s32 	%r3513, %r13, %r3511;
	not.b32 	%r3514, %r21853;
	add.s32 	%r3515, %r20, %r3514;
	mov.b32 	%r3516, 1;
	shl.b32 	%r3517, %r3516, %r3515;
	and.b32  	%r35, %r3517, %r11;
	setp.eq.s32 	%p7, %r35, 0;
	selp.b32 	%r3518, %r3512, %r3513, %p7;
	cvt.u16.u32 	%rs162, %r3518;
	and.b16  	%rs310, %rs162, 1;
	and.b16  	%rs163, %rs308, 255;
	setp.ne.s16 	%p8, %rs163, 1;
	@%p8 bra 	$L__BB2_11;
	setp.eq.s32 	%p9, %r35, 0;
	mul.wide.u32 	%rd12, %r21853, 16;
	add.s64 	%rd13, %rd1, %rd12;
	ld.global.u32 	%r3519, [%rd13+20];
	selp.b32 	%r3520, %r21857, %r21858, %p9;
	xor.b32  	%r3521, %r3520, %r3519;
	selp.b32 	%r3522, %r21856, %r21859, %p9;
	selp.b32 	%r21857, %r3521, %r21857, %p9;
	selp.b32 	%r21858, %r21858, %r3521, %p9;
	ld.global.u32 	%r3523, [%rd13+24];
	xor.b32  	%r3524, %r3522, %r3523;
	selp.b32 	%r3525, %r21855, %r21860, %p9;
	selp.b32 	%r21856, %r3524, %r21856, %p9;
	selp.b32 	%r21859, %r21859, %r3524, %p9;
	ld.global.u32 	%r3526, [%rd13+28];
	xor.b32  	%r3527, %r3525, %r3526;
	selp.b32 	%r3528, %r21854, %r21861, %p9;
	selp.b32 	%r21855, %r3527, %r21855, %p9;
	selp.b32 	%r21860, %r21860, %r3527, %p9;
	ld.global.u32 	%r3529, [%rd13+32];
	xor.b32  	%r3530, %r3528, %r3529;
	selp.b32 	%r3531, 420, 445, %p9;
	selp.b32 	%r21854, %r3530, %r21854, %p9;
	selp.b32 	%r21861, %r21861, %r3530, %p9;
	add.s32 	%r3532, %r3531, %r21853;
	cvt.u64.u32 	%rd14, %r3532;
	add.s64 	%rd15, %rd1, %rd14;
	ld.global.u8 	%rs164, [%rd15];
	xor.b16  	%rs310, %rs164, %rs310;
$L__BB2_11:
	setp.eq.s32 	%p10, %r35, 0;
	selp.b32 	%r21865, %r21857, %r21858, %p10;
	selp.b32 	%r21864, %r21856, %r21859, %p10;
	selp.b32 	%r21863, %r21855, %r21860, %p10;
	selp.b32 	%r21862, %r21854, %r21861, %p10;
	add.s32 	%r56, %r21853, 1;
	setp.ne.s32 	%p11, %r21853, %r21;
	mov.u16 	%rs308, %rs310;
	mov.u32 	%r21853, %r56;
	@%p11 bra 	$L__BB2_9;
$L__BB2_12:
	st.shared.v4.u32 	[s_mem+49152], {%r21865, %r21864, %r21863, %r21862};
	st.shared.u8 	[s_mem+49168], %rs310;
	ld.global.v2.u8 	{%rs313, %rs10}, [%rd1+504];
	ld.global.u32 	%r21882, [%rd1+488];
	ld.global.u32 	%r21881, [%rd1+492];
	ld.global.u32 	%r21880, [%rd1+496];
	ld.global.u32 	%r21879, [%rd1+500];
	setp.lt.u16 	%p12, %rs10, 12;
	@%p12 bra 	$L__BB2_17;
	cvt.u32.u16 	%r3534, %rs10;
	and.b32  	%r65, %r3534, 255;
	add.s32 	%r66, %r65, -12;
	mov.b32 	%r21870, 0;
	mov.u16 	%rs311, %rs313;
$L__BB2_14:
	add.s32 	%r3535, %r12, %r21882;
	shf.l.wrap.b32 	%r3536, %r3535, %r3535, 16;
	add.s32 	%r3537, %r21882, %r3536;
	xor.b32  	%r3538, %r21882, %r3537;
	shf.l.wrap.b32 	%r3539, %r3538, %r3538, 12;
	add.s32 	%r3540, %r3535, %r3539;
	xor.b32  	%r3541, %r3536, %r3540;
	shf.l.wrap.b32 	%r3542, %r3541, %r3541, 8;
	add.s32 	%r3543, %r3537, %r3542;
	xor.b32  	%r3544, %r3539, %r3543;
	shf.l.wrap.b32 	%r3545, %r3544, %r3544, 7;
	add.s32 	%r3546, %r13, %r21881;
	shf.l.wrap.b32 	%r3547, %r3546, %r3546, 16;
	add.s32 	%r3548, %r21881, %r3547;
	xor.b32  	%r3549, %r21881, %r3548;
	shf.l.wrap.b32 	%r3550, %r3549, %r3549, 12;
	add.s32 	%r3551, %r3546, %r3550;
	xor.b32  	%r3552, %r3547, %r3551;
	shf.l.wrap.b32 	%r3553, %r3552, %r3552, 8;
	add.s32 	%r3554, %r3548, %r3553;
	xor.b32  	%r3555, %r3550, %r3554;
	shf.l.wrap.b32 	%r3556, %r3555, %r3555, 7;
	add.s32 	%r3557, %r14, %r21880;
	shf.l.wrap.b32 	%r3558, %r3557, %r3557, 16;
	add.s32 	%r3559, %r21880, %r3558;
	xor.b32  	%r3560, %r21880, %r3559;
	shf.l.wrap.b32 	%r3561, %r3560, %r3560, 12;
	add.s32 	%r3562, %r3557, %r3561;
	xor.b32  	%r3563, %r3558, %r3562;
	shf.l.wrap.b32 	%r3564, %r3563, %r3563, 8;
	add.s32 	%r3565, %r3559, %r3564;
	xor.b32  	%r3566, %r3561, %r3565;
	shf.l.wrap.b32 	%r3567, %r3566, %r3566, 7;
	add.s32 	%r3568, %r15, %r21879;
	shf.l.wrap.b32 	%r3569, %r3568, %r3568, 16;
	add.s32 	%r3570, %r21879, %r3569;
	xor.b32  	%r3571, %r21879, %r3570;
	shf.l.wrap.b32 	%r3572, %r3571, %r3571, 12;
	add.s32 	%r3573, %r3568, %r3572;
	xor.b32  	%r3574, %r3569, %r3573;
	shf.l.wrap.b32 	%r3575, %r3574, %r3574, 8;
	add.s32 	%r3576, %r3570, %r3575;
	xor.b32  	%r3577, %r3572, %r3576;
	shf.l.wrap.b32 	%r3578, %r3577, %r3577, 7;
	add.s32 	%r3579, %r3540, %r3556;
	xor.b32  	%r3580, %r3575, %r3579;
	shf.l.wrap.b32 	%r3581, %r3580, %r3580, 16;
	add.s32 	%r3582, %r3565, %r3581;
	xor.b32  	%r3583, %r3556, %r3582;
	shf.l.wrap.b32 	%r3584, %r3583, %r3583, 12;
	add.s32 	%r3585, %r3579, %r3584;
	xor.b32  	%r3586, %r3581, %r3585;
	shf.l.wrap.b32 	%r3587, %r3586, %r3586, 8;
	add.s32 	%r3588, %r3582, %r3587;
	xor.b32  	%r3589, %r3584, %r3588;
	shf.l.wrap.b32 	%r3590, %r3589, %r3589, 7;
	add.s32 	%r3591, %r3551, %r3567;
	xor.b32  	%r3592, %r3542, %r3591;
	shf.l.wrap.b32 	%r3593, %r3592, %r3592, 16;
	add.s32 	%r3594, %r3576, %r3593;
	xor.b32  	%r3595, %r3567, %r3594;
	shf.l.wrap.b32 	%r3596, %r3595, %r3595, 12;
	add.s32 	%r3597, %r3591, %r3596;
	xor.b32  	%r3598, %r3593, %r3597;
	shf.l.wrap.b32 	%r3599, %r3598, %r3598, 8;
	add.s32 	%r3600, %r3594, %r3599;
	xor.b32  	%r3601, %r3596, %r3600;
	shf.l.wrap.b32 	%r3602, %r3601, %r3601, 7;
	add.s32 	%r3603, %r3562, %r3578;
	xor.b32  	%r3604, %r3553, %r3603;
	shf.l.wrap.b32 	%r3605, %r3604, %r3604, 16;
	add.s32 	%r3606, %r3543, %r3605;
	xor.b32  	%r3607, %r3578, %r3606;
	shf.l.wrap.b32 	%r3608, %r3607, %r3607, 12;
	add.s32 	%r3609, %r3603, %r3608;
	xor.b32  	%r3610, %r3605, %r3609;
	shf.l.wrap.b32 	%r3611, %r3610, %r3610, 8;
	add.s32 	%r3612, %r3606, %r3611;
	xor.b32  	%r3613, %r3608, %r3612;
	shf.l.wrap.b32 	%r3614, %r3613, %r3613, 7;
	add.s32 	%r3615, %r3573, %r3545;
	xor.b32  	%r3616, %r3564, %r3615;
	shf.l.wrap.b32 	%r3617, %r3616, %r3616, 16;
	add.s32 	%r3618, %r3554, %r3617;
	xor.b32  	%r3619, %r3545, %r3618;
	shf.l.wrap.b32 	%r3620, %r3619, %r3619, 12;
	add.s32 	%r3621, %r3615, %r3620;
	xor.b32  	%r3622, %r3617, %r3621;
	shf.l.wrap.b32 	%r3623, %r3622, %r3622, 8;
	add.s32 	%r3624, %r3618, %r3623;
	xor.b32  	%r3625, %r3620, %r3624;
	shf.l.wrap.b32 	%r3626, %r3625, %r3625, 7;
	add.s32 	%r3627, %r3585, %r3626;
	xor.b32  	%r3628, %r3599, %r3627;
	shf.l.wrap.b32 	%r3629, %r3628, %r3628, 16;
	add.s32 	%r3630, %r3612, %r3629;
	xor.b32  	%r3631, %r3626, %r3630;
	shf.l.wrap.b32 	%r3632, %r3631, %r3631, 12;
	add.s32 	%r3633, %r3627, %r3632;
	xor.b32  	%r3634, %r3629, %r3633;
	shf.l.wrap.b32 	%r3635, %r3634, %r3634, 8;
	add.s32 	%r3636, %r3630, %r3635;
	xor.b32  	%r3637, %r3632, %r3636;
	shf.l.wrap.b32 	%r3638, %r3637, %r3637, 7;
	add.s32 	%r3639, %r3597, %r3590;
	xor.b32  	%r3640, %r3611, %r3639;
	shf.l.wrap.b32 	%r3641, %r3640, %r3640, 16;
	add.s32 	%r3642, %r3624, %r3641;
	xor.b32  	%r3643, %r3590, %r3642;
	shf.l.wrap.b32 	%r3644, %r3643, %r3643, 12;
	add.s32 	%r3645, %r3639, %r3644;
	xor.b32  	%r3646, %r3641, %r3645;
	shf.l.wrap.b32 	%r3647, %r3646, %r3646, 8;
	add.s32 	%r3648, %r3642, %r3647;
	xor.b32  	%r3649, %r3644, %r3648;
	shf.l.wrap.b32 	%r3650, %r3649, %r3649, 7;
	add.s32 	%r3651, %r3609, %r3602;
	xor.b32  	%r3652, %r3623, %r3651;
	shf.l.wrap.b32 	%r3653, %r3652, %r3652, 16;
	add.s32 	%r3654, %r3588, %r3653;
	xor.b32  	%r3655, %r3602, %r3654;
	shf.l.wrap.b32 	%r3656, %r3655, %r3655, 12;
	add.s32 	%r3657, %r3651, %r3656;
	xor.b32  	%r3658, %r3653, %r3657;
	shf.l.wrap.b32 	%r3659, %r3658, %r3658, 8;
	add.s32 	%r3660, %r3654, %r3659;
	xor.b32  	%r3661, %r3656, %r3660;
	shf.l.wrap.b32 	%r3662, %r3661, %r3661, 7;
	add.s32 	%r3663, %r3621, %r3614;
	xor.b32  	%r3664, %r3587, %r3663;
	shf.l.wrap.b32 	%r3665, %r3664, %r3664, 16;
	add.s32 	%r3666, %r3600, %r3665;
	xor.b32  	%r3667, %r3614, %r3666;
	shf.l.wrap.b32 	%r3668, %r3667, %r3667, 12;
	add.s32 	%r3669, %r3663, %r3668;
	xor.b32  	%r3670, %r3665, %r3669;
	shf.l.wrap.b32 	%r3671, %r3670, %r3670, 8;
	add.s32 	%r3672, %r3666, %r3671;
	xor.b32  	%r3673, %r3668, %r3672;
	shf.l.wrap.b32 	%r3674, %r3673, %r3673, 7;
	add.s32 	%r3675, %r3633, %r3650;
	xor.b32  	%r3676, %r3671, %r3675;
	shf.l.wrap.b32 	%r3677, %r3676, %r3676, 16;
	add.s32 	%r3678, %r3660, %r3677;
	xor.b32  	%r3679, %r3650, %r3678;
	shf.l.wrap.b32 	%r3680, %r3679, %r3679, 12;
	add.s32 	%r3681, %r3675, %r3680;
	xor.b32  	%r3682, %r3677, %r3681;
	shf.l.wrap.b32 	%r3683, %r3682, %r3682, 8;
	add.s32 	%r3684, %r3678, %r3683;
	xor.b32  	%r3685, %r3680, %r3684;
	shf.l.wrap.b32 	%r3686, %r3685, %r3685, 7;
	add.s32 	%r3687, %r3645, %r3662;
	xor.b32  	%r3688, %r3635, %r3687;
	shf.l.wrap.b32 	%r3689, %r3688, %r3688, 16;
	add.s32 	%r3690, %r3672, %r3689;
	xor.b32  	%r3691, %r3662, %r3690;
	shf.l.wrap.b32 	%r3692, %r3691, %r3691, 12;
	add.s32 	%r3693, %r3687, %r3692;
	xor.b32  	%r3694, %r3689, %r3693;
	shf.l.wrap.b32 	%r3695, %r3694, %r3694, 8;
	add.s32 	%r3696, %r3690, %r3695;
	xor.b32  	%r3697, %r3692, %r3696;
	shf.l.wrap.b32 	%r3698, %r3697, %r3697, 7;
	add.s32 	%r3699, %r3657, %r3674;
	xor.b32  	%r3700, %r3647, %r3699;
	shf.l.wrap.b32 	%r3701, %r3700, %r3700, 16;
	add.s32 	%r3702, %r3636, %r3701;
	xor.b32  	%r3703, %r3674, %r3702;
	shf.l.wrap.b32 	%r3704, %r3703, %r3703, 12;
	add.s32 	%r3705, %r3699, %r3704;
	xor.b32  	%r3706, %r3701, %r3705;
	shf.l.wrap.b32 	%r3707, %r3706, %r3706, 8;
	add.s32 	%r3708, %r3702, %r3707;
	xor.b32  	%r3709, %r3704, %r3708;
	shf.l.wrap.b32 	%r3710, %r3709, %r3709, 7;
	add.s32 	%r3711, %r3669, %r3638;
	xor.b32  	%r3712, %r3659, %r3711;
	shf.l.wrap.b32 	%r3713, %r3712, %r3712, 16;
	add.s32 	%r3714, %r3648, %r3713;
	xor.b32  	%r3715, %r3638, %r3714;
	shf.l.wrap.b32 	%r3716, %r3715, %r3715, 12;
	add.s32 	%r3717, %r3711, %r3716;
	xor.b32  	%r3718, %r3713, %r3717;
	shf.l.wrap.b32 	%r3719, %r3718, %r3718, 8;
	add.s32 	%r3720, %r3714, %r3719;
	xor.b32  	%r3721, %r3716, %r3720;
	shf.l.wrap.b32 	%r3722, %r3721, %r3721, 7;
	add.s32 	%r3723, %r3681, %r3722;
	xor.b32  	%r3724, %r3695, %r3723;
	shf.l.wrap.b32 	%r3725, %r3724, %r3724, 16;
	add.s32 	%r3726, %r3708, %r3725;
	xor.b32  	%r3727, %r3722, %r3726;
	shf.l.wrap.b32 	%r3728, %r3727, %r3727, 12;
	add.s32 	%r3729, %r3723, %r3728;
	xor.b32  	%r3730, %r3725, %r3729;
	shf.l.wrap.b32 	%r3731, %r3730, %r3730, 8;
	add.s32 	%r3732, %r3726, %r3731;
	xor.b32  	%r3733, %r3728, %r3732;
	shf.l.wrap.b32 	%r3734, %r3733, %r3733, 7;
	add.s32 	%r3735, %r3693, %r3686;
	xor.b32  	%r3736, %r3707, %r3735;
	shf.l.wrap.b32 	%r3737, %r3736, %r3736, 16;
	add.s32 	%r3738, %r3720, %r3737;
	xor.b32  	%r3739, %r3686, %r3738;
	shf.l.wrap.b32 	%r3740, %r3739, %r3739, 12;
	add.s32 	%r3741, %r3735, %r3740;
	xor.b32  	%r3742, %r3737, %r3741;
	shf.l.wrap.b32 	%r3743, %r3742, %r3742, 8;
	add.s32 	%r3744, %r3738, %r3743;
	xor.b32  	%r3745, %r3740, %r3744;
	shf.l.wrap.b32 	%r3746, %r3745, %r3745, 7;
	add.s32 	%r3747, %r3705, %r3698;
	xor.b32  	%r3748, %r3719, %r3747;
	shf.l.wrap.b32 	%r3749, %r3748, %r3748, 16;
	add.s32 	%r3750, %r3684, %r3749;
	xor.b32  	%r3751, %r3698, %r3750;
	shf.l.wrap.b32 	%r3752, %r3751, %r3751, 12;
	add.s32 	%r3753, %r3747, %r3752;
	xor.b32  	%r3754, %r3749, %r3753;
	shf.l.wrap.b32 	%r3755, %r3754, %r3754, 8;
	add.s32 	%r3756, %r3750, %r3755;
	xor.b32  	%r3757, %r3752, %r3756;
	shf.l.wrap.b32 	%r3758, %r3757, %r3757, 7;
	add.s32 	%r3759, %r3717, %r3710;
	xor.b32  	%r3760, %r3683, %r3759;
	shf.l.wrap.b32 	%r3761, %r3760, %r3760, 16;
	add.s32 	%r3762, %r3696, %r3761;
	xor.b32  	%r3763, %r3710, %r3762;
	shf.l.wrap.b32 	%r3764, %r3763, %r3763, 12;
	add.s32 	%r3765, %r3759, %r3764;
	xor.b32  	%r3766, %r3761, %r3765;
	shf.l.wrap.b32 	%r3767, %r3766, %r3766, 8;
	add.s32 	%r3768, %r3762, %r3767;
	xor.b32  	%r3769, %r3764, %r3768;
	shf.l.wrap.b32 	%r3770, %r3769, %r3769, 7;
	add.s32 	%r3771, %r3729, %r3746;
	xor.b32  	%r3772, %r3767, %r3771;
	shf.l.wrap.b32 	%r3773, %r3772, %r3772, 16;
	add.s32 	%r3774, %r3756, %r3773;
	xor.b32  	%r3775, %r3746, %r3774;
	shf.l.wrap.b32 	%r3776, %r3775, %r3775, 12;
	add.s32 	%r3777, %r3771, %r3776;
	xor.b32  	%r3778, %r3773, %r3777;
	shf.l.wrap.b32 	%r3779, %r3778, %r3778, 8;
	add.s32 	%r3780, %r3774, %r3779;
	xor.b32  	%r3781, %r3776, %r3780;
	shf.l.wrap.b32 	%r3782, %r3781, %r3781, 7;
	add.s32 	%r3783, %r3741, %r3758;
	xor.b32  	%r3784, %r3731, %r3783;
	shf.l.wrap.b32 	%r3785, %r3784, %r3784, 16;
	add.s32 	%r3786, %r3768, %r3785;
	xor.b32  	%r3787, %r3758, %r3786;
	shf.l.wrap.b32 	%r3788, %r3787, %r3787, 12;
	add.s32 	%r3789, %r3783, %r3788;
	xor.b32  	%r3790, %r3785, %r3789;
	shf.l.wrap.b32 	%r3791, %r3790, %r3790, 8;
	add.s32 	%r3792, %r3786, %r3791;
	xor.b32  	%r3793, %r3788, %r3792;
	shf.l.wrap.b32 	%r3794, %r3793, %r3793, 7;
	add.s32 	%r3795, %r3753, %r3770;
	xor.b32  	%r3796, %r3743, %r3795;
	shf.l.wrap.b32 	%r3797, %r3796, %r3796, 16;
	add.s32 	%r3798, %r3732, %r3797;
	xor.b32  	%r3799, %r3770, %r3798;
	shf.l.wrap.b32 	%r3800, %r3799, %r3799, 12;
	add.s32 	%r3801, %r3795, %r3800;
	xor.b32  	%r3802, %r3797, %r3801;
	shf.l.wrap.b32 	%r3803, %r3802, %r3802, 8;
	add.s32 	%r3804, %r3798, %r3803;
	xor.b32  	%r3805, %r3800, %r3804;
	shf.l.wrap.b32 	%r3806, %r3805, %r3805, 7;
	add.s32 	%r3807, %r3765, %r3734;
	xor.b32  	%r3808, %r3755, %r3807;
	shf.l.wrap.b32 	%r3809, %r3808, %r3808, 16;
	add.s32 	%r3810, %r3744, %r3809;
	xor.b32  	%r3811, %r3734, %r3810;
	shf.l.wrap.b32 	%r3812, %r3811, %r3811, 12;
	add.s32 	%r3813, %r3807, %r3812;
	xor.b32  	%r3814, %r3809, %r3813;
	shf.l.wrap.b32 	%r3815, %r3814, %r3814, 8;
	add.s32 	%r3816, %r3810, %r3815;
	xor.b32  	%r3817, %r3812, %r3816;
	shf.l.wrap.b32 	%r3818, %r3817, %r3817, 7;
	add.s32 	%r3819, %r3777, %r3818;
	xor.b32  	%r3820, %r3791, %r3819;
	shf.l.wrap.b32 	%r3821, %r3820, %r3820, 16;
	add.s32 	%r3822, %r3804, %r3821;
	xor.b32  	%r3823, %r3818, %r3822;
	shf.l.wrap.b32 	%r3824, %r3823, %r3823, 12;
	add.s32 	%r3825, %r3819, %r3824;
	xor.b32  	%r3826, %r3821, %r3825;
	shf.l.wrap.b32 	%r3827, %r3826, %r3826, 8;
	add.s32 	%r3828, %r3822, %r3827;
	xor.b32  	%r3829, %r3824, %r3828;
	shf.l.wrap.b32 	%r3830, %r3829, %r3829, 7;
	add.s32 	%r3831, %r3789, %r3782;
	xor.b32  	%r3832, %r3803, %r3831;
	shf.l.wrap.b32 	%r3833, %r3832, %r3832, 16;
	add.s32 	%r3834, %r3816, %r3833;
	xor.b32  	%r3835, %r3782, %r3834;
	shf.l.wrap.b32 	%r3836, %r3835, %r3835, 12;
	add.s32 	%r3837, %r3831, %r3836;
	xor.b32  	%r3838, %r3833, %r3837;
	shf.l.wrap.b32 	%r3839, %r3838, %r3838, 8;
	add.s32 	%r3840, %r3834, %r3839;
	xor.b32  	%r3841, %r3836, %r3840;
	shf.l.wrap.b32 	%r3842, %r3841, %r3841, 7;
	add.s32 	%r3843, %r3801, %r3794;
	xor.b32  	%r3844, %r3815, %r3843;
	shf.l.wrap.b32 	%r3845, %r3844, %r3844, 16;
	add.s32 	%r3846, %r3780, %r3845;
	xor.b32  	%r3847, %r3794, %r3846;
	shf.l.wrap.b32 	%r3848, %r3847, %r3847, 12;
	add.s32 	%r3849, %r3843, %r3848;
	xor.b32  	%r3850, %r3845, %r3849;
	shf.l.wrap.b32 	%r3851, %r3850, %r3850, 8;
	add.s32 	%r3852, %r3846, %r3851;
	xor.b32  	%r3853, %r3848, %r3852;
	shf.l.wrap.b32 	%r3854, %r3853, %r3853, 7;
	add.s32 	%r3855, %r3813, %r3806;
	xor.b32  	%r3856, %r3779, %r3855;
	shf.l.wrap.b32 	%r3857, %r3856, %r3856, 16;
	add.s32 	%r3858, %r3792, %r3857;
	xor.b32  	%r3859, %r3806, %r3858;
	shf.l.wrap.b32 	%r3860, %r3859, %r3859, 12;
	add.s32 	%r3861, %r3855, %r3860;
	xor.b32  	%r3862, %r3857, %r3861;
	shf.l.wrap.b32 	%r3863, %r3862, %r3862, 8;
	add.s32 	%r3864, %r3858, %r3863;
	xor.b32  	%r3865, %r3860, %r3864;
	shf.l.wrap.b32 	%r3866, %r3865, %r3865, 7;
	add.s32 	%r3867, %r3825, %r3842;
	xor.b32  	%r3868, %r3863, %r3867;
	shf.l.wrap.b32 	%r3869, %r3868, %r3868, 16;
	add.s32 	%r3870, %r3852, %r3869;
	xor.b32  	%r3871, %r3842, %r3870;
	shf.l.wrap.b32 	%r3872, %r3871, %r3871, 12;
	add.s32 	%r3873, %r3867, %r3872;
	xor.b32  	%r3874, %r3869, %r3873;
	shf.l.wrap.b32 	%r3875, %r3874, %r3874, 8;
	add.s32 	%r3876, %r3870, %r3875;
	xor.b32  	%r3877, %r3872, %r3876;
	shf.l.wrap.b32 	%r3878, %r3877, %r3877, 7;
	add.s32 	%r3879, %r3837, %r3854;
	xor.b32  	%r3880, %r3827, %r3879;
	shf.l.wrap.b32 	%r3881, %r3880, %r3880, 16;
	add.s32 	%r3882, %r3864, %r3881;
	xor.b32  	%r3883, %r3854, %r3882;
	shf.l.wrap.b32 	%r3884, %r3883, %r3883, 12;
	add.s32 	%r3885, %r3879, %r3884;
	xor.b32  	%r3886, %r3881, %r3885;
	shf.l.wrap.b32 	%r3887, %r3886, %r3886, 8;
	add.s32 	%r3888, %r3882, %r3887;
	xor.b32  	%r3889, %r3884, %r3888;
	shf.l.wrap.b32 	%r3890, %r3889, %r3889, 7;
	add.s32 	%r3891, %r3849, %r3866;
	xor.b32  	%r3892, %r3839, %r3891;
	shf.l.wrap.b32 	%r3893, %r3892, %r3892, 16;
	add.s32 	%r3894, %r3828, %r3893;
	xor.b32  	%r3895, %r3866, %r3894;
	shf.l.wrap.b32 	%r3896, %r3895, %r3895, 12;
	add.s32 	%r3897, %r3891, %r3896;
	xor.b32  	%r3898, %r3893, %r3897;
	shf.l.wrap.b32 	%r3899, %r3898, %r3898, 8;
	add.s32 	%r3900, %r3894, %r3899;
	xor.b32  	%r3901, %r3896, %r3900;
	shf.l.wrap.b32 	%r3902, %r3901, %r3901, 7;
	add.s32 	%r3903, %r3861, %r3830;
	xor.b32  	%r3904, %r3851, %r3903;
	shf.l.wrap.b32 	%r3905, %r3904, %r3904, 16;
	add.s32 	%r3906, %r3840, %r3905;
	xor.b32  	%r3907, %r3830, %r3906;
	shf.l.wrap.b32 	%r3908, %r3907, %r3907, 12;
	add.s32 	%r3909, %r3903, %r3908;
	xor.b32  	%r3910, %r3905, %r3909;
	shf.l.wrap.b32 	%r3911, %r3910, %r3910, 8;
	add.s32 	%r3912, %r3906, %r3911;
	xor.b32  	%r3913, %r3908, %r3912;
	shf.l.wrap.b32 	%r3914, %r3913, %r3913, 7;
	add.s32 	%r21874, %r12, %r3873;
	add.s32 	%r21873, %r13, %r3885;
	add.s32 	%r21872, %r14, %r3897;
	add.s32 	%r21871, %r15, %r3909;
	add.s32 	%r21875, %r21882, %r3914;
	add.s32 	%r21876, %r21881, %r3878;
	add.s32 	%r21877, %r21880, %r3890;
	add.s32 	%r21878, %r21879, %r3902;
	xor.b32  	%r3915, %r3535, 1;
	shf.l.wrap.b32 	%r3916, %r3535, %r3915, 16;
	add.s32 	%r3917, %r21882, %r3916;
	xor.b32  	%r3918, %r21882, %r3917;
	shf.l.wrap.b32 	%r3919, %r3918, %r3918, 12;
	add.s32 	%r3920, %r3535, %r3919;
	xor.b32  	%r3921, %r3916, %r3920;
	shf.l.wrap.b32 	%r3922, %r3921, %r3921, 8;
	add.s32 	%r3923, %r3917, %r3922;
	xor.b32  	%r3924, %r3919, %r3923;
	shf.l.wrap.b32 	%r3925, %r3924, %r3924, 7;
	add.s32 	%r3926, %r3920, %r3556;
	xor.b32  	%r3927, %r3575, %r3926;
	shf.l.wrap.b32 	%r3928, %r3927, %r3927, 16;
	add.s32 	%r3929, %r3565, %r3928;
	xor.b32  	%r3930, %r3556, %r3929;
	shf.l.wrap.b32 	%r3931, %r3930, %r3930, 12;
	add.s32 	%r3932, %r3926, %r3931;
	xor.b32  	%r3933, %r3928, %r3932;
	shf.l.wrap.b32 	%r3934, %r3933, %r3933, 8;
	add.s32 	%r3935, %r3929, %r3934;
	xor.b32  	%r3936, %r3931, %r3935;
	shf.l.wrap.b32 	%r3937, %r3936, %r3936, 7;
	xor.b32  	%r3938, %r3922, %r3591;
	shf.l.wrap.b32 	%r3939, %r3938, %r3938, 16;
	add.s32 	%r3940, %r3576, %r3939;
	xor.b32  	%r3941, %r3567, %r3940;
	shf.l.wrap.b32 	%r3942, %r3941, %r3941, 12;
	add.s32 	%r3943, %r3591, %r3942;
	xor.b32  	%r3944, %r3939, %r3943;
	shf.l.wrap.b32 	%r3945, %r3944, %r3944, 8;
	add.s32 	%r3946, %r3940, %r3945;
	xor.b32  	%r3947, %r3942, %r3946;
	shf.l.wrap.b32 	%r3948, %r3947, %r3947, 7;
	add.s32 	%r3949, %r3923, %r3605;
	xor.b32  	%r3950, %r3578, %r3949;
	shf.l.wrap.b32 	%r3951, %r3950, %r3950, 12;
	add.s32 	%r3952, %r3603, %r3951;
	xor.b32  	%r3953, %r3605, %r3952;
	shf.l.wrap.b32 	%r3954, %r3953, %r3953, 8;
	add.s32 	%r3955, %r3949, %r3954;
	xor.b32  	%r3956, %r3951, %r3955;
	shf.l.wrap.b32 	%r3957, %r3956, %r3956, 7;
	add.s32 	%r3958, %r3573, %r3925;
	xor.b32  	%r3959, %r3564, %r3958;
	shf.l.wrap.b32 	%r3960, %r3959, %r3959, 16;
	add.s32 	%r3961, %r3554, %r3960;
	xor.b32  	%r3962, %r3925, %r3961;
	shf.l.wrap.b32 	%r3963, %r3962, %r3962, 12;
	add.s32 	%r3964, %r3958, %r3963;
	xor.b32  	%r3965, %r3960, %r3964;
	shf.l.wrap.b32 	%r3966, %r3965, %r3965, 8;
	add.s32 	%r3967, %r3961, %r3966;
	xor.b32  	%r3968, %r3963, %r3967;
	shf.l.wrap.b32 	%r3969, %r3968, %r3968, 7;
	add.s32 	%r3970, %r3932, %r3969;
	xor.b32  	%r3971, %r3945, %r3970;
	shf.l.wrap.b32 	%r3972, %r3971, %r3971, 16;
	add.s32 	%r3973, %r3955, %r3972;
	xor.b32  	%r3974, %r3969, %r3973;
	shf.l.wrap.b32 	%r3975, %r3974, %r3974, 12;
	add.s32 	%r3976, %r3970, %r3975;
	xor.b32  	%r3977, %r3972, %r3976;
	shf.l.wrap.b32 	%r3978, %r3977, %r3977, 8;
	add.s32 	%r3979, %r3973, %r3978;
	xor.b32  	%r3980, %r3975, %r3979;
	shf.l.wrap.b32 	%r3981, %r3980, %r3980, 7;
	add.s32 	%r3982, %r3943, %r3937;
	xor.b32  	%r3983, %r3954, %r3982;
	shf.l.wrap.b32 	%r3984, %r3983, %r3983, 16;
	add.s32 	%r3985, %r3967, %r3984;
	xor.b32  	%r3986, %r3937, %r3985;
	shf.l.wrap.b32 	%r3987, %r3986, %r3986, 12;
	add.s32 	%r3988, %r3982, %r3987;
	xor.b32  	%r3989, %r3984, %r3988;
	shf.l.wrap.b32 	%r3990, %r3989, %r3989, 8;
	add.s32 	%r3991, %r3985, %r3990;
	xor.b32  	%r3992, %r3987, %r3991;
	shf.l.wrap.b32 	%r3993, %r3992, %r3992, 7;
	add.s32 	%r3994, %r3952, %r3948;
	xor.b32  	%r3995, %r3966, %r3994;
	shf.l.wrap.b32 	%r3996, %r3995, %r3995, 16;
	add.s32 	%r3997, %r3935, %r3996;
	xor.b32  	%r3998, %r3948, %r3997;
	shf.l.wrap.b32 	%r3999, %r3998, %r3998, 12;
	add.s32 	%r4000, %r3994, %r3999;
	xor.b32  	%r4001, %r3996, %r4000;
	shf.l.wrap.b32 	%r4002, %r4001, %r4001, 8;
	add.s32 	%r4003, %r3997, %r4002;
	xor.b32  	%r4004, %r3999, %r4003;
	shf.l.wrap.b32 	%r4005, %r4004, %r4004, 7;
	add.s32 	%r4006, %r3964, %r3957;
	xor.b32  	%r4007, %r3934, %r4006;
	shf.l.wrap.b32 	%r4008, %r4007, %r4007, 16;
	add.s32 	%r4009, %r3946, %r4008;
	xor.b32  	%r4010, %r3957, %r4009;
	shf.l.wrap.b32 	%r4011, %r4010, %r4010, 12;
	add.s32 	%r4012, %r4006, %r4011;
	xor.b32  	%r4013, %r4008, %r4012;
	shf.l.wrap.b32 	%r4014, %r4013, %r4013, 8;
	add.s32 	%r4015, %r4009, %r4014;
	xor.b32  	%r4016, %r4011, %r4015;
	shf.l.wrap.b32 	%r4017, %r4016, %r4016, 7;
	add.s32 	%r4018, %r3976, %r3993;
	xor.b32  	%r4019, %r4014, %r4018;
	shf.l.wrap.b32 	%r4020, %r4019, %r4019, 16;
	add.s32 	%r4021, %r4003, %r4020;
	xor.b32  	%r4022, %r3993, %r4021;
	shf.l.wrap.b32 	%r4023, %r4022, %r4022, 12;
	add.s32 	%r4024, %r4018, %r4023;
	xor.b32  	%r4025, %r4020, %r4024;
	shf.l.wrap.b32 	%r4026, %r4025, %r4025, 8;
	add.s32 	%r4027, %r4021, %r4026;
	xor.b32  	%r4028, %r4023, %r4027;
	shf.l.wrap.b32 	%r4029, %r4028, %r4028, 7;
	add.s32 	%r4030, %r3988, %r4005;
	xor.b32  	%r4031, %r3978, %r4030;
	shf.l.wrap.b32 	%r4032, %r4031, %r4031, 16;
	add.s32 	%r4033, %r4015, %r4032;
	xor.b32  	%r4034, %r4005, %r4033;
	shf.l.wrap.b32 	%r4035, %r4034, %r4034, 12;
	add.s32 	%r4036, %r4030, %r4035;
	xor.b32  	%r4037, %r4032, %r4036;
	shf.l.wrap.b32 	%r4038, %r4037, %r4037, 8;
	add.s32 	%r4039, %r4033, %r4038;
	xor.b32  	%r4040, %r4035, %r4039;
	shf.l.wrap.b32 	%r4041, %r4040, %r4040, 7;
	add.s32 	%r4042, %r4000, %r4017;
	xor.b32  	%r4043, %r3990, %r4042;
	shf.l.wrap.b32 	%r4044, %r4043, %r4043, 16;
	add.s32 	%r4045, %r3979, %r4044;
	xor.b32  	%r4046, %r4017, %r4045;
	shf.l.wrap.b32 	%r4047, %r4046, %r4046, 12;
	add.s32 	%r4048, %r4042, %r4047;
	xor.b32  	%r4049, %r4044, %r4048;
	shf.l.wrap.b32 	%r4050, %r4049, %r4049, 8;
	add.s32 	%r4051, %r4045, %r4050;
	xor.b32  	%r4052, %r4047, %r4051;
	shf.l.wrap.b32 	%r4053, %r4052, %r4052, 7;
	add.s32 	%r4054, %r4012, %r3981;
	xor.b32  	%r4055, %r4002, %r4054;
	shf.l.wrap.b32 	%r4056, %r4055, %r4055, 16;
	add.s32 	%r4057, %r3991, %r4056;
	xor.b32  	%r4058, %r3981, %r4057;
	shf.l.wrap.b32 	%r4059, %r4058, %r4058, 12;
	add.s32 	%r4060, %r4054, %r4059;
	xor.b32  	%r4061, %r4056, %r4060;
	shf.l.wrap.b32 	%r4062, %r4061, %r4061, 8;
	add.s32 	%r4063, %r4057, %r4062;
	xor.b32  	%r4064, %r4059, %r4063;
	shf.l.wrap.b32 	%r4065, %r4064, %r4064, 7;
	add.s32 	%r4066, %r4024, %r4065;
	xor.b32  	%r4067, %r4038, %r4066;
	shf.l.wrap.b32 	%r4068, %r4067, %r4067, 16;
	add.s32 	%r4069, %r4051, %r4068;
	xor.b32  	%r4070, %r4065, %r4069;
	shf.l.wrap.b32 	%r4071, %r4070, %r4070, 12;
	add.s32 	%r4072, %r4066, %r4071;
	xor.b32  	%r4073, %r4068, %r4072;
	shf.l.wrap.b32 	%r4074, %r4073, %r4073, 8;
	add.s32 	%r4075, %r4069, %r4074;
	xor.b32  	%r4076, %r4071, %r4075;
	shf.l.wrap.b32 	%r4077, %r4076, %r4076, 7;
	add.s32 	%r4078, %r4036, %r4029;
	xor.b32  	%r4079, %r4050, %r4078;
	shf.l.wrap.b32 	%r4080, %r4079, %r4079, 16;
	add.s32 	%r4081, %r4063, %r4080;
	xor.b32  	%r4082, %r4029, %r4081;
	shf.l.wrap.b32 	%r4083, %r4082, %r4082, 12;
	add.s32 	%r4084, %r4078, %r4083;
	xor.b32  	%r4085, %r4080, %r4084;
	shf.l.wrap.b32 	%r4086, %r4085, %r4085, 8;
	add.s32 	%r4087, %r4081, %r4086;
	xor.b32  	%r4088, %r4083, %r4087;
	shf.l.wrap.b32 	%r4089, %r4088, %r4088, 7;
	add.s32 	%r4090, %r4048, %r4041;
	xor.b32  	%r4091, %r4062, %r4090;
	shf.l.wrap.b32 	%r4092, %r4091, %r4091, 16;
	add.s32 	%r4093, %r4027, %r4092;
	xor.b32  	%r4094, %r4041, %r4093;
	shf.l.wrap.b32 	%r4095, %r4094, %r4094, 12;
	add.s32 	%r4096, %r4090, %r4095;
	xor.b32  	%r4097, %r4092, %r4096;
	shf.l.wrap.b32 	%r4098, %r4097, %r4097, 8;
	add.s32 	%r4099, %r4093, %r4098;
	xor.b32  	%r4100, %r4095, %r4099;
	shf.l.wrap.b32 	%r4101, %r4100, %r4100, 7;
	add.s32 	%r4102, %r4060, %r4053;
	xor.b32  	%r4103, %r4026, %r4102;
	shf.l.wrap.b32 	%r4104, %r4103, %r4103, 16;
	add.s32 	%r4105, %r4039, %r4104;
	xor.b32  	%r4106, %r4053, %r4105;
	shf.l.wrap.b32 	%r4107, %r4106, %r4106, 12;
	add.s32 	%r4108, %r4102, %r4107;
	xor.b32  	%r4109, %r4104, %r4108;
	shf.l.wrap.b32 	%r4110, %r4109, %r4109, 8;
	add.s32 	%r4111, %r4105, %r4110;
	xor.b32  	%r4112, %r4107, %r4111;
	shf.l.wrap.b32 	%r4113, %r4112, %r4112, 7;
	add.s32 	%r4114, %r4072, %r4089;
	xor.b32  	%r4115, %r4110, %r4114;
	shf.l.wrap.b32 	%r4116, %r4115, %r4115, 16;
	add.s32 	%r4117, %r4099, %r4116;
	xor.b32  	%r4118, %r4089, %r4117;
	shf.l.wrap.b32 	%r4119, %r4118, %r4118, 12;
	add.s32 	%r4120, %r4114, %r4119;
	xor.b32  	%r4121, %r4116, %r4120;
	shf.l.wrap.b32 	%r4122, %r4121, %r4121, 8;
	add.s32 	%r4123, %r4117, %r4122;
	xor.b32  	%r4124, %r4119, %r4123;
	shf.l.wrap.b32 	%r4125, %r4124, %r4124, 7;
	add.s32 	%r4126, %r4084, %r4101;
	xor.b32  	%r4127, %r4074, %r4126;
	shf.l.wrap.b32 	%r4128, %r4127, %r4127, 16;
	add.s32 	%r4129, %r4111, %r4128;
	xor.b32  	%r4130, %r4101, %r4129;
	shf.l.wrap.b32 	%r4131, %r4130, %r4130, 12;
	add.s32 	%r4132, %r4126, %r4131;
	xor.b32  	%r4133, %r4128, %r4132;
	shf.l.wrap.b32 	%r4134, %r4133, %r4133, 8;
	add.s32 	%r4135, %r4129, %r4134;
	xor.b32  	%r4136, %r4131, %r4135;
	shf.l.wrap.b32 	%r4137, %r4136, %r4136, 7;
	add.s32 	%r4138, %r4096, %r4113;
	xor.b32  	%r4139, %r4086, %r4138;
	shf.l.wrap.b32 	%r4140, %r4139, %r4139, 16;
	add.s32 	%r4141, %r4075, %r4140;
	xor.b32  	%r4142, %r4113, %r4141;
	shf.l.wrap.b32 	%r4143, %r4142, %r4142, 12;
	add.s32 	%r4144, %r4138, %r4143;
	xor.b32  	%r4145, %r4140, %r4144;
	shf.l.wrap.b32 	%r4146, %r4145, %r4145, 8;
	add.s32 	%r4147, %r4141, %r4146;
	xor.b32  	%r4148, %r4143, %r4147;
	shf.l.wrap.b32 	%r4149, %r4148, %r4148, 7;
	add.s32 	%r4150, %r4108, %r4077;
	xor.b32  	%r4151, %r4098, %r4150;
	shf.l.wrap.b32 	%r4152, %r4151, %r4151, 16;
	add.s32 	%r4153, %r4087, %r4152;
	xor.b32  	%r4154, %r4077, %r4153;
	shf.l.wrap.b32 	%r4155, %r4154, %r4154, 12;
	add.s32 	%r4156, %r4150, %r4155;
	xor.b32  	%r4157, %r4152, %r4156;
	shf.l.wrap.b32 	%r4158, %r4157, %r4157, 8;
	add.s32 	%r4159, %r4153, %r4158;
	xor.b32  	%r4160, %r4155, %r4159;
	shf.l.wrap.b32 	%r4161, %r4160, %r4160, 7;
	add.s32 	%r4162, %r4120, %r4161;
	xor.b32  	%r4163, %r4134, %r4162;
	shf.l.wrap.b32 	%r4164, %r4163, %r4163, 16;
	add.s32 	%r4165, %r4147, %r4164;
	xor.b32  	%r4166, %r4161, %r4165;
	shf.l.wrap.b32 	%r4167, %r4166, %r4166, 12;
	add.s32 	%r4168, %r4162, %r4167;
	xor.b32  	%r4169, %r4164, %r4168;
	shf.l.wrap.b32 	%r4170, %r4169, %r4169, 8;
	add.s32 	%r4171, %r4132, %r4125;
	xor.b32  	%r4172, %r4146, %r4171;
	shf.l.wrap.b32 	%r4173, %r4172, %r4172, 16;
	add.s32 	%r4174, %r4159, %r4173;
	xor.b32  	%r4175, %r4125, %r4174;
	shf.l.wrap.b32 	%r4176, %r4175, %r4175, 12;
	add.s32 	%r4177, %r4171, %r4176;
	xor.b32  	%r4178, %r4173, %r4177;
	shf.l.wrap.b32 	%r4179, %r4178, %r4178, 8;
	add.s32 	%r4180, %r4174, %r4179;
	xor.b32  	%r4181, %r4176, %r4180;
	shf.l.wrap.b32 	%r4182, %r4181, %r4181, 7;
	add.s32 	%r4183, %r4144, %r4137;
	xor.b32  	%r4184, %r4158, %r4183;
	shf.l.wrap.b32 	%r4185, %r4184, %r4184, 16;
	add.s32 	%r4186, %r4123, %r4185;
	xor.b32  	%r4187, %r4137, %r4186;
	shf.l.wrap.b32 	%r4188, %r4187, %r4187, 12;
	add.s32 	%r4189, %r4183, %r4188;
	xor.b32  	%r4190, %r4185, %r4189;
	shf.l.wrap.b32 	%r4191, %r4190, %r4190, 8;
	add.s32 	%r4192, %r4186, %r4191;
	xor.b32  	%r4193, %r4188, %r4192;
	shf.l.wrap.b32 	%r4194, %r4193, %r4193, 7;
	add.s32 	%r4195, %r4156, %r4149;
	xor.b32  	%r4196, %r4122, %r4195;
	shf.l.wrap.b32 	%r4197, %r4196, %r4196, 16;
	add.s32 	%r4198, %r4135, %r4197;
	xor.b32  	%r4199, %r4149, %r4198;
	shf.l.wrap.b32 	%r4200, %r4199, %r4199, 12;
	add.s32 	%r4201, %r4195, %r4200;
	xor.b32  	%r4202, %r4197, %r4201;
	shf.l.wrap.b32 	%r4203, %r4202, %r4202, 8;
	add.s32 	%r4204, %r4198, %r4203;
	add.s32 	%r4205, %r4168, %r4182;
	xor.b32  	%r4206, %r4203, %r4205;
	shf.l.wrap.b32 	%r4207, %r4206, %r4206, 16;
	add.s32 	%r4208, %r4192, %r4207;
	xor.b32  	%r4209, %r4182, %r4208;
	shr.u32 	%r4210, %r4209, 20;
	add.s32 	%r4211, %r4205, %r4210;
	add.s32 	%r4212, %r4177, %r4194;
	xor.b32  	%r4213, %r4170, %r4212;
	shf.l.wrap.b32 	%r4214, %r4213, %r4213, 16;
	add.s32 	%r4215, %r4204, %r4214;
	xor.b32  	%r4216, %r4194, %r4215;
	shr.u32 	%r4217, %r4216, 20;
	add.s32 	%r4218, %r4212, %r4217;
	add.s32 	%r4219, %r12, %r4211;
	add.s32 	%r4220, %r13, %r4218;
	not.b32 	%r4221, %r21870;
	add.s32 	%r4222, %r65, %r4221;
	mov.b32 	%r4223, 1;
	shl.b32 	%r4224, %r4223, %r4222;
	and.b32  	%r80, %r4224, %r11;
	setp.eq.s32 	%p13, %r80, 0;
	selp.b32 	%r4225, %r4219, %r4220, %p13;
	cvt.u16.u32 	%rs165, %r4225;
	and.b16  	%rs313, %rs165, 1;
	and.b16  	%rs166, %rs311, 255;
	setp.ne.s16 	%p14, %rs166, 1;
	@%p14 bra 	$L__BB2_16;
	setp.eq.s32 	%p15, %r80, 0;
	mul.wide.u32 	%rd16, %r21870, 16;
	add.s64 	%rd17, %rd1, %rd16;
	ld.global.u32 	%r4226, [%rd17+508];
	selp.b32 	%r4227, %r21874, %r21875, %p15;
	xor.b32  	%r4228, %r4227, %r4226;
	selp.b32 	%r4229, %r21873, %r21876, %p15;
	selp.b32 	%r21874, %r4228, %r21874, %p15;
	selp.b32 	%r21875, %r21875, %r4228, %p15;
	ld.global.u32 	%r4230, [%rd17+512];
	xor.b32  	%r4231, %r4229, %r4230;
	selp.b32 	%r4232, %r21872, %r21877, %p15;
	selp.b32 	%r21873, %r4231, %r21873, %p15;
	selp.b32 	%r21876, %r21876, %r4231, %p15;
	ld.global.u32 	%r4233, [%rd17+516];
	xor.b32  	%r4234, %r4232, %r4233;
	selp.b32 	%r4235, %r21871, %r21878, %p15;
	selp.b32 	%r21872, %r4234, %r21872, %p15;
	selp.b32 	%r21877, %r21877, %r4234, %p15;
	ld.global.u32 	%r4236, [%rd17+520];
	xor.b32  	%r4237, %r4235, %r4236;
	selp.b32 	%r4238, 420, 445, %p15;
	selp.b32 	%r21871, %r4237, %r21871, %p15;
	selp.b32 	%r21878, %r21878, %r4237, %p15;
	add.s32 	%r4239, %r4238, %r21870;
	cvt.u64.u32 	%rd18, %r4239;
	add.s64 	%rd19, %rd1, %rd18;
	ld.global.u8 	%rs167, [%rd19+488];
	xor.b16  	%rs313, %rs167, %rs313;
$L__BB2_16:
	setp.eq.s32 	%p16, %r80, 0;
	selp.b32 	%r21882, %r21874, %r21875, %p16;
	selp.b32 	%r21881, %r21873, %r21876, %p16;
	selp.b32 	%r21880, %r21872, %r21877, %p16;
	selp.b32 	%r21879, %r21871, %r21878, %p16;
	add.s32 	%r101, %r21870, 1;
	setp.ne.s32 	%p17, %r21870, %r66;
	mov.u16 	%rs311, %rs313;
	mov.u32 	%r21870, %r101;
	@%p17 bra 	$L__BB2_14;
$L__BB2_17:
	st.shared.u32 	[s_mem+49172], %r21882;
	st.shared.v2.u32 	[s_mem+49176], {%r21881, %r21880};
	st.shared.u32 	[s_mem+49184], %r21879;
	st.shared.u8 	[s_mem+49188], %rs313;
	ld.global.v2.u8 	{%rs316, %rs17}, [%rd1+992];
	ld.global.u32 	%r21899, [%rd1+976];
	ld.global.u32 	%r21898, [%rd1+980];
	ld.global.u32 	%r21897, [%rd1+984];
	ld.global.u32 	%r21896, [%rd1+988];
	setp.lt.u16 	%p18, %rs17, 12;
	@%p18 bra 	$L__BB2_22;
	cvt.u32.u16 	%r4241, %rs17;
	and.b32  	%r110, %r4241, 255;
	add.s32 	%r111, %r110, -12;
	mov.b32 	%r21887, 0;
	mov.u16 	%rs314, %rs316;
$L__BB2_19:
	add.s32 	%r4242, %r12, %r21899;
	shf.l.wrap.b32 	%r4243, %r4242, %r4242, 16;
	add.s32 	%r4244, %r21899, %r4243;
	xor.b32  	%r4245, %r21899, %r4244;
	shf.l.wrap.b32 	%r4246, %r4245, %r4245, 12;
	add.s32 	%r4247, %r4242, %r4246;
	xor.b32  	%r4248, %r4243, %r4247;
	shf.l.wrap.b32 	%r4249, %r4248, %r4248, 8;
	add.s32 	%r4250, %r4244, %r4249;
	xor.b32  	%r4251, %r4246, %r4250;
	shf.l.wrap.b32 	%r4252, %r4251, %r4251, 7;
	add.s32 	%r4253, %r13, %r21898;
	shf.l.wrap.b32 	%r4254, %r4253, %r4253, 16;
	add.s32 	%r4255, %r21898, %r4254;
	xor.b32  	%r4256, %r21898, %r4255;
	shf.l.wrap.b32 	%r4257, %r4256, %r4256, 12;
	add.s32 	%r4258, %r4253, %r4257;
	xor.b32  	%r4259, %r4254, %r4258;
	shf.l.wrap.b32 	%r4260, %r4259, %r4259, 8;
	add.s32 	%r4261, %r4255, %r4260;
	xor.b32  	%r4262, %r4257, %r4261;
	shf.l.wrap.b32 	%r4263, %r4262, %r4262, 7;
	add.s32 	%r4264, %r14, %r21897;
	shf.l.wrap.b32 	%r4265, %r4264, %r4264, 16;
	add.s32 	%r4266, %r21897, %r4265;
	xor.b32  	%r4267, %r21897, %r4266;
	shf.l.wrap.b32 	%r4268, %r4267, %r4267, 12;
	add.s32 	%r4269, %r4264, %r4268;
	xor.b32  	%r4270, %r4265, %r4269;
	shf.l.wrap.b32 	%r4271, %r4270, %r4270, 8;
	add.s32 	%r4272, %r4266, %r4271;
	xor.b32  	%r4273, %r4268, %r4272;
	shf.l.wrap.b32 	%r4274, %r4273, %r4273, 7;
	add.s32 	%r4275, %r15, %r21896;
	shf.l.wrap.b32 	%r4276, %r4275, %r4275, 16;
	add.s32 	%r4277, %r21896, %r4276;
	xor.b32  	%r4278, %r21896, %r4277;
	shf.l.wrap.b32 	%r4279, %r4278, %r4278, 12;
	add.s32 	%r4280, %r4275, %r4279;
	xor.b32  	%r4281, %r4276, %r4280;
	shf.l.wrap.b32 	%r4282, %r4281, %r4281, 8;
	add.s32 	%r4283, %r4277, %r4282;
	xor.b32  	%r4284, %r4279, %r4283;
	shf.l.wrap.b32 	%r4285, %r4284, %r4284, 7;
	add.s32 	%r4286, %r4247, %r4263;
	xor.b32  	%r4287, %r4282, %r4286;
	shf.l.wrap.b32 	%r4288, %r4287, %r4287, 16;
	add.s32 	%r4289, %r4272, %r4288;
	xor.b32  	%r4290, %r4263, %r4289;
	shf.l.wrap.b32 	%r4291, %r4290, %r4290, 12;
	add.s32 	%r4292, %r4286, %r4291;
	xor.b32  	%r4293, %r4288, %r4292;
	shf.l.wrap.b32 	%r4294, %r4293, %r4293, 8;
	add.s32 	%r4295, %r4289, %r4294;
	xor.b32  	%r4296, %r4291, %r4295;
	shf.l.wrap.b32 	%r4297, %r4296, %r4296, 7;
	add.s32 	%r4298, %r4258, %r4274;
	xor.b32  	%r4299, %r4249, %r4298;
	shf.l.wrap.b32 	%r4300, %r4299, %r4299, 16;
	add.s32 	%r4301, %r4283, %r4300;
	xor.b32  	%r4302, %r4274, %r4301;
	shf.l.wrap.b32 	%r4303, %r4302, %r4302, 12;
	add.s32 	%r4304, %r4298, %r4303;
	xor.b32  	%r4305, %r4300, %r4304;
	shf.l.wrap.b32 	%r4306, %r4305, %r4305, 8;
	add.s32 	%r4307, %r4301, %r4306;
	xor.b32  	%r4308, %r4303, %r4307;
	shf.l.wrap.b32 	%r4309, %r4308, %r4308, 7;
	add.s32 	%r4310, %r4269, %r4285;
	xor.b32  	%r4311, %r4260, %r4310;
	shf.l.wrap.b32 	%r4312, %r4311, %r4311, 16;
	add.s32 	%r4313, %r4250, %r4312;
	xor.b32  	%r4314, %r4285, %r4313;
	shf.l.wrap.b32 	%r4315, %r4314, %r4314, 12;
	add.s32 	%r4316, %r4310, %r4315;
	xor.b32  	%r4317, %r4312, %r4316;
	shf.l.wrap.b32 	%r4318, %r4317, %r4317, 8;
	add.s32 	%r4319, %r4313, %r4318;
	xor.b32  	%r4320, %r4315, %r4319;
	shf.l.wrap.b32 	%r4321, %r4320, %r4320, 7;
	add.s32 	%r4322, %r4280, %r4252;
	xor.b32  	%r4323, %r4271, %r4322;
	shf.l.wrap.b32 	%r4324, %r4323, %r4323, 16;
	add.s32 	%r4325, %r4261, %r4324;
	xor.b32  	%r4326, %r4252, %r4325;
	shf.l.wrap.b32 	%r4327, %r4326, %r4326, 12;
	add.s32 	%r4328, %r4322, %r4327;
	xor.b32  	%r4329, %r4324, %r4328;
	shf.l.wrap.b32 	%r4330, %r4329, %r4329, 8;
	add.s32 	%r4331, %r4325, %r4330;
	xor.b32  	%r4332, %r4327, %r4331;
	shf.l.wrap.b32 	%r4333, %r4332, %r4332, 7;
	add.s32 	%r4334, %r4292, %r4333;
	xor.b32  	%r4335, %r4306, %r4334;
	shf.l.wrap.b32 	%r4336, %r4335, %r4335, 16;
	add.s32 	%r4337, %r4319, %r4336;
	xor.b32  	%r4338, %r4333, %r4337;
	shf.l.wrap.b32 	%r4339, %r4338, %r4338, 12;
	add.s32 	%r4340, %r4334, %r4339;
	xor.b32  	%r4341, %r4336, %r4340;
	shf.l.wrap.b32 	%r4342, %r4341, %r4341, 8;
	add.s32 	%r4343, %r4337, %r4342;
	xor.b32  	%r4344, %r4339, %r4343;
	shf.l.wrap.b32 	%r4345, %r4344, %r4344, 7;
	add.s32 	%r4346, %r4304, %r4297;
	xor.b32  	%r4347, %r4318, %r4346;
	shf.l.wrap.b32 	%r4348, %r4347, %r4347, 16;
	add.s32 	%r4349, %r4331, %r4348;
	xor.b32  	%r4350, %r4297, %r4349;
	shf.l.wrap.b32 	%r4351, %r4350, %r4350, 12;
	add.s32 	%r4352, %r4346, %r4351;
	xor.b32  	%r4353, %r4348, %r4352;
	shf.l.wrap.b32 	%r4354, %r4353, %r4353, 8;
	add.s32 	%r4355, %r4349, %r4354;
	xor.b32  	%r4356, %r4351, %r4355;
	shf.l.wrap.b32 	%r4357, %r4356, %r4356, 7;
	add.s32 	%r4358, %r4316, %r4309;
	xor.b32  	%r4359, %r4330, %r4358;
	shf.l.wrap.b32 	%r4360, %r4359, %r4359, 16;
	add.s32 	%r4361, %r4295, %r4360;
	xor.b32  	%r4362, %r4309, %r4361;
	shf.l.wrap.b32 	%r4363, %r4362, %r4362, 12;
	add.s32 	%r4364, %r4358, %r4363;
	xor.b32  	%r4365, %r4360, %r4364;
	shf.l.wrap.b32 	%r4366, %r4365, %r4365, 8;
	add.s32 	%r4367, %r4361, %r4366;
	xor.b32  	%r4368, %r4363, %r4367;
	shf.l.wrap.b32 	%r4369, %r4368, %r4368, 7;
	add.s32 	%r4370, %r4328, %r4321;
	xor.b32  	%r4371, %r4294, %r4370;
	shf.l.wrap.b32 	%r4372, %r4371, %r4371, 16;
	add.s32 	%r4373, %r4307, %r4372;
	xor.b32  	%r4374, %r4321, %r4373;
	shf.l.wrap.b32 	%r4375, %r4374, %r4374, 12;
	add.s32 	%r4376, %r4370, %r4375;
	xor.b32  	%r4377, %r4372, %r4376;
	shf.l.wrap.b32 	%r4378, %r4377, %r4377, 8;
	add.s32 	%r4379, %r4373, %r4378;
	xor.b32  	%r4380, %r4375, %r4379;
	shf.l.wrap.b32 	%r4381, %r4380, %r4380, 7;
	add.s32 	%r4382, %r4340, %r4357;
	xor.b32  	%r4383, %r4378, %r4382;
	shf.l.wrap.b32 	%r4384, %r4383, %r4383, 16;
	add.s32 	%r4385, %r4367, %r4384;
	xor.b32  	%r4386, %r4357, %r4385;
	shf.l.wrap.b32 	%r4387, %r4386, %r4386, 12;
	add.s32 	%r4388, %r4382, %r4387;
	xor.b32  	%r4389, %r4384, %r4388;
	shf.l.wrap.b32 	%r4390, %r4389, %r4389, 8;
	add.s32 	%r4391, %r4385, %r4390;
	xor.b32  	%r4392, %r4387, %r4391;
	shf.l.wrap.b32 	%r4393, %r4392, %r4392, 7;
	add.s32 	%r4394, %r4352, %r4369;
	xor.b32  	%r4395, %r4342, %r4394;
	shf.l.wrap.b32 	%r4396, %r4395, %r4395, 16;
	add.s32 	%r4397, %r4379, %r4396;
	xor.b32  	%r4398, %r4369, %r4397;
	shf.l.wrap.b32 	%r4399, %r4398, %r4398, 12;
	add.s32 	%r4400, %r4394, %r4399;
	xor.b32  	%r4401, %r4396, %r4400;
	shf.l.wrap.b32 	%r4402, %r4401, %r4401, 8;
	add.s32 	%r4403, %r4397, %r4402;
	xor.b32  	%r4404, %r4399, %r4403;
	shf.l.wrap.b32 	%r4405, %r4404, %r4404, 7;
	add.s32 	%r4406, %r4364, %r4381;
	xor.b32  	%r4407, %r4354, %r4406;
	shf.l.wrap.b32 	%r4408, %r4407, %r4407, 16;
	add.s32 	%r4409, %r4343, %r4408;
	xor.b32  	%r4410, %r4381, %r4409;
	shf.l.wrap.b32 	%r4411, %r4410, %r4410, 12;
	add.s32 	%r4412, %r4406, %r4411;
	xor.b32  	%r4413, %r4408, %r4412;
	shf.l.wrap.b32 	%r4414, %r4413, %r4413, 8;
	add.s32 	%r4415, %r4409, %r4414;
	xor.b32  	%r4416, %r4411, %r4415;
	shf.l.wrap.b32 	%r4417, %r4416, %r4416, 7;
	add.s32 	%r4418, %r4376, %r4345;
	xor.b32  	%r4419, %r4366, %r4418;
	shf.l.wrap.b32 	%r4420, %r4419, %r4419, 16;
	add.s32 	%r4421, %r4355, %r4420;
	xor.b32  	%r4422, %r4345, %r4421;
	shf.l.wrap.b32 	%r4423, %r4422, %r4422, 12;
	add.s32 	%r4424, %r4418, %r4423;
	xor.b32  	%r4425, %r4420, %r4424;
	shf.l.wrap.b32 	%r4426, %r4425, %r4425, 8;
	add.s32 	%r4427, %r4421, %r4426;
	xor.b32  	%r4428, %r4423, %r4427;
	shf.l.wrap.b32 	%r4429, %r4428, %r4428, 7;
	add.s32 	%r4430, %r4388, %r4429;
	xor.b32  	%r4431, %r4402, %r4430;
	shf.l.wrap.b32 	%r4432, %r4431, %r4431, 16;
	add.s32 	%r4433, %r4415, %r4432;
	xor.b32  	%r4434, %r4429, %r4433;
	shf.l.wrap.b32 	%r4435, %r4434, %r4434, 12;
	add.s32 	%r4436, %r4430, %r4435;
	xor.b32  	%r4437, %r4432, %r4436;
	shf.l.wrap.b32 	%r4438, %r4437, %r4437, 8;
	add.s32 	%r4439, %r4433, %r4438;
	xor.b32  	%r4440, %r4435, %r4439;
	shf.l.wrap.b32 	%r4441, %r4440, %r4440, 7;
	add.s32 	%r4442, %r4400, %r4393;
	xor.b32  	%r4443, %r4414, %r4442;
	shf.l.wrap.b32 	%r4444, %r4443, %r4443, 16;
	add.s32 	%r4445, %r4427, %r4444;
	xor.b32  	%r4446, %r4393, %r4445;
	shf.l.wrap.b32 	%r4447, %r4446, %r4446, 12;
	add.s32 	%r4448, %r4442, %r4447;
	xor.b32  	%r4449, %r4444, %r4448;
	shf.l.wrap.b32 	%r4450, %r4449, %r4449, 8;
	add.s32 	%r4451, %r4445, %r4450;
	xor.b32  	%r4452, %r4447, %r4451;
	shf.l.wrap.b32 	%r4453, %r4452, %r4452, 7;
	add.s32 	%r4454, %r4412, %r4405;
	xor.b32  	%r4455, %r4426, %r4454;
	shf.l.wrap.b32 	%r4456, %r4455, %r4455, 16;
	add.s32 	%r4457, %r4391, %r4456;
	xor.b32  	%r4458, %r4405, %r4457;
	shf.l.wrap.b32 	%r4459, %r4458, %r4458, 12;
	add.s32 	%r4460, %r4454, %r4459;
	xor.b32  	%r4461, %r4456, %r4460;
	shf.l.wrap.b32 	%r4462, %r4461, %r4461, 8;
	add.s32 	%r4463, %r4457, %r4462;
	xor.b32  	%r4464, %r4459, %r4463;
	shf.l.wrap.b32 	%r4465, %r4464, %r4464, 7;
	add.s32 	%r4466, %r4424, %r4417;
	xor.b32  	%r4467, %r4390, %r4466;
	shf.l.wrap.b32 	%r4468, %r4467, %r4467, 16;
	add.s32 	%r4469, %r4403, %r4468;
	xor.b32  	%r4470, %r4417, %r4469;
	shf.l.wrap.b32 	%r4471, %r4470, %r4470, 12;
	add.s32 	%r4472, %r4466, %r4471;
	xor.b32  	%r4473, %r4468, %r4472;
	shf.l.wrap.b32 	%r4474, %r4473, %r4473, 8;
	add.s32 	%r4475, %r4469, %r4474;
	xor.b32  	%r4476, %r4471, %r4475;
	shf.l.wrap.b32 	%r4477, %r4476, %r4476, 7;
	add.s32 	%r4478, %r4436, %r4453;
	xor.b32  	%r4479, %r4474, %r4478;
	shf.l.wrap.b32 	%r4480, %r4479, %r4479, 16;
	add.s32 	%r4481, %r4463, %r4480;
	xor.b32  	%r4482, %r4453, %r4481;
	shf.l.wrap.b32 	%r4483, %r4482, %r4482, 12;
	add.s32 	%r4484, %r4478, %r4483;
	xor.b32  	%r4485, %r4480, %r4484;
	shf.l.wrap.b32 	%r4486, %r4485, %r4485, 8;
	add.s32 	%r4487, %r4481, %r4486;
	xor.b32  	%r4488, %r4483, %r4487;
	shf.l.wrap.b32 	%r4489, %r4488, %r4488, 7;
	add.s32 	%r4490, %r4448, %r4465;
	xor.b32  	%r4491, %r4438, %r4490;
	shf.l.wrap.b32 	%r4492, %r4491, %r4491, 16;
	add.s32 	%r4493, %r4475, %r4492;
	xor.b32  	%r4494, %r4465, %r4493;
	shf.l.wrap.b32 	%r4495, %r4494, %r4494, 12;
	add.s32 	%r4496, %r4490, %r4495;
	xor.b32  	%r4497, %r4492, %r4496;
	shf.l.wrap.b32 	%r4498, %r4497, %r4497, 8;
	add.s32 	%r4499, %r4493, %r4498;
	xor.b32  	%r4500, %r4495, %r4499;
	shf.l.wrap.b32 	%r4501, %r4500, %r4500, 7;
	add.s32 	%r4502, %r4460, %r4477;
	xor.b32  	%r4503, %r4450, %r4502;
	shf.l.wrap.b32 	%r4504, %r4503, %r4503, 16;
	add.s32 	%r4505, %r4439, %r4504;
	xor.b32  	%r4506, %r4477, %r4505;
	shf.l.wrap.b32 	%r4507, %r4506, %r4506, 12;
	add.s32 	%r4508, %r4502, %r4507;
	xor.b32  	%r4509, %r4504, %r4508;
	shf.l.wrap.b32 	%r4510, %r4509, %r4509, 8;
	add.s32 	%r4511, %r4505, %r4510;
	xor.b32  	%r4512, %r4507, %r4511;
	shf.l.wrap.b32 	%r4513, %r4512, %r4512, 7;
	add.s32 	%r4514, %r4472, %r4441;
	xor.b32  	%r4515, %r4462, %r4514;
	shf.l.wrap.b32 	%r4516, %r4515, %r4515, 16;
	add.s32 	%r4517, %r4451, %r4516;
	xor.b32  	%r4518, %r4441, %r4517;
	shf.l.wrap.b32 	%r4519, %r4518, %r4518, 12;
	add.s32 	%r4520, %r4514, %r4519;
	xor.b32  	%r4521, %r4516, %r4520;
	shf.l.wrap.b32 	%r4522, %r4521, %r4521, 8;
	add.s32 	%r4523, %r4517, %r4522;
	xor.b32  	%r4524, %r4519, %r4523;
	shf.l.wrap.b32 	%r4525, %r4524, %r4524, 7;
	add.s32 	%r4526, %r4484, %r4525;
	xor.b32  	%r4527, %r4498, %r4526;
	shf.l.wrap.b32 	%r4528, %r4527, %r4527, 16;
	add.s32 	%r4529, %r4511, %r4528;
	xor.b32  	%r4530, %r4525, %r4529;
	shf.l.wrap.b32 	%r4531, %r4530, %r4530, 12;
	add.s32 	%r4532, %r4526, %r4531;
	xor.b32  	%r4533, %r4528, %r4532;
	shf.l.wrap.b32 	%r4534, %r4533, %r4533, 8;
	add.s32 	%r4535, %r4529, %r4534;
	xor.b32  	%r4536, %r4531, %r4535;
	shf.l.wrap.b32 	%r4537, %r4536, %r4536, 7;
	add.s32 	%r4538, %r4496, %r4489;
	xor.b32  	%r4539, %r4510, %r4538;
	shf.l.wrap.b32 	%r4540, %r4539, %r4539, 16;
	add.s32 	%r4541, %r4523, %r4540;
	xor.b32  	%r4542, %r4489, %r4541;
	shf.l.wrap.b32 	%r4543, %r4542, %r4542, 12;
	add.s32 	%r4544, %r4538, %r4543;
	xor.b32  	%r4545, %r4540, %r4544;
	shf.l.wrap.b32 	%r4546, %r4545, %r4545, 8;
	add.s32 	%r4547, %r4541, %r4546;
	xor.b32  	%r4548, %r4543, %r4547;
	shf.l.wrap.b32 	%r4549, %r4548, %r4548, 7;
	add.s32 	%r4550, %r4508, %r4501;
	xor.b32  	%r4551, %r4522, %r4550;
	shf.l.wrap.b32 	%r4552, %r4551, %r4551, 16;
	add.s32 	%r4553, %r4487, %r4552;
	xor.b32  	%r4554, %r4501, %r4553;
	shf.l.wrap.b32 	%r4555, %r4554, %r4554, 12;
	add.s32 	%r4556, %r4550, %r4555;
	xor.b32  	%r4557, %r4552, %r4556;
	shf.l.wrap.b32 	%r4558, %r4557, %r4557, 8;
	add.s32 	%r4559, %r4553, %r4558;
	xor.b32  	%r4560, %r4555, %r4559;
	shf.l.wrap.b32 	%r4561, %r4560, %r4560, 7;
	add.s32 	%r4562, %r4520, %r4513;
	xor.b32  	%r4563, %r4486, %r4562;
	shf.l.wrap.b32 	%r4564, %r4563, %r4563, 16;
	add.s32 	%r4565, %r4499, %r4564;
	xor.b32  	%r4566, %r4513, %r4565;
	shf.l.wrap.b32 	%r4567, %r4566, %r4566, 12;
	add.s32 	%r4568, %r4562, %r4567;
	xor.b32  	%r4569, %r4564, %r4568;
	shf.l.wrap.b32 	%r4570, %r4569, %r4569, 8;
	add.s32 	%r4571, %r4565, %r4570;
	xor.b32  	%r4572, %r4567, %r4571;
	shf.l.wrap.b32 	%r4573, %r4572, %r4572, 7;
	add.s32 	%r4574, %r4532, %r4549;
	xor.b32  	%r4575, %r4570, %r4574;
	shf.l.wrap.b32 	%r4576, %r4575, %r4575, 16;
	add.s32 	%r4577, %r4559, %r4576;
	xor.b32  	%r4578, %r4549, %r4577;
	shf.l.wrap.b32 	%r4579, %r4578, %r4578, 12;
	add.s32 	%r4580, %r4574, %r4579;
	xor.b32  	%r4581, %r4576, %r4580;
	shf.l.wrap.b32 	%r4582, %r4581, %r4581, 8;
	add.s32 	%r4583, %r4577, %r4582;
	xor.b32  	%r4584, %r4579, %r4583;
	shf.l.wrap.b32 	%r4585, %r4584, %r4584, 7;
	add.s32 	%r4586, %r4544, %r4561;
	xor.b32  	%r4587, %r4534, %r4586;
	shf.l.wrap.b32 	%r4588, %r4587, %r4587, 16;
	add.s32 	%r4589, %r4571, %r4588;
	xor.b32  	%r4590, %r4561, %r4589;
	shf.l.wrap.b32 	%r4591, %r4590, %r4590, 12;
	add.s32 	%r4592, %r4586, %r4591;
	xor.b32  	%r4593, %r4588, %r4592;
	shf.l.wrap.b32 	%r4594, %r4593, %r4593, 8;
	add.s32 	%r4595, %r4589, %r4594;
	xor.b32  	%r4596, %r4591, %r4595;
	shf.l.wrap.b32 	%r4597, %r4596, %r4596, 7;
	add.s32 	%r4598, %r4556, %r4573;
	xor.b32  	%r4599, %r4546, %r4598;
	shf.l.wrap.b32 	%r4600, %r4599, %r4599, 16;
	add.s32 	%r4601, %r4535, %r4600;
	xor.b32  	%r4602, %r4573, %r4601;
	shf.l.wrap.b32 	%r4603, %r4602, %r4602, 12;
	add.s32 	%r4604, %r4598, %r4603;
	xor.b32  	%r4605, %r4600, %r4604;
	shf.l.wrap.b32 	%r4606, %r4605, %r4605, 8;
	add.s32 	%r4607, %r4601, %r4606;
	xor.b32  	%r4608, %r4603, %r4607;
	shf.l.wrap.b32 	%r4609, %r4608, %r4608, 7;
	add.s32 	%r4610, %r4568, %r4537;
	xor.b32  	%r4611, %r4558, %r4610;
	shf.l.wrap.b32 	%r4612, %r4611, %r4611, 16;
	add.s32 	%r4613, %r4547, %r4612;
	xor.b32  	%r4614, %r4537, %r4613;
	shf.l.wrap.b32 	%r4615, %r4614, %r4614, 12;
	add.s32 	%r4616, %r4610, %r4615;
	xor.b32  	%r4617, %r4612, %r4616;
	shf.l.wrap.b32 	%r4618, %r4617, %r4617, 8;
	add.s32 	%r4619, %r4613, %r4618;
	xor.b32  	%r4620, %r4615, %r4619;
	shf.l.wrap.b32 	%r4621, %r4620, %r4620, 7;
	add.s32 	%r21891, %r12, %r4580;
	add.s32 	%r21890, %r13, %r4592;
	add.s32 	%r21889, %r14, %r4604;
	add.s32 	%r21888, %r15, %r4616;
	add.s32 	%r21892, %r21899, %r4621;
	add.s32 	%r21893, %r21898, %r4585;
	add.s32 	%r21894, %r21897, %r4597;
	add.s32 	%r21895, %r21896, %r4609;
	xor.b32  	%r4622, %r4242, 1;
	shf.l.wrap.b32 	%r4623, %r4242, %r4622, 16;
	add.s32 	%r4624, %r21899, %r4623;
	xor.b32  	%r4625, %r21899, %r4624;
	shf.l.wrap.b32 	%r4626, %r4625, %r4625, 12;
	add.s32 	%r4627, %r4242, %r4626;
	xor.b32  	%r4628, %r4623, %r4627;
	shf.l.wrap.b32 	%r4629, %r4628, %r4628, 8;
	add.s32 	%r4630, %r4624, %r4629;
	xor.b32  	%r4631, %r4626, %r4630;
	shf.l.wrap.b32 	%r4632, %r4631, %r4631, 7;
	add.s32 	%r4633, %r4627, %r4263;
	xor.b32  	%r4634, %r4282, %r4633;
	shf.l.wrap.b32 	%r4635, %r4634, %r4634, 16;
	add.s32 	%r4636, %r4272, %r4635;
	xor.b32  	%r4637, %r4263, %r4636;
	shf.l.wrap.b32 	%r4638, %r4637, %r4637, 12;
	add.s32 	%r4639, %r4633, %r4638;
	xor.b32  	%r4640, %r4635, %r4639;
	shf.l.wrap.b32 	%r4641, %r4640, %r4640, 8;
	add.s32 	%r4642, %r4636, %r4641;
	xor.b32  	%r4643, %r4638, %r4642;
	shf.l.wrap.b32 	%r4644, %r4643, %r4643, 7;
	xor.b32  	%r4645, %r4629, %r4298;
	shf.l.wrap.b32 	%r4646, %r4645, %r4645, 16;
	add.s32 	%r4647, %r4283, %r4646;
	xor.b32  	%r4648, %r4274, %r4647;
	shf.l.wrap.b32 	%r4649, %r4648, %r4648, 12;
	add.s32 	%r4650, %r4298, %r4649;
	xor.b32  	%r4651, %r4646, %r4650;
	shf.l.wrap.b32 	%r4652, %r4651, %r4651, 8;
	add.s32 	%r4653, %r4647, %r4652;
	xor.b32  	%r4654, %r4649, %r4653;
	shf.l.wrap.b32 	%r4655, %r4654, %r4654, 7;
	add.s32 	%r4656, %r4630, %r4312;
	xor.b32  	%r4657, %r4285, %r4656;
	shf.l.wrap.b32 	%r4658, %r4657, %r4657, 12;
	add.s32 	%r4659, %r4310, %r4658;
	xor.b32  	%r4660, %r4312, %r4659;
	shf.l.wrap.b32 	%r4661, %r4660, %r4660, 8;
	add.s32 	%r4662, %r4656, %r4661;
	xor.b32  	%r4663, %r4658, %r4662;
	shf.l.wrap.b32 	%r4664, %r4663, %r4663, 7;
	add.s32 	%r4665, %r4280, %r4632;
	xor.b32  	%r4666, %r4271, %r4665;
	shf.l.wrap.b32 	%r4667, %r4666, %r4666, 16;
	add.s32 	%r4668, %r4261, %r4667;
	xor.b32  	%r4669, %r4632, %r4668;
	shf.l.wrap.b32 	%r4670, %r4669, %r4669, 12;
	add.s32 	%r4671, %r4665, %r4670;
	xor.b32  	%r4672, %r4667, %r4671;
	shf.l.wrap.b32 	%r4673, %r4672, %r4672, 8;
	add.s32 	%r4674, %r4668, %r4673;
	xor.b32  	%r4675, %r4670, %r4674;
	shf.l.wrap.b32 	%r4676, %r4675, %r4675, 7;
	add.s32 	%r4677, %r4639, %r4676;
	xor.b32  	%r4678, %r4652, %r4677;
	shf.l.wrap.b32 	%r4679, %r4678, %r4678, 16;
	add.s32 	%r4680, %r4662, %r4679;
	xor.b32  	%r4681, %r4676, %r4680;
	shf.l.wrap.b32 	%r4682, %r4681, %r4681, 12;
	add.s32 	%r4683, %r4677, %r4682;
	xor.b32  	%r4684, %r4679, %r4683;
	shf.l.wrap.b32 	%r4685, %r4684, %r4684, 8;
	add.s32 	%r4686, %r4680, %r4685;
	xor.b32  	%r4687, %r4682, %r4686;
	shf.l.wrap.b32 	%r4688, %r4687, %r4687, 7;
	add.s32 	%r4689, %r4650, %r4644;
	xor.b32  	%r4690, %r4661, %r4689;
	shf.l.wrap.b32 	%r4691, %r4690, %r4690, 16;
	add.s32 	%r4692, %r4674, %r4691;
	xor.b32  	%r4693, %r4644, %r4692;
	shf.l.wrap.b32 	%r4694, %r4693, %r4693, 12;
	add.s32 	%r4695, %r4689, %r4694;
	xor.b32  	%r4696, %r4691, %r4695;
	shf.l.wrap.b32 	%r4697, %r4696, %r4696, 8;
	add.s32 	%r4698, %r4692, %r4697;
	xor.b32  	%r4699, %r4694, %r4698;
	shf.l.wrap.b32 	%r4700, %r4699, %r4699, 7;
	add.s32 	%r4701, %r4659, %r4655;
	xor.b32  	%r4702, %r4673, %r4701;
	shf.l.wrap.b32 	%r4703, %r4702, %r4702, 16;
	add.s32 	%r4704, %r4642, %r4703;
	xor.b32  	%r4705, %r4655, %r4704;
	shf.l.wrap.b32 	%r4706, %r4705, %r4705, 12;
	add.s32 	%r4707, %r4701, %r4706;
	xor.b32  	%r4708, %r4703, %r4707;
	shf.l.wrap.b32 	%r4709, %r4708, %r4708, 8;
	add.s32 	%r4710, %r4704, %r4709;
	xor.b32  	%r4711, %r4706, %r4710;
	shf.l.wrap.b32 	%r4712, %r4711, %r4711, 7;
	add.s32 	%r4713, %r4671, %r4664;
	xor.b32  	%r4714, %r4641, %r4713;
	shf.l.wrap.b32 	%r4715, %r4714, %r4714, 16;
	add.s32 	%r4716, %r4653, %r4715;
	xor.b32  	%r4717, %r4664, %r4716;
	shf.l.wrap.b32 	%r4718, %r4717, %r4717, 12;
	add.s32 	%r4719, %r4713, %r4718;
	xor.b32  	%r4720, %r4715, %r4719;
	shf.l.wrap.b32 	%r4721, %r4720, %r4720, 8;
	add.s32 	%r4722, %r4716, %r4721;
	xor.b32  	%r4723, %r4718, %r4722;
	shf.l.wrap.b32 	%r4724, %r4723, %r4723, 7;
	add.s32 	%r4725, %r4683, %r4700;
	xor.b32  	%r4726, %r4721, %r4725;
	shf.l.wrap.b32 	%r4727, %r4726, %r4726, 16;
	add.s32 	%r4728, %r4710, %r4727;
	xor.b32  	%r4729, %r4700, %r4728;
	shf.l.wrap.b32 	%r4730, %r4729, %r4729, 12;
	add.s32 	%r4731, %r4725, %r4730;
	xor.b32  	%r4732, %r4727, %r4731;
	shf.l.wrap.b32 	%r4733, %r4732, %r4732, 8;
	add.s32 	%r4734, %r4728, %r4733;
	xor.b32  	%r4735, %r4730, %r4734;
	shf.l.wrap.b32 	%r4736, %r4735, %r4735, 7;
	add.s32 	%r4737, %r4695, %r4712;
	xor.b32  	%r4738, %r4685, %r4737;
	shf.l.wrap.b32 	%r4739, %r4738, %r4738, 16;
	add.s32 	%r4740, %r4722, %r4739;
	xor.b32  	%r4741, %r4712, %r4740;
	shf.l.wrap.b32 	%r4742, %r4741, %r4741, 12;
	add.s32 	%r4743, %r4737, %r4742;
	xor.b32  	%r4744, %r4739, %r4743;
	shf.l.wrap.b32 	%r4745, %r4744, %r4744, 8;
	add.s32 	%r4746, %r4740, %r4745;
	xor.b32  	%r4747, %r4742, %r4746;
	shf.l.wrap.b32 	%r4748, %r4747, %r4747, 7;
	add.s32 	%r4749, %r4707, %r4724;
	xor.b32  	%r4750, %r4697, %r4749;
	shf.l.wrap.b32 	%r4751, %r4750, %r4750, 16;
	add.s32 	%r4752, %r4686, %r4751;
	xor.b32  	%r4753, %r4724, %r4752;
	shf.l.wrap.b32 	%r4754, %r4753, %r4753, 12;
	add.s32 	%r4755, %r4749, %r4754;
	xor.b32  	%r4756, %r4751, %r4755;
	shf.l.wrap.b32 	%r4757, %r4756, %r4756, 8;
	add.s32 	%r4758, %r4752, %r4757;
	xor.b32  	%r4759, %r4754, %r4758;
	shf.l.wrap.b32 	%r4760, %r4759, %r4759, 7;
	add.s32 	%r4761, %r4719, %r4688;
	xor.b32  	%r4762, %r4709, %r4761;
	shf.l.wrap.b32 	%r4763, %r4762, %r4762, 16;
	add.s32 	%r4764, %r4698, %r4763;
	xor.b32  	%r4765, %r4688, %r4764;
	shf.l.wrap.b32 	%r4766, %r4765, %r4765, 12;
	add.s32 	%r4767, %r4761, %r4766;
	xor.b32  	%r4768, %r4763, %r4767;
	shf.l.wrap.b32 	%r4769, %r4768, %r4768, 8;
	add.s32 	%r4770, %r4764, %r4769;
	xor.b32  	%r4771, %r4766, %r4770;
	shf.l.wrap.b32 	%r4772, %r4771, %r4771, 7;
	add.s32 	%r4773, %r4731, %r4772;
	xor.b32  	%r4774, %r4745, %r4773;
	shf.l.wrap.b32 	%r4775, %r4774, %r4774, 16;
	add.s32 	%r4776, %r4758, %r4775;
	xor.b32  	%r4777, %r4772, %r4776;
	shf.l.wrap.b32 	%r4778, %r4777, %r4777, 12;
	add.s32 	%r4779, %r4773, %r4778;
	xor.b32  	%r4780, %r4775, %r4779;
	shf.l.wrap.b32 	%r4781, %r4780, %r4780, 8;
	add.s32 	%r4782, %r4776, %r4781;
	xor.b32  	%r4783, %r4778, %r4782;
	shf.l.wrap.b32 	%r4784, %r4783, %r4783, 7;
	add.s32 	%r4785, %r4743, %r4736;
	xor.b32  	%r4786, %r4757, %r4785;
	shf.l.wrap.b32 	%r4787, %r4786, %r4786, 16;
	add.s32 	%r4788, %r4770, %r4787;
	xor.b32  	%r4789, %r4736, %r4788;
	shf.l.wrap.b32 	%r4790, %r4789, %r4789, 12;
	add.s32 	%r4791, %r4785, %r4790;
	xor.b32  	%r4792, %r4787, %r4791;
	shf.l.wrap.b32 	%r4793, %r4792, %r4792, 8;
	add.s32 	%r4794, %r4788, %r4793;
	xor.b32  	%r4795, %r4790, %r4794;
	shf.l.wrap.b32 	%r4796, %r4795, %r4795, 7;
	add.s32 	%r4797, %r4755, %r4748;
	xor.b32  	%r4798, %r4769, %r4797;
	shf.l.wrap.b32 	%r4799, %r4798, %r4798, 16;
	add.s32 	%r4800, %r4734, %r4799;
	xor.b32  	%r4801, %r4748, %r4800;
	shf.l.wrap.b32 	%r4802, %r4801, %r4801, 12;
	add.s32 	%r4803, %r4797, %r4802;
	xor.b32  	%r4804, %r4799, %r4803;
	shf.l.wrap.b32 	%r4805, %r4804, %r4804, 8;
	add.s32 	%r4806, %r4800, %r4805;
	xor.b32  	%r4807, %r4802, %r4806;
	shf.l.wrap.b32 	%r4808, %r4807, %r4807, 7;
	add.s32 	%r4809, %r4767, %r4760;
	xor.b32  	%r4810, %r4733, %r4809;
	shf.l.wrap.b32 	%r4811, %r4810, %r4810, 16;
	add.s32 	%r4812, %r4746, %r4811;
	xor.b32  	%r4813, %r4760, %r4812;
	shf.l.wrap.b32 	%r4814, %r4813, %r4813, 12;
	add.s32 	%r4815, %r4809, %r4814;
	xor.b32  	%r4816, %r4811, %r4815;
	shf.l.wrap.b32 	%r4817, %r4816, %r4816, 8;
	add.s32 	%r4818, %r4812, %r4817;
	xor.b32  	%r4819, %r4814, %r4818;
	shf.l.wrap.b32 	%r4820, %r4819, %r4819, 7;
	add.s32 	%r4821, %r4779, %r4796;
	xor.b32  	%r4822, %r4817, %r4821;
	shf.l.wrap.b32 	%r4823, %r4822, %r4822, 16;
	add.s32 	%r4824, %r4806, %r4823;
	xor.b32  	%r4825, %r4796, %r4824;
	shf.l.wrap.b32 	%r4826, %r4825, %r4825, 12;
	add.s32 	%r4827, %r4821, %r4826;
	xor.b32  	%r4828, %r4823, %r4827;
	shf.l.wrap.b32 	%r4829, %r4828, %r4828, 8;
	add.s32 	%r4830, %r4824, %r4829;
	xor.b32  	%r4831, %r4826, %r4830;
	shf.l.wrap.b32 	%r4832, %r4831, %r4831, 7;
	add.s32 	%r4833, %r4791, %r4808;
	xor.b32  	%r4834, %r4781, %r4833;
	shf.l.wrap.b32 	%r4835, %r4834, %r4834, 16;
	add.s32 	%r4836, %r4818, %r4835;
	xor.b32  	%r4837, %r4808, %r4836;
	shf.l.wrap.b32 	%r4838, %r4837, %r4837, 12;
	add.s32 	%r4839, %r4833, %r4838;
	xor.b32  	%r4840, %r4835, %r4839;
	shf.l.wrap.b32 	%r4841, %r4840, %r4840, 8;
	add.s32 	%r4842, %r4836, %r4841;
	xor.b32  	%r4843, %r4838, %r4842;
	shf.l.wrap.b32 	%r4844, %r4843, %r4843, 7;
	add.s32 	%r4845, %r4803, %r4820;
	xor.b32  	%r4846, %r4793, %r4845;
	shf.l.wrap.b32 	%r4847, %r4846, %r4846, 16;
	add.s32 	%r4848, %r4782, %r4847;
	xor.b32  	%r4849, %r4820, %r4848;
	shf.l.wrap.b32 	%r4850, %r4849, %r4849, 12;
	add.s32 	%r4851, %r4845, %r4850;
	xor.b32  	%r4852, %r4847, %r4851;
	shf.l.wrap.b32 	%r4853, %r4852, %r4852, 8;
	add.s32 	%r4854, %r4848, %r4853;
	xor.b32  	%r4855, %r4850, %r4854;
	shf.l.wrap.b32 	%r4856, %r4855, %r4855, 7;
	add.s32 	%r4857, %r4815, %r4784;
	xor.b32  	%r4858, %r4805, %r4857;
	shf.l.wrap.b32 	%r4859, %r4858, %r4858, 16;
	add.s32 	%r4860, %r4794, %r4859;
	xor.b32  	%r4861, %r4784, %r4860;
	shf.l.wrap.b32 	%r4862, %r4861, %r4861, 12;
	add.s32 	%r4863, %r4857, %r4862;
	xor.b32  	%r4864, %r4859, %r4863;
	shf.l.wrap.b32 	%r4865, %r4864, %r4864, 8;
	add.s32 	%r4866, %r4860, %r4865;
	xor.b32  	%r4867, %r4862, %r4866;
	shf.l.wrap.b32 	%r4868, %r4867, %r4867, 7;
	add.s32 	%r4869, %r4827, %r4868;
	xor.b32  	%r4870, %r4841, %r4869;
	shf.l.wrap.b32 	%r4871, %r4870, %r4870, 16;
	add.s32 	%r4872, %r4854, %r4871;
	xor.b32  	%r4873, %r4868, %r4872;
	shf.l.wrap.b32 	%r4874, %r4873, %r4873, 12;
	add.s32 	%r4875, %r4869, %r4874;
	xor.b32  	%r4876, %r4871, %r4875;
	shf.l.wrap.b32 	%r4877, %r4876, %r4876, 8;
	add.s32 	%r4878, %r4839, %r4832;
	xor.b32  	%r4879, %r4853, %r4878;
	shf.l.wrap.b32 	%r4880, %r4879, %r4879, 16;
	add.s32 	%r4881, %r4866, %r4880;
	xor.b32  	%r4882, %r4832, %r4881;
	shf.l.wrap.b32 	%r4883, %r4882, %r4882, 12;
	add.s32 	%r4884, %r4878, %r4883;
	xor.b32  	%r4885, %r4880, %r4884;
	shf.l.wrap.b32 	%r4886, %r4885, %r4885, 8;
	add.s32 	%r4887, %r4881, %r4886;
	xor.b32  	%r4888, %r4883, %r4887;
	shf.l.wrap.b32 	%r4889, %r4888, %r4888, 7;
	add.s32 	%r4890, %r4851, %r4844;
	xor.b32  	%r4891, %r4865, %r4890;
	shf.l.wrap.b32 	%r4892, %r4891, %r4891, 16;
	add.s32 	%r4893, %r4830, %r4892;
	xor.b32  	%r4894, %r4844, %r4893;
	shf.l.wrap.b32 	%r4895, %r4894, %r4894, 12;
	add.s32 	%r4896, %r4890, %r4895;
	xor.b32  	%r4897, %r4892, %r4896;
	shf.l.wrap.b32 	%r4898, %r4897, %r4897, 8;
	add.s32 	%r4899, %r4893, %r4898;
	xor.b32  	%r4900, %r4895, %r4899;
	shf.l.wrap.b32 	%r4901, %r4900, %r4900, 7;
	add.s32 	%r4902, %r4863, %r4856;
	xor.b32  	%r4903, %r4829, %r4902;
	shf.l.wrap.b32 	%r4904, %r4903, %r4903, 16;
	add.s32 	%r4905, %r4842, %r4904;
	xor.b32  	%r4906, %r4856, %r4905;
	shf.l.wrap.b32 	%r4907, %r4906, %r4906, 12;
	add.s32 	%r4908, %r4902, %r4907;
	xor.b32  	%r4909, %r4904, %r4908;
	shf.l.wrap.b32 	%r4910, %r4909, %r4909, 8;
	add.s32 	%r4911, %r4905, %r4910;
	add.s32 	%r4912, %r4875, %r4889;
	xor.b32  	%r4913, %r4910, %r4912;
	shf.l.wrap.b32 	%r4914, %r4913, %r4913, 16;
	add.s32 	%r4915, %r4899, %r4914;
	xor.b32  	%r4916, %r4889, %r4915;
	shr.u32 	%r4917, %r4916, 20;
	add.s32 	%r4918, %r4912, %r4917;
	add.s32 	%r4919, %r4884, %r4901;
	xor.b32  	%r4920, %r4877, %r4919;
	shf.l.wrap.b32 	%r4921, %r4920, %r4920, 16;
	add.s32 	%r4922, %r4911, %r4921;
	xor.b32  	%r4923, %r4901, %r4922;
	shr.u32 	%r4924, %r4923, 20;
	add.s32 	%r4925, %r4919, %r4924;
	add.s32 	%r4926, %r12, %r4918;
	add.s32 	%r4927, %r13, %r4925;
	not.b32 	%r4928, %r21887;
	add.s32 	%r4929, %r110, %r4928;
	mov.b32 	%r4930, 1;
	shl.b32 	%r4931, %r4930, %r4929;
	and.b32  	%r125, %r4931, %r11;
	setp.eq.s32 	%p19, %r125, 0;
	selp.b32 	%r4932, %r4926, %r4927, %p19;
	cvt.u16.u32 	%rs168, %r4932;
	and.b16  	%rs316, %rs168, 1;
	and.b16  	%rs169, %rs314, 255;
	setp.ne.s16 	%p20, %rs169, 1;
	@%p20 bra 	$L__BB2_21;
	setp.eq.s32 	%p21, %r125, 0;
	mul.wide.u32 	%rd20, %r21887, 16;
	add.s64 	%rd21, %rd1, %rd20;
	ld.global.u32 	%r4933, [%rd21+996];
	selp.b32 	%r4934, %r21891, %r21892, %p21;
	xor.b32  	%r4935, %r4934, %r4933;
	selp.b32 	%r4936, %r21890, %r21893, %p21;
	selp.b32 	%r21891, %r4935, %r21891, %p21;
	selp.b32 	%r21892, %r21892, %r4935, %p21;
	ld.global.u32 	%r4937, [%rd21+1000];
	xor.b32  	%r4938, %r4936, %r4937;
	selp.b32 	%r4939, %r21889, %r21894, %p21;
	selp.b32 	%r21890, %r4938, %r21890, %p21;
	selp.b32 	%r21893, %r21893, %r4938, %p21;
	ld.global.u32 	%r4940, [%rd21+1004];
	xor.b32  	%r4941, %r4939, %r4940;
	selp.b32 	%r4942, %r21888, %r21895, %p21;
	selp.b32 	%r21889, %r4941, %r21889, %p21;
	selp.b32 	%r21894, %r21894, %r4941, %p21;
	ld.global.u32 	%r4943, [%rd21+1008];
	xor.b32  	%r4944, %r4942, %r4943;
	selp.b32 	%r4945, 420, 445, %p21;
	selp.b32 	%r21888, %r4944, %r21888, %p21;
	selp.b32 	%r21895, %r21895, %r4944, %p21;
	add.s32 	%r4946, %r4945, %r21887;
	cvt.u64.u32 	%rd22, %r4946;
	add.s64 	%rd23, %rd1, %rd22;
	ld.global.u8 	%rs170, [%rd23+976];
	xor.b16  	%rs316, %rs170, %rs316;
$L__BB2_21:
	setp.eq.s32 	%p22, %r125, 0;
	selp.b32 	%r21899, %r21891, %r21892, %p22;
	selp.b32 	%r21898, %r21890, %r21893, %p22;
	selp.b32 	%r21897, %r21889, %r21894, %p22;
	selp.b32 	%r21896, %r21888, %r21895, %p22;
	add.s32 	%r146, %r21887, 1;
	setp.ne.s32 	%p23, %r21887, %r111;
	mov.u16 	%rs314, %rs316;
	mov.u32 	%r21887, %r146;
	@%p23 bra 	$L__BB2_19;
$L__BB2_22:
	st.shared.v2.u32 	[s_mem+49192], {%r21899, %r21898};
	st.shared.v2.u32 	[s_mem+49200], {%r21897, %r21896};
	st.shared.u8 	[s_mem+49208], %rs316;
	ld.global.v2.u8 	{%rs319, %rs24}, [%rd1+1480];
	ld.global.u32 	%r21916, [%rd1+1464];
	ld.global.u32 	%r21915, [%rd1+1468];
	ld.global.u32 	%r21914, [%rd1+1472];
	ld.global.u32 	%r21913, [%rd1+1476];
	setp.lt.u16 	%p24, %rs24, 12;
	@%p24 bra 	$L__BB2_27;
	cvt.u32.u16 	%r4948, %rs24;
	and.b32  	%r155, %r4948, 255;
	add.s32 	%r156, %r155, -12;
	mov.b32 	%r21904, 0;
	mov.u16 	%rs317, %rs319;
$L__BB2_24:
	add.s32 	%r4949, %r12, %r21916;
	shf.l.wrap.b32 	%r4950, %r4949, %r4949, 16;
	add.s32 	%r4951, %r21916, %r4950;
	xor.b32  	%r4952, %r21916, %r4951;
	shf.l.wrap.b32 	%r4953, %r4952, %r4952, 12;
	add.s32 	%r4954, %r4949, %r4953;
	xor.b32  	%r4955, %r4950, %r4954;
	shf.l.wrap.b32 	%r4956, %r4955, %r4955, 8;
	add.s32 	%r4957, %r4951, %r4956;
	xor.b32  	%r4958, %r4953, %r4957;
	shf.l.wrap.b32 	%r4959, %r4958, %r4958, 7;
	add.s32 	%r4960, %r13, %r21915;
	shf.l.wrap.b32 	%r4961, %r4960, %r4960, 16;
	add.s32 	%r4962, %r21915, %r4961;
	xor.b32  	%r4963, %r21915, %r4962;
	shf.l.wrap.b32 	%r4964, %r4963, %r4963, 12;
	add.s32 	%r4965, %r4960, %r4964;
	xor.b32  	%r4966, %r4961, %r4965;
	shf.l.wrap.b32 	%r4967, %r4966, %r4966, 8;
	add.s32 	%r4968, %r4962, %r4967;
	xor.b32  	%r4969, %r4964, %r4968;
	shf.l.wrap.b32 	%r4970, %r4969, %r4969, 7;
	add.s32 	%r4971, %r14, %r21914;
	shf.l.wrap.b32 	%r4972, %r4971, %r4971, 16;
	add.s32 	%r4973, %r21914, %r4972;
	xor.b32  	%r4974, %r21914, %r4973;
	shf.l.wrap.b32 	%r4975, %r4974, %r4974, 12;
	add.s32 	%r4976, %r4971, %r4975;
	xor.b32  	%r4977, %r4972, %r4976;
	shf.l.wrap.b32 	%r4978, %r4977, %r4977, 8;
	add.s32 	%r4979, %r4973, %r4978;
	xor.b32  	%r4980, %r4975, %r4979;
	shf.l.wrap.b32 	%r4981, %r4980, %r4980, 7;
	add.s32 	%r4982, %r15, %r21913;
	shf.l.wrap.b32 	%r4983, %r4982, %r4982, 16;
	add.s32 	%r4984, %r21913, %r4983;
	xor.b32  	%r4985, %r21913, %r4984;
	shf.l.wrap.b32 	%r4986, %r4985, %r4985, 12;
	add.s32 	%r4987, %r4982, %r4986;
	xor.b32  	%r4988, %r4983, %r4987;
	shf.l.wrap.b32 	%r4989, %r4988, %r4988, 8;
	add.s32 	%r4990, %r4984, %r4989;
	xor.b32  	%r4991, %r4986, %r4990;
	shf.l.wrap.b32 	%r4992, %r4991, %r4991, 7;
	add.s32 	%r4993, %r4954, %r4970;
	xor.b32  	%r4994, %r4989, %r4993;
	shf.l.wrap.b32 	%r4995, %r4994, %r4994, 16;
	add.s32 	%r4996, %r4979, %r4995;
	xor.b32  	%r4997, %r4970, %r4996;
	shf.l.wrap.b32 	%r4998, %r4997, %r4997, 12;
	add.s32 	%r4999, %r4993, %r4998;
	xor.b32  	%r5000, %r4995, %r4999;
	shf.l.wrap.b32 	%r5001, %r5000, %r5000, 8;
	add.s32 	%r5002, %r4996, %r5001;
	xor.b32  	%r5003, %r4998, %r5002;
	shf.l.wrap.b32 	%r5004, %r5003, %r5003, 7;
	add.s32 	%r5005, %r4965, %r4981;
	xor.b32  	%r5006, %r4956, %r5005;
	shf.l.wrap.b32 	%r5007, %r5006, %r5006, 16;
	add.s32 	%r5008, %r4990, %r5007;
	xor.b32  	%r5009, %r4981, %r5008;
	shf.l.wrap.b32 	%r5010, %r5009, %r5009, 12;
	add.s32 	%r5011, %r5005, %r5010;
	xor.b32  	%r5012, %r5007, %r5011;
	shf.l.wrap.b32 	%r5013, %r5012, %r5012, 8;
	add.s32 	%r5014, %r5008, %r5013;
	xor.b32  	%r5015, %r5010, %r5014;
	shf.l.wrap.b32 	%r5016, %r5015, %r5015, 7;
	add.s32 	%r5017, %r4976, %r4992;
	xor.b32  	%r5018, %r4967, %r5017;
	shf.l.wrap.b32 	%r5019, %r5018, %r5018, 16;
	add.s32 	%r5020, %r4957, %r5019;
	xor.b32  	%r5021, %r4992, %r5020;
	shf.l.wrap.b32 	%r5022, %r5021, %r5021, 12;
	add.s32 	%r5023, %r5017, %r5022;
	xor.b32  	%r5024, %r5019, %r5023;
	shf.l.wrap.b32 	%r5025, %r5024, %r5024, 8;
	add.s32 	%r5026, %r5020, %r5025;
	xor.b32  	%r5027, %r5022, %r5026;
	shf.l.wrap.b32 	%r5028, %r5027, %r5027, 7;
	add.s32 	%r5029, %r4987, %r4959;
	xor.b32  	%r5030, %r4978, %r5029;
	shf.l.wrap.b32 	%r5031, %r5030, %r5030, 16;
	add.s32 	%r5032, %r4968, %r5031;
	xor.b32  	%r5033, %r4959, %r5032;
	shf.l.wrap.b32 	%r5034, %r5033, %r5033, 12;
	add.s32 	%r5035, %r5029, %r5034;
	xor.b32  	%r5036, %r5031, %r5035;
	shf.l.wrap.b32 	%r5037, %r5036, %r5036, 8;
	add.s32 	%r5038, %r5032, %r5037;
	xor.b32  	%r5039, %r5034, %r5038;
	shf.l.wrap.b32 	%r5040, %r5039, %r5039, 7;
	add.s32 	%r5041, %r4999, %r5040;
	xor.b32  	%r5042, %r5013, %r5041;
	shf.l.wrap.b32 	%r5043, %r5042, %r5042, 16;
	add.s32 	%r5044, %r5026, %r5043;
	xor.b32  	%r5045, %r5040, %r5044;
	shf.l.wrap.b32 	%r5046, %r5045, %r5045, 12;
	add.s32 	%r5047, %r5041, %r5046;
	xor.b32  	%r5048, %r5043, %r5047;
	shf.l.wrap.b32 	%r5049, %r5048, %r5048, 8;
	add.s32 	%r5050, %r5044, %r5049;
	xor.b32  	%r5051, %r5046, %r5050;
	shf.l.wrap.b32 	%r5052, %r5051, %r5051, 7;
	add.s32 	%r5053, %r5011, %r5004;
	xor.b32  	%r5054, %r5025, %r5053;
	shf.l.wrap.b32 	%r5055, %r5054, %r5054, 16;
	add.s32 	%r5056, %r5038, %r5055;
	xor.b32  	%r5057, %r5004, %r5056;
	shf.l.wrap.b32 	%r5058, %r5057, %r5057, 12;
	add.s32 	%r5059, %r5053, %r5058;
	xor.b32  	%r5060, %r5055, %r5059;
	shf.l.wrap.b32 	%r5061, %r5060, %r5060, 8;
	add.s32 	%r5062, %r5056, %r5061;
	xor.b32  	%r5063, %r5058, %r5062;
	shf.l.wrap.b32 	%r5064, %r5063, %r5063, 7;
	add.s32 	%r5065, %r5023, %r5016;
	xor.b32  	%r5066, %r5037, %r5065;
	shf.l.wrap.b32 	%r5067, %r5066, %r5066, 16;
	add.s32 	%r5068, %r5002, %r5067;
	xor.b32  	%r5069, %r5016, %r5068;
	shf.l.wrap.b32 	%r5070, %r5069, %r5069, 12;
	add.s32 	%r5071, %r5065, %r5070;
	xor.b32  	%r5072, %r5067, %r5071;
	shf.l.wrap.b32 	%r5073, %r5072, %r5072, 8;
	add.s32 	%r5074, %r5068, %r5073;
	xor.b32  	%r5075, %r5070, %r5074;
	shf.l.wrap.b32 	%r5076, %r5075, %r5075, 7;
	add.s32 	%r5077, %r5035, %r5028;
	xor.b32  	%r5078, %r5001, %r5077;
	shf.l.wrap.b32 	%r5079, %r5078, %r5078, 16;
	add.s32 	%r5080, %r5014, %r5079;
	xor.b32  	%r5081, %r5028, %r5080;
	shf.l.wrap.b32 	%r5082, %r5081, %r5081, 12;
	add.s32 	%r5083, %r5077, %r5082;
	xor.b32  	%r5084, %r5079, %r5083;
	shf.l.wrap.b32 	%r5085, %r5084, %r5084, 8;
	add.s32 	%r5086, %r5080, %r5085;
	xor.b32  	%r5087, %r5082, %r5086;
	shf.l.wrap.b32 	%r5088, %r5087, %r5087, 7;
	add.s32 	%r5089, %r5047, %r5064;
	xor.b32  	%r5090, %r5085, %r5089;
	shf.l.wrap.b32 	%r5091, %r5090, %r5090, 16;
	add.s32 	%r5092, %r5074, %r5091;
	xor.b32  	%r5093, %r5064, %r5092;
	shf.l.wrap.b32 	%r5094, %r5093, %r5093, 12;
	add.s32 	%r5095, %r5089, %r5094;
	xor.b32  	%r5096, %r5091, %r5095;
	shf.l.wrap.b32 	%r5097, %r5096, %r5096, 8;
	add.s32 	%r5098, %r5092, %r5097;
	xor.b32  	%r5099, %r5094, %r5098;
	shf.l.wrap.b32 	%r5100, %r5099, %r5099, 7;
	add.s32 	%r5101, %r5059, %r5076;
	xor.b32  	%r5102, %r5049, %r5101;
	shf.l.wrap.b32 	%r5103, %r5102, %r5102, 16;
	add.s32 	%r5104, %r5086, %r5103;
	xor.b32  	%r5105, %r5076, %r5104;
	shf.l.wrap.b32 	%r5106, %r5105, %r5105, 12;
	add.s32 	%r5107, %r5101, %r5106;
	xor.b32  	%r5108, %r5103, %r5107;
	shf.l.wrap.b32 	%r5109, %r5108, %r5108, 8;
	add.s32 	%r5110, %r5104, %r5109;
	xor.b32  	%r5111, %r5106, %r5110;
	shf.l.wrap.b32 	%r5112, %r5111, %r5111, 7;
	add.s32 	%r5113, %r5071, %r5088;
	xor.b32  	%r5114, %r5061, %r5113;
	shf.l.wrap.b32 	%r5115, %r5114, %r5114, 16;
	add.s32 	%r5116, %r5050, %r5115;
	xor.b32  	%r5117, %r5088, %r5116;
	shf.l.wrap.b32 	%r5118, %r5117, %r5117, 12;
	add.s32 	%r5119, %r5113, %r5118;
	xor.b32  	%r5120, %r5115, %r5119;
	shf.l.wrap.b32 	%r5121, %r5120, %r5120, 8;
	add.s32 	%r5122, %r5116, %r5121;
	xor.b32  	%r5123, %r5118, %r5122;
	shf.l.wrap.b32 	%r5124, %r5123, %r5123, 7;
	add.s32 	%r5125, %r5083, %r5052;
	xor.b32  	%r5126, %r5073, %r5125;
	shf.l.wrap.b32 	%r5127, %r5126, %r5126, 16;
	add.s32 	%r5128, %r5062, %r5127;
	xor.b32  	%r5129, %r5052, %r5128;
	shf.l.wrap.b32 	%r5130, %r5129, %r5129, 12;
	add.s32 	%r5131, %r5125, %r5130;
	xor.b32  	%r5132, %r5127, %r5131;
	shf.l.wrap.b32 	%r5133, %r5132, %r5132, 8;
	add.s32 	%r5134, %r5128, %r5133;
	xor.b32  	%r5135, %r5130, %r5134;
	shf.l.wrap.b32 	%r5136, %r5135, %r5135, 7;
	add.s32 	%r5137, %r5095, %r5136;
	xor.b32  	%r5138, %r5109, %r5137;
	shf.l.wrap.b32 	%r5139, %r5138, %r5138, 16;
	add.s32 	%r5140, %r5122, %r5139;
	xor.b32  	%r5141, %r5136, %r5140;
	shf.l.wrap.b32 	%r5142, %r5141, %r5141, 12;
	add.s32 	%r5143, %r5137, %r5142;
	xor.b32  	%r5144, %r5139, %r5143;
	shf.l.wrap.b32 	%r5145, %r5144, %r5144, 8;
	add.s32 	%r5146, %r5140, %r5145;
	xor.b32  	%r5147, %r5142, %r5146;
	shf.l.wrap.b32 	%r5148, %r5147, %r5147, 7;
	add.s32 	%r5149, %r5107, %r5100;
	xor.b32  	%r5150, %r5121, %r5149;
	shf.l.wrap.b32 	%r5151, %r5150, %r5150, 16;
	add.s32 	%r5152, %r5134, %r5151;
	xor.b32  	%r5153, %r5100, %r5152;
	shf.l.wrap.b32 	%r5154, %r5153, %r5153, 12;
	add.s32 	%r5155, %r5149, %r5154;
	xor.b32  	%r5156, %r5151, %r5155;
	shf.l.wrap.b32 	%r5157, %r5156, %r5156, 8;
	add.s32 	%r5158, %r5152, %r5157;
	xor.b32  	%r5159, %r5154, %r5158;
	shf.l.wrap.b32 	%r5160, %r5159, %r5159, 7;
	add.s32 	%r5161, %r5119, %r5112;
	xor.b32  	%r5162, %r5133, %r5161;
	shf.l.wrap.b32 	%r5163, %r5162, %r5162, 16;
	add.s32 	%r5164, %r5098, %r5163;
	xor.b32  	%r5165, %r5112, %r5164;
	shf.l.wrap.b32 	%r5166, %r5165, %r5165, 12;
	add.s32 	%r5167, %r5161, %r5166;
	xor.b32  	%r5168, %r5163, %r5167;
	shf.l.wrap.b32 	%r5169, %r5168, %r5168, 8;
	add.s32 	%r5170, %r5164, %r5169;
	xor.b32  	%r5171, %r5166, %r5170;
	shf.l.wrap.b32 	%r5172, %r5171, %r5171, 7;
	add.s32 	%r5173, %r5131, %r5124;
	xor.b32  	%r5174, %r5097, %r5173;
	shf.l.wrap.b32 	%r5175, %r5174, %r5174, 16;
	add.s32 	%r5176, %r5110, %r5175;
	xor.b32  	%r5177, %r5124, %r5176;
	shf.l.wrap.b32 	%r5178, %r5177, %r5177, 12;
	add.s32 	%r5179, %r5173, %r5178;
	xor.b32  	%r5180, %r5175, %r5179;
	shf.l.wrap.b32 	%r5181, %r5180, %r5180, 8;
	add.s32 	%r5182, %r5176, %r5181;
	xor.b32  	%r5183, %r5178, %r5182;
	shf.l.wrap.b32 	%r5184, %r5183, %r5183, 7;
	add.s32 	%r5185, %r5143, %r5160;
	xor.b32  	%r5186, %r5181, %r5185;
	shf.l.wrap.b32 	%r5187, %r5186, %r5186, 16;
	add.s32 	%r5188, %r5170, %r5187;
	xor.b32  	%r5189, %r5160, %r5188;
	shf.l.wrap.b32 	%r5190, %r5189, %r5189, 12;
	add.s32 	%r5191, %r5185, %r5190;
	xor.b32  	%r5192, %r5187, %r5191;
	shf.l.wrap.b32 	%r5193, %r5192, %r5192, 8;
	add.s32 	%r5194, %r5188, %r5193;
	xor.b32  	%r5195, %r5190, %r5194;
	shf.l.wrap.b32 	%r5196, %r5195, %r5195, 7;
	add.s32 	%r5197, %r5155, %r5172;
	xor.b32  	%r5198, %r5145, %r5197;
	shf.l.wrap.b32 	%r5199, %r5198, %r5198, 16;
	add.s32 	%r5200, %r5182, %r5199;
	xor.b32  	%r5201, %r5172, %r5200;
	shf.l.wrap.b32 	%r5202, %r5201, %r5201, 12;
	add.s32 	%r5203, %r5197, %r5202;
	xor.b32  	%r5204, %r5199, %r5203;
	shf.l.wrap.b32 	%r5205, %r5204, %r5204, 8;
	add.s32 	%r5206, %r5200, %r5205;
	xor.b32  	%r5207, %r5202, %r5206;
	shf.l.wrap.b32 	%r5208, %r5207, %r5207, 7;
	add.s32 	%r5209, %r5167, %r5184;
	xor.b32  	%r5210, %r5157, %r5209;
	shf.l.wrap.b32 	%r5211, %r5210, %r5210, 16;
	add.s32 	%r5212, %r5146, %r5211;
	xor.b32  	%r5213, %r5184, %r5212;
	shf.l.wrap.b32 	%r5214, %r5213, %r5213, 12;
	add.s32 	%r5215, %r5209, %r5214;
	xor.b32  	%r5216, %r5211, %r5215;
	shf.l.wrap.b32 	%r5217, %r5216, %r5216, 8;
	add.s32 	%r5218, %r5212, %r5217;
	xor.b32  	%r5219, %r5214, %r5218;
	shf.l.wrap.b32 	%r5220, %r5219, %r5219, 7;
	add.s32 	%r5221, %r5179, %r5148;
	xor.b32  	%r5222, %r5169, %r5221;
	shf.l.wrap.b32 	%r5223, %r5222, %r5222, 16;
	add.s32 	%r5224, %r5158, %r5223;
	xor.b32  	%r5225, %r5148, %r5224;
	shf.l.wrap.b32 	%r5226, %r5225, %r5225, 12;
	add.s32 	%r5227, %r5221, %r5226;
	xor.b32  	%r5228, %r5223, %r5227;
	shf.l.wrap.b32 	%r5229, %r5228, %r5228, 8;
	add.s32 	%r5230, %r5224, %r5229;
	xor.b32  	%r5231, %r5226, %r5230;
	shf.l.wrap.b32 	%r5232, %r5231, %r5231, 7;
	add.s32 	%r5233, %r5191, %r5232;
	xor.b32  	%r5234, %r5205, %r5233;
	shf.l.wrap.b32 	%r5235, %r5234, %r5234, 16;
	add.s32 	%r5236, %r5218, %r5235;
	xor.b32  	%r5237, %r5232, %r5236;
	shf.l.wrap.b32 	%r5238, %r5237, %r5237, 12;
	add.s32 	%r5239, %r5233, %r5238;
	xor.b32  	%r5240, %r5235, %r5239;
	shf.l.wrap.b32 	%r5241, %r5240, %r5240, 8;
	add.s32 	%r5242, %r5236, %r5241;
	xor.b32  	%r5243, %r5238, %r5242;
	shf.l.wrap.b32 	%r5244, %r5243, %r5243, 7;
	add.s32 	%r5245, %r5203, %r5196;
	xor.b32  	%r5246, %r5217, %r5245;
	shf.l.wrap.b32 	%r5247, %r5246, %r5246, 16;
	add.s32 	%r5248, %r5230, %r5247;
	xor.b32  	%r5249, %r5196, %r5248;
	shf.l.wrap.b32 	%r5250, %r5249, %r5249, 12;
	add.s32 	%r5251, %r5245, %r5250;
	xor.b32  	%r5252, %r5247, %r5251;
	shf.l.wrap.b32 	%r5253, %r5252, %r5252, 8;
	add.s32 	%r5254, %r5248, %r5253;
	xor.b32  	%r5255, %r5250, %r5254;
	shf.l.wrap.b32 	%r5256, %r5255, %r5255, 7;
	add.s32 	%r5257, %r5215, %r5208;
	xor.b32  	%r5258, %r5229, %r5257;
	shf.l.wrap.b32 	%r5259, %r5258, %r5258, 16;
	add.s32 	%r5260, %r5194, %r5259;
	xor.b32  	%r5261, %r5208, %r5260;
	shf.l.wrap.b32 	%r5262, %r5261, %r5261, 12;
	add.s32 	%r5263, %r5257, %r5262;
	xor.b32  	%r5264, %r5259, %r5263;
	shf.l.wrap.b32 	%r5265, %r5264, %r5264, 8;
	add.s32 	%r5266, %r5260, %r5265;
	xor.b32  	%r5267, %r5262, %r5266;
	shf.l.wrap.b32 	%r5268, %r5267, %r5267, 7;
	add.s32 	%r5269, %r5227, %r5220;
	xor.b32  	%r5270, %r5193, %r5269;
	shf.l.wrap.b32 	%r5271, %r5270, %r5270, 16;
	add.s32 	%r5272, %r5206, %r5271;
	xor.b32  	%r5273, %r5220, %r5272;
	shf.l.wrap.b32 	%r5274, %r5273, %r5273, 12;
	add.s32 	%r5275, %r5269, %r5274;
	xor.b32  	%r5276, %r5271, %r5275;
	shf.l.wrap.b32 	%r5277, %r5276, %r5276, 8;
	add.s32 	%r5278, %r5272, %r5277;
	xor.b32  	%r5279, %r5274, %r5278;
	shf.l.wrap.b32 	%r5280, %r5279, %r5279, 7;
	add.s32 	%r5281, %r5239, %r5256;
	xor.b32  	%r5282, %r5277, %r5281;
	shf.l.wrap.b32 	%r5283, %r5282, %r5282, 16;
	add.s32 	%r5284, %r5266, %r5283;
	xor.b32  	%r5285, %r5256, %r5284;
	shf.l.wrap.b32 	%r5286, %r5285, %r5285, 12;
	add.s32 	%r5287, %r5281, %r5286;
	xor.b32  	%r5288, %r5283, %r5287;
	shf.l.wrap.b32 	%r5289, %r5288, %r5288, 8;
	add.s32 	%r5290, %r5284, %r5289;
	xor.b32  	%r5291, %r5286, %r5290;
	shf.l.wrap.b32 	%r5292, %r5291, %r5291, 7;
	add.s32 	%r5293, %r5251, %r5268;
	xor.b32  	%r5294, %r5241, %r5293;
	shf.l.wrap.b32 	%r5295, %r5294, %r5294, 16;
	add.s32 	%r5296, %r5278, %r5295;
	xor.b32  	%r5297, %r5268, %r5296;
	shf.l.wrap.b32 	%r5298, %r5297, %r5297, 12;
	add.s32 	%r5299, %r5293, %r5298;
	xor.b32  	%r5300, %r5295, %r5299;
	shf.l.wrap.b32 	%r5301, %r5300, %r5300, 8;
	add.s32 	%r5302, %r5296, %r5301;
	xor.b32  	%r5303, %r5298, %r5302;
	shf.l.wrap.b32 	%r5304, %r5303, %r5303, 7;
	add.s32 	%r5305, %r5263, %r5280;
	xor.b32  	%r5306, %r5253, %r5305;
	shf.l.wrap.b32 	%r5307, %r5306, %r5306, 16;
	add.s32 	%r5308, %r5242, %r5307;
	xor.b32  	%r5309, %r5280, %r5308;
	shf.l.wrap.b32 	%r5310, %r5309, %r5309, 12;
	add.s32 	%r5311, %r5305, %r5310;
	xor.b32  	%r5312, %r5307, %r5311;
	shf.l.wrap.b32 	%r5313, %r5312, %r5312, 8;
	add.s32 	%r5314, %r5308, %r5313;
	xor.b32  	%r5315, %r5310, %r5314;
	shf.l.wrap.b32 	%r5316, %r5315, %r5315, 7;
	add.s32 	%r5317, %r5275, %r5244;
	xor.b32  	%r5318, %r5265, %r5317;
	shf.l.wrap.b32 	%r5319, %r5318, %r5318, 16;
	add.s32 	%r5320, %r5254, %r5319;
	xor.b32  	%r5321, %r5244, %r5320;
	shf.l.wrap.b32 	%r5322, %r5321, %r5321, 12;
	add.s32 	%r5323, %r5317, %r5322;
	xor.b32  	%r5324, %r5319, %r5323;
	shf.l.wrap.b32 	%r5325, %r5324, %r5324, 8;
	add.s32 	%r5326, %r5320, %r5325;
	xor.b32  	%r5327, %r5322, %r5326;
	shf.l.wrap.b32 	%r5328, %r5327, %r5327, 7;
	add.s32 	%r21908, %r12, %r5287;
	add.s32 	%r21907, %r13, %r5299;
	add.s32 	%r21906, %r14, %r5311;
	add.s32 	%r21905, %r15, %r5323;
	add.s32 	%r21909, %r21916, %r5328;
	add.s32 	%r21910, %r21915, %r5292;
	add.s32 	%r21911, %r21914, %r5304;
	add.s32 	%r21912, %r21913, %r5316;
	xor.b32  	%r5329, %r4949, 1;
	shf.l.wrap.b32 	%r5330, %r4949, %r5329, 16;
	add.s32 	%r5331, %r21916, %r5330;
	xor.b32  	%r5332, %r21916, %r5331;
	shf.l.wrap.b32 	%r5333, %r5332, %r5332, 12;
	add.s32 	%r5334, %r4949, %r5333;
	xor.b32  	%r5335, %r5330, %r5334;
	shf.l.wrap.b32 	%r5336, %r5335, %r5335, 8;
	add.s32 	%r5337, %r5331, %r5336;
	xor.b32  	%r5338, %r5333, %r5337;
	shf.l.wrap.b32 	%r5339, %r5338, %r5338, 7;
	add.s32 	%r5340, %r5334, %r4970;
	xor.b32  	%r5341, %r4989, %r5340;
	shf.l.wrap.b32 	%r5342, %r5341, %r5341, 16;
	add.s32 	%r5343, %r4979, %r5342;
	xor.b32  	%r5344, %r4970, %r5343;
	shf.l.wrap.b32 	%r5345, %r5344, %r5344, 12;
	add.s32 	%r5346, %r5340, %r5345;
	xor.b32  	%r5347, %r5342, %r5346;
	shf.l.wrap.b32 	%r5348, %r5347, %r5347, 8;
	add.s32 	%r5349, %r5343, %r5348;
	xor.b32  	%r5350, %r5345, %r5349;
	shf.l.wrap.b32 	%r5351, %r5350, %r5350, 7;
	xor.b32  	%r5352, %r5336, %r5005;
	shf.l.wrap.b32 	%r5353, %r5352, %r5352, 16;
	add.s32 	%r5354, %r4990, %r5353;
	xor.b32  	%r5355, %r4981, %r5354;
	shf.l.wrap.b32 	%r5356, %r5355, %r5355, 12;
	add.s32 	%r5357, %r5005, %r5356;
	xor.b32  	%r5358, %r5353, %r5357;
	shf.l.wrap.b32 	%r5359, %r5358, %r5358, 8;
	add.s32 	%r5360, %r5354, %r5359;
	xor.b32  	%r5361, %r5356, %r5360;
	shf.l.wrap.b32 	%r5362, %r5361, %r5361, 7;
	add.s32 	%r5363, %r5337, %r5019;
	xor.b32  	%r5364, %r4992, %r5363;
	shf.l.wrap.b32 	%r5365, %r5364, %r5364, 12;
	add.s32 	%r5366, %r5017, %r5365;
	xor.b32  	%r5367, %r5019, %r5366;
	shf.l.wrap.b32 	%r5368, %r5367, %r5367, 8;
	add.s32 	%r5369, %r5363, %r5368;
	xor.b32  	%r5370, %r5365, %r5369;
	shf.l.wrap.b32 	%r5371, %r5370, %r5370, 7;
	add.s32 	%r5372, %r4987, %r5339;
	xor.b32  	%r5373, %r4978, %r5372;
	shf.l.wrap.b32 	%r5374, %r5373, %r5373, 16;
	add.s32 	%r5375, %r4968, %r5374;
	xor.b32  	%r5376, %r5339, %r5375;
	shf.l.wrap.b32 	%r5377, %r5376, %r5376, 12;
	add.s32 	%r5378, %r5372, %r5377;
	xor.b32  	%r5379, %r5374, %r5378;
	shf.l.wrap.b32 	%r5380, %r5379, %r5379, 8;
	add.s32 	%r5381, %r5375, %r5380;
	xor.b32  	%r5382, %r5377, %r5381;
	shf.l.wrap.b32 	%r5383, %r5382, %r5382, 7;
	add.s32 	%r5384, %r5346, %r5383;
	xor.b32  	%r5385, %r5359, %r5384;
	shf.l.wrap.b32 	%r5386, %r5385, %r5385, 16;
	add.s32 	%r5387, %r5369, %r5386;
	xor.b32  	%r5388, %r5383, %r5387;
	shf.l.wrap.b32 	%r5389, %r5388, %r5388, 12;
	add.s32 	%r5390, %r5384, %r5389;
	xor.b32  	%r5391, %r5386, %r5390;
	shf.l.wrap.b32 	%r5392, %r5391, %r5391, 8;
	add.s32 	%r5393, %r5387, %r5392;
	xor.b32  	%r5394, %r5389, %r5393;
	shf.l.wrap.b32 	%r5395, %r5394, %r5394, 7;
	add.s32 	%r5396, %r5357, %r5351;
	xor.b32  	%r5397, %r5368, %r5396;
	shf.l.wrap.b32 	%r5398, %r5397, %r5397, 16;
	add.s32 	%r5399, %r5381, %r5398;
	xor.b32  	%r5400, %r5351, %r5399;
	shf.l.wrap.b32 	%r5401, %r5400, %r5400, 12;
	add.s32 	%r5402, %r5396, %r5401;
	xor.b32  	%r5403, %r5398, %r5402;
	shf.l.wrap.b32 	%r5404, %r5403, %r5403, 8;
	add.s32 	%r5405, %r5399, %r5404;
	xor.b32  	%r5406, %r5401, %r5405;
	shf.l.wrap.b32 	%r5407, %r5406, %r5406, 7;
	add.s32 	%r5408, %r5366, %r5362;
	xor.b32  	%r5409, %r5380, %r5408;
	shf.l.wrap.b32 	%r5410, %r5409, %r5409, 16;
	add.s32 	%r5411, %r5349, %r5410;
	xor.b32  	%r5412, %r5362, %r5411;
	shf.l.wrap.b32 	%r5413, %r5412, %r5412, 12;
	add.s32 	%r5414, %r5408, %r5413;
	xor.b32  	%r5415, %r5410, %r5414;
	shf.l.wrap.b32 	%r5416, %r5415, %r5415, 8;
	add.s32 	%r5417, %r5411, %r5416;
	xor.b32  	%r5418, %r5413, %r5417;
	shf.l.wrap.b32 	%r5419, %r5418, %r5418, 7;
	add.s32 	%r5420, %r5378, %r5371;
	xor.b32  	%r5421, %r5348, %r5420;
	shf.l.wrap.b32 	%r5422, %r5421, %r5421, 16;
	add.s32 	%r5423, %r5360, %r5422;
	xor.b32  	%r5424, %r5371, %r5423;
	shf.l.wrap.b32 	%r5425, %r5424, %r5424, 12;
	add.s32 	%r5426, %r5420, %r5425;
	xor.b32  	%r5427, %r5422, %r5426;
	shf.l.wrap.b32 	%r5428, %r5427, %r5427, 8;
	add.s32 	%r5429, %r5423, %r5428;
	xor.b32  	%r5430, %r5425, %r5429;
	shf.l.wrap.b32 	%r5431, %r5430, %r5430, 7;
	add.s32 	%r5432, %r5390, %r5407;
	xor.b32  	%r5433, %r5428, %r5432;
	shf.l.wrap.b32 	%r5434, %r5433, %r5433, 16;
	add.s32 	%r5435, %r5417, %r5434;
	xor.b32  	%r5436, %r5407, %r5435;
	shf.l.wrap.b32 	%r5437, %r5436, %r5436, 12;
	add.s32 	%r5438, %r5432, %r5437;
	xor.b32  	%r5439, %r5434, %r5438;
	shf.l.wrap.b32 	%r5440, %r5439, %r5439, 8;
	add.s32 	%r5441, %r5435, %r5440;
	xor.b32  	%r5442, %r5437, %r5441;
	shf.l.wrap.b32 	%r5443, %r5442, %r5442, 7;
	add.s32 	%r5444, %r5402, %r5419;
	xor.b32  	%r5445, %r5392, %r5444;
	shf.l.wrap.b32 	%r5446, %r5445, %r5445, 16;
	add.s32 	%r5447, %r5429, %r5446;
	xor.b32  	%r5448, %r5419, %r5447;
	shf.l.wrap.b32 	%r5449, %r5448, %r5448, 12;
	add.s32 	%r5450, %r5444, %r5449;
	xor.b32  	%r5451, %r5446, %r5450;
	shf.l.wrap.b32 	%r5452, %r5451, %r5451, 8;
	add.s32 	%r5453, %r5447, %r5452;
	xor.b32  	%r5454, %r5449, %r5453;
	shf.l.wrap.b32 	%r5455, %r5454, %r5454, 7;
	add.s32 	%r5456, %r5414, %r5431;
	xor.b32  	%r5457, %r5404, %r5456;
	shf.l.wrap.b32 	%r5458, %r5457, %r5457, 16;
	add.s32 	%r5459, %r5393, %r5458;
	xor.b32  	%r5460, %r5431, %r5459;
	shf.l.wrap.b32 	%r5461, %r5460, %r5460, 12;
	add.s32 	%r5462, %r5456, %r5461;
	xor.b32  	%r5463, %r5458, %r5462;
	shf.l.wrap.b32 	%r5464, %r5463, %r5463, 8;
	add.s32 	%r5465, %r5459, %r5464;
	xor.b32  	%r5466, %r5461, %r5465;
	shf.l.wrap.b32 	%r5467, %r5466, %r5466, 7;
	add.s32 	%r5468, %r5426, %r5395;
	xor.b32  	%r5469, %r5416, %r5468;
	shf.l.wrap.b32 	%r5470, %r5469, %r5469, 16;
	add.s32 	%r5471, %r5405, %r5470;
	xor.b32  	%r5472, %r5395, %r5471;
	shf.l.wrap.b32 	%r5473, %r5472, %r5472, 12;
	add.s32 	%r5474, %r5468, %r5473;
	xor.b32  	%r5475, %r5470, %r5474;
	shf.l.wrap.b32 	%r5476, %r5475, %r5475, 8;
	add.s32 	%r5477, %r5471, %r5476;
	xor.b32  	%r5478, %r5473, %r5477;
	shf.l.wrap.b32 	%r5479, %r5478, %r5478, 7;
	add.s32 	%r5480, %r5438, %r5479;
	xor.b32  	%r5481, %r5452, %r5480;
	shf.l.wrap.b32 	%r5482, %r5481, %r5481, 16;
	add.s32 	%r5483, %r5465, %r5482;
	xor.b32  	%r5484, %r5479, %r5483;
	shf.l.wrap.b32 	%r5485, %r5484, %r5484, 12;
	add.s32 	%r5486, %r5480, %r5485;
	xor.b32  	%r5487, %r5482, %r5486;
	shf.l.wrap.b32 	%r5488, %r5487, %r5487, 8;
	add.s32 	%r5489, %r5483, %r5488;
	xor.b32  	%r5490, %r5485, %r5489;
	shf.l.wrap.b32 	%r5491, %r5490, %r5490, 7;
	add.s32 	%r5492, %r5450, %r5443;
	xor.b32  	%r5493, %r5464, %r5492;
	shf.l.wrap.b32 	%r5494, %r5493, %r5493, 16;
	add.s32 	%r5495, %r5477, %r5494;
	xor.b32  	%r5496, %r5443, %r5495;
	shf.l.wrap.b32 	%r5497, %r5496, %r5496, 12;
	add.s32 	%r5498, %r5492, %r5497;
	xor.b32  	%r5499, %r5494, %r5498;
	shf.l.wrap.b32 	%r5500, %r5499, %r5499, 8;
	add.s32 	%r5501, %r5495, %r5500;
	xor.b32  	%r5502, %r5497, %r5501;
	shf.l.wrap.b32 	%r5503, %r5502, %r5502, 7;
	add.s32 	%r5504, %r5462, %r5455;
	xor.b32  	%r5505, %r5476, %r5504;
	shf.l.wrap.b32 	%r5506, %r5505, %r5505, 16;
	add.s32 	%r5507, %r5441, %r5506;
	xor.b32  	%r5508, %r5455, %r5507;
	shf.l.wrap.b32 	%r5509, %r5508, %r5508, 12;
	add.s32 	%r5510, %r5504, %r5509;
	xor.b32  	%r5511, %r5506, %r5510;
	shf.l.wrap.b32 	%r5512, %r5511, %r5511, 8;
	add.s32 	%r5513, %r5507, %r5512;
	xor.b32  	%r5514, %r5509, %r5513;
	shf.l.wrap.b32 	%r5515, %r5514, %r5514, 7;
	add.s32 	%r5516, %r5474, %r5467;
	xor.b32  	%r5517, %r5440, %r5516;
	shf.l.wrap.b32 	%r5518, %r5517, %r5517, 16;
	add.s32 	%r5519, %r5453, %r5518;
	xor.b32  	%r5520, %r5467, %r5519;
	shf.l.wrap.b32 	%r5521, %r5520, %r5520, 12;
	add.s32 	%r5522, %r5516, %r5521;
	xor.b32  	%r5523, %r5518, %r5522;
	shf.l.wrap.b32 	%r5524, %r5523, %r5523, 8;
	add.s32 	%r5525, %r5519, %r5524;
	xor.b32  	%r5526, %r5521, %r5525;
	shf.l.wrap.b32 	%r5527, %r5526, %r5526, 7;
	add.s32 	%r5528, %r5486, %r5503;
	xor.b32  	%r5529, %r5524, %r5528;
	shf.l.wrap.b32 	%r5530, %r5529, %r5529, 16;
	add.s32 	%r5531, %r5513, %r5530;
	xor.b32  	%r5532, %r5503, %r5531;
	shf.l.wrap.b32 	%r5533, %r5532, %r5532, 12;
	add.s32 	%r5534, %r5528, %r5533;
	xor.b32  	%r5535, %r5530, %r5534;
	shf.l.wrap.b32 	%r5536, %r5535, %r5535, 8;
	add.s32 	%r5537, %r5531, %r5536;
	xor.b32  	%r5538, %r5533, %r5537;
	shf.l.wrap.b32 	%r5539, %r5538, %r5538, 7;
	add.s32 	%r5540, %r5498, %r5515;
	xor.b32  	%r5541, %r5488, %r5540;
	shf.l.wrap.b32 	%r5542, %r5541, %r5541, 16;
	add.s32 	%r5543, %r5525, %r5542;
	xor.b32  	%r5544, %r5515, %r5543;
	shf.l.wrap.b32 	%r5545, %r5544, %r5544, 12;
	add.s32 	%r5546, %r5540, %r5545;
	xor.b32  	%r5547, %r5542, %r5546;
	shf.l.wrap.b32 	%r5548, %r5547, %r5547, 8;
	add.s32 	%r5549, %r5543, %r5548;
	xor.b32  	%r5550, %r5545, %r5549;
	shf.l.wrap.b32 	%r5551, %r5550, %r5550, 7;
	add.s32 	%r5552, %r5510, %r5527;
	xor.b32  	%r5553, %r5500, %r5552;
	shf.l.wrap.b32 	%r5554, %r5553, %r5553, 16;
	add.s32 	%r5555, %r5489, %r5554;
	xor.b32  	%r5556, %r5527, %r5555;
	shf.l.wrap.b32 	%r5557, %r5556, %r5556, 12;
	add.s32 	%r5558, %r5552, %r5557;
	xor.b32  	%r5559, %r5554, %r5558;
	shf.l.wrap.b32 	%r5560, %r5559, %r5559, 8;
	add.s32 	%r5561, %r5555, %r5560;
	xor.b32  	%r5562, %r5557, %r5561;
	shf.l.wrap.b32 	%r5563, %r5562, %r5562, 7;
	add.s32 	%r5564, %r5522, %r5491;
	xor.b32  	%r5565, %r5512, %r5564;
	shf.l.wrap.b32 	%r5566, %r5565, %r5565, 16;
	add.s32 	%r5567, %r5501, %r5566;
	xor.b32  	%r5568, %r5491, %r5567;
	shf.l.wrap.b32 	%r5569, %r5568, %r5568, 12;
	add.s32 	%r5570, %r5564, %r5569;
	xor.b32  	%r5571, %r5566, %r5570;
	shf.l.wrap.b32 	%r5572, %r5571, %r5571, 8;
	add.s32 	%r5573, %r5567, %r5572;
	xor.b32  	%r5574, %r5569, %r5573;
	shf.l.wrap.b32 	%r5575, %r5574, %r5574, 7;
	add.s32 	%r5576, %r5534, %r5575;
	xor.b32  	%r5577, %r5548, %r5576;
	shf.l.wrap.b32 	%r5578, %r5577, %r5577, 16;
	add.s32 	%r5579, %r5561, %r5578;
	xor.b32  	%r5580, %r5575, %r5579;
	shf.l.wrap.b32 	%r5581, %r5580, %r5580, 12;
	add.s32 	%r5582, %r5576, %r5581;
	xor.b32  	%r5583, %r5578, %r5582;
	shf.l.wrap.b32 	%r5584, %r5583, %r5583, 8;
	add.s32 	%r5585, %r5546, %r5539;
	xor.b32  	%r5586, %r5560, %r5585;
	shf.l.wrap.b32 	%r5587, %r5586, %r5586, 16;
	add.s32 	%r5588, %r5573, %r5587;
	xor.b32  	%r5589, %r5539, %r5588;
	shf.l.wrap.b32 	%r5590, %r5589, %r5589, 12;
	add.s32 	%r5591, %r5585, %r5590;
	xor.b32  	%r5592, %r5587, %r5591;
	shf.l.wrap.b32 	%r5593, %r5592, %r5592, 8;
	add.s32 	%r5594, %r5588, %r5593;
	xor.b32  	%r5595, %r5590, %r5594;
	shf.l.wrap.b32 	%r5596, %r5595, %r5595, 7;
	add.s32 	%r5597, %r5558, %r5551;
	xor.b32  	%r5598, %r5572, %r5597;
	shf.l.wrap.b32 	%r5599, %r5598, %r5598, 16;
	add.s32 	%r5600, %r5537, %r5599;
	xor.b32  	%r5601, %r5551, %r5600;
	shf.l.wrap.b32 	%r5602, %r5601, %r5601, 12;
	add.s32 	%r5603, %r5597, %r5602;
	xor.b32  	%r5604, %r5599, %r5603;
	shf.l.wrap.b32 	%r5605, %r5604, %r5604, 8;
	add.s32 	%r5606, %r5600, %r5605;
	xor.b32  	%r5607, %r5602, %r5606;
	shf.l.wrap.b32 	%r5608, %r5607, %r5607, 7;
	add.s32 	%r5609, %r5570, %r5563;
	xor.b32  	%r5610, %r5536, %r5609;
	shf.l.wrap.b32 	%r5611, %r5610, %r5610, 16;
	add.s32 	%r5612, %r5549, %r5611;
	xor.b32  	%r5613, %r5563, %r5612;
	shf.l.wrap.b32 	%r5614, %r5613, %r5613, 12;
	add.s32 	%r5615, %r5609, %r5614;
	xor.b32  	%r5616, %r5611, %r5615;
	shf.l.wrap.b32 	%r5617, %r5616, %r5616, 8;
	add.s32 	%r5618, %r5612, %r5617;
	add.s32 	%r5619, %r5582, %r5596;
	xor.b32  	%r5620, %r5617, %r5619;
	shf.l.wrap.b32 	%r5621, %r5620, %r5620, 16;
	add.s32 	%r5622, %r5606, %r5621;
	xor.b32  	%r5623, %r5596, %r5622;
	shr.u32 	%r5624, %r5623, 20;
	add.s32 	%r5625, %r5619, %r5624;
	add.s32 	%r5626, %r5591, %r5608;
	xor.b32  	%r5627, %r5584, %r5626;
	shf.l.wrap.b32 	%r5628, %r5627, %r5627, 16;
	add.s32 	%r5629, %r5618, %r5628;
	xor.b32  	%r5630, %r5608, %r5629;
	shr.u32 	%r5631, %r5630, 20;
	add.s32 	%r5632, %r5626, %r5631;
	add.s32 	%r5633, %r12, %r5625;
	add.s32 	%r5634, %r13, %r5632;
	not.b32 	%r5635, %r21904;
	add.s32 	%r5636, %r155, %r5635;
	mov.b32 	%r5637, 1;
	shl.b32 	%r5638, %r5637, %r5636;
	and.b32  	%r170, %r5638, %r11;
	setp.eq.s32 	%p25, %r170, 0;
	selp.b32 	%r5639, %r5633, %r5634, %p25;
	cvt.u16.u32 	%rs171, %r5639;
	and.b16  	%rs319, %rs171, 1;
	and.b16  	%rs172, %rs317, 255;
	setp.ne.s16 	%p26, %rs172, 1;
	@%p26 bra 	$L__BB2_26;
	setp.eq.s32 	%p27, %r170, 0;
	mul.wide.u32 	%rd24, %r21904, 16;
	add.s64 	%rd25, %rd1, %rd24;
	ld.global.u32 	%r5640, [%rd25+1484];
	selp.b32 	%r5641, %r21908, %r21909, %p27;
	xor.b32  	%r5642, %r5641, %r5640;
	selp.b32 	%r5643, %r21907, %r21910, %p27;
	selp.b32 	%r21908, %r5642, %r21908, %p27;
	selp.b32 	%r21909, %r21909, %r5642, %p27;
	ld.global.u32 	%r5644, [%rd25+1488];
	xor.b32  	%r5645, %r5643, %r5644;
	selp.b32 	%r5646, %r21906, %r21911, %p27;
	selp.b32 	%r21907, %r5645, %r21907, %p27;
	selp.b32 	%r21910, %r21910, %r5645, %p27;
	ld.global.u32 	%r5647, [%rd25+1492];
	xor.b32  	%r5648, %r5646, %r5647;
	selp.b32 	%r5649, %r21905, %r21912, %p27;
	selp.b32 	%r21906, %r5648, %r21906, %p27;
	selp.b32 	%r21911, %r21911, %r5648, %p27;
	ld.global.u32 	%r5650, [%rd25+1496];
	xor.b32  	%r5651, %r5649, %r5650;
	selp.b32 	%r5652, 420, 445, %p27;
	selp.b32 	%r21905, %r5651, %r21905, %p27;
	selp.b32 	%r21912, %r21912, %r5651, %p27;
	add.s32 	%r5653, %r5652, %r21904;
	cvt.u64.u32 	%rd26, %r5653;
	add.s64 	%rd27, %rd1, %rd26;
	ld.global.u8 	%rs173, [%rd27+1464];
	xor.b16  	%rs319, %rs173, %rs319;
$L__BB2_26:
	setp.eq.s32 	%p28, %r170, 0;
	selp.b32 	%r21916, %r21908, %r21909, %p28;
	selp.b32 	%r21915, %r21907, %r21910, %p28;
	selp.b32 	%r21914, %r21906, %r21911, %p28;
	selp.b32 	%r21913, %r21905, %r21912, %p28;
	add.s32 	%r191, %r21904, 1;
	setp.ne.s32 	%p29, %r21904, %r156;
	mov.u16 	%rs317, %rs319;
	mov.u32 	%r21904, %r191;
	@%p29 bra 	$L__BB2_24;
$L__BB2_27:
	st.shared.u32 	[s_mem+49212], %r21916;
	st.shared.v2.u32 	[s_mem+49216], {%r21915, %r21914};
	st.shared.u32 	[s_mem+49224], %r21913;
	st.shared.u8 	[s_mem+49228], %rs319;
	ld.global.v2.u8 	{%rs322, %rs31}, [%rd1+1968];
	ld.global.u32 	%r21933, [%rd1+1952];
	ld.global.u32 	%r21932, [%rd1+1956];
	ld.global.u32 	%r21931, [%rd1+1960];
	ld.global.u32 	%r21930, [%rd1+1964];
	setp.lt.u16 	%p30, %rs31, 12;
	@%p30 bra 	$L__BB2_32;
	cvt.u32.u16 	%r5655, %rs31;
	and.b32  	%r200, %r5655, 255;
	add.s32 	%r201, %r200, -12;
	mov.b32 	%r21921, 0;
	mov.u16 	%rs320, %rs322;
$L__BB2_29:
	add.s32 	%r5656, %r12, %r21933;
	shf.l.wrap.b32 	%r5657, %r5656, %r5656, 16;
	add.s32 	%r5658, %r21933, %r5657;
	xor.b32  	%r5659, %r21933, %r5658;
	shf.l.wrap.b32 	%r5660, %r5659, %r5659, 12;
	add.s32 	%r5661, %r5656, %r5660;
	xor.b32  	%r5662, %r5657, %r5661;
	shf.l.wrap.b32 	%r5663, %r5662, %r5662, 8;
	add.s32 	%r5664, %r5658, %r5663;
	xor.b32  	%r5665, %r5660, %r5664;
	shf.l.wrap.b32 	%r5666, %r5665, %r5665, 7;
	add.s32 	%r5667, %r13, %r21932;
	shf.l.wrap.b32 	%r5668, %r5667, %r5667, 16;
	add.s32 	%r5669, %r21932, %r5668;
	xor.b32  	%r5670, %r21932, %r5669;
	shf.l.wrap.b32 	%r5671, %r5670, %r5670, 12;
	add.s32 	%r5672, %r5667, %r5671;
	xor.b32  	%r5673, %r5668, %r5672;
	shf.l.wrap.b32 	%r5674, %r5673, %r5673, 8;
	add.s32 	%r5675, %r5669, %r5674;
	xor.b32  	%r5676, %r5671, %r5675;
	shf.l.wrap.b32 	%r5677, %r5676, %r5676, 7;
	add.s32 	%r5678, %r14, %r21931;
	shf.l.wrap.b32 	%r5679, %r5678, %r5678, 16;
	add.s32 	%r5680, %r21931, %r5679;
	xor.b32  	%r5681, %r21931, %r5680;
	shf.l.wrap.b32 	%r5682, %r5681, %r5681, 12;
	add.s32 	%r5683, %r5678, %r5682;
	xor.b32  	%r5684, %r5679, %r5683;
	shf.l.wrap.b32 	%r5685, %r5684, %r5684, 8;
	add.s32 	%r5686, %r5680, %r5685;
	xor.b32  	%r5687, %r5682, %r5686;
	shf.l.wrap.b32 	%r5688, %r5687, %r5687, 7;
	add.s32 	%r5689, %r15, %r21930;
	shf.l.wrap.b32 	%r5690, %r5689, %r5689, 16;
	add.s32 	%r5691, %r21930, %r5690;
	xor.b32  	%r5692, %r21930, %r5691;
	shf.l.wrap.b32 	%r5693, %r5692, %r5692, 12;
	add.s32 	%r5694, %r5689, %r5693;
	xor.b32  	%r5695, %r5690, %r5694;
	shf.l.wrap.b32 	%r5696, %r5695, %r5695, 8;
	add.s32 	%r5697, %r5691, %r5696;
	xor.b32  	%r5698, %r5693, %r5697;
	shf.l.wrap.b32 	%r5699, %r5698, %r5698, 7;
	add.s32 	%r5700, %r5661, %r5677;
	xor.b32  	%r5701, %r5696, %r5700;
	shf.l.wrap.b32 	%r5702, %r5701, %r5701, 16;
	add.s32 	%r5703, %r5686, %r5702;
	xor.b32  	%r5704, %r5677, %r5703;
	shf.l.wrap.b32 	%r5705, %r5704, %r5704, 12;
	add.s32 	%r5706, %r5700, %r5705;
	xor.b32  	%r5707, %r5702, %r5706;
	shf.l.wrap.b32 	%r5708, %r5707, %r5707, 8;
	add.s32 	%r5709, %r5703, %r5708;
	xor.b32  	%r5710, %r5705, %r5709;
	shf.l.wrap.b32 	%r5711, %r5710, %r5710, 7;
	add.s32 	%r5712, %r5672, %r5688;
	xor.b32  	%r5713, %r5663, %r5712;
	shf.l.wrap.b32 	%r5714, %r5713, %r5713, 16;
	add.s32 	%r5715, %r5697, %r5714;
	xor.b32  	%r5716, %r5688, %r5715;
	shf.l.wrap.b32 	%r5717, %r5716, %r5716, 12;
	add.s32 	%r5718, %r5712, %r5717;
	xor.b32  	%r5719, %r5714, %r5718;
	shf.l.wrap.b32 	%r5720, %r5719, %r5719, 8;
	add.s32 	%r5721, %r5715, %r5720;
	xor.b32  	%r5722, %r5717, %r5721;
	shf.l.wrap.b32 	%r5723, %r5722, %r5722, 7;
	add.s32 	%r5724, %r5683, %r5699;
	xor.b32  	%r5725, %r5674, %r5724;
	shf.l.wrap.b32 	%r5726, %r5725, %r5725, 16;
	add.s32 	%r5727, %r5664, %r5726;
	xor.b32  	%r5728, %r5699, %r5727;
	shf.l.wrap.b32 	%r5729, %r5728, %r5728, 12;
	add.s32 	%r5730, %r5724, %r5729;
	xor.b32  	%r5731, %r5726, %r5730;
	shf.l.wrap.b32 	%r5732, %r5731, %r5731, 8;
	add.s32 	%r5733, %r5727, %r5732;
	xor.b32  	%r5734, %r5729, %r5733;
	shf.l.wrap.b32 	%r5735, %r5734, %r5734, 7;
	add.s32 	%r5736, %r5694, %r5666;
	xor.b32  	%r5737, %r5685, %r5736;
	shf.l.wrap.b32 	%r5738, %r5737, %r5737, 16;
	add.s32 	%r5739, %r5675, %r5738;
	xor.b32  	%r5740, %r5666, %r5739;
	shf.l.wrap.b32 	%r5741, %r5740, %r5740, 12;
	add.s32 	%r5742, %r5736, %r5741;
	xor.b32  	%r5743, %r5738, %r5742;
	shf.l.wrap.b32 	%r5744, %r5743, %r5743, 8;
	add.s32 	%r5745, %r5739, %r5744;
	xor.b32  	%r5746, %r5741, %r5745;
	shf.l.wrap.b32 	%r5747, %r5746, %r5746, 7;
	add.s32 	%r5748, %r5706, %r5747;
	xor.b32  	%r5749, %r5720, %r5748;
	shf.l.wrap.b32 	%r5750, %r5749, %r5749, 16;
	add.s32 	%r5751, %r5733, %r5750;
	xor.b32  	%r5752, %r5747, %r5751;
	shf.l.wrap.b32 	%r5753, %r5752, %r5752, 12;
	add.s32 	%r5754, %r5748, %r5753;
	xor.b32  	%r5755, %r5750, %r5754;
	shf.l.wrap.b32 	%r5756, %r5755, %r5755, 8;
	add.s32 	%r5757, %r5751, %r5756;
	xor.b32  	%r5758, %r5753, %r5757;
	shf.l.wrap.b32 	%r5759, %r5758, %r5758, 7;
	add.s32 	%r5760, %r5718, %r5711;
	xor.b32  	%r5761, %r5732, %r5760;
	shf.l.wrap.b32 	%r5762, %r5761, %r5761, 16;
	add.s32 	%r5763, %r5745, %r5762;
	xor.b32  	%r5764, %r5711, %r5763;
	shf.l.wrap.b32 	%r5765, %r5764, %r5764, 12;
	add.s32 	%r5766, %r5760, %r5765;
	xor.b32  	%r5767, %r5762, %r5766;
	shf.l.wrap.b32 	%r5768, %r5767, %r5767, 8;
	add.s32 	%r5769, %r5763, %r5768;
	xor.b32  	%r5770, %r5765, %r5769;
	shf.l.wrap.b32 	%r5771, %r5770, %r5770, 7;
	add.s32 	%r5772, %r5730, %r5723;
	xor.b32  	%r5773, %r5744, %r5772;
	shf.l.wrap.b32 	%r5774, %r5773, %r5773, 16;
	add.s32 	%r5775, %r5709, %r5774;
	xor.b32  	%r5776, %r5723, %r5775;
	shf.l.wrap.b32 	%r5777, %r5776, %r5776, 12;
	add.s32 	%r5778, %r5772, %r5777;
	xor.b32  	%r5779, %r5774, %r5778;
	shf.l.wrap.b32 	%r5780, %r5779, %r5779, 8;
	add.s32 	%r5781, %r5775, %r5780;
	xor.b32  	%r5782, %r5777, %r5781;
	shf.l.wrap.b32 	%r5783, %r5782, %r5782, 7;
	add.s32 	%r5784, %r5742, %r5735;
	xor.b32  	%r5785, %r5708, %r5784;
	shf.l.wrap.b32 	%r5786, %r5785, %r5785, 16;
	add.s32 	%r5787, %r5721, %r5786;
	xor.b32  	%r5788, %r5735, %r5787;
	shf.l.wrap.b32 	%r5789, %r5788, %r5788, 12;
	add.s32 	%r5790, %r5784, %r5789;
	xor.b32  	%r5791, %r5786, %r5790;
	shf.l.wrap.b32 	%r5792, %r5791, %r5791, 8;
	add.s32 	%r5793, %r5787, %r5792;
	xor.b32  	%r5794, %r5789, %r5793;
	shf.l.wrap.b32 	%r5795, %r5794, %r5794, 7;
	add.s32 	%r5796, %r5754, %r5771;
	xor.b32  	%r5797, %r5792, %r5796;
	shf.l.wrap.b32 	%r5798, %r5797, %r5797, 16;
	add.s32 	%r5799, %r5781, %r5798;
	xor.b32  	%r5800, %r5771, %r5799;
	shf.l.wrap.b32 	%r5801, %r5800, %r5800, 12;
	add.s32 	%r5802, %r5796, %r5801;
	xor.b32  	%r5803, %r5798, %r5802;
	shf.l.wrap.b32 	%r5804, %r5803, %r5803, 8;
	add.s32 	%r5805, %r5799, %r5804;
	xor.b32  	%r5806, %r5801, %r5805;
	shf.l.wrap.b32 	%r5807, %r5806, %r5806, 7;
	add.s32 	%r5808, %r5766, %r5783;
	xor.b32  	%r5809, %r5756, %r5808;
	shf.l.wrap.b32 	%r5810, %r5809, %r5809, 16;
	add.s32 	%r5811, %r5793, %r5810;
	xor.b32  	%r5812, %r5783, %r5811;
	shf.l.wrap.b32 	%r5813, %r5812, %r5812, 12;
	add.s32 	%r5814, %r5808, %r5813;
	xor.b32  	%r5815, %r5810, %r5814;
	shf.l.wrap.b32 	%r5816, %r5815, %r5815, 8;
	add.s32 	%r5817, %r5811, %r5816;
	xor.b32  	%r5818, %r5813, %r5817;
	shf.l.wrap.b32 	%r5819, %r5818, %r5818, 7;
	add.s32 	%r5820, %r5778, %r5795;
	xor.b32  	%r5821, %r5768, %r5820;
	shf.l.wrap.b32 	%r5822, %r5821, %r5821, 16;
	add.s32 	%r5823, %r5757, %r5822;
	xor.b32  	%r5824, %r5795, %r5823;
	shf.l.wrap.b32 	%r5825, %r5824, %r5824, 12;
	add.s32 	%r5826, %r5820, %r5825;
	xor.b32  	%r5827, %r5822, %r5826;
	shf.l.wrap.b32 	%r5828, %r5827, %r5827, 8;
	add.s32 	%r5829, %r5823, %r5828;
	xor.b32  	%r5830, %r5825, %r5829;
	shf.l.wrap.b32 	%r5831, %r5830, %r5830, 7;
	add.s32 	%r5832, %r5790, %r5759;
	xor.b32  	%r5833, %r5780, %r5832;
	shf.l.wrap.b32 	%r5834, %r5833, %r5833, 16;
	add.s32 	%r5835, %r5769, %r5834;
	xor.b32  	%r5836, %r5759, %r5835;
	shf.l.wrap.b32 	%r5837, %r5836, %r5836, 12;
	add.s32 	%r5838, %r5832, %r5837;
	xor.b32  	%r5839, %r5834, %r5838;
	shf.l.wrap.b32 	%r5840, %r5839, %r5839, 8;
	add.s32 	%r5841, %r5835, %r5840;
	xor.b32  	%r5842, %r5837, %r5841;
	shf.l.wrap.b32 	%r5843, %r5842, %r5842, 7;
	add.s32 	%r5844, %r5802, %r5843;
	xor.b32  	%r5845, %r5816, %r5844;
	shf.l.wrap.b32 	%r5846, %r5845, %r5845, 16;
	add.s32 	%r5847, %r5829, %r5846;
	xor.b32  	%r5848, %r5843, %r5847;
	shf.l.wrap.b32 	%r5849, %r5848, %r5848, 12;
	add.s32 	%r5850, %r5844, %r5849;
	xor.b32  	%r5851, %r5846, %r5850;
	shf.l.wrap.b32 	%r5852, %r5851, %r5851, 8;
	add.s32 	%r5853, %r5847, %r5852;
	xor.b32  	%r5854, %r5849, %r5853;
	shf.l.wrap.b32 	%r5855, %r5854, %r5854, 7;
	add.s32 	%r5856, %r5814, %r5807;
	xor.b32  	%r5857, %r5828, %r5856;
	shf.l.wrap.b32 	%r5858, %r5857, %r5857, 16;
	add.s32 	%r5859, %r5841, %r5858;
	xor.b32  	%r5860, %r5807, %r5859;
	shf.l.wrap.b32 	%r5861, %r5860, %r5860, 12;
	add.s32 	%r5862, %r5856, %r5861;
	xor.b32  	%r5863, %r5858, %r5862;
	shf.l.wrap.b32 	%r5864, %r5863, %r5863, 8;
	add.s32 	%r5865, %r5859, %r5864;
	xor.b32  	%r5866, %r5861, %r5865;
	shf.l.wrap.b32 	%r5867, %r5866, %r5866, 7;
	add.s32 	%r5868, %r5826, %r5819;
	xor.b32  	%r5869, %r5840, %r5868;
	shf.l.wrap.b32 	%r5870, %r5869, %r5869, 16;
	add.s32 	%r5871, %r5805, %r5870;
	xor.b32  	%r5872, %r5819, %r5871;
	shf.l.wrap.b32 	%r5873, %r5872, %r5872, 12;
	add.s32 	%r5874, %r5868, %r5873;
	xor.b32  	%r5875, %r5870, %r5874;
	shf.l.wrap.b32 	%r5876, %r5875, %r5875, 8;
	add.s32 	%r5877, %r5871, %r5876;
	xor.b32  	%r5878, %r5873, %r5877;
	shf.l.wrap.b32 	%r5879, %r5878, %r5878, 7;
	add.s32 	%r5880, %r5838, %r5831;
	xor.b32  	%r5881, %r5804, %r5880;
	shf.l.wrap.b32 	%r5882, %r5881, %r5881, 16;
	add.s32 	%r5883, %r5817, %r5882;
	xor.b32  	%r5884, %r5831, %r5883;
	shf.l.wrap.b32 	%r5885, %r5884, %r5884, 12;
	add.s32 	%r5886, %r5880, %r5885;
	xor.b32  	%r5887, %r5882, %r5886;
	shf.l.wrap.b32 	%r5888, %r5887, %r5887, 8;
	add.s32 	%r5889, %r5883, %r5888;
	xor.b32  	%r5890, %r5885, %r5889;
	shf.l.wrap.b32 	%r5891, %r5890, %r5890, 7;
	add.s32 	%r5892, %r5850, %r5867;
	xor.b32  	%r5893, %r5888, %r5892;
	shf.l.wrap.b32 	%r5894, %r5893, %r5893, 16;
	add.s32 	%r5895, %r5877, %r5894;
	xor.b32  	%r5896, %r5867, %r5895;
	shf.l.wrap.b32 	%r5897, %r5896, %r5896, 12;
	add.s32 	%r5898, %r5892, %r5897;
	xor.b32  	%r5899, %r5894, %r5898;
	shf.l.wrap.b32 	%r5900, %r5899, %r5899, 8;
	add.s32 	%r5901, %r5895, %r5900;
	xor.b32  	%r5902, %r5897, %r5901;
	shf.l.wrap.b32 	%r5903, %r5902, %r5902, 7;
	add.s32 	%r5904, %r5862, %r5879;
	xor.b32  	%r5905, %r5852, %r5904;
	shf.l.wrap.b32 	%r5906, %r5905, %r5905, 16;
	add.s32 	%r5907, %r5889, %r5906;
	xor.b32  	%r5908, %r5879, %r5907;
	shf.l.wrap.b32 	%r5909, %r5908, %r5908, 12;
	add.s32 	%r5910, %r5904, %r5909;
	xor.b32  	%r5911, %r5906, %r5910;
	shf.l.wrap.b32 	%r5912, %r5911, %r5911, 8;
	add.s32 	%r5913, %r5907, %r5912;
	xor.b32  	%r5914, %r5909, %r5913;
	shf.l.wrap.b32 	%r5915, %r5914, %r5914, 7;
	add.s32 	%r5916, %r5874, %r5891;
	xor.b32  	%r5917, %r5864, %r5916;
	shf.l.wrap.b32 	%r5918, %r5917, %r5917, 16;
	add.s32 	%r5919, %r5853, %r5918;
	xor.b32  	%r5920, %r5891, %r5919;
	shf.l.wrap.b32 	%r5921, %r5920, %r5920, 12;
	add.s32 	%r5922, %r5916, %r5921;
	xor.b32  	%r5923, %r5918, %r5922;
	shf.l.wrap.b32 	%r5924, %r5923, %r5923, 8;
	add.s32 	%r5925, %r5919, %r5924;
	xor.b32  	%r5926, %r5921, %r5925;
	shf.l.wrap.b32 	%r5927, %r5926, %r5926, 7;
	add.s32 	%r5928, %r5886, %r5855;
	xor.b32  	%r5929, %r5876, %r5928;
	shf.l.wrap.b32 	%r5930, %r5929, %r5929, 16;
	add.s32 	%r5931, %r5865, %r5930;
	xor.b32  	%r5932, %r5855, %r5931;
	shf.l.wrap.b32 	%r5933, %r5932, %r5932, 12;
	add.s32 	%r5934, %r5928, %r5933;
	xor.b32  	%r5935, %r5930, %r5934;
	shf.l.wrap.b32 	%r5936, %r5935, %r5935, 8;
	add.s32 	%r5937, %r5931, %r5936;
	xor.b32  	%r5938, %r5933, %r5937;
	shf.l.wrap.b32 	%r5939, %r5938, %r5938, 7;
	add.s32 	%r5940, %r5898, %r5939;
	xor.b32  	%r5941, %r5912, %r5940;
	shf.l.wrap.b32 	%r5942, %r5941, %r5941, 16;
	add.s32 	%r5943, %r5925, %r5942;
	xor.b32  	%r5944, %r5939, %r5943;
	shf.l.wrap.b32 	%r5945, %r5944, %r5944, 12;
	add.s32 	%r5946, %r5940, %r5945;
	xor.b32  	%r5947, %r5942, %r5946;
	shf.l.wrap.b32 	%r5948, %r5947, %r5947, 8;
	add.s32 	%r5949, %r5943, %r5948;
	xor.b32  	%r5950, %r5945, %r5949;
	shf.l.wrap.b32 	%r5951, %r5950, %r5950, 7;
	add.s32 	%r5952, %r5910, %r5903;
	xor.b32  	%r5953, %r5924, %r5952;
	shf.l.wrap.b32 	%r5954, %r5953, %r5953, 16;
	add.s32 	%r5955, %r5937, %r5954;
	xor.b32  	%r5956, %r5903, %r5955;
	shf.l.wrap.b32 	%r5957, %r5956, %r5956, 12;
	add.s32 	%r5958, %r5952, %r5957;
	xor.b32  	%r5959, %r5954, %r5958;
	shf.l.wrap.b32 	%r5960, %r5959, %r5959, 8;
	add.s32 	%r5961, %r5955, %r5960;
	xor.b32  	%r5962, %r5957, %r5961;
	shf.l.wrap.b32 	%r5963, %r5962, %r5962, 7;
	add.s32 	%r5964, %r5922, %r5915;
	xor.b32  	%r5965, %r5936, %r5964;
	shf.l.wrap.b32 	%r5966, %r5965, %r5965, 16;
	add.s32 	%r5967, %r5901, %r5966;
	xor.b32  	%r5968, %r5915, %r5967;
	shf.l.wrap.b32 	%r5969, %r5968, %r5968, 12;
	add.s32 	%r5970, %r5964, %r5969;
	xor.b32  	%r5971, %r5966, %r5970;
	shf.l.wrap.b32 	%r5972, %r5971, %r5971, 8;
	add.s32 	%r5973, %r5967, %r5972;
	xor.b32  	%r5974, %r5969, %r5973;
	shf.l.wrap.b32 	%r5975, %r5974, %r5974, 7;
	add.s32 	%r5976, %r5934, %r5927;
	xor.b32  	%r5977, %r5900, %r5976;
	shf.l.wrap.b32 	%r5978, %r5977, %r5977, 16;
	add.s32 	%r5979, %r5913, %r5978;
	xor.b32  	%r5980, %r5927, %r5979;
	shf.l.wrap.b32 	%r5981, %r5980, %r5980, 12;
	add.s32 	%r5982, %r5976, %r5981;
	xor.b32  	%r5983, %r5978, %r5982;
	shf.l.wrap.b32 	%r5984, %r5983, %r5983, 8;
	add.s32 	%r5985, %r5979, %r5984;
	xor.b32  	%r5986, %r5981, %r5985;
	shf.l.wrap.b32 	%r5987, %r5986, %r5986, 7;
	add.s32 	%r5988, %r5946, %r5963;
	xor.b32  	%r5989, %r5984, %r5988;
	shf.l.wrap.b32 	%r5990, %r5989, %r5989, 16;
	add.s32 	%r5991, %r5973, %r5990;
	xor.b32  	%r5992, %r5963, %r5991;
	shf.l.wrap.b32 	%r5993, %r5992, %r5992, 12;
	add.s32 	%r5994, %r5988, %r5993;
	xor.b32  	%r5995, %r5990, %r5994;
	shf.l.wrap.b32 	%r5996, %r5995, %r5995, 8;
	add.s32 	%r5997, %r5991, %r5996;
	xor.b32  	%r5998, %r5993, %r5997;
	shf.l.wrap.b32 	%r5999, %r5998, %r5998, 7;
	add.s32 	%r6000, %r5958, %r5975;
	xor.b32  	%r6001, %r5948, %r6000;
	shf.l.wrap.b32 	%r6002, %r6001, %r6001, 16;
	add.s32 	%r6003, %r5985, %r6002;
	xor.b32  	%r6004, %r5975, %r6003;
	shf.l.wrap.b32 	%r6005, %r6004, %r6004, 12;
	add.s32 	%r6006, %r6000, %r6005;
	xor.b32  	%r6007, %r6002, %r6006;
	shf.l.wrap.b32 	%r6008, %r6007, %r6007, 8;
	add.s32 	%r6009, %r6003, %r6008;
	xor.b32  	%r6010, %r6005, %r6009;
	shf.l.wrap.b32 	%r6011, %r6010, %r6010, 7;
	add.s32 	%r6012, %r5970, %r5987;
	xor.b32  	%r6013, %r5960, %r6012;
	shf.l.wrap.b32 	%r6014, %r6013, %r6013, 16;
	add.s32 	%r6015, %r5949, %r6014;
	xor.b32  	%r6016, %r5987, %r6015;
	shf.l.wrap.b32 	%r6017, %r6016, %r6016, 12;
	add.s32 	%r6018, %r6012, %r6017;
	xor.b32  	%r6019, %r6014, %r6018;
	shf.l.wrap.b32 	%r6020, %r6019, %r6019, 8;
	add.s32 	%r6021, %r6015, %r6020;
	xor.b32  	%r6022, %r6017, %r6021;
	shf.l.wrap.b32 	%r6023, %r6022, %r6022, 7;
	add.s32 	%r6024, %r5982, %r5951;
	xor.b32  	%r6025, %r5972, %r6024;
	shf.l.wrap.b32 	%r6026, %r6025, %r6025, 16;
	add.s32 	%r6027, %r5961, %r6026;
	xor.b32  	%r6028, %r5951, %r6027;
	shf.l.wrap.b32 	%r6029, %r6028, %r6028, 12;
	add.s32 	%r6030, %r6024, %r6029;
	xor.b32  	%r6031, %r6026, %r6030;
	shf.l.wrap.b32 	%r6032, %r6031, %r6031, 8;
	add.s32 	%r6033, %r6027, %r6032;
	xor.b32  	%r6034, %r6029, %r6033;
	shf.l.wrap.b32 	%r6035, %r6034, %r6034, 7;
	add.s32 	%r21925, %r12, %r5994;
	add.s32 	%r21924, %r13, %r6006;
	add.s32 	%r21923, %r14, %r6018;
	add.s32 	%r21922, %r15, %r6030;
	add.s32 	%r21926, %r21933, %r6035;
	add.s32 	%r21927, %r21932, %r5999;
	add.s32 	%r21928, %r21931, %r6011;
	add.s32 	%r21929, %r21930, %r6023;
	xor.b32  	%r6036, %r5656, 1;
	shf.l.wrap.b32 	%r6037, %r5656, %r6036, 16;
	add.s32 	%r6038, %r21933, %r6037;
	xor.b32  	%r6039, %r21933, %r6038;
	shf.l.wrap.b32 	%r6040, %r6039, %r6039, 12;
	add.s32 	%r6041, %r5656, %r6040;
	xor.b32  	%r6042, %r6037, %r6041;
	shf.l.wrap.b32 	%r6043, %r6042, %r6042, 8;
	add.s32 	%r6044, %r6038, %r6043;
	xor.b32  	%r6045, %r6040, %r6044;
	shf.l.wrap.b32 	%r6046, %r6045, %r6045, 7;
	add.s32 	%r6047, %r6041, %r5677;
	xor.b32  	%r6048, %r5696, %r6047;
	shf.l.wrap.b32 	%r6049, %r6048, %r6048, 16;
	add.s32 	%r6050, %r5686, %r6049;
	xor.b32  	%r6051, %r5677, %r6050;
	shf.l.wrap.b32 	%r6052, %r6051, %r6051, 12;
	add.s32 	%r6053, %r6047, %r6052;
	xor.b32  	%r6054, %r6049, %r6053;
	shf.l.wrap.b32 	%r6055, %r6054, %r6054, 8;
	add.s32 	%r6056, %r6050, %r6055;
	xor.b32  	%r6057, %r6052, %r6056;
	shf.l.wrap.b32 	%r6058, %r6057, %r6057, 7;
	xor.b32  	%r6059, %r6043, %r5712;
	shf.l.wrap.b32 	%r6060, %r6059, %r6059, 16;
	add.s32 	%r6061, %r5697, %r6060;
	xor.b32  	%r6062, %r5688, %r6061;
	shf.l.wrap.b32 	%r6063, %r6062, %r6062, 12;
	add.s32 	%r6064, %r5712, %r6063;
	xor.b32  	%r6065, %r6060, %r6064;
	shf.l.wrap.b32 	%r6066, %r6065, %r6065, 8;
	add.s32 	%r6067, %r6061, %r6066;
	xor.b32  	%r6068, %r6063, %r6067;
	shf.l.wrap.b32 	%r6069, %r6068, %r6068, 7;
	add.s32 	%r6070, %r6044, %r5726;
	xor.b32  	%r6071, %r5699, %r6070;
	shf.l.wrap.b32 	%r6072, %r6071, %r6071, 12;
	add.s32 	%r6073, %r5724, %r6072;
	xor.b32  	%r6074, %r5726, %r6073;
	shf.l.wrap.b32 	%r6075, %r6074, %r6074, 8;
	add.s32 	%r6076, %r6070, %r6075;
	xor.b32  	%r6077, %r6072, %r6076;
	shf.l.wrap.b32 	%r6078, %r6077, %r6077, 7;
	add.s32 	%r6079, %r5694, %r6046;
	xor.b32  	%r6080, %r5685, %r6079;
	shf.l.wrap.b32 	%r6081, %r6080, %r6080, 16;
	add.s32 	%r6082, %r5675, %r6081;
	xor.b32  	%r6083, %r6046, %r6082;
	shf.l.wrap.b32 	%r6084, %r6083, %r6083, 12;
	add.s32 	%r6085, %r6079, %r6084;
	xor.b32  	%r6086, %r6081, %r6085;
	shf.l.wrap.b32 	%r6087, %r6086, %r6086, 8;
	add.s32 	%r6088, %r6082, %r6087;
	xor.b32  	%r6089, %r6084, %r6088;
	shf.l.wrap.b32 	%r6090, %r6089, %r6089, 7;
	add.s32 	%r6091, %r6053, %r6090;
	xor.b32  	%r6092, %r6066, %r6091;
	shf.l.wrap.b32 	%r6093, %r6092, %r6092, 16;
	add.s32 	%r6094, %r6076, %r6093;
	xor.b32  	%r6095, %r6090, %r6094;
	shf.l.wrap.b32 	%r6096, %r6095, %r6095, 12;
	add.s32 	%r6097, %r6091, %r6096;
	xor.b32  	%r6098, %r6093, %r6097;
	shf.l.wrap.b32 	%r6099, %r6098, %r6098, 8;
	add.s32 	%r6100, %r6094, %r6099;
	xor.b32  	%r6101, %r6096, %r6100;
	shf.l.wrap.b32 	%r6102, %r6101, %r6101, 7;
	add.s32 	%r6103, %r6064, %r6058;
	xor.b32  	%r6104, %r6075, %r6103;
	shf.l.wrap.b32 	%r6105, %r6104, %r6104, 16;
	add.s32 	%r6106, %r6088, %r6105;
	xor.b32  	%r6107, %r6058, %r6106;
	shf.l.wrap.b32 	%r6108, %r6107, %r6107, 12;
	add.s32 	%r6109, %r6103, %r6108;
	xor.b32  	%r6110, %r6105, %r6109;
	shf.l.wrap.b32 	%r6111, %r6110, %r6110, 8;
	add.s32 	%r6112, %r6106, %r6111;
	xor.b32  	%r6113, %r6108, %r6112;
	shf.l.wrap.b32 	%r6114, %r6113, %r6113, 7;
	add.s32 	%r6115, %r6073, %r6069;
	xor.b32  	%r6116, %r6087, %r6115;
	shf.l.wrap.b32 	%r6117, %r6116, %r6116, 16;
	add.s32 	%r6118, %r6056, %r6117;
	xor.b32  	%r6119, %r6069, %r6118;
	shf.l.wrap.b32 	%r6120, %r6119, %r6119, 12;
	add.s32 	%r6121, %r6115, %r6120;
	xor.b32  	%r6122, %r6117, %r6121;
	shf.l.wrap.b32 	%r6123, %r6122, %r6122, 8;
	add.s32 	%r6124, %r6118, %r6123;
	xor.b32  	%r6125, %r6120, %r6124;
	shf.l.wrap.b32 	%r6126, %r6125, %r6125, 7;
	add.s32 	%r6127, %r6085, %r6078;
	xor.b32  	%r6128, %r6055, %r6127;
	shf.l.wrap.b32 	%r6129, %r6128, %r6128, 16;
	add.s32 	%r6130, %r6067, %r6129;
	xor.b32  	%r6131, %r6078, %r6130;
	shf.l.wrap.b32 	%r6132, %r6131, %r6131, 12;
	add.s32 	%r6133, %r6127, %r6132;
	xor.b32  	%r6134, %r6129, %r6133;
	shf.l.wrap.b32 	%r6135, %r6134, %r6134, 8;
	add.s32 	%r6136, %r6130, %r6135;
	xor.b32  	%r6137, %r6132, %r6136;
	shf.l.wrap.b32 	%r6138, %r6137, %r6137, 7;
	add.s32 	%r6139, %r6097, %r6114;
	xor.b32  	%r6140, %r6135, %r6139;
	shf.l.wrap.b32 	%r6141, %r6140, %r6140, 16;
	add.s32 	%r6142, %r6124, %r6141;
	xor.b32  	%r6143, %r6114, %r6142;
	shf.l.wrap.b32 	%r6144, %r6143, %r6143, 12;
	add.s32 	%r6145, %r6139, %r6144;
	xor.b32  	%r6146, %r6141, %r6145;
	shf.l.wrap.b32 	%r6147, %r6146, %r6146, 8;
	add.s32 	%r6148, %r6142, %r6147;
	xor.b32  	%r6149, %r6144, %r6148;
	shf.l.wrap.b32 	%r6150, %r6149, %r6149, 7;
	add.s32 	%r6151, %r6109, %r6126;
	xor.b32  	%r6152, %r6099, %r6151;
	shf.l.wrap.b32 	%r6153, %r6152, %r6152, 16;
	add.s32 	%r6154, %r6136, %r6153;
	xor.b32  	%r6155, %r6126, %r6154;
	shf.l.wrap.b32 	%r6156, %r6155, %r6155, 12;
	add.s32 	%r6157, %r6151, %r6156;
	xor.b32  	%r6158, %r6153, %r6157;
	shf.l.wrap.b32 	%r6159, %r6158, %r6158, 8;
	add.s32 	%r6160, %r6154, %r6159;
	xor.b32  	%r6161, %r6156, %r6160;
	shf.l.wrap.b32 	%r6162, %r6161, %r6161, 7;
	add.s32 	%r6163, %r6121, %r6138;
	xor.b32  	%r6164, %r6111, %r6163;
	shf.l.wrap.b32 	%r6165, %r6164, %r6164, 16;
	add.s32 	%r6166, %r6100, %r6165;
	xor.b32  	%r6167, %r6138, %r6166;
	shf.l.wrap.b32 	%r6168, %r6167, %r6167, 12;
	add.s32 	%r6169, %r6163, %r6168;
	xor.b32  	%r6170, %r6165, %r6169;
	shf.l.wrap.b32 	%r6171, %r6170, %r6170, 8;
	add.s32 	%r6172, %r6166, %r6171;
	xor.b32  	%r6173, %r6168, %r6172;
	shf.l.wrap.b32 	%r6174, %r6173, %r6173, 7;
	add.s32 	%r6175, %r6133, %r6102;
	xor.b32  	%r6176, %r6123, %r6175;
	shf.l.wrap.b32 	%r6177, %r6176, %r6176, 16;
	add.s32 	%r6178, %r6112, %r6177;
	xor.b32  	%r6179, %r6102, %r6178;
	shf.l.wrap.b32 	%r6180, %r6179, %r6179, 12;
	add.s32 	%r6181, %r6175, %r6180;
	xor.b32  	%r6182, %r6177, %r6181;
	shf.l.wrap.b32 	%r6183, %r6182, %r6182, 8;
	add.s32 	%r6184, %r6178, %r6183;
	xor.b32  	%r6185, %r6180, %r6184;
	shf.l.wrap.b32 	%r6186, %r6185, %r6185, 7;
	add.s32 	%r6187, %r6145, %r6186;
	xor.b32  	%r6188, %r6159, %r6187;
	shf.l.wrap.b32 	%r6189, %r6188, %r6188, 16;
	add.s32 	%r6190, %r6172, %r6189;
	xor.b32  	%r6191, %r6186, %r6190;
	shf.l.wrap.b32 	%r6192, %r6191, %r6191, 12;
	add.s32 	%r6193, %r6187, %r6192;
	xor.b32  	%r6194, %r6189, %r6193;
	shf.l.wrap.b32 	%r6195, %r6194, %r6194, 8;
	add.s32 	%r6196, %r6190, %r6195;
	xor.b32  	%r6197, %r6192, %r6196;
	shf.l.wrap.b32 	%r6198, %r6197, %r6197, 7;
	add.s32 	%r6199, %r6157, %r6150;
	xor.b32  	%r6200, %r6171, %r6199;
	shf.l.wrap.b32 	%r6201, %r6200, %r6200, 16;
	add.s32 	%r6202, %r6184, %r6201;
	xor.b32  	%r6203, %r6150, %r6202;
	shf.l.wrap.b32 	%r6204, %r6203, %r6203, 12;
	add.s32 	%r6205, %r6199, %r6204;
	xor.b32  	%r6206, %r6201, %r6205;
	shf.l.wrap.b32 	%r6207, %r6206, %r6206, 8;
	add.s32 	%r6208, %r6202, %r6207;
	xor.b32  	%r6209, %r6204, %r6208;
	shf.l.wrap.b32 	%r6210, %r6209, %r6209, 7;
	add.s32 	%r6211, %r6169, %r6162;
	xor.b32  	%r6212, %r6183, %r6211;
	shf.l.wrap.b32 	%r6213, %r6212, %r6212, 16;
	add.s32 	%r6214, %r6148, %r6213;
	xor.b32  	%r6215, %r6162, %r6214;
	shf.l.wrap.b32 	%r6216, %r6215, %r6215, 12;
	add.s32 	%r6217, %r6211, %r6216;
	xor.b32  	%r6218, %r6213, %r6217;
	shf.l.wrap.b32 	%r6219, %r6218, %r6218, 8;
	add.s32 	%r6220, %r6214, %r6219;
	xor.b32  	%r6221, %r6216, %r6220;
	shf.l.wrap.b32 	%r6222, %r6221, %r6221, 7;
	add.s32 	%r6223, %r6181, %r6174;
	xor.b32  	%r6224, %r6147, %r6223;
	shf.l.wrap.b32 	%r6225, %r6224, %r6224, 16;
	add.s32 	%r6226, %r6160, %r6225;
	xor.b32  	%r6227, %r6174, %r6226;
	shf.l.wrap.b32 	%r6228, %r6227, %r6227, 12;
	add.s32 	%r6229, %r6223, %r6228;
	xor.b32  	%r6230, %r6225, %r6229;
	shf.l.wrap.b32 	%r6231, %r6230, %r6230, 8;
	add.s32 	%r6232, %r6226, %r6231;
	xor.b32  	%r6233, %r6228, %r6232;
	shf.l.wrap.b32 	%r6234, %r6233, %r6233, 7;
	add.s32 	%r6235, %r6193, %r6210;
	xor.b32  	%r6236, %r6231, %r6235;
	shf.l.wrap.b32 	%r6237, %r6236, %r6236, 16;
	add.s32 	%r6238, %r6220, %r6237;
	xor.b32  	%r6239, %r6210, %r6238;
	shf.l.wrap.b32 	%r6240, %r6239, %r6239, 12;
	add.s32 	%r6241, %r6235, %r6240;
	xor.b32  	%r6242, %r6237, %r6241;
	shf.l.wrap.b32 	%r6243, %r6242, %r6242, 8;
	add.s32 	%r6244, %r6238, %r6243;
	xor.b32  	%r6245, %r6240, %r6244;
	shf.l.wrap.b32 	%r6246, %r6245, %r6245, 7;
	add.s32 	%r6247, %r6205, %r6222;
	xor.b32  	%r6248, %r6195, %r6247;
	shf.l.wrap.b32 	%r6249, %r6248, %r6248, 16;
	add.s32 	%r6250, %r6232, %r6249;
	xor.b32  	%r6251, %r6222, %r6250;
	shf.l.wrap.b32 	%r6252, %r6251, %r6251, 12;
	add.s32 	%r6253, %r6247, %r6252;
	xor.b32  	%r6254, %r6249, %r6253;
	shf.l.wrap.b32 	%r6255, %r6254, %r6254, 8;
	add.s32 	%r6256, %r6250, %r6255;
	xor.b32  	%r6257, %r6252, %r6256;
	shf.l.wrap.b32 	%r6258, %r6257, %r6257, 7;
	add.s32 	%r6259, %r6217, %r6234;
	xor.b32  	%r6260, %r6207, %r6259;
	shf.l.wrap.b32 	%r6261, %r6260, %r6260, 16;
	add.s32 	%r6262, %r6196, %r6261;
	xor.b32  	%r6263, %r6234, %r6262;
	shf.l.wrap.b32 	%r6264, %r6263, %r6263, 12;
	add.s32 	%r6265, %r6259, %r6264;
	xor.b32  	%r6266, %r6261, %r6265;
	shf.l.wrap.b32 	%r6267, %r6266, %r6266, 8;
	add.s32 	%r6268, %r6262, %r6267;
	xor.b32  	%r6269, %r6264, %r6268;
	shf.l.wrap.b32 	%r6270, %r6269, %r6269, 7;
	add.s32 	%r6271, %r6229, %r6198;
	xor.b32  	%r6272, %r6219, %r6271;
	shf.l.wrap.b32 	%r6273, %r6272, %r6272, 16;
	add.s32 	%r6274, %r6208, %r6273;
	xor.b32  	%r6275, %r6198, %r6274;
	shf.l.wrap.b32 	%r6276, %r6275, %r6275, 12;
	add.s32 	%r6277, %r6271, %r6276;
	xor.b32  	%r6278, %r6273, %r6277;
	shf.l.wrap.b32 	%r6279, %r6278, %r6278, 8;
	add.s32 	%r6280, %r6274, %r6279;
	xor.b32  	%r6281, %r6276, %r6280;
	shf.l.wrap.b32 	%r6282, %r6281, %r6281, 7;
	add.s32 	%r6283, %r6241, %r6282;
	xor.b32  	%r6284, %r6255, %r6283;
	shf.l.wrap.b32 	%r6285, %r6284, %r6284, 16;
	add.s32 	%r6286, %r6268, %r6285;
	xor.b32  	%r6287, %r6282, %r6286;
	shf.l.wrap.b32 	%r6288, %r6287, %r6287, 12;
	add.s32 	%r6289, %r6283, %r6288;
	xor.b32  	%r6290, %r6285, %r6289;
	shf.l.wrap.b32 	%r6291, %r6290, %r6290, 8;
	add.s32 	%r6292, %r6253, %r6246;
	xor.b32  	%r6293, %r6267, %r6292;
	shf.l.wrap.b32 	%r6294, %r6293, %r6293, 16;
	add.s32 	%r6295, %r6280, %r6294;
	xor.b32  	%r6296, %r6246, %r6295;
	shf.l.wrap.b32 	%r6297, %r6296, %r6296, 12;
	add.s32 	%r6298, %r6292, %r6297;
	xor.b32  	%r6299, %r6294, %r6298;
	shf.l.wrap.b32 	%r6300, %r6299, %r6299, 8;
	add.s32 	%r6301, %r6295, %r6300;
	xor.b32  	%r6302, %r6297, %r6301;
	shf.l.wrap.b32 	%r6303, %r6302, %r6302, 7;
	add.s32 	%r6304, %r6265, %r6258;
	xor.b32  	%r6305, %r6279, %r6304;
	shf.l.wrap.b32 	%r6306, %r6305, %r6305, 16;
	add.s32 	%r6307, %r6244, %r6306;
	xor.b32  	%r6308, %r6258, %r6307;
	shf.l.wrap.b32 	%r6309, %r6308, %r6308, 12;
	add.s32 	%r6310, %r6304, %r6309;
	xor.b32  	%r6311, %r6306, %r6310;
	shf.l.wrap.b32 	%r6312, %r6311, %r6311, 8;
	add.s32 	%r6313, %r6307, %r6312;
	xor.b32  	%r6314, %r6309, %r6313;
	shf.l.wrap.b32 	%r6315, %r6314, %r6314, 7;
	add.s32 	%r6316, %r6277, %r6270;
	xor.b32  	%r6317, %r6243, %r6316;
	shf.l.wrap.b32 	%r6318, %r6317, %r6317, 16;
	add.s32 	%r6319, %r6256, %r6318;
	xor.b32  	%r6320, %r6270, %r6319;
	shf.l.wrap.b32 	%r6321, %r6320, %r6320, 12;
	add.s32 	%r6322, %r6316, %r6321;
	xor.b32  	%r6323, %r6318, %r6322;
	shf.l.wrap.b32 	%r6324, %r6323, %r6323, 8;
	add.s32 	%r6325, %r6319, %r6324;
	add.s32 	%r6326, %r6289, %r6303;
	xor.b32  	%r6327, %r6324, %r6326;
	shf.l.wrap.b32 	%r6328, %r6327, %r6327, 16;
	add.s32 	%r6329, %r6313, %r6328;
	xor.b32  	%r6330, %r6303, %r6329;
	shr.u32 	%r6331, %r6330, 20;
	add.s32 	%r6332, %r6326, %r6331;
	add.s32 	%r6333, %r6298, %r6315;
	xor.b32  	%r6334, %r6291, %r6333;
	shf.l.wrap.b32 	%r6335, %r6334, %r6334, 16;
	add.s32 	%r6336, %r6325, %r6335;
	xor.b32  	%r6337, %r6315, %r6336;
	shr.u32 	%r6338, %r6337, 20;
	add.s32 	%r6339, %r6333, %r6338;
	add.s32 	%r6340, %r12, %r6332;
	add.s32 	%r6341, %r13, %r6339;
	not.b32 	%r6342, %r21921;
	add.s32 	%r6343, %r200, %r6342;
	mov.b32 	%r6344, 1;
	shl.b32 	%r6345, %r6344, %r6343;
	and.b32  	%r215, %r6345, %r11;
	setp.eq.s32 	%p31, %r215, 0;
	selp.b32 	%r6346, %r6340, %r6341, %p31;
	cvt.u16.u32 	%rs174, %r6346;
	and.b16  	%rs322, %rs174, 1;
	and.b16  	%rs175, %rs320, 255;
	setp.ne.s16 	%p32, %rs175, 1;
	@%p32 bra 	$L__BB2_31;
	setp.eq.s32 	%p33, %r215, 0;
	mul.wide.u32 	%rd28, %r21921, 16;
	add.s64 	%rd29, %rd1, %rd28;
	ld.global.u32 	%r6347, [%rd29+1972];
	selp.b32 	%r6348, %r21925, %r21926, %p33;
	xor.b32  	%r6349, %r6348, %r6347;
	selp.b32 	%r6350, %r21924, %r21927, %p33;
	selp.b32 	%r21925, %r6349, %r21925, %p33;
	selp.b32 	%r21926, %r21926, %r6349, %p33;
	ld.global.u32 	%r6351, [%rd29+1976];
	xor.b32  	%r6352, %r6350, %r6351;
	selp.b32 	%r6353, %r21923, %r21928, %p33;
	selp.b32 	%r21924, %r6352, %r21924, %p33;
	selp.b32 	%r21927, %r21927, %r6352, %p33;
	ld.global.u32 	%r6354, [%rd29+1980];
	xor.b32  	%r6355, %r6353, %r6354;
	selp.b32 	%r6356, %r21922, %r21929, %p33;
	selp.b32 	%r21923, %r6355, %r21923, %p33;
	selp.b32 	%r21928, %r21928, %r6355, %p33;
	ld.global.u32 	%r6357, [%rd29+1984];
	xor.b32  	%r6358, %r6356, %r6357;
	selp.b32 	%r6359, 420, 445, %p33;
	selp.b32 	%r21922, %r6358, %r21922, %p33;
	selp.b32 	%r21929, %r21929, %r6358, %p33;
	add.s32 	%r6360, %r6359, %r21921;
	cvt.u64.u32 	%rd30, %r6360;
	add.s64 	%rd31, %rd1, %rd30;
	ld.global.u8 	%rs176, [%rd31+1952];
	xor.b16  	%rs322, %rs176, %rs322;
$L__BB2_31:
	setp.eq.s32 	%p34, %r215, 0;
	selp.b32 	%r21933, %r21925, %r21926, %p34;
	selp.b32 	%r21932, %r21924, %r21927, %p34;
	selp.b32 	%r21931, %r21923, %r21928, %p34;
	selp.b32 	%r21930, %r21922, %r21929, %p34;
	add.s32 	%r236, %r21921, 1;
	setp.ne.s32 	%p35, %r21921, %r201;
	mov.u16 	%rs320, %rs322;
	mov.u32 	%r21921, %r236;
	@%p35 bra 	$L__BB2_29;
$L__BB2_32:
	st.shared.v4.u32 	[s_mem+49232], {%r21933, %r21932, %r21931, %r21930};
	st.shared.u8 	[s_mem+49248], %rs322;
	ld.global.v2.u8 	{%rs325, %rs38}, [%rd1+2456];
	ld.global.u32 	%r21950, [%rd1+2440];
	ld.global.u32 	%r21949, [%rd1+2444];
	ld.global.u32 	%r21948, [%rd1+2448];
	ld.global.u32 	%r21947, [%rd1+2452];
	setp.lt.u16 	%p36, %rs38, 12;
	@%p36 bra 	$L__BB2_37;
	cvt.u32.u16 	%r6362, %rs38;
	and.b32  	%r245, %r6362, 255;
	add.s32 	%r246, %r245, -12;
	mov.b32 	%r21938, 0;
	mov.u16 	%rs323, %rs325;
$L__BB2_34:
	add.s32 	%r6363, %r12, %r21950;
	shf.l.wrap.b32 	%r6364, %r6363, %r6363, 16;
	add.s32 	%r6365, %r21950, %r6364;
	xor.b32  	%r6366, %r21950, %r6365;
	shf.l.wrap.b32 	%r6367, %r6366, %r6366, 12;
	add.s32 	%r6368, %r6363, %r6367;
	xor.b32  	%r6369, %r6364, %r6368;
	shf.l.wrap.b32 	%r6370, %r6369, %r6369, 8;
	add.s32 	%r6371, %r6365, %r6370;
	xor.b32  	%r6372, %r6367, %r6371;
	shf.l.wrap.b32 	%r6373, %r6372, %r6372, 7;
	add.s32 	%r6374, %r13, %r21949;
	shf.l.wrap.b32 	%r6375, %r6374, %r6374, 16;
	add.s32 	%r6376, %r21949, %r6375;
	xor.b32  	%r6377, %r21949, %r6376;
	shf.l.wrap.b32 	%r6378, %r6377, %r6377, 12;
	add.s32 	%r6379, %r6374, %r6378;
	xor.b32  	%r6380, %r6375, %r6379;
	shf.l.wrap.b32 	%r6381, %r6380, %r6380, 8;
	add.s32 	%r6382, %r6376, %r6381;
	xor.b32  	%r6383, %r6378, %r6382;
	shf.l.wrap.b32 	%r6384, %r6383, %r6383, 7;
	add.s32 	%r6385, %r14, %r21948;
	shf.l.wrap.b32 	%r6386, %r6385, %r6385, 16;
	add.s32 	%r6387, %r21948, %r6386;
	xor.b32  	%r6388, %r21948, %r6387;
	shf.l.wrap.b32 	%r6389, %r6388, %r6388, 12;
	add.s32 	%r6390, %r6385, %r6389;
	xor.b32  	%r6391, %r6386, %r6390;
	shf.l.wrap.b32 	%r6392, %r6391, %r6391, 8;
	add.s32 	%r6393, %r6387, %r6392;
	xor.b32  	%r6394, %r6389, %r6393;
	shf.l.wrap.b32 	%r6395, %r6394, %r6394, 7;
	add.s32 	%r6396, %r15, %r21947;
	shf.l.wrap.b32 	%r6397, %r6396, %r6396, 16;
	add.s32 	%r6398, %r21947, %r6397;
	xor.b32  	%r6399, %r21947, %r6398;
	shf.l.wrap.b32 	%r6400, %r6399, %r6399, 12;
	add.s32 	%r6401, %r6396, %r6400;
	xor.b32  	%r6402, %r6397, %r6401;
	shf.l.wrap.b32 	%r6403, %r6402, %r6402, 8;
	add.s32 	%r6404, %r6398, %r6403;
	xor.b32  	%r6405, %r6400, %r6404;
	shf.l.wrap.b32 	%r6406, %r6405, %r6405, 7;
	add.s32 	%r6407, %r6368, %r6384;
	xor.b32  	%r6408, %r6403, %r6407;
	shf.l.wrap.b32 	%r6409, %r6408, %r6408, 16;
	add.s32 	%r6410, %r6393, %r6409;
	xor.b32  	%r6411, %r6384, %r6410;
	shf.l.wrap.b32 	%r6412, %r6411, %r6411, 12;
	add.s32 	%r6413, %r6407, %r6412;
	xor.b32  	%r6414, %r6409, %r6413;
	shf.l.wrap.b32 	%r6415, %r6414, %r6414, 8;
	add.s32 	%r6416, %r6410, %r6415;
	xor.b32  	%r6417, %r6412, %r6416;
	shf.l.wrap.b32 	%r6418, %r6417, %r6417, 7;
	add.s32 	%r6419, %r6379, %r6395;
	xor.b32  	%r6420, %r6370, %r6419;
	shf.l.wrap.b32 	%r6421, %r6420, %r6420, 16;
	add.s32 	%r6422, %r6404, %r6421;
	xor.b32  	%r6423, %r6395, %r6422;
	shf.l.wrap.b32 	%r6424, %r6423, %r6423, 12;
	add.s32 	%r6425, %r6419, %r6424;
	xor.b32  	%r6426, %r6421, %r6425;
	shf.l.wrap.b32 	%r6427, %r6426, %r6426, 8;
	add.s32 	%r6428, %r6422, %r6427;
	xor.b32  	%r6429, %r6424, %r6428;
	shf.l.wrap.b32 	%r6430, %r6429, %r6429, 7;
	add.s32 	%r6431, %r6390, %r6406;
	xor.b32  	%r6432, %r6381, %r6431;
	shf.l.wrap.b32 	%r6433, %r6432, %r6432, 16;
	add.s32 	%r6434, %r6371, %r6433;
	xor.b32  	%r6435, %r6406, %r6434;
	shf.l.wrap.b32 	%r6436, %r6435, %r6435, 12;
	add.s32 	%r6437, %r6431, %r6436;
	xor.b32  	%r6438, %r6433, %r6437;
	shf.l.wrap.b32 	%r6439, %r6438, %r6438, 8;
	add.s32 	%r6440, %r6434, %r6439;
	xor.b32  	%r6441, %r6436, %r6440;
	shf.l.wrap.b32 	%r6442, %r6441, %r6441, 7;
	add.s32 	%r6443, %r6401, %r6373;
	xor.b32  	%r6444, %r6392, %r6443;
	shf.l.wrap.b32 	%r6445, %r6444, %r6444, 16;
	add.s32 	%r6446, %r6382, %r6445;
	xor.b32  	%r6447, %r6373, %r6446;
	shf.l.wrap.b32 	%r6448, %r6447, %r6447, 12;
	add.s32 	%r6449, %r6443, %r6448;
	xor.b32  	%r6450, %r6445, %r6449;
	shf.l.wrap.b32 	%r6451, %r6450, %r6450, 8;
	add.s32 	%r6452, %r6446, %r6451;
	xor.b32  	%r6453, %r6448, %r6452;
	shf.l.wrap.b32 	%r6454, %r6453, %r6453, 7;
	add.s32 	%r6455, %r6413, %r6454;
	xor.b32  	%r6456, %r6427, %r6455;
	shf.l.wrap.b32 	%r6457, %r6456, %r6456, 16;
	add.s32 	%r6458, %r6440, %r6457;
	xor.b32  	%r6459, %r6454, %r6458;
	shf.l.wrap.b32 	%r6460, %r6459, %r6459, 12;
	add.s32 	%r6461, %r6455, %r6460;
	xor.b32  	%r6462, %r6457, %r6461;
	shf.l.wrap.b32 	%r6463, %r6462, %r6462, 8;
	add.s32 	%r6464, %r6458, %r6463;
	xor.b32  	%r6465, %r6460, %r6464;
	shf.l.wrap.b32 	%r6466, %r6465, %r6465, 7;
	add.s32 	%r6467, %r6425, %r6418;
	xor.b32  	%r6468, %r6439, %r6467;
	shf.l.wrap.b32 	%r6469, %r6468, %r6468, 16;
	add.s32 	%r6470, %r6452, %r6469;
	xor.b32  	%r6471, %r6418, %r6470;
	shf.l.wrap.b32 	%r6472, %r6471, %r6471, 12;
	add.s32 	%r6473, %r6467, %r6472;
	xor.b32  	%r6474, %r6469, %r6473;
	shf.l.wrap.b32 	%r6475, %r6474, %r6474, 8;
	add.s32 	%r6476, %r6470, %r6475;
	xor.b32  	%r6477, %r6472, %r6476;
	shf.l.wrap.b32 	%r6478, %r6477, %r6477, 7;
	add.s32 	%r6479, %r6437, %r6430;
	xor.b32  	%r6480, %r6451, %r6479;
	shf.l.wrap.b32 	%r6481, %r6480, %r6480, 16;
	add.s32 	%r6482, %r6416, %r6481;
	xor.b32  	%r6483, %r6430, %r6482;
	shf.l.wrap.b32 	%r6484, %r6483, %r6483, 12;
	add.s32 	%r6485, %r6479, %r6484;
	xor.b32  	%r6486, %r6481, %r6485;
	shf.l.wrap.b32 	%r6487, %r6486, %r6486, 8;
	add.s32 	%r6488, %r6482, %r6487;
	xor.b32  	%r6489, %r6484, %r6488;
	shf.l.wrap.b32 	%r6490, %r6489, %r6489, 7;
	add.s32 	%r6491, %r6449, %r6442;
	xor.b32  	%r6492, %r6415, %r6491;
	shf.l.wrap.b32 	%r6493, %r6492, %r6492, 16;
	add.s32 	%r6494, %r6428, %r6493;
	xor.b32  	%r6495, %r6442, %r6494;
	shf.l.wrap.b32 	%r6496, %r6495, %r6495, 12;
	add.s32 	%r6497, %r6491, %r6496;
	xor.b32  	%r6498, %r6493, %r6497;
	shf.l.wrap.b32 	%r6499, %r6498, %r6498, 8;
	add.s32 	%r6500, %r6494, %r6499;
	xor.b32  	%r6501, %r6496, %r6500;
	shf.l.wrap.b32 	%r6502, %r6501, %r6501, 7;
	add.s32 	%r6503, %r6461, %r6478;
	xor.b32  	%r6504, %r6499, %r6503;
	shf.l.wrap.b32 	%r6505, %r6504, %r6504, 16;
	add.s32 	%r6506, %r6488, %r6505;
	xor.b32  	%r6507, %r6478, %r6506;
	shf.l.wrap.b32 	%r6508, %r6507, %r6507, 12;
	add.s32 	%r6509, %r6503, %r6508;
	xor.b32  	%r6510, %r6505, %r6509;
	shf.l.wrap.b32 	%r6511, %r6510, %r6510, 8;
	add.s32 	%r6512, %r6506, %r6511;
	xor.b32  	%r6513, %r6508, %r6512;
	shf.l.wrap.b32 	%r6514, %r6513, %r6513, 7;
	add.s32 	%r6515, %r6473, %r6490;
	xor.b32  	%r6516, %r6463, %r6515;
	shf.l.wrap.b32 	%r6517, %r6516, %r6516, 16;
	add.s32 	%r6518, %r6500, %r6517;
	xor.b32  	%r6519, %r6490, %r6518;
	shf.l.wrap.b32 	%r6520, %r6519, %r6519, 12;
	add.s32 	%r6521, %r6515, %r6520;
	xor.b32  	%r6522, %r6517, %r6521;
	shf.l.wrap.b32 	%r6523, %r6522, %r6522, 8;
	add.s32 	%r6524, %r6518, %r6523;
	xor.b32  	%r6525, %r6520, %r6524;
	shf.l.wrap.b32 	%r6526, %r6525, %r6525, 7;
	add.s32 	%r6527, %r6485, %r6502;
	xor.b32  	%r6528, %r6475, %r6527;
	shf.l.wrap.b32 	%r6529, %r6528, %r6528, 16;
	add.s32 	%r6530, %r6464, %r6529;
	xor.b32  	%r6531, %r6502, %r6530;
	shf.l.wrap.b32 	%r6532, %r6531, %r6531, 12;
	add.s32 	%r6533, %r6527, %r6532;
	xor.b32  	%r6534, %r6529, %r6533;
	shf.l.wrap.b32 	%r6535, %r6534, %r6534, 8;
	add.s32 	%r6536, %r6530, %r6535;
	xor.b32  	%r6537, %r6532, %r6536;
	shf.l.wrap.b32 	%r6538, %r6537, %r6537, 7;
	add.s32 	%r6539, %r6497, %r6466;
	xor.b32  	%r6540, %r6487, %r6539;
	shf.l.wrap.b32 	%r6541, %r6540, %r6540, 16;
	add.s32 	%r6542, %r6476, %r6541;
	xor.b32  	%r6543, %r6466, %r6542;
	shf.l.wrap.b32 	%r6544, %r6543, %r6543, 12;
	add.s32 	%r6545, %r6539, %r6544;
	xor.b32  	%r6546, %r6541, %r6545;
	shf.l.wrap.b32 	%r6547, %r6546, %r6546, 8;
	add.s32 	%r6548, %r6542, %r6547;
	xor.b32  	%r6549, %r6544, %r6548;
	shf.l.wrap.b32 	%r6550, %r6549, %r6549, 7;
	add.s32 	%r6551, %r6509, %r6550;
	xor.b32  	%r6552, %r6523, %r6551;
	shf.l.wrap.b32 	%r6553, %r6552, %r6552, 16;
	add.s32 	%r6554, %r6536, %r6553;
	xor.b32  	%r6555, %r6550, %r6554;
	shf.l.wrap.b32 	%r6556, %r6555, %r6555, 12;
	add.s32 	%r6557, %r6551, %r6556;
	xor.b32  	%r6558, %r6553, %r6557;
	shf.l.wrap.b32 	%r6559, %r6558, %r6558, 8;
	add.s32 	%r6560, %r6554, %r6559;
	xor.b32  	%r6561, %r6556, %r6560;
	shf.l.wrap.b32 	%r6562, %r6561, %r6561, 7;
	add.s32 	%r6563, %r6521, %r6514;
	xor.b32  	%r6564, %r6535, %r6563;
	shf.l.wrap.b32 	%r6565, %r6564, %r6564, 16;
	add.s32 	%r6566, %r6548, %r6565;
	xor.b32  	%r6567, %r6514, %r6566;
	shf.l.wrap.b32 	%r6568, %r6567, %r6567, 12;
	add.s32 	%r6569, %r6563, %r6568;
	xor.b32  	%r6570, %r6565, %r6569;
	shf.l.wrap.b32 	%r6571, %r6570, %r6570, 8;
	add.s32 	%r6572, %r6566, %r6571;
	xor.b32  	%r6573, %r6568, %r6572;
	shf.l.wrap.b32 	%r6574, %r6573, %r6573, 7;
	add.s32 	%r6575, %r6533, %r6526;
	xor.b32  	%r6576, %r6547, %r6575;
	shf.l.wrap.b32 	%r6577, %r6576, %r6576, 16;
	add.s32 	%r6578, %r6512, %r6577;
	xor.b32  	%r6579, %r6526, %r6578;
	shf.l.wrap.b32 	%r6580, %r6579, %r6579, 12;
	add.s32 	%r6581, %r6575, %r6580;
	xor.b32  	%r6582, %r6577, %r6581;
	shf.l.wrap.b32 	%r6583, %r6582, %r6582, 8;
	add.s32 	%r6584, %r6578, %r6583;
	xor.b32  	%r6585, %r6580, %r6584;
	shf.l.wrap.b32 	%r6586, %r6585, %r6585, 7;
	add.s32 	%r6587, %r6545, %r6538;
	xor.b32  	%r6588, %r6511, %r6587;
	shf.l.wrap.b32 	%r6589, %r6588, %r6588, 16;
	add.s32 	%r6590, %r6524, %r6589;
	xor.b32  	%r6591, %r6538, %r6590;
	shf.l.wrap.b32 	%r6592, %r6591, %r6591, 12;
	add.s32 	%r6593, %r6587, %r6592;
	xor.b32  	%r6594, %r6589, %r6593;
	shf.l.wrap.b32 	%r6595, %r6594, %r6594, 8;
	add.s32 	%r6596, %r6590, %r6595;
	xor.b32  	%r6597, %r6592, %r6596;
	shf.l.wrap.b32 	%r6598, %r6597, %r6597, 7;
	add.s32 	%r6599, %r6557, %r6574;
	xor.b32  	%r6600, %r6595, %r6599;
	shf.l.wrap.b32 	%r6601, %r6600, %r6600, 16;
	add.s32 	%r6602, %r6584, %r6601;
	xor.b32  	%r6603, %r6574, %r6602;
	shf.l.wrap.b32 	%r6604, %r6603, %r6603, 12;
	add.s32 	%r6605, %r6599, %r6604;
	xor.b32  	%r6606, %r6601, %r6605;
	shf.l.wrap.b32 	%r6607, %r6606, %r6606, 8;
	add.s32 	%r6608, %r6602, %r6607;
	xor.b32  	%r6609, %r6604, %r6608;
	shf.l.wrap.b32 	%r6610, %r6609, %r6609, 7;
	add.s32 	%r6611, %r6569, %r6586;
	xor.b32  	%r6612, %r6559, %r6611;
	shf.l.wrap.b32 	%r6613, %r6612, %r6612, 16;
	add.s32 	%r6614, %r6596, %r6613;
	xor.b32  	%r6615, %r6586, %r6614;
	shf.l.wrap.b32 	%r6616, %r6615, %r6615, 12;
	add.s32 	%r6617, %r6611, %r6616;
	xor.b32  	%r6618, %r6613, %r6617;
	shf.l.wrap.b32 	%r6619, %r6618, %r6618, 8;
	add.s32 	%r6620, %r6614, %r6619;
	xor.b32  	%r6621, %r6616, %r6620;
	shf.l.wrap.b32 	%r6622, %r6621, %r6621, 7;
	add.s32 	%r6623, %r6581, %r6598;
	xor.b32  	%r6624, %r6571, %r6623;
	shf.l.wrap.b32 	%r6625, %r6624, %r6624, 16;
	add.s32 	%r6626, %r6560, %r6625;
	xor.b32  	%r6627, %r6598, %r6626;
	shf.l.wrap.b32 	%r6628, %r6627, %r6627, 12;
	add.s32 	%r6629, %r6623, %r6628;
	xor.b32  	%r6630, %r6625, %r6629;
	shf.l.wrap.b32 	%r6631, %r6630, %r6630, 8;
	add.s32 	%r6632, %r6626, %r6631;
	xor.b32  	%r6633, %r6628, %r6632;
	shf.l.wrap.b32 	%r6634, %r6633, %r6633, 7;
	add.s32 	%r6635, %r6593, %r6562;
	xor.b32  	%r6636, %r6583, %r6635;
	shf.l.wrap.b32 	%r6637, %r6636, %r6636, 16;
	add.s32 	%r6638, %r6572, %r6637;
	xor.b32  	%r6639, %r6562, %r6638;
	shf.l.wrap.b32 	%r6640, %r6639, %r6639, 12;
	add.s32 	%r6641, %r6635, %r6640;
	xor.b32  	%r6642, %r6637, %r6641;
	shf.l.wrap.b32 	%r6643, %r6642, %r6642, 8;
	add.s32 	%r6644, %r6638, %r6643;
	xor.b32  	%r6645, %r6640, %r6644;
	shf.l.wrap.b32 	%r6646, %r6645, %r6645, 7;
	add.s32 	%r6647, %r6605, %r6646;
	xor.b32  	%r6648, %r6619, %r6647;
	shf.l.wrap.b32 	%r6649, %r6648, %r6648, 16;
	add.s32 	%r6650, %r6632, %r6649;
	xor.b32  	%r6651, %r6646, %r6650;
	shf.l.wrap.b32 	%r6652, %r6651, %r6651, 12;
	add.s32 	%r6653, %r6647, %r6652;
	xor.b32  	%r6654, %r6649, %r6653;
	shf.l.wrap.b32 	%r6655, %r6654, %r6654, 8;
	add.s32 	%r6656, %r6650, %r6655;
	xor.b32  	%r6657, %r6652, %r6656;
	shf.l.wrap.b32 	%r6658, %r6657, %r6657, 7;
	add.s32 	%r6659, %r6617, %r6610;
	xor.b32  	%r6660, %r6631, %r6659;
	shf.l.wrap.b32 	%r6661, %r6660, %r6660, 16;
	add.s32 	%r6662, %r6644, %r6661;
	xor.b32  	%r6663, %r6610, %r6662;
	shf.l.wrap.b32 	%r6664, %r6663, %r6663, 12;
	add.s32 	%r6665, %r6659, %r6664;
	xor.b32  	%r6666, %r6661, %r6665;
	shf.l.wrap.b32 	%r6667, %r6666, %r6666, 8;
	add.s32 	%r6668, %r6662, %r6667;
	xor.b32  	%r6669, %r6664, %r6668;
	shf.l.wrap.b32 	%r6670, %r6669, %r6669, 7;
	add.s32 	%r6671, %r6629, %r6622;
	xor.b32  	%r6672, %r6643, %r6671;
	shf.l.wrap.b32 	%r6673, %r6672, %r6672, 16;
	add.s32 	%r6674, %r6608, %r6673;
	xor.b32  	%r6675, %r6622, %r6674;
	shf.l.wrap.b32 	%r6676, %r6675, %r6675, 12;
	add.s32 	%r6677, %r6671, %r6676;
	xor.b32  	%r6678, %r6673, %r6677;
	shf.l.wrap.b32 	%r6679, %r6678, %r6678, 8;
	add.s32 	%r6680, %r6674, %r6679;
	xor.b32  	%r6681, %r6676, %r6680;
	shf.l.wrap.b32 	%r6682, %r6681, %r6681, 7;
	add.s32 	%r6683, %r6641, %r6634;
	xor.b32  	%r6684, %r6607, %r6683;
	shf.l.wrap.b32 	%r6685, %r6684, %r6684, 16;
	add.s32 	%r6686, %r6620, %r6685;
	xor.b32  	%r6687, %r6634, %r6686;
	shf.l.wrap.b32 	%r6688, %r6687, %r6687, 12;
	add.s32 	%r6689, %r6683, %r6688;
	xor.b32  	%r6690, %r6685, %r6689;
	shf.l.wrap.b32 	%r6691, %r6690, %r6690, 8;
	add.s32 	%r6692, %r6686, %r6691;
	xor.b32  	%r6693, %r6688, %r6692;
	shf.l.wrap.b32 	%r6694, %r6693, %r6693, 7;
	add.s32 	%r6695, %r6653, %r6670;
	xor.b32  	%r6696, %r6691, %r6695;
	shf.l.wrap.b32 	%r6697, %r6696, %r6696, 16;
	add.s32 	%r6698, %r6680, %r6697;
	xor.b32  	%r6699, %r6670, %r6698;
	shf.l.wrap.b32 	%r6700, %r6699, %r6699, 12;
	add.s32 	%r6701, %r6695, %r6700;
	xor.b32  	%r6702, %r6697, %r6701;
	shf.l.wrap.b32 	%r6703, %r6702, %r6702, 8;
	add.s32 	%r6704, %r6698, %r6703;
	xor.b32  	%r6705, %r6700, %r6704;
	shf.l.wrap.b32 	%r6706, %r6705, %r6705, 7;
	add.s32 	%r6707, %r6665, %r6682;
	xor.b32  	%r6708, %r6655, %r6707;
	shf.l.wrap.b32 	%r6709, %r6708, %r6708, 16;
	add.s32 	%r6710, %r6692, %r6709;
	xor.b32  	%r6711, %r6682, %r6710;
	shf.l.wrap.b32 	%r6712, %r6711, %r6711, 12;
	add.s32 	%r6713, %r6707, %r6712;
	xor.b32  	%r6714, %r6709, %r6713;
	shf.l.wrap.b32 	%r6715, %r6714, %r6714, 8;
	add.s32 	%r6716, %r6710, %r6715;
	xor.b32  	%r6717, %r6712, %r6716;
	shf.l.wrap.b32 	%r6718, %r6717, %r6717, 7;
	add.s32 	%r6719, %r6677, %r6694;
	xor.b32  	%r6720, %r6667, %r6719;
	shf.l.wrap.b32 	%r6721, %r6720, %r6720, 16;
	add.s32 	%r6722, %r6656, %r6721;
	xor.b32  	%r6723, %r6694, %r6722;
	shf.l.wrap.b32 	%r6724, %r6723, %r6723, 12;
	add.s32 	%r6725, %r6719, %r6724;
	xor.b32  	%r6726, %r6721, %r6725;
	shf.l.wrap.b32 	%r6727, %r6726, %r6726, 8;
	add.s32 	%r6728, %r6722, %r6727;
	xor.b32  	%r6729, %r6724, %r6728;
	shf.l.wrap.b32 	%r6730, %r6729, %r6729, 7;
	add.s32 	%r6731, %r6689, %r6658;
	xor.b32  	%r6732, %r6679, %r6731;
	shf.l.wrap.b32 	%r6733, %r6732, %r6732, 16;
	add.s32 	%r6734, %r6668, %r6733;
	xor.b32  	%r6735, %r6658, %r6734;
	shf.l.wrap.b32 	%r6736, %r6735, %r6735, 12;
	add.s32 	%r6737, %r6731, %r6736;
	xor.b32  	%r6738, %r6733, %r6737;
	shf.l.wrap.b32 	%r6739, %r6738, %r6738, 8;
	add.s32 	%r6740, %r6734, %r6739;
	xor.b32  	%r6741, %r6736, %r6740;
	shf.l.wrap.b32 	%r6742, %r6741, %r6741, 7;
	add.s32 	%r21942, %r12, %r6701;
	add.s32 	%r21941, %r13, %r6713;
	add.s32 	%r21940, %r14, %r6725;
	add.s32 	%r21939, %r15, %r6737;
	add.s32 	%r21943, %r21950, %r6742;
	add.s32 	%r21944, %r21949, %r6706;
	add.s32 	%r21945, %r21948, %r6718;
	add.s32 	%r21946, %r21947, %r6730;
	xor.b32  	%r6743, %r6363, 1;
	shf.l.wrap.b32 	%r6744, %r6363, %r6743, 16;
	add.s32 	%r6745, %r21950, %r6744;
	xor.b32  	%r6746, %r21950, %r6745;
	shf.l.wrap.b32 	%r6747, %r6746, %r6746, 12;
	add.s32 	%r6748, %r6363, %r6747;
	xor.b32  	%r6749, %r6744, %r6748;
	shf.l.wrap.b32 	%r6750, %r6749, %r6749, 8;
	add.s32 	%r6751, %r6745, %r6750;
	xor.b32  	%r6752, %r6747, %r6751;
	shf.l.wrap.b32 	%r6753, %r6752, %r6752, 7;
	add.s32 	%r6754, %r6748, %r6384;
	xor.b32  	%r6755, %r6403, %r6754;
	shf.l.wrap.b32 	%r6756, %r6755, %r6755, 16;
	add.s32 	%r6757, %r6393, %r6756;
	xor.b32  	%r6758, %r6384, %r6757;
	shf.l.wrap.b32 	%r6759, %r6758, %r6758, 12;
	add.s32 	%r6760, %r6754, %r6759;
	xor.b32  	%r6761, %r6756, %r6760;
	shf.l.wrap.b32 	%r6762, %r6761, %r6761, 8;
	add.s32 	%r6763, %r6757, %r6762;
	xor.b32  	%r6764, %r6759, %r6763;
	shf.l.wrap.b32 	%r6765, %r6764, %r6764, 7;
	xor.b32  	%r6766, %r6750, %r6419;
	shf.l.wrap.b32 	%r6767, %r6766, %r6766, 16;
	add.s32 	%r6768, %r6404, %r6767;
	xor.b32  	%r6769, %r6395, %r6768;
	shf.l.wrap.b32 	%r6770, %r6769, %r6769, 12;
	add.s32 	%r6771, %r6419, %r6770;
	xor.b32  	%r6772, %r6767, %r6771;
	shf.l.wrap.b32 	%r6773, %r6772, %r6772, 8;
	add.s32 	%r6774, %r6768, %r6773;
	xor.b32  	%r6775, %r6770, %r6774;
	shf.l.wrap.b32 	%r6776, %r6775, %r6775, 7;
	add.s32 	%r6777, %r6751, %r6433;
	xor.b32  	%r6778, %r6406, %r6777;
	shf.l.wrap.b32 	%r6779, %r6778, %r6778, 12;
	add.s32 	%r6780, %r6431, %r6779;
	xor.b32  	%r6781, %r6433, %r6780;
	shf.l.wrap.b32 	%r6782, %r6781, %r6781, 8;
	add.s32 	%r6783, %r6777, %r6782;
	xor.b32  	%r6784, %r6779, %r6783;
	shf.l.wrap.b32 	%r6785, %r6784, %r6784, 7;
	add.s32 	%r6786, %r6401, %r6753;
	xor.b32  	%r6787, %r6392, %r6786;
	shf.l.wrap.b32 	%r6788, %r6787, %r6787, 16;
	add.s32 	%r6789, %r6382, %r6788;
	xor.b32  	%r6790, %r6753, %r6789;
	shf.l.wrap.b32 	%r6791, %r6790, %r6790, 12;
	add.s32 	%r6792, %r6786, %r6791;
	xor.b32  	%r6793, %r6788, %r6792;
	shf.l.wrap.b32 	%r6794, %r6793, %r6793, 8;
	add.s32 	%r6795, %r6789, %r6794;
	xor.b32  	%r6796, %r6791, %r6795;
	shf.l.wrap.b32 	%r6797, %r6796, %r6796, 7;
	add.s32 	%r6798, %r6760, %r6797;
	xor.b32  	%r6799, %r6773, %r6798;
	shf.l.wrap.b32 	%r6800, %r6799, %r6799, 16;
	add.s32 	%r6801, %r6783, %r6800;
	xor.b32  	%r6802, %r6797, %r6801;
	shf.l.wrap.b32 	%r6803, %r6802, %r6802, 12;
	add.s32 	%r6804, %r6798, %r6803;
	xor.b32  	%r6805, %r6800, %r6804;
	shf.l.wrap.b32 	%r6806, %r6805, %r6805, 8;
	add.s32 	%r6807, %r6801, %r6806;
	xor.b32  	%r6808, %r6803, %r6807;
	shf.l.wrap.b32 	%r6809, %r6808, %r6808, 7;
	add.s32 	%r6810, %r6771, %r6765;
	xor.b32  	%r6811, %r6782, %r6810;
	shf.l.wrap.b32 	%r6812, %r6811, %r6811, 16;
	add.s32 	%r6813, %r6795, %r6812;
	xor.b32  	%r6814, %r6765, %r6813;
	shf.l.wrap.b32 	%r6815, %r6814, %r6814, 12;
	add.s32 	%r6816, %r6810, %r6815;
	xor.b32  	%r6817, %r6812, %r6816;
	shf.l.wrap.b32 	%r6818, %r6817, %r6817, 8;
	add.s32 	%r6819, %r6813, %r6818;
	xor.b32  	%r6820, %r6815, %r6819;
	shf.l.wrap.b32 	%r6821, %r6820, %r6820, 7;
	add.s32 	%r6822, %r6780, %r6776;
	xor.b32  	%r6823, %r6794, %r6822;
	shf.l.wrap.b32 	%r6824, %r6823, %r6823, 16;
	add.s32 	%r6825, %r6763, %r6824;
	xor.b32  	%r6826, %r6776, %r6825;
	shf.l.wrap.b32 	%r6827, %r6826, %r6826, 12;
	add.s32 	%r6828, %r6822, %r6827;
	xor.b32  	%r6829, %r6824, %r6828;
	shf.l.wrap.b32 	%r6830, %r6829, %r6829, 8;
	add.s32 	%r6831, %r6825, %r6830;
	xor.b32  	%r6832, %r6827, %r6831;
	shf.l.wrap.b32 	%r6833, %r6832, %r6832, 7;
	add.s32 	%r6834, %r6792, %r6785;
	xor.b32  	%r6835, %r6762, %r6834;
	shf.l.wrap.b32 	%r6836, %r6835, %r6835, 16;
	add.s32 	%r6837, %r6774, %r6836;
	xor.b32  	%r6838, %r6785, %r6837;
	shf.l.wrap.b32 	%r6839, %r6838, %r6838, 12;
	add.s32 	%r6840, %r6834, %r6839;
	xor.b32  	%r6841, %r6836, %r6840;
	shf.l.wrap.b32 	%r6842, %r6841, %r6841, 8;
	add.s32 	%r6843, %r6837, %r6842;
	xor.b32  	%r6844, %r6839, %r6843;
	shf.l.wrap.b32 	%r6845, %r6844, %r6844, 7;
	add.s32 	%r6846, %r6804, %r6821;
	xor.b32  	%r6847, %r6842, %r6846;
	shf.l.wrap.b32 	%r6848, %r6847, %r6847, 16;
	add.s32 	%r6849, %r6831, %r6848;
	xor.b32  	%r6850, %r6821, %r6849;
	shf.l.wrap.b32 	%r6851, %r6850, %r6850, 12;
	add.s32 	%r6852, %r6846, %r6851;
	xor.b32  	%r6853, %r6848, %r6852;
	shf.l.wrap.b32 	%r6854, %r6853, %r6853, 8;
	add.s32 	%r6855, %r6849, %r6854;
	xor.b32  	%r6856, %r6851, %r6855;
	shf.l.wrap.b32 	%r6857, %r6856, %r6856, 7;
	add.s32 	%r6858, %r6816, %r6833;
	xor.b32  	%r6859, %r6806, %r6858;
	shf.l.wrap.b32 	%r6860, %r6859, %r6859, 16;
	add.s32 	%r6861, %r6843, %r6860;
	xor.b32  	%r6862, %r6833, %r6861;
	shf.l.wrap.b32 	%r6863, %r6862, %r6862, 12;
	add.s32 	%r6864, %r6858, %r6863;
	xor.b32  	%r6865, %r6860, %r6864;
	shf.l.wrap.b32 	%r6866, %r6865, %r6865, 8;
	add.s32 	%r6867, %r6861, %r6866;
	xor.b32  	%r6868, %r6863, %r6867;
	shf.l.wrap.b32 	%r6869, %r6868, %r6868, 7;
	add.s32 	%r6870, %r6828, %r6845;
	xor.b32  	%r6871, %r6818, %r6870;
	shf.l.wrap.b32 	%r6872, %r6871, %r6871, 16;
	add.s32 	%r6873, %r6807, %r6872;
	xor.b32  	%r6874, %r6845, %r6873;
	shf.l.wrap.b32 	%r6875, %r6874, %r6874, 12;
	add.s32 	%r6876, %r6870, %r6875;
	xor.b32  	%r6877, %r6872, %r6876;
	shf.l.wrap.b32 	%r6878, %r6877, %r6877, 8;
	add.s32 	%r6879, %r6873, %r6878;
	xor.b32  	%r6880, %r6875, %r6879;
	shf.l.wrap.b32 	%r6881, %r6880, %r6880, 7;
	add.s32 	%r6882, %r6840, %r6809;
	xor.b32  	%r6883, %r6830, %r6882;
	shf.l.wrap.b32 	%r6884, %r6883, %r6883, 16;
	add.s32 	%r6885, %r6819, %r6884;
	xor.b32  	%r6886, %r6809, %r6885;
	shf.l.wrap.b32 	%r6887, %r6886, %r6886, 12;
	add.s32 	%r6888, %r6882, %r6887;
	xor.b32  	%r6889, %r6884, %r6888;
	shf.l.wrap.b32 	%r6890, %r6889, %r6889, 8;
	add.s32 	%r6891, %r6885, %r6890;
	xor.b32  	%r6892, %r6887, %r6891;
	shf.l.wrap.b32 	%r6893, %r6892, %r6892, 7;
	add.s32 	%r6894, %r6852, %r6893;
	xor.b32  	%r6895, %r6866, %r6894;
	shf.l.wrap.b32 	%r6896, %r6895, %r6895, 16;
	add.s32 	%r6897, %r6879, %r6896;
	xor.b32  	%r6898, %r6893, %r6897;
	shf.l.wrap.b32 	%r6899, %r6898, %r6898, 12;
	add.s32 	%r6900, %r6894, %r6899;
	xor.b32  	%r6901, %r6896, %r6900;
	shf.l.wrap.b32 	%r6902, %r6901, %r6901, 8;
	add.s32 	%r6903, %r6897, %r6902;
	xor.b32  	%r6904, %r6899, %r6903;
	shf.l.wrap.b32 	%r6905, %r6904, %r6904, 7;
	add.s32 	%r6906, %r6864, %r6857;
	xor.b32  	%r6907, %r6878, %r6906;
	shf.l.wrap.b32 	%r6908, %r6907, %r6907, 16;
	add.s32 	%r6909, %r6891, %r6908;
	xor.b32  	%r6910, %r6857, %r6909;
	shf.l.wrap.b32 	%r6911, %r6910, %r6910, 12;
	add.s32 	%r6912, %r6906, %r6911;
	xor.b32  	%r6913, %r6908, %r6912;
	shf.l.wrap.b32 	%r6914, %r6913, %r6913, 8;
	add.s32 	%r6915, %r6909, %r6914;
	xor.b32  	%r6916, %r6911, %r6915;
	shf.l.wrap.b32 	%r6917, %r6916, %r6916, 7;
	add.s32 	%r6918, %r6876, %r6869;
	xor.b32  	%r6919, %r6890, %r6918;
	shf.l.wrap.b32 	%r6920, %r6919, %r6919, 16;
	add.s32 	%r6921, %r6855, %r6920;
	xor.b32  	%r6922, %r6869, %r6921;
	shf.l.wrap.b32 	%r6923, %r6922, %r6922, 12;
	add.s32 	%r6924, %r6918, %r6923;
	xor.b32  	%r6925, %r6920, %r6924;
	shf.l.wrap.b32 	%r6926, %r6925, %r6925, 8;
	add.s32 	%r6927, %r6921, %r6926;
	xor.b32  	%r6928, %r6923, %r6927;
	shf.l.wrap.b32 	%r6929, %r6928, %r6928, 7;
	add.s32 	%r6930, %r6888, %r6881;
	xor.b32  	%r6931, %r6854, %r6930;
	shf.l.wrap.b32 	%r6932, %r6931, %r6931, 16;
	add.s32 	%r6933, %r6867, %r6932;
	xor.b32  	%r6934, %r6881, %r6933;
	shf.l.wrap.b32 	%r6935, %r6934, %r6934, 12;
	add.s32 	%r6936, %r6930, %r6935;
	xor.b32  	%r6937, %r6932, %r6936;
	shf.l.wrap.b32 	%r6938, %r6937, %r6937, 8;
	add.s32 	%r6939, %r6933, %r6938;
	xor.b32  	%r6940, %r6935, %r6939;
	shf.l.wrap.b32 	%r6941, %r6940, %r6940, 7;
	add.s32 	%r6942, %r6900, %r6917;
	xor.b32  	%r6943, %r6938, %r6942;
	shf.l.wrap.b32 	%r6944, %r6943, %r6943, 16;
	add.s32 	%r6945, %r6927, %r6944;
	xor.b32  	%r6946, %r6917, %r6945;
	shf.l.wrap.b32 	%r6947, %r6946, %r6946, 12;
	add.s32 	%r6948, %r6942, %r6947;
	xor.b32  	%r6949, %r6944, %r6948;
	shf.l.wrap.b32 	%r6950, %r6949, %r6949, 8;
	add.s32 	%r6951, %r6945, %r6950;
	xor.b32  	%r6952, %r6947, %r6951;
	shf.l.wrap.b32 	%r6953, %r6952, %r6952, 7;
	add.s32 	%r6954, %r6912, %r6929;
	xor.b32  	%r6955, %r6902, %r6954;
	shf.l.wrap.b32 	%r6956, %r6955, %r6955, 16;
	add.s32 	%r6957, %r6939, %r6956;
	xor.b32  	%r6958, %r6929, %r6957;
	shf.l.wrap.b32 	%r6959, %r6958, %r6958, 12;
	add.s32 	%r6960, %r6954, %r6959;
	xor.b32  	%r6961, %r6956, %r6960;
	shf.l.wrap.b32 	%r6962, %r6961, %r6961, 8;
	add.s32 	%r6963, %r6957, %r6962;
	xor.b32  	%r6964, %r6959, %r6963;
	shf.l.wrap.b32 	%r6965, %r6964, %r6964, 7;
	add.s32 	%r6966, %r6924, %r6941;
	xor.b32  	%r6967, %r6914, %r6966;
	shf.l.wrap.b32 	%r6968, %r6967, %r6967, 16;
	add.s32 	%r6969, %r6903, %r6968;
	xor.b32  	%r6970, %r6941, %r6969;
	shf.l.wrap.b32 	%r6971, %r6970, %r6970, 12;
	add.s32 	%r6972, %r6966, %r6971;
	xor.b32  	%r6973, %r6968, %r6972;
	shf.l.wrap.b32 	%r6974, %r6973, %r6973, 8;
	add.s32 	%r6975, %r6969, %r6974;
	xor.b32  	%r6976, %r6971, %r6975;
	shf.l.wrap.b32 	%r6977, %r6976, %r6976, 7;
	add.s32 	%r6978, %r6936, %r6905;
	xor.b32  	%r6979, %r6926, %r6978;
	shf.l.wrap.b32 	%r6980, %r6979, %r6979, 16;
	add.s32 	%r6981, %r6915, %r6980;
	xor.b32  	%r6982, %r6905, %r6981;
	shf.l.wrap.b32 	%r6983, %r6982, %r6982, 12;
	add.s32 	%r6984, %r6978, %r6983;
	xor.b32  	%r6985, %r6980, %r6984;
	shf.l.wrap.b32 	%r6986, %r6985, %r6985, 8;
	add.s32 	%r6987, %r6981, %r6986;
	xor.b32  	%r6988, %r6983, %r6987;
	shf.l.wrap.b32 	%r6989, %r6988, %r6988, 7;
	add.s32 	%r6990, %r6948, %r6989;
	xor.b32  	%r6991, %r6962, %r6990;
	shf.l.wrap.b32 	%r6992, %r6991, %r6991, 16;
	add.s32 	%r6993, %r6975, %r6992;
	xor.b32  	%r6994, %r6989, %r6993;
	shf.l.wrap.b32 	%r6995, %r6994, %r6994, 12;
	add.s32 	%r6996, %r6990, %r6995;
	xor.b32  	%r6997, %r6992, %r6996;
	shf.l.wrap.b32 	%r6998, %r6997, %r6997, 8;
	add.s32 	%r6999, %r6960, %r6953;
	xor.b32  	%r7000, %r6974, %r6999;
	shf.l.wrap.b32 	%r7001, %r7000, %r7000, 16;
	add.s32 	%r7002, %r6987, %r7001;
	xor.b32  	%r7003, %r6953, %r7002;
	shf.l.wrap.b32 	%r7004, %r7003, %r7003, 12;
	add.s32 	%r7005, %r6999, %r7004;
	xor.b32  	%r7006, %r7001, %r7005;
	shf.l.wrap.b32 	%r7007, %r7006, %r7006, 8;
	add.s32 	%r7008, %r7002, %r7007;
	xor.b32  	%r7009, %r7004, %r7008;
	shf.l.wrap.b32 	%r7010, %r7009, %r7009, 7;
	add.s32 	%r7011, %r6972, %r6965;
	xor.b32  	%r7012, %r6986, %r7011;
	shf.l.wrap.b32 	%r7013, %r7012, %r7012, 16;
	add.s32 	%r7014, %r6951, %r7013;
	xor.b32  	%r7015, %r6965, %r7014;
	shf.l.wrap.b32 	%r7016, %r7015, %r7015, 12;
	add.s32 	%r7017, %r7011, %r7016;
	xor.b32  	%r7018, %r7013, %r7017;
	shf.l.wrap.b32 	%r7019, %r7018, %r7018, 8;
	add.s32 	%r7020, %r7014, %r7019;
	xor.b32  	%r7021, %r7016, %r7020;
	shf.l.wrap.b32 	%r7022, %r7021, %r7021, 7;
	add.s32 	%r7023, %r6984, %r6977;
	xor.b32  	%r7024, %r6950, %r7023;
	shf.l.wrap.b32 	%r7025, %r7024, %r7024, 16;
	add.s32 	%r7026, %r6963, %r7025;
	xor.b32  	%r7027, %r6977, %r7026;
	shf.l.wrap.b32 	%r7028, %r7027, %r7027, 12;
	add.s32 	%r7029, %r7023, %r7028;
	xor.b32  	%r7030, %r7025, %r7029;
	shf.l.wrap.b32 	%r7031, %r7030, %r7030, 8;
	add.s32 	%r7032, %r7026, %r7031;
	add.s32 	%r7033, %r6996, %r7010;
	xor.b32  	%r7034, %r7031, %r7033;
	shf.l.wrap.b32 	%r7035, %r7034, %r7034, 16;
	add.s32 	%r7036, %r7020, %r7035;
	xor.b32  	%r7037, %r7010, %r7036;
	shr.u32 	%r7038, %r7037, 20;
	add.s32 	%r7039, %r7033, %r7038;
	add.s32 	%r7040, %r7005, %r7022;
	xor.b32  	%r7041, %r6998, %r7040;
	shf.l.wrap.b32 	%r7042, %r7041, %r7041, 16;
	add.s32 	%r7043, %r7032, %r7042;
	xor.b32  	%r7044, %r7022, %r7043;
	shr.u32 	%r7045, %r7044, 20;
	add.s32 	%r7046, %r7040, %r7045;
	add.s32 	%r7047, %r12, %r7039;
	add.s32 	%r7048, %r13, %r7046;
	not.b32 	%r7049, %r21938;
	add.s32 	%r7050, %r245, %r7049;
	mov.b32 	%r7051, 1;
	shl.b32 	%r7052, %r7051, %r7050;
	and.b32  	%r260, %r7052, %r11;
	setp.eq.s32 	%p37, %r260, 0;
	selp.b32 	%r7053, %r7047, %r7048, %p37;
	cvt.u16.u32 	%rs177, %r7053;
	and.b16  	%rs325, %rs177, 1;
	and.b16  	%rs178, %rs323, 255;
	setp.ne.s16 	%p38, %rs178, 1;
	@%p38 bra 	$L__BB2_36;
	setp.eq.s32 	%p39, %r260, 0;
	mul.wide.u32 	%rd32, %r21938, 16;
	add.s64 	%rd33, %rd1, %rd32;
	ld.global.u32 	%r7054, [%rd33+2460];
	selp.b32 	%r7055, %r21942, %r21943, %p39;
	xor.b32  	%r7056, %r7055, %r7054;
	selp.b32 	%r7057, %r21941, %r21944, %p39;
	selp.b32 	%r21942, %r7056, %r21942, %p39;
	selp.b32 	%r21943, %r21943, %r7056, %p39;
	ld.global.u32 	%r7058, [%rd33+2464];
	xor.b32  	%r7059, %r7057, %r7058;
	selp.b32 	%r7060, %r21940, %r21945, %p39;
	selp.b32 	%r21941, %r7059, %r21941, %p39;
	selp.b32 	%r21944, %r21944, %r7059, %p39;
	ld.global.u32 	%r7061, [%rd33+2468];
	xor.b32  	%r7062, %r7060, %r7061;
	selp.b32 	%r7063, %r21939, %r21946, %p39;
	selp.b32 	%r21940, %r7062, %r21940, %p39;
	selp.b32 	%r21945, %r21945, %r7062, %p39;
	ld.global.u32 	%r7064, [%rd33+2472];
	xor.b32  	%r7065, %r7063, %r7064;
	selp.b32 	%r7066, 420, 445, %p39;
	selp.b32 	%r21939, %r7065, %r21939, %p39;
	selp.b32 	%r21946, %r21946, %r7065, %p39;
	add.s32 	%r7067, %r7066, %r21938;
	cvt.u64.u32 	%rd34, %r7067;
	add.s64 	%rd35, %rd1, %rd34;
	ld.global.u8 	%rs179, [%rd35+2440];
	xor.b16  	%rs325, %rs179, %rs325;
$L__BB2_36:
	setp.eq.s32 	%p40, %r260, 0;
	selp.b32 	%r21950, %r21942, %r21943, %p40;
	selp.b32 	%r21949, %r21941, %r21944, %p40;
	selp.b32 	%r21948, %r21940, %r21945, %p40;
	selp.b32 	%r21947, %r21939, %r21946, %p40;
	add.s32 	%r281, %r21938, 1;
	setp.ne.s32 	%p41, %r21938, %r246;
	mov.u16 	%rs323, %rs325;
	mov.u32 	%r21938, %r281;
	@%p41 bra 	$L__BB2_34;
$L__BB2_37:
	st.shared.u32 	[s_mem+49252], %r21950;
	st.shared.v2.u32 	[s_mem+49256], {%r21949, %r21948};
	st.shared.u32 	[s_mem+49264], %r21947;
	st.shared.u8 	[s_mem+49268], %rs325;
	ld.global.v2.u8 	{%rs328, %rs45}, [%rd1+2944];
	ld.global.u32 	%r21967, [%rd1+2928];
	ld.global.u32 	%r21966, [%rd1+2932];
	ld.global.u32 	%r21965, [%rd1+2936];
	ld.global.u32 	%r21964, [%rd1+2940];
	setp.lt.u16 	%p42, %rs45, 12;
	@%p42 bra 	$L__BB2_42;
	cvt.u32.u16 	%r7069, %rs45;
	and.b32  	%r290, %r7069, 255;
	add.s32 	%r291, %r290, -12;
	mov.b32 	%r21955, 0;
	mov.u16 	%rs326, %rs328;
$L__BB2_39:
	add.s32 	%r7070, %r12, %r21967;
	shf.l.wrap.b32 	%r7071, %r7070, %r7070, 16;
	add.s32 	%r7072, %r21967, %r7071;
	xor.b32  	%r7073, %r21967, %r7072;
	shf.l.wrap.b32 	%r7074, %r7073, %r7073, 12;
	add.s32 	%r7075, %r7070, %r7074;
	xor.b32  	%r7076, %r7071, %r7075;
	shf.l.wrap.b32 	%r7077, %r7076, %r7076, 8;
	add.s32 	%r7078, %r7072, %r7077;
	xor.b32  	%r7079, %r7074, %r7078;
	shf.l.wrap.b32 	%r7080, %r7079, %r7079, 7;
	add.s32 	%r7081, %r13, %r21966;
	shf.l.wrap.b32 	%r7082, %r7081, %r7081, 16;
	add.s32 	%r7083, %r21966, %r7082;
	xor.b32  	%r7084, %r21966, %r7083;
	shf.l.wrap.b32 	%r7085, %r7084, %r7084, 12;
	add.s32 	%r7086, %r7081, %r7085;
	xor.b32  	%r7087, %r7082, %r7086;
	shf.l.wrap.b32 	%r7088, %r7087, %r7087, 8;
	add.s32 	%r7089, %r7083, %r7088;
	xor.b32  	%r7090, %r7085, %r7089;
	shf.l.wrap.b32 	%r7091, %r7090, %r7090, 7;
	add.s32 	%r7092, %r14, %r21965;
	shf.l.wrap.b32 	%r7093, %r7092, %r7092, 16;
	add.s32 	%r7094, %r21965, %r7093;
	xor.b32  	%r7095, %r21965, %r7094;
	shf.l.wrap.b32 	%r7096, %r7095, %r7095, 12;
	add.s32 	%r7097, %r7092, %r7096;
	xor.b32  	%r7098, %r7093, %r7097;
	shf.l.wrap.b32 	%r7099, %r7098, %r7098, 8;
	add.s32 	%r7100, %r7094, %r7099;
	xor.b32  	%r7101, %r7096, %r7100;
	shf.l.wrap.b32 	%r7102, %r7101, %r7101, 7;
	add.s32 	%r7103, %r15, %r21964;
	shf.l.wrap.b32 	%r7104, %r7103, %r7103, 16;
	add.s32 	%r7105, %r21964, %r7104;
	xor.b32  	%r7106, %r21964, %r7105;
	shf.l.wrap.b32 	%r7107, %r7106, %r7106, 12;
	add.s32 	%r7108, %r7103, %r7107;
	xor.b32  	%r7109, %r7104, %r7108;
	shf.l.wrap.b32 	%r7110, %r7109, %r7109, 8;
	add.s32 	%r7111, %r7105, %r7110;
	xor.b32  	%r7112, %r7107, %r7111;
	shf.l.wrap.b32 	%r7113, %r7112, %r7112, 7;
	add.s32 	%r7114, %r7075, %r7091;
	xor.b32  	%r7115, %r7110, %r7114;
	shf.l.wrap.b32 	%r7116, %r7115, %r7115, 16;
	add.s32 	%r7117, %r7100, %r7116;
	xor.b32  	%r7118, %r7091, %r7117;
	shf.l.wrap.b32 	%r7119, %r7118, %r7118, 12;
	add.s32 	%r7120, %r7114, %r7119;
	xor.b32  	%r7121, %r7116, %r7120;
	shf.l.wrap.b32 	%r7122, %r7121, %r7121, 8;
	add.s32 	%r7123, %r7117, %r7122;
	xor.b32  	%r7124, %r7119, %r7123;
	shf.l.wrap.b32 	%r7125, %r7124, %r7124, 7;
	add.s32 	%r7126, %r7086, %r7102;
	xor.b32  	%r7127, %r7077, %r7126;
	shf.l.wrap.b32 	%r7128, %r7127, %r7127, 16;
	add.s32 	%r7129, %r7111, %r7128;
	xor.b32  	%r7130, %r7102, %r7129;
	shf.l.wrap.b32 	%r7131, %r7130, %r7130, 12;
	add.s32 	%r7132, %r7126, %r7131;
	xor.b32  	%r7133, %r7128, %r7132;
	shf.l.wrap.b32 	%r7134, %r7133, %r7133, 8;
	add.s32 	%r7135, %r7129, %r7134;
	xor.b32  	%r7136, %r7131, %r7135;
	shf.l.wrap.b32 	%r7137, %r7136, %r7136, 7;
	add.s32 	%r7138, %r7097, %r7113;
	xor.b32  	%r7139, %r7088, %r7138;
	shf.l.wrap.b32 	%r7140, %r7139, %r7139, 16;
	add.s32 	%r7141, %r7078, %r7140;
	xor.b32  	%r7142, %r7113, %r7141;
	shf.l.wrap.b32 	%r7143, %r7142, %r7142, 12;
	add.s32 	%r7144, %r7138, %r7143;
	xor.b32  	%r7145, %r7140, %r7144;
	shf.l.wrap.b32 	%r7146, %r7145, %r7145, 8;
	add.s32 	%r7147, %r7141, %r7146;
	xor.b32  	%r7148, %r7143, %r7147;
	shf.l.wrap.b32 	%r7149, %r7148, %r7148, 7;
	add.s32 	%r7150, %r7108, %r7080;
	xor.b32  	%r7151, %r7099, %r7150;
	shf.l.wrap.b32 	%r7152, %r7151, %r7151, 16;
	add.s32 	%r7153, %r7089, %r7152;
	xor.b32  	%r7154, %r7080, %r7153;
	shf.l.wrap.b32 	%r7155, %r7154, %r7154, 12;
	add.s32 	%r7156, %r7150, %r7155;
	xor.b32  	%r7157, %r7152, %r7156;
	shf.l.wrap.b32 	%r7158, %r7157, %r7157, 8;
	add.s32 	%r7159, %r7153, %r7158;
	xor.b32  	%r7160, %r7155, %r7159;
	shf.l.wrap.b32 	%r7161, %r7160, %r7160, 7;
	add.s32 	%r7162, %r7120, %r7161;
	xor.b32  	%r7163, %r7134, %r7162;
	shf.l.wrap.b32 	%r7164, %r7163, %r7163, 16;
	add.s32 	%r7165, %r7147, %r7164;
	xor.b32  	%r7166, %r7161, %r7165;
	shf.l.wrap.b32 	%r7167, %r7166, %r7166, 12;
	add.s32 	%r7168, %r7162, %r7167;
	xor.b32  	%r7169, %r7164, %r7168;
	shf.l.wrap.b32 	%r7170, %r7169, %r7169, 8;
	add.s32 	%r7171, %r7165, %r7170;
	xor.b32  	%r7172, %r7167, %r7171;
	shf.l.wrap.b32 	%r7173, %r7172, %r7172, 7;
	add.s32 	%r7174, %r7132, %r7125;
	xor.b32  	%r7175, %r7146, %r7174;
	shf.l.wrap.b32 	%r7176, %r7175, %r7175, 16;
	add.s32 	%r7177, %r7159, %r7176;
	xor.b32  	%r7178, %r7125, %r7177;
	shf.l.wrap.b32 	%r7179, %r7178, %r7178, 12;
	add.s32 	%r7180, %r7174, %r7179;
	xor.b32  	%r7181, %r7176, %r7180;
	shf.l.wrap.b32 	%r7182, %r7181, %r7181, 8;
	add.s32 	%r7183, %r7177, %r7182;
	xor.b32  	%r7184, %r7179, %r7183;
	shf.l.wrap.b32 	%r7185, %r7184, %r7184, 7;
	add.s32 	%r7186, %r7144, %r7137;
	xor.b32  	%r7187, %r7158, %r7186;
	shf.l.wrap.b32 	%r7188, %r7187, %r7187, 16;
	add.s32 	%r7189, %r7123, %r7188;
	xor.b32  	%r7190, %r7137, %r7189;
	shf.l.wrap.b32 	%r7191, %r7190, %r7190, 12;
	add.s32 	%r7192, %r7186, %r7191;
	xor.b32  	%r7193, %r7188, %r7192;
	shf.l.wrap.b32 	%r7194, %r7193, %r7193, 8;
	add.s32 	%r7195, %r7189, %r7194;
	xor.b32  	%r7196, %r7191, %r7195;
	shf.l.wrap.b32 	%r7197, %r7196, %r7196, 7;
	add.s32 	%r7198, %r7156, %r7149;
	xor.b32  	%r7199, %r7122, %r7198;
	shf.l.wrap.b32 	%r7200, %r7199, %r7199, 16;
	add.s32 	%r7201, %r7135, %r7200;
	xor.b32  	%r7202, %r7149, %r7201;
	shf.l.wrap.b32 	%r7203, %r7202, %r7202, 12;
	add.s32 	%r7204, %r7198, %r7203;
	xor.b32  	%r7205, %r7200, %r7204;
	shf.l.wrap.b32 	%r7206, %r7205, %r7205, 8;
	add.s32 	%r7207, %r7201, %r7206;
	xor.b32  	%r7208, %r7203, %r7207;
	shf.l.wrap.b32 	%r7209, %r7208, %r7208, 7;
	add.s32 	%r7210, %r7168, %r7185;
	xor.b32  	%r7211, %r7206, %r7210;
	shf.l.wrap.b32 	%r7212, %r7211, %r7211, 16;
	add.s32 	%r7213, %r7195, %r7212;
	xor.b32  	%r7214, %r7185, %r7213;
	shf.l.wrap.b32 	%r7215, %r7214, %r7214, 12;
	add.s32 	%r7216, %r7210, %r7215;
	xor.b32  	%r7217, %r7212, %r7216;
	shf.l.wrap.b32 	%r7218, %r7217, %r7217, 8;
	add.s32 	%r7219, %r7213, %r7218;
	xor.b32  	%r7220, %r7215, %r7219;
	shf.l.wrap.b32 	%r7221, %r7220, %r7220, 7;
	add.s32 	%r7222, %r7180, %r7197;
	xor.b32  	%r7223, %r7170, %r7222;
	shf.l.wrap.b32 	%r7224, %r7223, %r7223, 16;
	add.s32 	%r7225, %r7207, %r7224;
	xor.b32  	%r7226, %r7197, %r7225;
	shf.l.wrap.b32 	%r7227, %r7226, %r7226, 12;
	add.s32 	%r7228, %r7222, %r7227;
	xor.b32  	%r7229, %r7224, %r7228;
	shf.l.wrap.b32 	%r7230, %r7229, %r7229, 8;
	add.s32 	%r7231, %r7225, %r7230;
	xor.b32  	%r7232, %r7227, %r7231;
	shf.l.wrap.b32 	%r7233, %r7232, %r7232, 7;
	add.s32 	%r7234, %r7192, %r7209;
	xor.b32  	%r7235, %r7182, %r7234;
	shf.l.wrap.b32 	%r7236, %r7235, %r7235, 16;
	add.s32 	%r7237, %r7171, %r7236;
	xor.b32  	%r7238, %r7209, %r7237;
	shf.l.wrap.b32 	%r7239, %r7238, %r7238, 12;
	add.s32 	%r7240, %r7234, %r7239;
	xor.b32  	%r7241, %r7236, %r7240;
	shf.l.wrap.b32 	%r7242, %r7241, %r7241, 8;
	add.s32 	%r7243, %r7237, %r7242;
	xor.b32  	%r7244, %r7239, %r7243;
	shf.l.wrap.b32 	%r7245, %r7244, %r7244, 7;
	add.s32 	%r7246, %r7204, %r7173;
	xor.b32  	%r7247, %r7194, %r7246;
	shf.l.wrap.b32 	%r7248, %r7247, %r7247, 16;
	add.s32 	%r7249, %r7183, %r7248;
	xor.b32  	%r7250, %r7173, %r7249;
	shf.l.wrap.b32 	%r7251, %r7250, %r7250, 12;
	add.s32 	%r7252, %r7246, %r7251;
	xor.b32  	%r7253, %r7248, %r7252;
	shf.l.wrap.b32 	%r7254, %r7253, %r7253, 8;
	add.s32 	%r7255, %r7249, %r7254;
	xor.b32  	%r7256, %r7251, %r7255;
	shf.l.wrap.b32 	%r7257, %r7256, %r7256, 7;
	add.s32 	%r7258, %r7216, %r7257;
	xor.b32  	%r7259, %r7230, %r7258;
	shf.l.wrap.b32 	%r7260, %r7259, %r7259, 16;
	add.s32 	%r7261, %r7243, %r7260;
	xor.b32  	%r7262, %r7257, %r7261;
	shf.l.wrap.b32 	%r7263, %r7262, %r7262, 12;
	add.s32 	%r7264, %r7258, %r7263;
	xor.b32  	%r7265, %r7260, %r7264;
	shf.l.wrap.b32 	%r7266, %r7265, %r7265, 8;
	add.s32 	%r7267, %r7261, %r7266;
	xor.b32  	%r7268, %r7263, %r7267;
	shf.l.wrap.b32 	%r7269, %r7268, %r7268, 7;
	add.s32 	%r7270, %r7228, %r7221;
	xor.b32  	%r7271, %r7242, %r7270;
	shf.l.wrap.b32 	%r7272, %r7271, %r7271, 16;
	add.s32 	%r7273, %r7255, %r7272;
	xor.b32  	%r7274, %r7221, %r7273;
	shf.l.wrap.b32 	%r7275, %r7274, %r7274, 12;
	add.s32 	%r7276, %r7270, %r7275;
	xor.b32  	%r7277, %r7272, %r7276;
	shf.l.wrap.b32 	%r7278, %r7277, %r7277, 8;
	add.s32 	%r7279, %r7273, %r7278;
	xor.b32  	%r7280, %r7275, %r7279;
	shf.l.wrap.b32 	%r7281, %r7280, %r7280, 7;
	add.s32 	%r7282, %r7240, %r7233;
	xor.b32  	%r7283, %r7254, %r7282;
	shf.l.wrap.b32 	%r7284, %r7283, %r7283, 16;
	add.s32 	%r7285, %r7219, %r7284;
	xor.b32  	%r7286, %r7233, %r7285;
	shf.l.wrap.b32 	%r7287, %r7286, %r7286, 12;
	add.s32 	%r7288, %r7282, %r7287;
	xor.b32  	%r7289, %r7284, %r7288;
	shf.l.wrap.b32 	%r7290, %r7289, %r7289, 8;
	add.s32 	%r7291, %r7285, %r7290;
	xor.b32  	%r7292, %r7287, %r7291;
	shf.l.wrap.b32 	%r7293, %r7292, %r7292, 7;
	add.s32 	%r7294, %r7252, %r7245;
	xor.b32  	%r7295, %r7218, %r7294;
	shf.l.wrap.b32 	%r7296, %r7295, %r7295, 16;
	add.s32 	%r7297, %r7231, %r7296;
	xor.b32  	%r7298, %r7245, %r7297;
	shf.l.wrap.b32 	%r7299, %r7298, %r7298, 12;
	add.s32 	%r7300, %r7294, %r7299;
	xor.b32  	%r7301, %r7296, %r7300;
	shf.l.wrap.b32 	%r7302, %r7301, %r7301, 8;
	add.s32 	%r7303, %r7297, %r7302;
	xor.b32  	%r7304, %r7299, %r7303;
	shf.l.wrap.b32 	%r7305, %r7304, %r7304, 7;
	add.s32 	%r7306, %r7264, %r7281;
	xor.b32  	%r7307, %r7302, %r7306;
	shf.l.wrap.b32 	%r7308, %r7307, %r7307, 16;
	add.s32 	%r7309, %r7291, %r7308;
	xor.b32  	%r7310, %r7281, %r7309;
	shf.l.wrap.b32 	%r7311, %r7310, %r7310, 12;
	add.s32 	%r7312, %r7306, %r7311;
	xor.b32  	%r7313, %r7308, %r7312;
	shf.l.wrap.b32 	%r7314, %r7313, %r7313, 8;
	add.s32 	%r7315, %r7309, %r7314;
	xor.b32  	%r7316, %r7311, %r7315;
	shf.l.wrap.b32 	%r7317, %r7316, %r7316, 7;
	add.s32 	%r7318, %r7276, %r7293;
	xor.b32  	%r7319, %r7266, %r7318;
	shf.l.wrap.b32 	%r7320, %r7319, %r7319, 16;
	add.s32 	%r7321, %r7303, %r7320;
	xor.b32  	%r7322, %r7293, %r7321;
	shf.l.wrap.b32 	%r7323, %r7322, %r7322, 12;
	add.s32 	%r7324, %r7318, %r7323;
	xor.b32  	%r7325, %r7320, %r7324;
	shf.l.wrap.b32 	%r7326, %r7325, %r7325, 8;
	add.s32 	%r7327, %r7321, %r7326;
	xor.b32  	%r7328, %r7323, %r7327;
	shf.l.wrap.b32 	%r7329, %r7328, %r7328, 7;
	add.s32 	%r7330, %r7288, %r7305;
	xor.b32  	%r7331, %r7278, %r7330;
	shf.l.wrap.b32 	%r7332, %r7331, %r7331, 16;
	add.s32 	%r7333, %r7267, %r7332;
	xor.b32  	%r7334, %r7305, %r7333;
	shf.l.wrap.b32 	%r7335, %r7334, %r7334, 12;
	add.s32 	%r7336, %r7330, %r7335;
	xor.b32  	%r7337, %r7332, %r7336;
	shf.l.wrap.b32 	%r7338, %r7337, %r7337, 8;
	add.s32 	%r7339, %r7333, %r7338;
	xor.b32  	%r7340, %r7335, %r7339;
	shf.l.wrap.b32 	%r7341, %r7340, %r7340, 7;
	add.s32 	%r7342, %r7300, %r7269;
	xor.b32  	%r7343, %r7290, %r7342;
	shf.l.wrap.b32 	%r7344, %r7343, %r7343, 16;
	add.s32 	%r7345, %r7279, %r7344;
	xor.b32  	%r7346, %r7269, %r7345;
	shf.l.wrap.b32 	%r7347, %r7346, %r7346, 12;
	add.s32 	%r7348, %r7342, %r7347;
	xor.b32  	%r7349, %r7344, %r7348;
	shf.l.wrap.b32 	%r7350, %r7349, %r7349, 8;
	add.s32 	%r7351, %r7345, %r7350;
	xor.b32  	%r7352, %r7347, %r7351;
	shf.l.wrap.b32 	%r7353, %r7352, %r7352, 7;
	add.s32 	%r7354, %r7312, %r7353;
	xor.b32  	%r7355, %r7326, %r7354;
	shf.l.wrap.b32 	%r7356, %r7355, %r7355, 16;
	add.s32 	%r7357, %r7339, %r7356;
	xor.b32  	%r7358, %r7353, %r7357;
	shf.l.wrap.b32 	%r7359, %r7358, %r7358, 12;
	add.s32 	%r7360, %r7354, %r7359;
	xor.b32  	%r7361, %r7356, %r7360;
	shf.l.wrap.b32 	%r7362, %r7361, %r7361, 8;
	add.s32 	%r7363, %r7357, %r7362;
	xor.b32  	%r7364, %r7359, %r7363;
	shf.l.wrap.b32 	%r7365, %r7364, %r7364, 7;
	add.s32 	%r7366, %r7324, %r7317;
	xor.b32  	%r7367, %r7338, %r7366;
	shf.l.wrap.b32 	%r7368, %r7367, %r7367, 16;
	add.s32 	%r7369, %r7351, %r7368;
	xor.b32  	%r7370, %r7317, %r7369;
	shf.l.wrap.b32 	%r7371, %r7370, %r7370, 12;
	add.s32 	%r7372, %r7366, %r7371;
	xor.b32  	%r7373, %r7368, %r7372;
	shf.l.wrap.b32 	%r7374, %r7373, %r7373, 8;
	add.s32 	%r7375, %r7369, %r7374;
	xor.b32  	%r7376, %r7371, %r7375;
	shf.l.wrap.b32 	%r7377, %r7376, %r7376, 7;
	add.s32 	%r7378, %r7336, %r7329;
	xor.b32  	%r7379, %r7350, %r7378;
	shf.l.wrap.b32 	%r7380, %r7379, %r7379, 16;
	add.s32 	%r7381, %r7315, %r7380;
	xor.b32  	%r7382, %r7329, %r7381;
	shf.l.wrap.b32 	%r7383, %r7382, %r7382, 12;
	add.s32 	%r7384, %r7378, %r7383;
	xor.b32  	%r7385, %r7380, %r7384;
	shf.l.wrap.b32 	%r7386, %r7385, %r7385, 8;
	add.s32 	%r7387, %r7381, %r7386;
	xor.b32  	%r7388, %r7383, %r7387;
	shf.l.wrap.b32 	%r7389, %r7388, %r7388, 7;
	add.s32 	%r7390, %r7348, %r7341;
	xor.b32  	%r7391, %r7314, %r7390;
	shf.l.wrap.b32 	%r7392, %r7391, %r7391, 16;
	add.s32 	%r7393, %r7327, %r7392;
	xor.b32  	%r7394, %r7341, %r7393;
	shf.l.wrap.b32 	%r7395, %r7394, %r7394, 12;
	add.s32 	%r7396, %r7390, %r7395;
	xor.b32  	%r7397, %r7392, %r7396;
	shf.l.wrap.b32 	%r7398, %r7397, %r7397, 8;
	add.s32 	%r7399, %r7393, %r7398;
	xor.b32  	%r7400, %r7395, %r7399;
	shf.l.wrap.b32 	%r7401, %r7400, %r7400, 7;
	add.s32 	%r7402, %r7360, %r7377;
	xor.b32  	%r7403, %r7398, %r7402;
	shf.l.wrap.b32 	%r7404, %r7403, %r7403, 16;
	add.s32 	%r7405, %r7387, %r7404;
	xor.b32  	%r7406, %r7377, %r7405;
	shf.l.wrap.b32 	%r7407, %r7406, %r7406, 12;
	add.s32 	%r7408, %r7402, %r7407;
	xor.b32  	%r7409, %r7404, %r7408;
	shf.l.wrap.b32 	%r7410, %r7409, %r7409, 8;
	add.s32 	%r7411, %r7405, %r7410;
	xor.b32  	%r7412, %r7407, %r7411;
	shf.l.wrap.b32 	%r7413, %r7412, %r7412, 7;
	add.s32 	%r7414, %r7372, %r7389;
	xor.b32  	%r7415, %r7362, %r7414;
	shf.l.wrap.b32 	%r7416, %r7415, %r7415, 16;
	add.s32 	%r7417, %r7399, %r7416;
	xor.b32  	%r7418, %r7389, %r7417;
	shf.l.wrap.b32 	%r7419, %r7418, %r7418, 12;
	add.s32 	%r7420, %r7414, %r7419;
	xor.b32  	%r7421, %r7416, %r7420;
	shf.l.wrap.b32 	%r7422, %r7421, %r7421, 8;
	add.s32 	%r7423, %r7417, %r7422;
	xor.b32  	%r7424, %r7419, %r7423;
	shf.l.wrap.b32 	%r7425, %r7424, %r7424, 7;
	add.s32 	%r7426, %r7384, %r7401;
	xor.b32  	%r7427, %r7374, %r7426;
	shf.l.wrap.b32 	%r7428, %r7427, %r7427, 16;
	add.s32 	%r7429, %r7363, %r7428;
	xor.b32  	%r7430, %r7401, %r7429;
	shf.l.wrap.b32 	%r7431, %r7430, %r7430, 12;
	add.s32 	%r7432, %r7426, %r7431;
	xor.b32  	%r7433, %r7428, %r7432;
	shf.l.wrap.b32 	%r7434, %r7433, %r7433, 8;
	add.s32 	%r7435, %r7429, %r7434;
	xor.b32  	%r7436, %r7431, %r7435;
	shf.l.wrap.b32 	%r7437, %r7436, %r7436, 7;
	add.s32 	%r7438, %r7396, %r7365;
	xor.b32  	%r7439, %r7386, %r7438;
	shf.l.wrap.b32 	%r7440, %r7439, %r7439, 16;
	add.s32 	%r7441, %r7375, %r7440;
	xor.b32  	%r7442, %r7365, %r7441;
	shf.l.wrap.b32 	%r7443, %r7442, %r7442, 12;
	add.s32 	%r7444, %r7438, %r7443;
	xor.b32  	%r7445, %r7440, %r7444;
	shf.l.wrap.b32 	%r7446, %r7445, %r7445, 8;
	add.s32 	%r7447, %r7441, %r7446;
	xor.b32  	%r7448, %r7443, %r7447;
	shf.l.wrap.b32 	%r7449, %r7448, %r7448, 7;
	add.s32 	%r21959, %r12, %r7408;
	add.s32 	%r21958, %r13, %r7420;
	add.s32 	%r21957, %r14, %r7432;
	add.s32 	%r21956, %r15, %r7444;
	add.s32 	%r21960, %r21967, %r7449;
	add.s32 	%r21961, %r21966, %r7413;
	add.s32 	%r21962, %r21965, %r7425;
	add.s32 	%r21963, %r21964, %r7437;
	xor.b32  	%r7450, %r7070, 1;
	shf.l.wrap.b32 	%r7451, %r7070, %r7450, 16;
	add.s32 	%r7452, %r21967, %r7451;
	xor.b32  	%r7453, %r21967, %r7452;
	shf.l.wrap.b32 	%r7454, %r7453, %r7453, 12;
	add.s32 	%r7455, %r7070, %r7454;
	xor.b32  	%r7456, %r7451, %r7455;
	shf.l.wrap.b32 	%r7457, %r7456, %r7456, 8;
	add.s32 	%r7458, %r7452, %r7457;
	xor.b32  	%r7459, %r7454, %r7458;
	shf.l.wrap.b32 	%r7460, %r7459, %r7459, 7;
	add.s32 	%r7461, %r7455, %r7091;
	xor.b32  	%r7462, %r7110, %r7461;
	shf.l.wrap.b32 	%r7463, %r7462, %r7462, 16;
	add.s32 	%r7464, %r7100, %r7463;
	xor.b32  	%r7465, %r7091, %r7464;
	shf.l.wrap.b32 	%r7466, %r7465, %r7465, 12;
	add.s32 	%r7467, %r7461, %r7466;
	xor.b32  	%r7468, %r7463, %r7467;
	shf.l.wrap.b32 	%r7469, %r7468, %r7468, 8;
	add.s32 	%r7470, %r7464, %r7469;
	xor.b32  	%r7471, %r7466, %r7470;
	shf.l.wrap.b32 	%r7472, %r7471, %r7471, 7;
	xor.b32  	%r7473, %r7457, %r7126;
	shf.l.wrap.b32 	%r7474, %r7473, %r7473, 16;
	add.s32 	%r7475, %r7111, %r7474;
	xor.b32  	%r7476, %r7102, %r7475;
	shf.l.wrap.b32 	%r7477, %r7476, %r7476, 12;
	add.s32 	%r7478, %r7126, %r7477;
	xor.b32  	%r7479, %r7474, %r7478;
	shf.l.wrap.b32 	%r7480, %r7479, %r7479, 8;
	add.s32 	%r7481, %r7475, %r7480;
	xor.b32  	%r7482, %r7477, %r7481;
	shf.l.wrap.b32 	%r7483, %r7482, %r7482, 7;
	add.s32 	%r7484, %r7458, %r7140;
	xor.b32  	%r7485, %r7113, %r7484;
	shf.l.wrap.b32 	%r7486, %r7485, %r7485, 12;
	add.s32 	%r7487, %r7138, %r7486;
	xor.b32  	%r7488, %r7140, %r7487;
	shf.l.wrap.b32 	%r7489, %r7488, %r7488, 8;
	add.s32 	%r7490, %r7484, %r7489;
	xor.b32  	%r7491, %r7486, %r7490;
	shf.l.wrap.b32 	%r7492, %r7491, %r7491, 7;
	add.s32 	%r7493, %r7108, %r7460;
	xor.b32  	%r7494, %r7099, %r7493;
	shf.l.wrap.b32 	%r7495, %r7494, %r7494, 16;
	add.s32 	%r7496, %r7089, %r7495;
	xor.b32  	%r7497, %r7460, %r7496;
	shf.l.wrap.b32 	%r7498, %r7497, %r7497, 12;
	add.s32 	%r7499, %r7493, %r7498;
	xor.b32  	%r7500, %r7495, %r7499;
	shf.l.wrap.b32 	%r7501, %r7500, %r7500, 8;
	add.s32 	%r7502, %r7496, %r7501;
	xor.b32  	%r7503, %r7498, %r7502;
	shf.l.wrap.b32 	%r7504, %r7503, %r7503, 7;
	add.s32 	%r7505, %r7467, %r7504;
	xor.b32  	%r7506, %r7480, %r7505;
	shf.l.wrap.b32 	%r7507, %r7506, %r7506, 16;
	add.s32 	%r7508, %r7490, %r7507;
	xor.b32  	%r7509, %r7504, %r7508;
	shf.l.wrap.b32 	%r7510, %r7509, %r7509, 12;
	add.s32 	%r7511, %r7505, %r7510;
	xor.b32  	%r7512, %r7507, %r7511;
	shf.l.wrap.b32 	%r7513, %r7512, %r7512, 8;
	add.s32 	%r7514, %r7508, %r7513;
	xor.b32  	%r7515, %r7510, %r7514;
	shf.l.wrap.b32 	%r7516, %r7515, %r7515, 7;
	add.s32 	%r7517, %r7478, %r7472;
	xor.b32  	%r7518, %r7489, %r7517;
	shf.l.wrap.b32 	%r7519, %r7518, %r7518, 16;
	add.s32 	%r7520, %r7502, %r7519;
	xor.b32  	%r7521, %r7472, %r7520;
	shf.l.wrap.b32 	%r7522, %r7521, %r7521, 12;
	add.s32 	%r7523, %r7517, %r7522;
	xor.b32  	%r7524, %r7519, %r7523;
	shf.l.wrap.b32 	%r7525, %r7524, %r7524, 8;
	add.s32 	%r7526, %r7520, %r7525;
	xor.b32  	%r7527, %r7522, %r7526;
	shf.l.wrap.b32 	%r7528, %r7527, %r7527, 7;
	add.s32 	%r7529, %r7487, %r7483;
	xor.b32  	%r7530, %r7501, %r7529;
	shf.l.wrap.b32 	%r7531, %r7530, %r7530, 16;
	add.s32 	%r7532, %r7470, %r7531;
	xor.b32  	%r7533, %r7483, %r7532;
	shf.l.wrap.b32 	%r7534, %r7533, %r7533, 12;
	add.s32 	%r7535, %r7529, %r7534;
	xor.b32  	%r7536, %r7531, %r7535;
	shf.l.wrap.b32 	%r7537, %r7536, %r7536, 8;
	add.s32 	%r7538, %r7532, %r7537;
	xor.b32  	%r7539, %r7534, %r7538;
	shf.l.wrap.b32 	%r7540, %r7539, %r7539, 7;
	add.s32 	%r7541, %r7499, %r7492;
	xor.b32  	%r7542, %r7469, %r7541;
	shf.l.wrap.b32 	%r7543, %r7542, %r7542, 16;
	add.s32 	%r7544, %r7481, %r7543;
	xor.b32  	%r7545, %r7492, %r7544;
	shf.l.wrap.b32 	%r7546, %r7545, %r7545, 12;
	add.s32 	%r7547, %r7541, %r7546;
	xor.b32  	%r7548, %r7543, %r7547;
	shf.l.wrap.b32 	%r7549, %r7548, %r7548, 8;
	add.s32 	%r7550, %r7544, %r7549;
	xor.b32  	%r7551, %r7546, %r7550;
	shf.l.wrap.b32 	%r7552, %r7551, %r7551, 7;
	add.s32 	%r7553, %r7511, %r7528;
	xor.b32  	%r7554, %r7549, %r7553;
	shf.l.wrap.b32 	%r7555, %r7554, %r7554, 16;
	add.s32 	%r7556, %r7538, %r7555;
	xor.b32  	%r7557, %r7528, %r7556;
	shf.l.wrap.b32 	%r7558, %r7557, %r7557, 12;
	add.s32 	%r7559, %r7553, %r7558;
	xor.b32  	%r7560, %r7555, %r7559;
	shf.l.wrap.b32 	%r7561, %r7560, %r7560, 8;
	add.s32 	%r7562, %r7556, %r7561;
	xor.b32  	%r7563, %r7558, %r7562;
	shf.l.wrap.b32 	%r7564, %r7563, %r7563, 7;
	add.s32 	%r7565, %r7523, %r7540;
	xor.b32  	%r7566, %r7513, %r7565;
	shf.l.wrap.b32 	%r7567, %r7566, %r7566, 16;
	add.s32 	%r7568, %r7550, %r7567;
	xor.b32  	%r7569, %r7540, %r7568;
	shf.l.wrap.b32 	%r7570, %r7569, %r7569, 12;
	add.s32 	%r7571, %r7565, %r7570;
	xor.b32  	%r7572, %r7567, %r7571;
	shf.l.wrap.b32 	%r7573, %r7572, %r7572, 8;
	add.s32 	%r7574, %r7568, %r7573;
	xor.b32  	%r7575, %r7570, %r7574;
	shf.l.wrap.b32 	%r7576, %r7575, %r7575, 7;
	add.s32 	%r7577, %r7535, %r7552;
	xor.b32  	%r7578, %r7525, %r7577;
	shf.l.wrap.b32 	%r7579, %r7578, %r7578, 16;
	add.s32 	%r7580, %r7514, %r7579;
	xor.b32  	%r7581, %r7552, %r7580;
	shf.l.wrap.b32 	%r7582, %r7581, %r7581, 12;
	add.s32 	%r7583, %r7577, %r7582;
	xor.b32  	%r7584, %r7579, %r7583;
	shf.l.wrap.b32 	%r7585, %r7584, %r7584, 8;
	add.s32 	%r7586, %r7580, %r7585;
	xor.b32  	%r7587, %r7582, %r7586;
	shf.l.wrap.b32 	%r7588, %r7587, %r7587, 7;
	add.s32 	%r7589, %r7547, %r7516;
	xor.b32  	%r7590, %r7537, %r7589;
	shf.l.wrap.b32 	%r7591, %r7590, %r7590, 16;
	add.s32 	%r7592, %r7526, %r7591;
	xor.b32  	%r7593, %r7516, %r7592;
	shf.l.wrap.b32 	%r7594, %r7593, %r7593, 12;
	add.s32 	%r7595, %r7589, %r7594;
	xor.b32  	%r7596, %r7591, %r7595;
	shf.l.wrap.b32 	%r7597, %r7596, %r7596, 8;
	add.s32 	%r7598, %r7592, %r7597;
	xor.b32  	%r7599, %r7594, %r7598;
	shf.l.wrap.b32 	%r7600, %r7599, %r7599, 7;
	add.s32 	%r7601, %r7559, %r7600;
	xor.b32  	%r7602, %r7573, %r7601;
	shf.l.wrap.b32 	%r7603, %r7602, %r7602, 16;
	add.s32 	%r7604, %r7586, %r7603;
	xor.b32  	%r7605, %r7600, %r7604;
	shf.l.wrap.b32 	%r7606, %r7605, %r7605, 12;
	add.s32 	%r7607, %r7601, %r7606;
	xor.b32  	%r7608, %r7603, %r7607;
	shf.l.wrap.b32 	%r7609, %r7608, %r7608, 8;
	add.s32 	%r7610, %r7604, %r7609;
	xor.b32  	%r7611, %r7606, %r7610;
	shf.l.wrap.b32 	%r7612, %r7611, %r7611, 7;
	add.s32 	%r7613, %r7571, %r7564;
	xor.b32  	%r7614, %r7585, %r7613;
	shf.l.wrap.b32 	%r7615, %r7614, %r7614, 16;
	add.s32 	%r7616, %r7598, %r7615;
	xor.b32  	%r7617, %r7564, %r7616;
	shf.l.wrap.b32 	%r7618, %r7617, %r7617, 12;
	add.s32 	%r7619, %r7613, %r7618;
	xor.b32  	%r7620, %r7615, %r7619;
	shf.l.wrap.b32 	%r7621, %r7620, %r7620, 8;
	add.s32 	%r7622, %r7616, %r7621;
	xor.b32  	%r7623, %r7618, %r7622;
	shf.l.wrap.b32 	%r7624, %r7623, %r7623, 7;
	add.s32 	%r7625, %r7583, %r7576;
	xor.b32  	%r7626, %r7597, %r7625;
	shf.l.wrap.b32 	%r7627, %r7626, %r7626, 16;
	add.s32 	%r7628, %r7562, %r7627;
	xor.b32  	%r7629, %r7576, %r7628;
	shf.l.wrap.b32 	%r7630, %r7629, %r7629, 12;
	add.s32 	%r7631, %r7625, %r7630;
	xor.b32  	%r7632, %r7627, %r7631;
	shf.l.wrap.b32 	%r7633, %r7632, %r7632, 8;
	add.s32 	%r7634, %r7628, %r7633;
	xor.b32  	%r7635, %r7630, %r7634;
	shf.l.wrap.b32 	%r7636, %r7635, %r7635, 7;
	add.s32 	%r7637, %r7595, %r7588;
	xor.b32  	%r7638, %r7561, %r7637;
	shf.l.wrap.b32 	%r7639, %r7638, %r7638, 16;
	add.s32 	%r7640, %r7574, %r7639;
	xor.b32  	%r7641, %r7588, %r7640;
	shf.l.wrap.b32 	%r7642, %r7641, %r7641, 12;
	add.s32 	%r7643, %r7637, %r7642;
	xor.b32  	%r7644, %r7639, %r7643;
	shf.l.wrap.b32 	%r7645, %r7644, %r7644, 8;
	add.s32 	%r7646, %r7640, %r7645;
	xor.b32  	%r7647, %r7642, %r7646;
	shf.l.wrap.b32 	%r7648, %r7647, %r7647, 7;
	add.s32 	%r7649, %r7607, %r7624;
	xor.b32  	%r7650, %r7645, %r7649;
	shf.l.wrap.b32 	%r7651, %r7650, %r7650, 16;
	add.s32 	%r7652, %r7634, %r7651;
	xor.b32  	%r7653, %r7624, %r7652;
	shf.l.wrap.b32 	%r7654, %r7653, %r7653, 12;
	add.s32 	%r7655, %r7649, %r7654;
	xor.b32  	%r7656, %r7651, %r7655;
	shf.l.wrap.b32 	%r7657, %r7656, %r7656, 8;
	add.s32 	%r7658, %r7652, %r7657;
	xor.b32  	%r7659, %r7654, %r7658;
	shf.l.wrap.b32 	%r7660, %r7659, %r7659, 7;
	add.s32 	%r7661, %r7619, %r7636;
	xor.b32  	%r7662, %r7609, %r7661;
	shf.l.wrap.b32 	%r7663, %r7662, %r7662, 16;
	add.s32 	%r7664, %r7646, %r7663;
	xor.b32  	%r7665, %r7636, %r7664;
	shf.l.wrap.b32 	%r7666, %r7665, %r7665, 12;
	add.s32 	%r7667, %r7661, %r7666;
	xor.b32  	%r7668, %r7663, %r7667;
	shf.l.wrap.b32 	%r7669, %r7668, %r7668, 8;
	add.s32 	%r7670, %r7664, %r7669;
	xor.b32  	%r7671, %r7666, %r7670;
	shf.l.wrap.b32 	%r7672, %r7671, %r7671, 7;
	add.s32 	%r7673, %r7631, %r7648;
	xor.b32  	%r7674, %r7621, %r7673;
	shf.l.wrap.b32 	%r7675, %r7674, %r7674, 16;
	add.s32 	%r7676, %r7610, %r7675;
	xor.b32  	%r7677, %r7648, %r7676;
	shf.l.wrap.b32 	%r7678, %r7677, %r7677, 12;
	add.s32 	%r7679, %r7673, %r7678;
	xor.b32  	%r7680, %r7675, %r7679;
	shf.l.wrap.b32 	%r7681, %r7680, %r7680, 8;
	add.s32 	%r7682, %r7676, %r7681;
	xor.b32  	%r7683, %r7678, %r7682;
	shf.l.wrap.b32 	%r7684, %r7683, %r7683, 7;
	add.s32 	%r7685, %r7643, %r7612;
	xor.b32  	%r7686, %r7633, %r7685;
	shf.l.wrap.b32 	%r7687, %r7686, %r7686, 16;
	add.s32 	%r7688, %r7622, %r7687;
	xor.b32  	%r7689, %r7612, %r7688;
	shf.l.wrap.b32 	%r7690, %r7689, %r7689, 12;
	add.s32 	%r7691, %r7685, %r7690;
	xor.b32  	%r7692, %r7687, %r7691;
	shf.l.wrap.b32 	%r7693, %r7692, %r7692, 8;
	add.s32 	%r7694, %r7688, %r7693;
	xor.b32  	%r7695, %r7690, %r7694;
	shf.l.wrap.b32 	%r7696, %r7695, %r7695, 7;
	add.s32 	%r7697, %r7655, %r7696;
	xor.b32  	%r7698, %r7669, %r7697;
	shf.l.wrap.b32 	%r7699, %r7698, %r7698, 16;
	add.s32 	%r7700, %r7682, %r7699;
	xor.b32  	%r7701, %r7696, %r7700;
	shf.l.wrap.b32 	%r7702, %r7701, %r7701, 12;
	add.s32 	%r7703, %r7697, %r7702;
	xor.b32  	%r7704, %r7699, %r7703;
	shf.l.wrap.b32 	%r7705, %r7704, %r7704, 8;
	add.s32 	%r7706, %r7667, %r7660;
	xor.b32  	%r7707, %r7681, %r7706;
	shf.l.wrap.b32 	%r7708, %r7707, %r7707, 16;
	add.s32 	%r7709, %r7694, %r7708;
	xor.b32  	%r7710, %r7660, %r7709;
	shf.l.wrap.b32 	%r7711, %r7710, %r7710, 12;
	add.s32 	%r7712, %r7706, %r7711;
	xor.b32  	%r7713, %r7708, %r7712;
	shf.l.wrap.b32 	%r7714, %r7713, %r7713, 8;
	add.s32 	%r7715, %r7709, %r7714;
	xor.b32  	%r7716, %r7711, %r7715;
	shf.l.wrap.b32 	%r7717, %r7716, %r7716, 7;
	add.s32 	%r7718, %r7679, %r7672;
	xor.b32  	%r7719, %r7693, %r7718;
	shf.l.wrap.b32 	%r7720, %r7719, %r7719, 16;
	add.s32 	%r7721, %r7658, %r7720;
	xor.b32  	%r7722, %r7672, %r7721;
	shf.l.wrap.b32 	%r7723, %r7722, %r7722, 12;
	add.s32 	%r7724, %r7718, %r7723;
	xor.b32  	%r7725, %r7720, %r7724;
	shf.l.wrap.b32 	%r7726, %r7725, %r7725, 8;
	add.s32 	%r7727, %r7721, %r7726;
	xor.b32  	%r7728, %r7723, %r7727;
	shf.l.wrap.b32 	%r7729, %r7728, %r7728, 7;
	add.s32 	%r7730, %r7691, %r7684;
	xor.b32  	%r7731, %r7657, %r7730;
	shf.l.wrap.b32 	%r7732, %r7731, %r7731, 16;
	add.s32 	%r7733, %r7670, %r7732;
	xor.b32  	%r7734, %r7684, %r7733;
	shf.l.wrap.b32 	%r7735, %r7734, %r7734, 12;
	add.s32 	%r7736, %r7730, %r7735;
	xor.b32  	%r7737, %r7732, %r7736;
	shf.l.wrap.b32 	%r7738, %r7737, %r7737, 8;
	add.s32 	%r7739, %r7733, %r7738;
	add.s32 	%r7740, %r7703, %r7717;
	xor.b32  	%r7741, %r7738, %r7740;
	shf.l.wrap.b32 	%r7742, %r7741, %r7741, 16;
	add.s32 	%r7743, %r7727, %r7742;
	xor.b32  	%r7744, %r7717, %r7743;
	shr.u32 	%r7745, %r7744, 20;
	add.s32 	%r7746, %r7740, %r7745;
	add.s32 	%r7747, %r7712, %r7729;
	xor.b32  	%r7748, %r7705, %r7747;
	shf.l.wrap.b32 	%r7749, %r7748, %r7748, 16;
	add.s32 	%r7750, %r7739, %r7749;
	xor.b32  	%r7751, %r7729, %r7750;
	shr.u32 	%r7752, %r7751, 20;
	add.s32 	%r7753, %r7747, %r7752;
	add.s32 	%r7754, %r12, %r7746;
	add.s32 	%r7755, %r13, %r7753;
	not.b32 	%r7756, %r21955;
	add.s32 	%r7757, %r290, %r7756;
	mov.b32 	%r7758, 1;
	shl.b32 	%r7759, %r7758, %r7757;
	and.b32  	%r305, %r7759, %r11;
	setp.eq.s32 	%p43, %r305, 0;
	selp.b32 	%r7760, %r7754, %r7755, %p43;
	cvt.u16.u32 	%rs180, %r7760;
	and.b16  	%rs328, %rs180, 1;
	and.b16  	%rs181, %rs326, 255;
	setp.ne.s16 	%p44, %rs181, 1;
	@%p44 bra 	$L__BB2_41;
	setp.eq.s32 	%p45, %r305, 0;
	mul.wide.u32 	%rd36, %r21955, 16;
	add.s64 	%rd37, %rd1, %rd36;
	ld.global.u32 	%r7761, [%rd37+2948];
	selp.b32 	%r7762, %r21959, %r21960, %p45;
	xor.b32  	%r7763, %r7762, %r7761;
	selp.b32 	%r7764, %r21958, %r21961, %p45;
	selp.b32 	%r21959, %r7763, %r21959, %p45;
	selp.b32 	%r21960, %r21960, %r7763, %p45;
	ld.global.u32 	%r7765, [%rd37+2952];
	xor.b32  	%r7766, %r7764, %r7765;
	selp.b32 	%r7767, %r21957, %r21962, %p45;
	selp.b32 	%r21958, %r7766, %r21958, %p45;
	selp.b32 	%r21961, %r21961, %r7766, %p45;
	ld.global.u32 	%r7768, [%rd37+2956];
	xor.b32  	%r7769, %r7767, %r7768;
	selp.b32 	%r7770, %r21956, %r21963, %p45;
	selp.b32 	%r21957, %r7769, %r21957, %p45;
	selp.b32 	%r21962, %r21962, %r7769, %p45;
	ld.global.u32 	%r7771, [%rd37+2960];
	xor.b32  	%r7772, %r7770, %r7771;
	selp.b32 	%r7773, 420, 445, %p45;
	selp.b32 	%r21956, %r7772, %r21956, %p45;
	selp.b32 	%r21963, %r21963, %r7772, %p45;
	add.s32 	%r7774, %r7773, %r21955;
	cvt.u64.u32 	%rd38, %r7774;
	add.s64 	%rd39, %rd1, %rd38;
	ld.global.u8 	%rs182, [%rd39+2928];
	xor.b16  	%rs328, %rs182, %rs328;
$L__BB2_41:
	setp.eq.s32 	%p46, %r305, 0;
	selp.b32 	%r21967, %r21959, %r21960, %p46;
	selp.b32 	%r21966, %r21958, %r21961, %p46;
	selp.b32 	%r21965, %r21957, %r21962, %p46;
	selp.b32 	%r21964, %r21956, %r21963, %p46;
	add.s32 	%r326, %r21955, 1;
	setp.ne.s32 	%p47, %r21955, %r291;
	mov.u16 	%rs326, %rs328;
	mov.u32 	%r21955, %r326;
	@%p47 bra 	$L__BB2_39;
$L__BB2_42:
	st.shared.v2.u32 	[s_mem+49272], {%r21967, %r21966};
	st.shared.v2.u32 	[s_mem+49280], {%r21965, %r21964};
	st.shared.u8 	[s_mem+49288], %rs328;
	ld.global.v2.u8 	{%rs331, %rs52}, [%rd1+3432];
	ld.global.u32 	%r21984, [%rd1+3416];
	ld.global.u32 	%r21983, [%rd1+3420];
	ld.global.u32 	%r21982, [%rd1+3424];
	ld.global.u32 	%r21981, [%rd1+3428];
	setp.lt.u16 	%p48, %rs52, 12;
	@%p48 bra 	$L__BB2_47;
	cvt.u32.u16 	%r7776, %rs52;
	and.b32  	%r335, %r7776, 255;
	add.s32 	%r336, %r335, -12;
	mov.b32 	%r21972, 0;
	mov.u16 	%rs329, %rs331;
$L__BB2_44:
	add.s32 	%r7777, %r12, %r21984;
	shf.l.wrap.b32 	%r7778, %r7777, %r7777, 16;
	add.s32 	%r7779, %r21984, %r7778;
	xor.b32  	%r7780, %r21984, %r7779;
	shf.l.wrap.b32 	%r7781, %r7780, %r7780, 12;
	add.s32 	%r7782, %r7777, %r7781;
	xor.b32  	%r7783, %r7778, %r7782;
	shf.l.wrap.b32 	%r7784, %r7783, %r7783, 8;
	add.s32 	%r7785, %r7779, %r7784;
	xor.b32  	%r7786, %r7781, %r7785;
	shf.l.wrap.b32 	%r7787, %r7786, %r7786, 7;
	add.s32 	%r7788, %r13, %r21983;
	shf.l.wrap.b32 	%r7789, %r7788, %r7788, 16;
	add.s32 	%r7790, %r21983, %r7789;
	xor.b32  	%r7791, %r21983, %r7790;
	shf.l.wrap.b32 	%r7792, %r7791, %r7791, 12;
	add.s32 	%r7793, %r7788, %r7792;
	xor.b32  	%r7794, %r7789, %r7793;
	shf.l.wrap.b32 	%r7795, %r7794, %r7794, 8;
	add.s32 	%r7796, %r7790, %r7795;
	xor.b32  	%r7797, %r7792, %r7796;
	shf.l.wrap.b32 	%r7798, %r7797, %r7797, 7;
	add.s32 	%r7799, %r14, %r21982;
	shf.l.wrap.b32 	%r7800, %r7799, %r7799, 16;
	add.s32 	%r7801, %r21982, %r7800;
	xor.b32  	%r7802, %r21982, %r7801;
	shf.l.wrap.b32 	%r7803, %r7802, %r7802, 12;
	add.s32 	%r7804, %r7799, %r7803;
	xor.b32  	%r7805, %r7800, %r7804;
	shf.l.wrap.b32 	%r7806, %r7805, %r7805, 8;
	add.s32 	%r7807, %r7801, %r7806;
	xor.b32  	%r7808, %r7803, %r7807;
	shf.l.wrap.b32 	%r7809, %r7808, %r7808, 7;
	add.s32 	%r7810, %r15, %r21981;
	shf.l.wrap.b32 	%r7811, %r7810, %r7810, 16;
	add.s32 	%r7812, %r21981, %r7811;
	xor.b32  	%r7813, %r21981, %r7812;
	shf.l.wrap.b32 	%r7814, %r7813, %r7813, 12;
	add.s32 	%r7815, %r7810, %r7814;
	xor.b32  	%r7816, %r7811, %r7815;
	shf.l.wrap.b32 	%r7817, %r7816, %r7816, 8;
	add.s32 	%r7818, %r7812, %r7817;
	xor.b32  	%r7819, %r7814, %r7818;
	shf.l.wrap.b32 	%r7820, %r7819, %r7819, 7;
	add.s32 	%r7821, %r7782, %r7798;
	xor.b32  	%r7822, %r7817, %r7821;
	shf.l.wrap.b32 	%r7823, %r7822, %r7822, 16;
	add.s32 	%r7824, %r7807, %r7823;
	xor.b32  	%r7825, %r7798, %r7824;
	shf.l.wrap.b32 	%r7826, %r7825, %r7825, 12;
	add.s32 	%r7827, %r7821, %r7826;
	xor.b32  	%r7828, %r7823, %r7827;
	shf.l.wrap.b32 	%r7829, %r7828, %r7828, 8;
	add.s32 	%r7830, %r7824, %r7829;
	xor.b32  	%r7831, %r7826, %r7830;
	shf.l.wrap.b32 	%r7832, %r7831, %r7831, 7;
	add.s32 	%r7833, %r7793, %r7809;
	xor.b32  	%r7834, %r7784, %r7833;
	shf.l.wrap.b32 	%r7835, %r7834, %r7834, 16;
	add.s32 	%r7836, %r7818, %r7835;
	xor.b32  	%r7837, %r7809, %r7836;
	shf.l.wrap.b32 	%r7838, %r7837, %r7837, 12;
	add.s32 	%r7839, %r7833, %r7838;
	xor.b32  	%r7840, %r7835, %r7839;
	shf.l.wrap.b32 	%r7841, %r7840, %r7840, 8;
	add.s32 	%r7842, %r7836, %r7841;
	xor.b32  	%r7843, %r7838, %r7842;
	shf.l.wrap.b32 	%r7844, %r7843, %r7843, 7;
	add.s32 	%r7845, %r7804, %r7820;
	xor.b32  	%r7846, %r7795, %r7845;
	shf.l.wrap.b32 	%r7847, %r7846, %r7846, 16;
	add.s32 	%r7848, %r7785, %r7847;
	xor.b32  	%r7849, %r7820, %r7848;
	shf.l.wrap.b32 	%r7850, %r7849, %r7849, 12;
	add.s32 	%r7851, %r7845, %r7850;
	xor.b32  	%r7852, %r7847, %r7851;
	shf.l.wrap.b32 	%r7853, %r7852, %r7852, 8;
	add.s32 	%r7854, %r7848, %r7853;
	xor.b32  	%r7855, %r7850, %r7854;
	shf.l.wrap.b32 	%r7856, %r7855, %r7855, 7;
	add.s32 	%r7857, %r7815, %r7787;
	xor.b32  	%r7858, %r7806, %r7857;
	shf.l.wrap.b32 	%r7859, %r7858, %r7858, 16;
	add.s32 	%r7860, %r7796, %r7859;
	xor.b32  	%r7861, %r7787, %r7860;
	shf.l.wrap.b32 	%r7862, %r7861, %r7861, 12;
	add.s32 	%r7863, %r7857, %r7862;
	xor.b32  	%r7864, %r7859, %r7863;
	shf.l.wrap.b32 	%r7865, %r7864, %r7864, 8;
	add.s32 	%r7866, %r7860, %r7865;
	xor.b32  	%r7867, %r7862, %r7866;
	shf.l.wrap.b32 	%r7868, %r7867, %r7867, 7;
	add.s32 	%r7869, %r7827, %r7868;
	xor.b32  	%r7870, %r7841, %r7869;
	shf.l.wrap.b32 	%r7871, %r7870, %r7870, 16;
	add.s32 	%r7872, %r7854, %r7871;
	xor.b32  	%r7873, %r7868, %r7872;
	shf.l.wrap.b32 	%r7874, %r7873, %r7873, 12;
	add.s32 	%r7875, %r7869, %r7874;
	xor.b32  	%r7876, %r7871, %r7875;
	shf.l.wrap.b32 	%r7877, %r7876, %r7876, 8;
	add.s32 	%r7878, %r7872, %r7877;
	xor.b32  	%r7879, %r7874, %r7878;
	shf.l.wrap.b32 	%r7880, %r7879, %r7879, 7;
	add.s32 	%r7881, %r7839, %r7832;
	xor.b32  	%r7882, %r7853, %r7881;
	shf.l.wrap.b32 	%r7883, %r7882, %r7882, 16;
	add.s32 	%r7884, %r7866, %r7883;
	xor.b32  	%r7885, %r7832, %r7884;
	shf.l.wrap.b32 	%r7886, %r7885, %r7885, 12;
	add.s32 	%r7887, %r7881, %r7886;
	xor.b32  	%r7888, %r7883, %r7887;
	shf.l.wrap.b32 	%r7889, %r7888, %r7888, 8;
	add.s32 	%r7890, %r7884, %r7889;
	xor.b32  	%r7891, %r7886, %r7890;
	shf.l.wrap.b32 	%r7892, %r7891, %r7891, 7;
	add.s32 	%r7893, %r7851, %r7844;
	xor.b32  	%r7894, %r7865, %r7893;
	shf.l.wrap.b32 	%r7895, %r7894, %r7894, 16;
	add.s32 	%r7896, %r7830, %r7895;
	xor.b32  	%r7897, %r7844, %r7896;
	shf.l.wrap.b32 	%r7898, %r7897, %r7897, 12;
	add.s32 	%r7899, %r7893, %r7898;
	xor.b32  	%r7900, %r7895, %r7899;
	shf.l.wrap.b32 	%r7901, %r7900, %r7900, 8;
	add.s32 	%r7902, %r7896, %r7901;
	xor.b32  	%r7903, %r7898, %r7902;
	shf.l.wrap.b32 	%r7904, %r7903, %r7903, 7;
	add.s32 	%r7905, %r7863, %r7856;
	xor.b32  	%r7906, %r7829, %r7905;
	shf.l.wrap.b32 	%r7907, %r7906, %r7906, 16;
	add.s32 	%r7908, %r7842, %r7907;
	xor.b32  	%r7909, %r7856, %r7908;
	shf.l.wrap.b32 	%r7910, %r7909, %r7909, 12;
	add.s32 	%r7911, %r7905, %r7910;
	xor.b32  	%r7912, %r7907, %r7911;
	shf.l.wrap.b32 	%r7913, %r7912, %r7912, 8;
	add.s32 	%r7914, %r7908, %r7913;
	xor.b32  	%r7915, %r7910, %r7914;
	shf.l.wrap.b32 	%r7916, %r7915, %r7915, 7;
	add.s32 	%r7917, %r7875, %r7892;
	xor.b32  	%r7918, %r7913, %r7917;
	shf.l.wrap.b32 	%r7919, %r7918, %r7918, 16;
	add.s32 	%r7920, %r7902, %r7919;
	xor.b32  	%r7921, %r7892, %r7920;
	shf.l.wrap.b32 	%r7922, %r7921, %r7921, 12;
	add.s32 	%r7923, %r7917, %r7922;
	xor.b32  	%r7924, %r7919, %r7923;
	shf.l.wrap.b32 	%r7925, %r7924, %r7924, 8;
	add.s32 	%r7926, %r7920, %r7925;
	xor.b32  	%r7927, %r7922, %r7926;
	shf.l.wrap.b32 	%r7928, %r7927, %r7927, 7;
	add.s32 	%r7929, %r7887, %r7904;
	xor.b32  	%r7930, %r7877, %r7929;
	shf.l.wrap.b32 	%r7931, %r7930, %r7930, 16;
	add.s32 	%r7932, %r7914, %r7931;
	xor.b32  	%r7933, %r7904, %r7932;
	shf.l.wrap.b32 	%r7934, %r7933, %r7933, 12;
	add.s32 	%r7935, %r7929, %r7934;
	xor.b32  	%r7936, %r7931, %r7935;
	shf.l.wrap.b32 	%r7937, %r7936, %r7936, 8;
	add.s32 	%r7938, %r7932, %r7937;
	xor.b32  	%r7939, %r7934, %r7938;
	shf.l.wrap.b32 	%r7940, %r7939, %r7939, 7;
	add.s32 	%r7941, %r7899, %r7916;
	xor.b32  	%r7942, %r7889, %r7941;
	shf.l.wrap.b32 	%r7943, %r7942, %r7942, 16;
	add.s32 	%r7944, %r7878, %r7943;
	xor.b32  	%r7945, %r7916, %r7944;
	shf.l.wrap.b32 	%r7946, %r7945, %r7945, 12;
	add.s32 	%r7947, %r7941, %r7946;
	xor.b32  	%r7948, %r7943, %r7947;
	shf.l.wrap.b32 	%r7949, %r7948, %r7948, 8;
	add.s32 	%r7950, %r7944, %r7949;
	xor.b32  	%r7951, %r7946, %r7950;
	shf.l.wrap.b32 	%r7952, %r7951, %r7951, 7;
	add.s32 	%r7953, %r7911, %r7880;
	xor.b32  	%r7954, %r7901, %r7953;
	shf.l.wrap.b32 	%r7955, %r7954, %r7954, 16;
	add.s32 	%r7956, %r7890, %r7955;
	xor.b32  	%r7957, %r7880, %r7956;
	shf.l.wrap.b32 	%r7958, %r7957, %r7957, 12;
	add.s32 	%r7959, %r7953, %r7958;
	xor.b32  	%r7960, %r7955, %r7959;
	shf.l.wrap.b32 	%r7961, %r7960, %r7960, 8;
	add.s32 	%r7962, %r7956, %r7961;
	xor.b32  	%r7963, %r7958, %r7962;
	shf.l.wrap.b32 	%r7964, %r7963, %r7963, 7;
	add.s32 	%r7965, %r7923, %r7964;
	xor.b32  	%r7966, %r7937, %r7965;
	shf.l.wrap.b32 	%r7967, %r7966, %r7966, 16;
	add.s32 	%r7968, %r7950, %r7967;
	xor.b32  	%r7969, %r7964, %r7968;
	shf.l.wrap.b32 	%r7970, %r7969, %r7969, 12;
	add.s32 	%r7971, %r7965, %r7970;
	xor.b32  	%r7972, %r7967, %r7971;
	shf.l.wrap.b32 	%r7973, %r7972, %r7972, 8;
	add.s32 	%r7974, %r7968, %r7973;
	xor.b32  	%r7975, %r7970, %r7974;
	shf.l.wrap.b32 	%r7976, %r7975, %r7975, 7;
	add.s32 	%r7977, %r7935, %r7928;
	xor.b32  	%r7978, %r7949, %r7977;
	shf.l.wrap.b32 	%r7979, %r7978, %r7978, 16;
	add.s32 	%r7980, %r7962, %r7979;
	xor.b32  	%r7981, %r7928, %r7980;
	shf.l.wrap.b32 	%r7982, %r7981, %r7981, 12;
	add.s32 	%r7983, %r7977, %r7982;
	xor.b32  	%r7984, %r7979, %r7983;
	shf.l.wrap.b32 	%r7985, %r7984, %r7984, 8;
	add.s32 	%r7986, %r7980, %r7985;
	xor.b32  	%r7987, %r7982, %r7986;
	shf.l.wrap.b32 	%r7988, %r7987, %r7987, 7;
	add.s32 	%r7989, %r7947, %r7940;
	xor.b32  	%r7990, %r7961, %r7989;
	shf.l.wrap.b32 	%r7991, %r7990, %r7990, 16;
	add.s32 	%r7992, %r7926, %r7991;
	xor.b32  	%r7993, %r7940, %r7992;
	shf.l.wrap.b32 	%r7994, %r7993, %r7993, 12;
	add.s32 	%r7995, %r7989, %r7994;
	xor.b32  	%r7996, %r7991, %r7995;
	shf.l.wrap.b32 	%r7997, %r7996, %r7996, 8;
	add.s32 	%r7998, %r7992, %r7997;
	xor.b32  	%r7999, %r7994, %r7998;
	shf.l.wrap.b32 	%r8000, %r7999, %r7999, 7;
	add.s32 	%r8001, %r7959, %r7952;
	xor.b32  	%r8002, %r7925, %r8001;
	shf.l.wrap.b32 	%r8003, %r8002, %r8002, 16;
	add.s32 	%r8004, %r7938, %r8003;
	xor.b32  	%r8005, %r7952, %r8004;
	shf.l.wrap.b32 	%r8006, %r8005, %r8005, 12;
	add.s32 	%r8007, %r8001, %r8006;
	xor.b32  	%r8008, %r8003, %r8007;
	shf.l.wrap.b32 	%r8009, %r8008, %r8008, 8;
	add.s32 	%r8010, %r8004, %r8009;
	xor.b32  	%r8011, %r8006, %r8010;
	shf.l.wrap.b32 	%r8012, %r8011, %r8011, 7;
	add.s32 	%r8013, %r7971, %r7988;
	xor.b32  	%r8014, %r8009, %r8013;
	shf.l.wrap.b32 	%r8015, %r8014, %r8014, 16;
	add.s32 	%r8016, %r7998, %r8015;
	xor.b32  	%r8017, %r7988, %r8016;
	shf.l.wrap.b32 	%r8018, %r8017, %r8017, 12;
	add.s32 	%r8019, %r8013, %r8018;
	xor.b32  	%r8020, %r8015, %r8019;
	shf.l.wrap.b32 	%r8021, %r8020, %r8020, 8;
	add.s32 	%r8022, %r8016, %r8021;
	xor.b32  	%r8023, %r8018, %r8022;
	shf.l.wrap.b32 	%r8024, %r8023, %r8023, 7;
	add.s32 	%r8025, %r7983, %r8000;
	xor.b32  	%r8026, %r7973, %r8025;
	shf.l.wrap.b32 	%r8027, %r8026, %r8026, 16;
	add.s32 	%r8028, %r8010, %r8027;
	xor.b32  	%r8029, %r8000, %r8028;
	shf.l.wrap.b32 	%r8030, %r8029, %r8029, 12;
	add.s32 	%r8031, %r8025, %r8030;
	xor.b32  	%r8032, %r8027, %r8031;
	shf.l.wrap.b32 	%r8033, %r8032, %r8032, 8;
	add.s32 	%r8034, %r8028, %r8033;
	xor.b32  	%r8035, %r8030, %r8034;
	shf.l.wrap.b32 	%r8036, %r8035, %r8035, 7;
	add.s32 	%r8037, %r7995, %r8012;
	xor.b32  	%r8038, %r7985, %r8037;
	shf.l.wrap.b32 	%r8039, %r8038, %r8038, 16;
	add.s32 	%r8040, %r7974, %r8039;
	xor.b32  	%r8041, %r8012, %r8040;
	shf.l.wrap.b32 	%r8042, %r8041, %r8041, 12;
	add.s32 	%r8043, %r8037, %r8042;
	xor.b32  	%r8044, %r8039, %r8043;
	shf.l.wrap.b32 	%r8045, %r8044, %r8044, 8;
	add.s32 	%r8046, %r8040, %r8045;
	xor.b32  	%r8047, %r8042, %r8046;
	shf.l.wrap.b32 	%r8048, %r8047, %r8047, 7;
	add.s32 	%r8049, %r8007, %r7976;
	xor.b32  	%r8050, %r7997, %r8049;
	shf.l.wrap.b32 	%r8051, %r8050, %r8050, 16;
	add.s32 	%r8052, %r7986, %r8051;
	xor.b32  	%r8053, %r7976, %r8052;
	shf.l.wrap.b32 	%r8054, %r8053, %r8053, 12;
	add.s32 	%r8055, %r8049, %r8054;
	xor.b32  	%r8056, %r8051, %r8055;
	shf.l.wrap.b32 	%r8057, %r8056, %r8056, 8;
	add.s32 	%r8058, %r8052, %r8057;
	xor.b32  	%r8059, %r8054, %r8058;
	shf.l.wrap.b32 	%r8060, %r8059, %r8059, 7;
	add.s32 	%r8061, %r8019, %r8060;
	xor.b32  	%r8062, %r8033, %r8061;
	shf.l.wrap.b32 	%r8063, %r8062, %r8062, 16;
	add.s32 	%r8064, %r8046, %r8063;
	xor.b32  	%r8065, %r8060, %r8064;
	shf.l.wrap.b32 	%r8066, %r8065, %r8065, 12;
	add.s32 	%r8067, %r8061, %r8066;
	xor.b32  	%r8068, %r8063, %r8067;
	shf.l.wrap.b32 	%r8069, %r8068, %r8068, 8;
	add.s32 	%r8070, %r8064, %r8069;
	xor.b32  	%r8071, %r8066, %r8070;
	shf.l.wrap.b32 	%r8072, %r8071, %r8071, 7;
	add.s32 	%r8073, %r8031, %r8024;
	xor.b32  	%r8074, %r8045, %r8073;
	shf.l.wrap.b32 	%r8075, %r8074, %r8074, 16;
	add.s32 	%r8076, %r8058, %r8075;
	xor.b32  	%r8077, %r8024, %r8076;
	shf.l.wrap.b32 	%r8078, %r8077, %r8077, 12;
	add.s32 	%r8079, %r8073, %r8078;
	xor.b32  	%r8080, %r8075, %r8079;
	shf.l.wrap.b32 	%r8081, %r8080, %r8080, 8;
	add.s32 	%r8082, %r8076, %r8081;
	xor.b32  	%r8083, %r8078, %r8082;
	shf.l.wrap.b32 	%r8084, %r8083, %r8083, 7;
	add.s32 	%r8085, %r8043, %r8036;
	xor.b32  	%r8086, %r8057, %r8085;
	shf.l.wrap.b32 	%r8087, %r8086, %r8086, 16;
	add.s32 	%r8088, %r8022, %r8087;
	xor.b32  	%r8089, %r8036, %r8088;
	shf.l.wrap.b32 	%r8090, %r8089, %r8089, 12;
	add.s32 	%r8091, %r8085, %r8090;
	xor.b32  	%r8092, %r8087, %r8091;
	shf.l.wrap.b32 	%r8093, %r8092, %r8092, 8;
	add.s32 	%r8094, %r8088, %r8093;
	xor.b32  	%r8095, %r8090, %r8094;
	shf.l.wrap.b32 	%r8096, %r8095, %r8095, 7;
	add.s32 	%r8097, %r8055, %r8048;
	xor.b32  	%r8098, %r8021, %r8097;
	shf.l.wrap.b32 	%r8099, %r8098, %r8098, 16;
	add.s32 	%r8100, %r8034, %r8099;
	xor.b32  	%r8101, %r8048, %r8100;
	shf.l.wrap.b32 	%r8102, %r8101, %r8101, 12;
	add.s32 	%r8103, %r8097, %r8102;
	xor.b32  	%r8104, %r8099, %r8103;
	shf.l.wrap.b32 	%r8105, %r8104, %r8104, 8;
	add.s32 	%r8106, %r8100, %r8105;
	xor.b32  	%r8107, %r8102, %r8106;
	shf.l.wrap.b32 	%r8108, %r8107, %r8107, 7;
	add.s32 	%r8109, %r8067, %r8084;
	xor.b32  	%r8110, %r8105, %r8109;
	shf.l.wrap.b32 	%r8111, %r8110, %r8110, 16;
	add.s32 	%r8112, %r8094, %r8111;
	xor.b32  	%r8113, %r8084, %r8112;
	shf.l.wrap.b32 	%r8114, %r8113, %r8113, 12;
	add.s32 	%r8115, %r8109, %r8114;
	xor.b32  	%r8116, %r8111, %r8115;
	shf.l.wrap.b32 	%r8117, %r8116, %r8116, 8;
	add.s32 	%r8118, %r8112, %r8117;
	xor.b32  	%r8119, %r8114, %r8118;
	shf.l.wrap.b32 	%r8120, %r8119, %r8119, 7;
	add.s32 	%r8121, %r8079, %r8096;
	xor.b32  	%r8122, %r8069, %r8121;
	shf.l.wrap.b32 	%r8123, %r8122, %r8122, 16;
	add.s32 	%r8124, %r8106, %r8123;
	xor.b32  	%r8125, %r8096, %r8124;
	shf.l.wrap.b32 	%r8126, %r8125, %r8125, 12;
	add.s32 	%r8127, %r8121, %r8126;
	xor.b32  	%r8128, %r8123, %r8127;
	shf.l.wrap.b32 	%r8129, %r8128, %r8128, 8;
	add.s32 	%r8130, %r8124, %r8129;
	xor.b32  	%r8131, %r8126, %r8130;
	shf.l.wrap.b32 	%r8132, %r8131, %r8131, 7;
	add.s32 	%r8133, %r8091, %r8108;
	xor.b32  	%r8134, %r8081, %r8133;
	shf.l.wrap.b32 	%r8135, %r8134, %r8134, 16;
	add.s32 	%r8136, %r8070, %r8135;
	xor.b32  	%r8137, %r8108, %r8136;
	shf.l.wrap.b32 	%r8138, %r8137, %r8137, 12;
	add.s32 	%r8139, %r8133, %r8138;
	xor.b32  	%r8140, %r8135, %r8139;
	shf.l.wrap.b32 	%r8141, %r8140, %r8140, 8;
	add.s32 	%r8142, %r8136, %r8141;
	xor.b32  	%r8143, %r8138, %r8142;
	shf.l.wrap.b32 	%r8144, %r8143, %r8143, 7;
	add.s32 	%r8145, %r8103, %r8072;
	xor.b32  	%r8146, %r8093, %r8145;
	shf.l.wrap.b32 	%r8147, %r8146, %r8146, 16;
	add.s32 	%r8148, %r8082, %r8147;
	xor.b32  	%r8149, %r8072, %r8148;
	shf.l.wrap.b32 	%r8150, %r8149, %r8149, 12;
	add.s32 	%r8151, %r8145, %r8150;
	xor.b32  	%r8152, %r8147, %r8151;
	shf.l.wrap.b32 	%r8153, %r8152, %r8152, 8;
	add.s32 	%r8154, %r8148, %r8153;
	xor.b32  	%r8155, %r8150, %r8154;
	shf.l.wrap.b32 	%r8156, %r8155, %r8155, 7;
	add.s32 	%r21976, %r12, %r8115;
	add.s32 	%r21975, %r13, %r8127;
	add.s32 	%r21974, %r14, %r8139;
	add.s32 	%r21973, %r15, %r8151;
	add.s32 	%r21977, %r21984, %r8156;
	add.s32 	%r21978, %r21983, %r8120;
	add.s32 	%r21979, %r21982, %r8132;
	add.s32 	%r21980, %r21981, %r8144;
	xor.b32  	%r8157, %r7777, 1;
	shf.l.wrap.b32 	%r8158, %r7777, %r8157, 16;
	add.s32 	%r8159, %r21984, %r8158;
	xor.b32  	%r8160, %r21984, %r8159;
	shf.l.wrap.b32 	%r8161, %r8160, %r8160, 12;
	add.s32 	%r8162, %r7777, %r8161;
	xor.b32  	%r8163, %r8158, %r8162;
	shf.l.wrap.b32 	%r8164, %r8163, %r8163, 8;
	add.s32 	%r8165, %r8159, %r8164;
	xor.b32  	%r8166, %r8161, %r8165;
	shf.l.wrap.b32 	%r8167, %r8166, %r8166, 7;
	add.s32 	%r8168, %r8162, %r7798;
	xor.b32  	%r8169, %r7817, %r8168;
	shf.l.wrap.b32 	%r8170, %r8169, %r8169, 16;
	add.s32 	%r8171, %r7807, %r8170;
	xor.b32  	%r8172, %r7798, %r8171;
	shf.l.wrap.b32 	%r8173, %r8172, %r8172, 12;
	add.s32 	%r8174, %r8168, %r8173;
	xor.b32  	%r8175, %r8170, %r8174;
	shf.l.wrap.b32 	%r8176, %r8175, %r8175, 8;
	add.s32 	%r8177, %r8171, %r8176;
	xor.b32  	%r8178, %r8173, %r8177;
	shf.l.wrap.b32 	%r8179, %r8178, %r8178, 7;
	xor.b32  	%r8180, %r8164, %r7833;
	shf.l.wrap.b32 	%r8181, %r8180, %r8180, 16;
	add.s32 	%r8182, %r7818, %r8181;
	xor.b32  	%r8183, %r7809, %r8182;
	shf.l.wrap.b32 	%r8184, %r8183, %r8183, 12;
	add.s32 	%r8185, %r7833, %r8184;
	xor.b32  	%r8186, %r8181, %r8185;
	shf.l.wrap.b32 	%r8187, %r8186, %r8186, 8;
	add.s32 	%r8188, %r8182, %r8187;
	xor.b32  	%r8189, %r8184, %r8188;
	shf.l.wrap.b32 	%r8190, %r8189, %r8189, 7;
	add.s32 	%r8191, %r8165, %r7847;
	xor.b32  	%r8192, %r7820, %r8191;
	shf.l.wrap.b32 	%r8193, %r8192, %r8192, 12;
	add.s32 	%r8194, %r7845, %r8193;
	xor.b32  	%r8195, %r7847, %r8194;
	shf.l.wrap.b32 	%r8196, %r8195, %r8195, 8;
	add.s32 	%r8197, %r8191, %r8196;
	xor.b32  	%r8198, %r8193, %r8197;
	shf.l.wrap.b32 	%r8199, %r8198, %r8198, 7;
	add.s32 	%r8200, %r7815, %r8167;
	xor.b32  	%r8201, %r7806, %r8200;
	shf.l.wrap.b32 	%r8202, %r8201, %r8201, 16;
	add.s32 	%r8203, %r7796, %r8202;
	xor.b32  	%r8204, %r8167, %r8203;
	shf.l.wrap.b32 	%r8205, %r8204, %r8204, 12;
	add.s32 	%r8206, %r8200, %r8205;
	xor.b32  	%r8207, %r8202, %r8206;
	shf.l.wrap.b32 	%r8208, %r8207, %r8207, 8;
	add.s32 	%r8209, %r8203, %r8208;
	xor.b32  	%r8210, %r8205, %r8209;
	shf.l.wrap.b32 	%r8211, %r8210, %r8210, 7;
	add.s32 	%r8212, %r8174, %r8211;
	xor.b32  	%r8213, %r8187, %r8212;
	shf.l.wrap.b32 	%r8214, %r8213, %r8213, 16;
	add.s32 	%r8215, %r8197, %r8214;
	xor.b32  	%r8216, %r8211, %r8215;
	shf.l.wrap.b32 	%r8217, %r8216, %r8216, 12;
	add.s32 	%r8218, %r8212, %r8217;
	xor.b32  	%r8219, %r8214, %r8218;
	shf.l.wrap.b32 	%r8220, %r8219, %r8219, 8;
	add.s32 	%r8221, %r8215, %r8220;
	xor.b32  	%r8222, %r8217, %r8221;
	shf.l.wrap.b32 	%r8223, %r8222, %r8222, 7;
	add.s32 	%r8224, %r8185, %r8179;
	xor.b32  	%r8225, %r8196, %r8224;
	shf.l.wrap.b32 	%r8226, %r8225, %r8225, 16;
	add.s32 	%r8227, %r8209, %r8226;
	xor.b32  	%r8228, %r8179, %r8227;
	shf.l.wrap.b32 	%r8229, %r8228, %r8228, 12;
	add.s32 	%r8230, %r8224, %r8229;
	xor.b32  	%r8231, %r8226, %r8230;
	shf.l.wrap.b32 	%r8232, %r8231, %r8231, 8;
	add.s32 	%r8233, %r8227, %r8232;
	xor.b32  	%r8234, %r8229, %r8233;
	shf.l.wrap.b32 	%r8235, %r8234, %r8234, 7;
	add.s32 	%r8236, %r8194, %r8190;
	xor.b32  	%r8237, %r8208, %r8236;
	shf.l.wrap.b32 	%r8238, %r8237, %r8237, 16;
	add.s32 	%r8239, %r8177, %r8238;
	xor.b32  	%r8240, %r8190, %r8239;
	shf.l.wrap.b32 	%r8241, %r8240, %r8240, 12;
	add.s32 	%r8242, %r8236, %r8241;
	xor.b32  	%r8243, %r8238, %r8242;
	shf.l.wrap.b32 	%r8244, %r8243, %r8243, 8;
	add.s32 	%r8245, %r8239, %r8244;
	xor.b32  	%r8246, %r8241, %r8245;
	shf.l.wrap.b32 	%r8247, %r8246, %r8246, 7;
	add.s32 	%r8248, %r8206, %r8199;
	xor.b32  	%r8249, %r8176, %r8248;
	shf.l.wrap.b32 	%r8250, %r8249, %r8249, 16;
	add.s32 	%r8251, %r8188, %r8250;
	xor.b32  	%r8252, %r8199, %r8251;
	shf.l.wrap.b32 	%r8253, %r8252, %r8252, 12;
	add.s32 	%r8254, %r8248, %r8253;
	xor.b32  	%r8255, %r8250, %r8254;
	shf.l.wrap.b32 	%r8256, %r8255, %r8255, 8;
	add.s32 	%r8257, %r8251, %r8256;
	xor.b32  	%r8258, %r8253, %r8257;
	shf.l.wrap.b32 	%r8259, %r8258, %r8258, 7;
	add.s32 	%r8260, %r8218, %r8235;
	xor.b32  	%r8261, %r8256, %r8260;
	shf.l.wrap.b32 	%r8262, %r8261, %r8261, 16;
	add.s32 	%r8263, %r8245, %r8262;
	xor.b32  	%r8264, %r8235, %r8263;
	shf.l.wrap.b32 	%r8265, %r8264, %r8264, 12;
	add.s32 	%r8266, %r8260, %r8265;
	xor.b32  	%r8267, %r8262, %r8266;
	shf.l.wrap.b32 	%r8268, %r8267, %r8267, 8;
	add.s32 	%r8269, %r8263, %r8268;
	xor.b32  	%r8270, %r8265, %r8269;
	shf.l.wrap.b32 	%r8271, %r8270, %r8270, 7;
	add.s32 	%r8272, %r8230, %r8247;
	xor.b32  	%r8273, %r8220, %r8272;
	shf.l.wrap.b32 	%r8274, %r8273, %r8273, 16;
	add.s32 	%r8275, %r8257, %r8274;
	xor.b32  	%r8276, %r8247, %r8275;
	shf.l.wrap.b32 	%r8277, %r8276, %r8276, 12;
	add.s32 	%r8278, %r8272, %r8277;
	xor.b32  	%r8279, %r8274, %r8278;
	shf.l.wrap.b32 	%r8280, %r8279, %r8279, 8;
	add.s32 	%r8281, %r8275, %r8280;
	xor.b32  	%r8282, %r8277, %r8281;
	shf.l.wrap.b32 	%r8283, %r8282, %r8282, 7;
	add.s32 	%r8284, %r8242, %r8259;
	xor.b32  	%r8285, %r8232, %r8284;
	shf.l.wrap.b32 	%r8286, %r8285, %r8285, 16;
	add.s32 	%r8287, %r8221, %r8286;
	xor.b32  	%r8288, %r8259, %r8287;
	shf.l.wrap.b32 	%r8289, %r8288, %r8288, 12;
	add.s32 	%r8290, %r8284, %r8289;
	xor.b32  	%r8291, %r8286, %r8290;
	shf.l.wrap.b32 	%r8292, %r8291, %r8291, 8;
	add.s32 	%r8293, %r8287, %r8292;
	xor.b32  	%r8294, %r8289, %r8293;
	shf.l.wrap.b32 	%r8295, %r8294, %r8294, 7;
	add.s32 	%r8296, %r8254, %r8223;
	xor.b32  	%r8297, %r8244, %r8296;
	shf.l.wrap.b32 	%r8298, %r8297, %r8297, 16;
	add.s32 	%r8299, %r8233, %r8298;
	xor.b32  	%r8300, %r8223, %r8299;
	shf.l.wrap.b32 	%r8301, %r8300, %r8300, 12;
	add.s32 	%r8302, %r8296, %r8301;
	xor.b32  	%r8303, %r8298, %r8302;
	shf.l.wrap.b32 	%r8304, %r8303, %r8303, 8;
	add.s32 	%r8305, %r8299, %r8304;
	xor.b32  	%r8306, %r8301, %r8305;
	shf.l.wrap.b32 	%r8307, %r8306, %r8306, 7;
	add.s32 	%r8308, %r8266, %r8307;
	xor.b32  	%r8309, %r8280, %r8308;
	shf.l.wrap.b32 	%r8310, %r8309, %r8309, 16;
	add.s32 	%r8311, %r8293, %r8310;
	xor.b32  	%r8312, %r8307, %r8311;
	shf.l.wrap.b32 	%r8313, %r8312, %r8312, 12;
	add.s32 	%r8314, %r8308, %r8313;
	xor.b32  	%r8315, %r8310, %r8314;
	shf.l.wrap.b32 	%r8316, %r8315, %r8315, 8;
	add.s32 	%r8317, %r8311, %r8316;
	xor.b32  	%r8318, %r8313, %r8317;
	shf.l.wrap.b32 	%r8319, %r8318, %r8318, 7;
	add.s32 	%r8320, %r8278, %r8271;
	xor.b32  	%r8321, %r8292, %r8320;
	shf.l.wrap.b32 	%r8322, %r8321, %r8321, 16;
	add.s32 	%r8323, %r8305, %r8322;
	xor.b32  	%r8324, %r8271, %r8323;
	shf.l.wrap.b32 	%r8325, %r8324, %r8324, 12;
	add.s32 	%r8326, %r8320, %r8325;
	xor.b32  	%r8327, %r8322, %r8326;
	shf.l.wrap.b32 	%r8328, %r8327, %r8327, 8;
	add.s32 	%r8329, %r8323, %r8328;
	xor.b32  	%r8330, %r8325, %r8329;
	shf.l.wrap.b32 	%r8331, %r8330, %r8330, 7;
	add.s32 	%r8332, %r8290, %r8283;
	xor.b32  	%r8333, %r8304, %r8332;
	shf.l.wrap.b32 	%r8334, %r8333, %r8333, 16;
	add.s32 	%r8335, %r8269, %r8334;
	xor.b32  	%r8336, %r8283, %r8335;
	shf.l.wrap.b32 	%r8337, %r8336, %r8336, 12;
	add.s32 	%r8338, %r8332, %r8337;
	xor.b32  	%r8339, %r8334, %r8338;
	shf.l.wrap.b32 	%r8340, %r8339, %r8339, 8;
	add.s32 	%r8341, %r8335, %r8340;
	xor.b32  	%r8342, %r8337, %r8341;
	shf.l.wrap.b32 	%r8343, %r8342, %r8342, 7;
	add.s32 	%r8344, %r8302, %r8295;
	xor.b32  	%r8345, %r8268, %r8344;
	shf.l.wrap.b32 	%r8346, %r8345, %r8345, 16;
	add.s32 	%r8347, %r8281, %r8346;
	xor.b32  	%r8348, %r8295, %r8347;
	shf.l.wrap.b32 	%r8349, %r8348, %r8348, 12;
	add.s32 	%r8350, %r8344, %r8349;
	xor.b32  	%r8351, %r8346, %r8350;
	shf.l.wrap.b32 	%r8352, %r8351, %r8351, 8;
	add.s32 	%r8353, %r8347, %r8352;
	xor.b32  	%r8354, %r8349, %r8353;
	shf.l.wrap.b32 	%r8355, %r8354, %r8354, 7;
	add.s32 	%r8356, %r8314, %r8331;
	xor.b32  	%r8357, %r8352, %r8356;
	shf.l.wrap.b32 	%r8358, %r8357, %r8357, 16;
	add.s32 	%r8359, %r8341, %r8358;
	xor.b32  	%r8360, %r8331, %r8359;
	shf.l.wrap.b32 	%r8361, %r8360, %r8360, 12;
	add.s32 	%r8362, %r8356, %r8361;
	xor.b32  	%r8363, %r8358, %r8362;
	shf.l.wrap.b32 	%r8364, %r8363, %r8363, 8;
	add.s32 	%r8365, %r8359, %r8364;
	xor.b32  	%r8366, %r8361, %r8365;
	shf.l.wrap.b32 	%r8367, %r8366, %r8366, 7;
	add.s32 	%r8368, %r8326, %r8343;
	xor.b32  	%r8369, %r8316, %r8368;
	shf.l.wrap.b32 	%r8370, %r8369, %r8369, 16;
	add.s32 	%r8371, %r8353, %r8370;
	xor.b32  	%r8372, %r8343, %r8371;
	shf.l.wrap.b32 	%r8373, %r8372, %r8372, 12;
	add.s32 	%r8374, %r8368, %r8373;
	xor.b32  	%r8375, %r8370, %r8374;
	shf.l.wrap.b32 	%r8376, %r8375, %r8375, 8;
	add.s32 	%r8377, %r8371, %r8376;
	xor.b32  	%r8378, %r8373, %r8377;
	shf.l.wrap.b32 	%r8379, %r8378, %r8378, 7;
	add.s32 	%r8380, %r8338, %r8355;
	xor.b32  	%r8381, %r8328, %r8380;
	shf.l.wrap.b32 	%r8382, %r8381, %r8381, 16;
	add.s32 	%r8383, %r8317, %r8382;
	xor.b32  	%r8384, %r8355, %r8383;
	shf.l.wrap.b32 	%r8385, %r8384, %r8384, 12;
	add.s32 	%r8386, %r8380, %r8385;
	xor.b32  	%r8387, %r8382, %r8386;
	shf.l.wrap.b32 	%r8388, %r8387, %r8387, 8;
	add.s32 	%r8389, %r8383, %r8388;
	xor.b32  	%r8390, %r8385, %r8389;
	shf.l.wrap.b32 	%r8391, %r8390, %r8390, 7;
	add.s32 	%r8392, %r8350, %r8319;
	xor.b32  	%r8393, %r8340, %r8392;
	shf.l.wrap.b32 	%r8394, %r8393, %r8393, 16;
	add.s32 	%r8395, %r8329, %r8394;
	xor.b32  	%r8396, %r8319, %r8395;
	shf.l.wrap.b32 	%r8397, %r8396, %r8396, 12;
	add.s32 	%r8398, %r8392, %r8397;
	xor.b32  	%r8399, %r8394, %r8398;
	shf.l.wrap.b32 	%r8400, %r8399, %r8399, 8;
	add.s32 	%r8401, %r8395, %r8400;
	xor.b32  	%r8402, %r8397, %r8401;
	shf.l.wrap.b32 	%r8403, %r8402, %r8402, 7;
	add.s32 	%r8404, %r8362, %r8403;
	xor.b32  	%r8405, %r8376, %r8404;
	shf.l.wrap.b32 	%r8406, %r8405, %r8405, 16;
	add.s32 	%r8407, %r8389, %r8406;
	xor.b32  	%r8408, %r8403, %r8407;
	shf.l.wrap.b32 	%r8409, %r8408, %r8408, 12;
	add.s32 	%r8410, %r8404, %r8409;
	xor.b32  	%r8411, %r8406, %r8410;
	shf.l.wrap.b32 	%r8412, %r8411, %r8411, 8;
	add.s32 	%r8413, %r8374, %r8367;
	xor.b32  	%r8414, %r8388, %r8413;
	shf.l.wrap.b32 	%r8415, %r8414, %r8414, 16;
	add.s32 	%r8416, %r8401, %r8415;
	xor.b32  	%r8417, %r8367, %r8416;
	shf.l.wrap.b32 	%r8418, %r8417, %r8417, 12;
	add.s32 	%r8419, %r8413, %r8418;
	xor.b32  	%r8420, %r8415, %r8419;
	shf.l.wrap.b32 	%r8421, %r8420, %r8420, 8;
	add.s32 	%r8422, %r8416, %r8421;
	xor.b32  	%r8423, %r8418, %r8422;
	shf.l.wrap.b32 	%r8424, %r8423, %r8423, 7;
	add.s32 	%r8425, %r8386, %r8379;
	xor.b32  	%r8426, %r8400, %r8425;
	shf.l.wrap.b32 	%r8427, %r8426, %r8426, 16;
	add.s32 	%r8428, %r8365, %r8427;
	xor.b32  	%r8429, %r8379, %r8428;
	shf.l.wrap.b32 	%r8430, %r8429, %r8429, 12;
	add.s32 	%r8431, %r8425, %r8430;
	xor.b32  	%r8432, %r8427, %r8431;
	shf.l.wrap.b32 	%r8433, %r8432, %r8432, 8;
	add.s32 	%r8434, %r8428, %r8433;
	xor.b32  	%r8435, %r8430, %r8434;
	shf.l.wrap.b32 	%r8436, %r8435, %r8435, 7;
	add.s32 	%r8437, %r8398, %r8391;
	xor.b32  	%r8438, %r8364, %r8437;
	shf.l.wrap.b32 	%r8439, %r8438, %r8438, 16;
	add.s32 	%r8440, %r8377, %r8439;
	xor.b32  	%r8441, %r8391, %r8440;
	shf.l.wrap.b32 	%r8442, %r8441, %r8441, 12;
	add.s32 	%r8443, %r8437, %r8442;
	xor.b32  	%r8444, %r8439, %r8443;
	shf.l.wrap.b32 	%r8445, %r8444, %r8444, 8;
	add.s32 	%r8446, %r8440, %r8445;
	add.s32 	%r8447, %r8410, %r8424;
	xor.b32  	%r8448, %r8445, %r8447;
	shf.l.wrap.b32 	%r8449, %r8448, %r8448, 16;
	add.s32 	%r8450, %r8434, %r8449;
	xor.b32  	%r8451, %r8424, %r8450;
	shr.u32 	%r8452, %r8451, 20;
	add.s32 	%r8453, %r8447, %r8452;
	add.s32 	%r8454, %r8419, %r8436;
	xor.b32  	%r8455, %r8412, %r8454;
	shf.l.wrap.b32 	%r8456, %r8455, %r8455, 16;
	add.s32 	%r8457, %r8446, %r8456;
	xor.b32  	%r8458, %r8436, %r8457;
	shr.u32 	%r8459, %r8458, 20;
	add.s32 	%r8460, %r8454, %r8459;
	add.s32 	%r8461, %r12, %r8453;
	add.s32 	%r8462, %r13, %r8460;
	not.b32 	%r8463, %r21972;
	add.s32 	%r8464, %r335, %r8463;
	mov.b32 	%r8465, 1;
	shl.b32 	%r8466, %r8465, %r8464;
	and.b32  	%r350, %r8466, %r11;
	setp.eq.s32 	%p49, %r350, 0;
	selp.b32 	%r8467, %r8461, %r8462, %p49;
	cvt.u16.u32 	%rs183, %r8467;
	and.b16  	%rs331, %rs183, 1;
	and.b16  	%rs184, %rs329, 255;
	setp.ne.s16 	%p50, %rs184, 1;
	@%p50 bra 	$L__BB2_46;
	setp.eq.s32 	%p51, %r350, 0;
	mul.wide.u32 	%rd40, %r21972, 16;
	add.s64 	%rd41, %rd1, %rd40;
	ld.global.u32 	%r8468, [%rd41+3436];
	selp.b32 	%r8469, %r21976, %r21977, %p51;
	xor.b32  	%r8470, %r8469, %r8468;
	selp.b32 	%r8471, %r21975, %r21978, %p51;
	selp.b32 	%r21976, %r8470, %r21976, %p51;
	selp.b32 	%r21977, %r21977, %r8470, %p51;
	ld.global.u32 	%r8472, [%rd41+3440];
	xor.b32  	%r8473, %r8471, %r8472;
	selp.b32 	%r8474, %r21974, %r21979, %p51;
	selp.b32 	%r21975, %r8473, %r21975, %p51;
	selp.b32 	%r21978, %r21978, %r8473, %p51;
	ld.global.u32 	%r8475, [%rd41+3444];
	xor.b32  	%r8476, %r8474, %r8475;
	selp.b32 	%r8477, %r21973, %r21980, %p51;
	selp.b32 	%r21974, %r8476, %r21974, %p51;
	selp.b32 	%r21979, %r21979, %r8476, %p51;
	ld.global.u32 	%r8478, [%rd41+3448];
	xor.b32  	%r8479, %r8477, %r8478;
	selp.b32 	%r8480, 420, 445, %p51;
	selp.b32 	%r21973, %r8479, %r21973, %p51;
	selp.b32 	%r21980, %r21980, %r8479, %p51;
	add.s32 	%r8481, %r8480, %r21972;
	cvt.u64.u32 	%rd42, %r8481;
	add.s64 	%rd43, %rd1, %rd42;
	ld.global.u8 	%rs185, [%rd43+3416];
	xor.b16  	%rs331, %rs185, %rs331;
$L__BB2_46:
	setp.eq.s32 	%p52, %r350, 0;
	selp.b32 	%r21984, %r21976, %r21977, %p52;
	selp.b32 	%r21983, %r21975, %r21978, %p52;
	selp.b32 	%r21982, %r21974, %r21979, %p52;
	selp.b32 	%r21981, %r21973, %r21980, %p52;
	add.s32 	%r371, %r21972, 1;
	setp.ne.s32 	%p53, %r21972, %r336;
	mov.u16 	%rs329, %rs331;
	mov.u32 	%r21972, %r371;
	@%p53 bra 	$L__BB2_44;
$L__BB2_47:
	st.shared.u32 	[s_mem+49292], %r21984;
	st.shared.v2.u32 	[s_mem+49296], {%r21983, %r21982};
	st.shared.u32 	[s_mem+49304], %r21981;
	st.shared.u8 	[s_mem+49308], %rs331;
	ld.global.v2.u8 	{%rs334, %rs59}, [%rd1+3920];
	ld.global.u32 	%r22001, [%rd1+3904];
	ld.global.u32 	%r22000, [%rd1+3908];
	ld.global.u32 	%r21999, [%rd1+3912];
	ld.global.u32 	%r21998, [%rd1+3916];
	setp.lt.u16 	%p54, %rs59, 12;
	@%p54 bra 	$L__BB2_52;
	cvt.u32.u16 	%r8483, %rs59;
	and.b32  	%r380, %r8483, 255;
	add.s32 	%r381, %r380, -12;
	mov.b32 	%r21989, 0;
	mov.u16 	%rs332, %rs334;
$L__BB2_49:
	add.s32 	%r8484, %r12, %r22001;
	shf.l.wrap.b32 	%r8485, %r8484, %r8484, 16;
	add.s32 	%r8486, %r22001, %r8485;
	xor.b32  	%r8487, %r22001, %r8486;
	shf.l.wrap.b32 	%r8488, %r8487, %r8487, 12;
	add.s32 	%r8489, %r8484, %r8488;
	xor.b32  	%r8490, %r8485, %r8489;
	shf.l.wrap.b32 	%r8491, %r8490, %r8490, 8;
	add.s32 	%r8492, %r8486, %r8491;
	xor.b32  	%r8493, %r8488, %r8492;
	shf.l.wrap.b32 	%r8494, %r8493, %r8493, 7;
	add.s32 	%r8495, %r13, %r22000;
	shf.l.wrap.b32 	%r8496, %r8495, %r8495, 16;
	add.s32 	%r8497, %r22000, %r8496;
	xor.b32  	%r8498, %r22000, %r8497;
	shf.l.wrap.b32 	%r8499, %r8498, %r8498, 12;
	add.s32 	%r8500, %r8495, %r8499;
	xor.b32  	%r8501, %r8496, %r8500;
	shf.l.wrap.b32 	%r8502, %r8501, %r8501, 8;
	add.s32 	%r8503, %r8497, %r8502;
	xor.b32  	%r8504, %r8499, %r8503;
	shf.l.wrap.b32 	%r8505, %r8504, %r8504, 7;
	add.s32 	%r8506, %r14, %r21999;
	shf.l.wrap.b32 	%r8507, %r8506, %r8506, 16;
	add.s32 	%r8508, %r21999, %r8507;
	xor.b32  	%r8509, %r21999, %r8508;
	shf.l.wrap.b32 	%r8510, %r8509, %r8509, 12;
	add.s32 	%r8511, %r8506, %r8510;
	xor.b32  	%r8512, %r8507, %r8511;
	shf.l.wrap.b32 	%r8513, %r8512, %r8512, 8;
	add.s32 	%r8514, %r8508, %r8513;
	xor.b32  	%r8515, %r8510, %r8514;
	shf.l.wrap.b32 	%r8516, %r8515, %r8515, 7;
	add.s32 	%r8517, %r15, %r21998;
	shf.l.wrap.b32 	%r8518, %r8517, %r8517, 16;
	add.s32 	%r8519, %r21998, %r8518;
	xor.b32  	%r8520, %r21998, %r8519;
	shf.l.wrap.b32 	%r8521, %r8520, %r8520, 12;
	add.s32 	%r8522, %r8517, %r8521;
	xor.b32  	%r8523, %r8518, %r8522;
	shf.l.wrap.b32 	%r8524, %r8523, %r8523, 8;
	add.s32 	%r8525, %r8519, %r8524;
	xor.b32  	%r8526, %r8521, %r8525;
	shf.l.wrap.b32 	%r8527, %r8526, %r8526, 7;
	add.s32 	%r8528, %r8489, %r8505;
	xor.b32  	%r8529, %r8524, %r8528;
	shf.l.wrap.b32 	%r8530, %r8529, %r8529, 16;
	add.s32 	%r8531, %r8514, %r8530;
	xor.b32  	%r8532, %r8505, %r8531;
	shf.l.wrap.b32 	%r8533, %r8532, %r8532, 12;
	add.s32 	%r8534, %r8528, %r8533;
	xor.b32  	%r8535, %r8530, %r8534;
	shf.l.wrap.b32 	%r8536, %r8535, %r8535, 8;
	add.s32 	%r8537, %r8531, %r8536;
	xor.b32  	%r8538, %r8533, %r8537;
	shf.l.wrap.b32 	%r8539, %r8538, %r8538, 7;
	add.s32 	%r8540, %r8500, %r8516;
	xor.b32  	%r8541, %r8491, %r8540;
	shf.l.wrap.b32 	%r8542, %r8541, %r8541, 16;
	add.s32 	%r8543, %r8525, %r8542;
	xor.b32  	%r8544, %r8516, %r8543;
	shf.l.wrap.b32 	%r8545, %r8544, %r8544, 12;
	add.s32 	%r8546, %r8540, %r8545;
	xor.b32  	%r8547, %r8542, %r8546;
	shf.l.wrap.b32 	%r8548, %r8547, %r8547, 8;
	add.s32 	%r8549, %r8543, %r8548;
	xor.b32  	%r8550, %r8545, %r8549;
	shf.l.wrap.b32 	%r8551, %r8550, %r8550, 7;
	add.s32 	%r8552, %r8511, %r8527;
	xor.b32  	%r8553, %r8502, %r8552;
	shf.l.wrap.b32 	%r8554, %r8553, %r8553, 16;
	add.s32 	%r8555, %r8492, %r8554;
	xor.b32  	%r8556, %r8527, %r8555;
	shf.l.wrap.b32 	%r8557, %r8556, %r8556, 12;
	add.s32 	%r8558, %r8552, %r8557;
	xor.b32  	%r8559, %r8554, %r8558;
	shf.l.wrap.b32 	%r8560, %r8559, %r8559, 8;
	add.s32 	%r8561, %r8555, %r8560;
	xor.b32  	%r8562, %r8557, %r8561;
	shf.l.wrap.b32 	%r8563, %r8562, %r8562, 7;
	add.s32 	%r8564, %r8522, %r8494;
	xor.b32  	%r8565, %r8513, %r8564;
	shf.l.wrap.b32 	%r8566, %r8565, %r8565, 16;
	add.s32 	%r8567, %r8503, %r8566;
	xor.b32  	%r8568, %r8494, %r8567;
	shf.l.wrap.b32 	%r8569, %r8568, %r8568, 12;
	add.s32 	%r8570, %r8564, %r8569;
	xor.b32  	%r8571, %r8566, %r8570;
	shf.l.wrap.b32 	%r8572, %r8571, %r8571, 8;
	add.s32 	%r8573, %r8567, %r8572;
	xor.b32  	%r8574, %r8569, %r8573;
	shf.l.wrap.b32 	%r8575, %r8574, %r8574, 7;
	add.s32 	%r8576, %r8534, %r8575;
	xor.b32  	%r8577, %r8548, %r8576;
	shf.l.wrap.b32 	%r8578, %r8577, %r8577, 16;
	add.s32 	%r8579, %r8561, %r8578;
	xor.b32  	%r8580, %r8575, %r8579;
	shf.l.wrap.b32 	%r8581, %r8580, %r8580, 12;
	add.s32 	%r8582, %r8576, %r8581;
	xor.b32  	%r8583, %r8578, %r8582;
	shf.l.wrap.b32 	%r8584, %r8583, %r8583, 8;
	add.s32 	%r8585, %r8579, %r8584;
	xor.b32  	%r8586, %r8581, %r8585;
	shf.l.wrap.b32 	%r8587, %r8586, %r8586, 7;
	add.s32 	%r8588, %r8546, %r8539;
	xor.b32  	%r8589, %r8560, %r8588;
	shf.l.wrap.b32 	%r8590, %r8589, %r8589, 16;
	add.s32 	%r8591, %r8573, %r8590;
	xor.b32  	%r8592, %r8539, %r8591;
	shf.l.wrap.b32 	%r8593, %r8592, %r8592, 12;
	add.s32 	%r8594, %r8588, %r8593;
	xor.b32  	%r8595, %r8590, %r8594;
	shf.l.wrap.b32 	%r8596, %r8595, %r8595, 8;
	add.s32 	%r8597, %r8591, %r8596;
	xor.b32  	%r8598, %r8593, %r8597;
	shf.l.wrap.b32 	%r8599, %r8598, %r8598, 7;
	add.s32 	%r8600, %r8558, %r8551;
	xor.b32  	%r8601, %r8572, %r8600;
	shf.l.wrap.b32 	%r8602, %r8601, %r8601, 16;
	add.s32 	%r8603, %r8537, %r8602;
	xor.b32  	%r8604, %r8551, %r8603;
	shf.l.wrap.b32 	%r8605, %r8604, %r8604, 12;
	add.s32 	%r8606, %r8600, %r8605;
	xor.b32  	%r8607, %r8602, %r8606;
	shf.l.wrap.b32 	%r8608, %r8607, %r8607, 8;
	add.s32 	%r8609, %r8603, %r8608;
	xor.b32  	%r8610, %r8605, %r8609;
	shf.l.wrap.b32 	%r8611, %r8610, %r8610, 7;
	add.s32 	%r8612, %r8570, %r8563;
	xor.b32  	%r8613, %r8536, %r8612;
	shf.l.wrap.b32 	%r8614, %r8613, %r8613, 16;
	add.s32 	%r8615, %r8549, %r8614;
	xor.b32  	%r8616, %r8563, %r8615;
	shf.l.wrap.b32 	%r8617, %r8616, %r8616, 12;
	add.s32 	%r8618, %r8612, %r8617;
	xor.b32  	%r8619, %r8614, %r8618;
	shf.l.wrap.b32 	%r8620, %r8619, %r8619, 8;
	add.s32 	%r8621, %r8615, %r8620;
	xor.b32  	%r8622, %r8617, %r8621;
	shf.l.wrap.b32 	%r8623, %r8622, %r8622, 7;
	add.s32 	%r8624, %r8582, %r8599;
	xor.b32  	%r8625, %r8620, %r8624;
	shf.l.wrap.b32 	%r8626, %r8625, %r8625, 16;
	add.s32 	%r8627, %r8609, %r8626;
	xor.b32  	%r8628, %r8599, %r8627;
	shf.l.wrap.b32 	%r8629, %r8628, %r8628, 12;
	add.s32 	%r8630, %r8624, %r8629;
	xor.b32  	%r8631, %r8626, %r8630;
	shf.l.wrap.b32 	%r8632, %r8631, %r8631, 8;
	add.s32 	%r8633, %r8627, %r8632;
	xor.b32  	%r8634, %r8629, %r8633;
	shf.l.wrap.b32 	%r8635, %r8634, %r8634, 7;
	add.s32 	%r8636, %r8594, %r8611;
	xor.b32  	%r8637, %r8584, %r8636;
	shf.l.wrap.b32 	%r8638, %r8637, %r8637, 16;
	add.s32 	%r8639, %r8621, %r8638;
	xor.b32  	%r8640, %r8611, %r8639;
	shf.l.wrap.b32 	%r8641, %r8640, %r8640, 12;
	add.s32 	%r8642, %r8636, %r8641;
	xor.b32  	%r8643, %r8638, %r8642;
	shf.l.wrap.b32 	%r8644, %r8643, %r8643, 8;
	add.s32 	%r8645, %r8639, %r8644;
	xor.b32  	%r8646, %r8641, %r8645;
	shf.l.wrap.b32 	%r8647, %r8646, %r8646, 7;
	add.s32 	%r8648, %r8606, %r8623;
	xor.b32  	%r8649, %r8596, %r8648;
	shf.l.wrap.b32 	%r8650, %r8649, %r8649, 16;
	add.s32 	%r8651, %r8585, %r8650;
	xor.b32  	%r8652, %r8623, %r8651;
	shf.l.wrap.b32 	%r8653, %r8652, %r8652, 12;
	add.s32 	%r8654, %r8648, %r8653;
	xor.b32  	%r8655, %r8650, %r8654;
	shf.l.wrap.b32 	%r8656, %r8655, %r8655, 8;
	add.s32 	%r8657, %r8651, %r8656;
	xor.b32  	%r8658, %r8653, %r8657;
	shf.l.wrap.b32 	%r8659, %r8658, %r8658, 7;
	add.s32 	%r8660, %r8618, %r8587;
	xor.b32  	%r8661, %r8608, %r8660;
	shf.l.wrap.b32 	%r8662, %r8661, %r8661, 16;
	add.s32 	%r8663, %r8597, %r8662;
	xor.b32  	%r8664, %r8587, %r8663;
	shf.l.wrap.b32 	%r8665, %r8664, %r8664, 12;
	add.s32 	%r8666, %r8660, %r8665;
	xor.b32  	%r8667, %r8662, %r8666;
	shf.l.wrap.b32 	%r8668, %r8667, %r8667, 8;
	add.s32 	%r8669, %r8663, %r8668;
	xor.b32  	%r8670, %r8665, %r8669;
	shf.l.wrap.b32 	%r8671, %r8670, %r8670, 7;
	add.s32 	%r8672, %r8630, %r8671;
	xor.b32  	%r8673, %r8644, %r8672;
	shf.l.wrap.b32 	%r8674, %r8673, %r8673, 16;
	add.s32 	%r8675, %r8657, %r8674;
	xor.b32  	%r8676, %r8671, %r8675;
	shf.l.wrap.b32 	%r8677, %r8676, %r8676, 12;
	add.s32 	%r8678, %r8672, %r8677;
	xor.b32  	%r8679, %r8674, %r8678;
	shf.l.wrap.b32 	%r8680, %r8679, %r8679, 8;
	add.s32 	%r8681, %r8675, %r8680;
	xor.b32  	%r8682, %r8677, %r8681;
	shf.l.wrap.b32 	%r8683, %r8682, %r8682, 7;
	add.s32 	%r8684, %r8642, %r8635;
	xor.b32  	%r8685, %r8656, %r8684;
	shf.l.wrap.b32 	%r8686, %r8685, %r8685, 16;
	add.s32 	%r8687, %r8669, %r8686;
	xor.b32  	%r8688, %r8635, %r8687;
	shf.l.wrap.b32 	%r8689, %r8688, %r8688, 12;
	add.s32 	%r8690, %r8684, %r8689;
	xor.b32  	%r8691, %r8686, %r8690;
	shf.l.wrap.b32 	%r8692, %r8691, %r8691, 8;
	add.s32 	%r8693, %r8687, %r8692;
	xor.b32  	%r8694, %r8689, %r8693;
	shf.l.wrap.b32 	%r8695, %r8694, %r8694, 7;
	add.s32 	%r8696, %r8654, %r8647;
	xor.b32  	%r8697, %r8668, %r8696;
	shf.l.wrap.b32 	%r8698, %r8697, %r8697, 16;
	add.s32 	%r8699, %r8633, %r8698;
	xor.b32  	%r8700, %r8647, %r8699;
	shf.l.wrap.b32 	%r8701, %r8700, %r8700, 12;
	add.s32 	%r8702, %r8696, %r8701;
	xor.b32  	%r8703, %r8698, %r8702;
	shf.l.wrap.b32 	%r8704, %r8703, %r8703, 8;
	add.s32 	%r8705, %r8699, %r8704;
	xor.b32  	%r8706, %r8701, %r8705;
	shf.l.wrap.b32 	%r8707, %r8706, %r8706, 7;
	add.s32 	%r8708, %r8666, %r8659;
	xor.b32  	%r8709, %r8632, %r8708;
	shf.l.wrap.b32 	%r8710, %r8709, %r8709, 16;
	add.s32 	%r8711, %r8645, %r8710;
	xor.b32  	%r8712, %r8659, %r8711;
	shf.l.wrap.b32 	%r8713, %r8712, %r8712, 12;
	add.s32 	%r8714, %r8708, %r8713;
	xor.b32  	%r8715, %r8710, %r8714;
	shf.l.wrap.b32 	%r8716, %r8715, %r8715, 8;
	add.s32 	%r8717, %r8711, %r8716;
	xor.b32  	%r8718, %r8713, %r8717;
	shf.l.wrap.b32 	%r8719, %r8718, %r8718, 7;
	add.s32 	%r8720, %r8678, %r8695;
	xor.b32  	%r8721, %r8716, %r8720;
	shf.l.wrap.b32 	%r8722, %r8721, %r8721, 16;
	add.s32 	%r8723, %r8705, %r8722;
	xor.b32  	%r8724, %r8695, %r8723;
	shf.l.wrap.b32 	%r8725, %r8724, %r8724, 12;
	add.s32 	%r8726, %r8720, %r8725;
	xor.b32  	%r8727, %r8722, %r8726;
	shf.l.wrap.b32 	%r8728, %r8727, %r8727, 8;
	add.s32 	%r8729, %r8723, %r8728;
	xor.b32  	%r8730, %r8725, %r8729;
	shf.l.wrap.b32 	%r8731, %r8730, %r8730, 7;
	add.s32 	%r8732, %r8690, %r8707;
	xor.b32  	%r8733, %r8680, %r8732;
	shf.l.wrap.b32 	%r8734, %r8733, %r8733, 16;
	add.s32 	%r8735, %r8717, %r8734;
	xor.b32  	%r8736, %r8707, %r8735;
	shf.l.wrap.b32 	%r8737, %r8736, %r8736, 12;
	add.s32 	%r8738, %r8732, %r8737;
	xor.b32  	%r8739, %r8734, %r8738;
	shf.l.wrap.b32 	%r8740, %r8739, %r8739, 8;
	add.s32 	%r8741, %r8735, %r8740;
	xor.b32  	%r8742, %r8737, %r8741;
	shf.l.wrap.b32 	%r8743, %r8742, %r8742, 7;
	add.s32 	%r8744, %r8702, %r8719;
	xor.b32  	%r8745, %r8692, %r8744;
	shf.l.wrap.b32 	%r8746, %r8745, %r8745, 16;
	add.s32 	%r8747, %r8681, %r8746;
	xor.b32  	%r8748, %r8719, %r8747;
	shf.l.wrap.b32 	%r8749, %r8748, %r8748, 12;
	add.s32 	%r8750, %r8744, %r8749;
	xor.b32  	%r8751, %r8746, %r8750;
	shf.l.wrap.b32 	%r8752, %r8751, %r8751, 8;
	add.s32 	%r8753, %r8747, %r8752;
	xor.b32  	%r8754, %r8749, %r8753;
	shf.l.wrap.b32 	%r8755, %r8754, %r8754, 7;
	add.s32 	%r8756, %r8714, %r8683;
	xor.b32  	%r8757, %r8704, %r8756;
	shf.l.wrap.b32 	%r8758, %r8757, %r8757, 16;
	add.s32 	%r8759, %r8693, %r8758;
	xor.b32  	%r8760, %r8683, %r8759;
	shf.l.wrap.b32 	%r8761, %r8760, %r8760, 12;
	add.s32 	%r8762, %r8756, %r8761;
	xor.b32  	%r8763, %r8758, %r8762;
	shf.l.wrap.b32 	%r8764, %r8763, %r8763, 8;
	add.s32 	%r8765, %r8759, %r8764;
	xor.b32  	%r8766, %r8761, %r8765;
	shf.l.wrap.b32 	%r8767, %r8766, %r8766, 7;
	add.s32 	%r8768, %r8726, %r8767;
	xor.b32  	%r8769, %r8740, %r8768;
	shf.l.wrap.b32 	%r8770, %r8769, %r8769, 16;
	add.s32 	%r8771, %r8753, %r8770;
	xor.b32  	%r8772, %r8767, %r8771;
	shf.l.wrap.b32 	%r8773, %r8772, %r8772, 12;
	add.s32 	%r8774, %r8768, %r8773;
	xor.b32  	%r8775, %r8770, %r8774;
	shf.l.wrap.b32 	%r8776, %r8775, %r8775, 8;
	add.s32 	%r8777, %r8771, %r8776;
	xor.b32  	%r8778, %r8773, %r8777;
	shf.l.wrap.b32 	%r8779, %r8778, %r8778, 7;
	add.s32 	%r8780, %r8738, %r8731;
	xor.b32  	%r8781, %r8752, %r8780;
	shf.l.wrap.b32 	%r8782, %r8781, %r8781, 16;
	add.s32 	%r8783, %r8765, %r8782;
	xor.b32  	%r8784, %r8731, %r8783;
	shf.l.wrap.b32 	%r8785, %r8784, %r8784, 12;
	add.s32 	%r8786, %r8780, %r8785;
	xor.b32  	%r8787, %r8782, %r8786;
	shf.l.wrap.b32 	%r8788, %r8787, %r8787, 8;
	add.s32 	%r8789, %r8783, %r8788;
	xor.b32  	%r8790, %r8785, %r8789;
	shf.l.wrap.b32 	%r8791, %r8790, %r8790, 7;
	add.s32 	%r8792, %r8750, %r8743;
	xor.b32  	%r8793, %r8764, %r8792;
	shf.l.wrap.b32 	%r8794, %r8793, %r8793, 16;
	add.s32 	%r8795, %r8729, %r8794;
	xor.b32  	%r8796, %r8743, %r8795;
	shf.l.wrap.b32 	%r8797, %r8796, %r8796, 12;
	add.s32 	%r8798, %r8792, %r8797;
	xor.b32  	%r8799, %r8794, %r8798;
	shf.l.wrap.b32 	%r8800, %r8799, %r8799, 8;
	add.s32 	%r8801, %r8795, %r8800;
	xor.b32  	%r8802, %r8797, %r8801;
	shf.l.wrap.b32 	%r8803, %r8802, %r8802, 7;
	add.s32 	%r8804, %r8762, %r8755;
	xor.b32  	%r8805, %r8728, %r8804;
	shf.l.wrap.b32 	%r8806, %r8805, %r8805, 16;
	add.s32 	%r8807, %r8741, %r8806;
	xor.b32  	%r8808, %r8755, %r8807;
	shf.l.wrap.b32 	%r8809, %r8808, %r8808, 12;
	add.s32 	%r8810, %r8804, %r8809;
	xor.b32  	%r8811, %r8806, %r8810;
	shf.l.wrap.b32 	%r8812, %r8811, %r8811, 8;
	add.s32 	%r8813, %r8807, %r8812;
	xor.b32  	%r8814, %r8809, %r8813;
	shf.l.wrap.b32 	%r8815, %r8814, %r8814, 7;
	add.s32 	%r8816, %r8774, %r8791;
	xor.b32  	%r8817, %r8812, %r8816;
	shf.l.wrap.b32 	%r8818, %r8817, %r8817, 16;
	add.s32 	%r8819, %r8801, %r8818;
	xor.b32  	%r8820, %r8791, %r8819;
	shf.l.wrap.b32 	%r8821, %r8820, %r8820, 12;
	add.s32 	%r8822, %r8816, %r8821;
	xor.b32  	%r8823, %r8818, %r8822;
	shf.l.wrap.b32 	%r8824, %r8823, %r8823, 8;
	add.s32 	%r8825, %r8819, %r8824;
	xor.b32  	%r8826, %r8821, %r8825;
	shf.l.wrap.b32 	%r8827, %r8826, %r8826, 7;
	add.s32 	%r8828, %r8786, %r8803;
	xor.b32  	%r8829, %r8776, %r8828;
	shf.l.wrap.b32 	%r8830, %r8829, %r8829, 16;
	add.s32 	%r8831, %r8813, %r8830;
	xor.b32  	%r8832, %r8803, %r8831;
	shf.l.wrap.b32 	%r8833, %r8832, %r8832, 12;
	add.s32 	%r8834, %r8828, %r8833;
	xor.b32  	%r8835, %r8830, %r8834;
	shf.l.wrap.b32 	%r8836, %r8835, %r8835, 8;
	add.s32 	%r8837, %r8831, %r8836;
	xor.b32  	%r8838, %r8833, %r8837;
	shf.l.wrap.b32 	%r8839, %r8838, %r8838, 7;
	add.s32 	%r8840, %r8798, %r8815;
	xor.b32  	%r8841, %r8788, %r8840;
	shf.l.wrap.b32 	%r8842, %r8841, %r8841, 16;
	add.s32 	%r8843, %r8777, %r8842;
	xor.b32  	%r8844, %r8815, %r8843;
	shf.l.wrap.b32 	%r8845, %r8844, %r8844, 12;
	add.s32 	%r8846, %r8840, %r8845;
	xor.b32  	%r8847, %r8842, %r8846;
	shf.l.wrap.b32 	%r8848, %r8847, %r8847, 8;
	add.s32 	%r8849, %r8843, %r8848;
	xor.b32  	%r8850, %r8845, %r8849;
	shf.l.wrap.b32 	%r8851, %r8850, %r8850, 7;
	add.s32 	%r8852, %r8810, %r8779;
	xor.b32  	%r8853, %r8800, %r8852;
	shf.l.wrap.b32 	%r8854, %r8853, %r8853, 16;
	add.s32 	%r8855, %r8789, %r8854;
	xor.b32  	%r8856, %r8779, %r8855;
	shf.l.wrap.b32 	%r8857, %r8856, %r8856, 12;
	add.s32 	%r8858, %r8852, %r8857;
	xor.b32  	%r8859, %r8854, %r8858;
	shf.l.wrap.b32 	%r8860, %r8859, %r8859, 8;
	add.s32 	%r8861, %r8855, %r8860;
	xor.b32  	%r8862, %r8857, %r8861;
	shf.l.wrap.b32 	%r8863, %r8862, %r8862, 7;
	add.s32 	%r21993, %r12, %r8822;
	add.s32 	%r21992, %r13, %r8834;
	add.s32 	%r21991, %r14, %r8846;
	add.s32 	%r21990, %r15, %r8858;
	add.s32 	%r21994, %r22001, %r8863;
	add.s32 	%r21995, %r22000, %r8827;
	add.s32 	%r21996, %r21999, %r8839;
	add.s32 	%r21997, %r21998, %r8851;
	xor.b32  	%r8864, %r8484, 1;
	shf.l.wrap.b32 	%r8865, %r8484, %r8864, 16;
	add.s32 	%r8866, %r22001, %r8865;
	xor.b32  	%r8867, %r22001, %r8866;
	shf.l.wrap.b32 	%r8868, %r8867, %r8867, 12;
	add.s32 	%r8869, %r8484, %r8868;
	xor.b32  	%r8870, %r8865, %r8869;
	shf.l.wrap.b32 	%r8871, %r8870, %r8870, 8;
	add.s32 	%r8872, %r8866, %r8871;
	xor.b32  	%r8873, %r8868, %r8872;
	shf.l.wrap.b32 	%r8874, %r8873, %r8873, 7;
	add.s32 	%r8875, %r8869, %r8505;
	xor.b32  	%r8876, %r8524, %r8875;
	shf.l.wrap.b32 	%r8877, %r8876, %r8876, 16;
	add.s32 	%r8878, %r8514, %r8877;
	xor.b32  	%r8879, %r8505, %r8878;
	shf.l.wrap.b32 	%r8880, %r8879, %r8879, 12;
	add.s32 	%r8881, %r8875, %r8880;
	xor.b32  	%r8882, %r8877, %r8881;
	shf.l.wrap.b32 	%r8883, %r8882, %r8882, 8;
	add.s32 	%r8884, %r8878, %r8883;
	xor.b32  	%r8885, %r8880, %r8884;
	shf.l.wrap.b32 	%r8886, %r8885, %r8885, 7;
	xor.b32  	%r8887, %r8871, %r8540;
	shf.l.wrap.b32 	%r8888, %r8887, %r8887, 16;
	add.s32 	%r8889, %r8525, %r8888;
	xor.b32  	%r8890, %r8516, %r8889;
	shf.l.wrap.b32 	%r8891, %r8890, %r8890, 12;
	add.s32 	%r8892, %r8540, %r8891;
	xor.b32  	%r8893, %r8888, %r8892;
	shf.l.wrap.b32 	%r8894, %r8893, %r8893, 8;
	add.s32 	%r8895, %r8889, %r8894;
	xor.b32  	%r8896, %r8891, %r8895;
	shf.l.wrap.b32 	%r8897, %r8896, %r8896, 7;
	add.s32 	%r8898, %r8872, %r8554;
	xor.b32  	%r8899, %r8527, %r8898;
	shf.l.wrap.b32 	%r8900, %r8899, %r8899, 12;
	add.s32 	%r8901, %r8552, %r8900;
	xor.b32  	%r8902, %r8554, %r8901;
	shf.l.wrap.b32 	%r8903, %r8902, %r8902, 8;
	add.s32 	%r8904, %r8898, %r8903;
	xor.b32  	%r8905, %r8900, %r8904;
	shf.l.wrap.b32 	%r8906, %r8905, %r8905, 7;
	add.s32 	%r8907, %r8522, %r8874;
	xor.b32  	%r8908, %r8513, %r8907;
	shf.l.wrap.b32 	%r8909, %r8908, %r8908, 16;
	add.s32 	%r8910, %r8503, %r8909;
	xor.b32  	%r8911, %r8874, %r8910;
	shf.l.wrap.b32 	%r8912, %r8911, %r8911, 12;
	add.s32 	%r8913, %r8907, %r8912;
	xor.b32  	%r8914, %r8909, %r8913;
	shf.l.wrap.b32 	%r8915, %r8914, %r8914, 8;
	add.s32 	%r8916, %r8910, %r8915;
	xor.b32  	%r8917, %r8912, %r8916;
	shf.l.wrap.b32 	%r8918, %r8917, %r8917, 7;
	add.s32 	%r8919, %r8881, %r8918;
	xor.b32  	%r8920, %r8894, %r8919;
	shf.l.wrap.b32 	%r8921, %r8920, %r8920, 16;
	add.s32 	%r8922, %r8904, %r8921;
	xor.b32  	%r8923, %r8918, %r8922;
	shf.l.wrap.b32 	%r8924, %r8923, %r8923, 12;
	add.s32 	%r8925, %r8919, %r8924;
	xor.b32  	%r8926, %r8921, %r8925;
	shf.l.wrap.b32 	%r8927, %r8926, %r8926, 8;
	add.s32 	%r8928, %r8922, %r8927;
	xor.b32  	%r8929, %r8924, %r8928;
	shf.l.wrap.b32 	%r8930, %r8929, %r8929, 7;
	add.s32 	%r8931, %r8892, %r8886;
	xor.b32  	%r8932, %r8903, %r8931;
	shf.l.wrap.b32 	%r8933, %r8932, %r8932, 16;
	add.s32 	%r8934, %r8916, %r8933;
	xor.b32  	%r8935, %r8886, %r8934;
	shf.l.wrap.b32 	%r8936, %r8935, %r8935, 12;
	add.s32 	%r8937, %r8931, %r8936;
	xor.b32  	%r8938, %r8933, %r8937;
	shf.l.wrap.b32 	%r8939, %r8938, %r8938, 8;
	add.s32 	%r8940, %r8934, %r8939;
	xor.b32  	%r8941, %r8936, %r8940;
	shf.l.wrap.b32 	%r8942, %r8941, %r8941, 7;
	add.s32 	%r8943, %r8901, %r8897;
	xor.b32  	%r8944, %r8915, %r8943;
	shf.l.wrap.b32 	%r8945, %r8944, %r8944, 16;
	add.s32 	%r8946, %r8884, %r8945;
	xor.b32  	%r8947, %r8897, %r8946;
	shf.l.wrap.b32 	%r8948, %r8947, %r8947, 12;
	add.s32 	%r8949, %r8943, %r8948;
	xor.b32  	%r8950, %r8945, %r8949;
	shf.l.wrap.b32 	%r8951, %r8950, %r8950, 8;
	add.s32 	%r8952, %r8946, %r8951;
	xor.b32  	%r8953, %r8948, %r8952;
	shf.l.wrap.b32 	%r8954, %r8953, %r8953, 7;
	add.s32 	%r8955, %r8913, %r8906;
	xor.b32  	%r8956, %r8883, %r8955;
	shf.l.wrap.b32 	%r8957, %r8956, %r8956, 16;
	add.s32 	%r8958, %r8895, %r8957;
	xor.b32  	%r8959, %r8906, %r8958;
	shf.l.wrap.b32 	%r8960, %r8959, %r8959, 12;
	add.s32 	%r8961, %r8955, %r8960;
	xor.b32  	%r8962, %r8957, %r8961;
	shf.l.wrap.b32 	%r8963, %r8962, %r8962, 8;
	add.s32 	%r8964, %r8958, %r8963;
	xor.b32  	%r8965, %r8960, %r8964;
	shf.l.wrap.b32 	%r8966, %r8965, %r8965, 7;
	add.s32 	%r8967, %r8925, %r8942;
	xor.b32  	%r8968, %r8963, %r8967;
	shf.l.wrap.b32 	%r8969, %r8968, %r8968, 16;
	add.s32 	%r8970, %r8952, %r8969;
	xor.b32  	%r8971, %r8942, %r8970;
	shf.l.wrap.b32 	%r8972, %r8971, %r8971, 12;
	add.s32 	%r8973, %r8967, %r8972;
	xor.b32  	%r8974, %r8969, %r8973;
	shf.l.wrap.b32 	%r8975, %r8974, %r8974, 8;
	add.s32 	%r8976, %r8970, %r8975;
	xor.b32  	%r8977, %r8972, %r8976;
	shf.l.wrap.b32 	%r8978, %r8977, %r8977, 7;
	add.s32 	%r8979, %r8937, %r8954;
	xor.b32  	%r8980, %r8927, %r8979;
	shf.l.wrap.b32 	%r8981, %r8980, %r8980, 16;
	add.s32 	%r8982, %r8964, %r8981;
	xor.b32  	%r8983, %r8954, %r8982;
	shf.l.wrap.b32 	%r8984, %r8983, %r8983, 12;
	add.s32 	%r8985, %r8979, %r8984;
	xor.b32  	%r8986, %r8981, %r8985;
	shf.l.wrap.b32 	%r8987, %r8986, %r8986, 8;
	add.s32 	%r8988, %r8982, %r8987;
	xor.b32  	%r8989, %r8984, %r8988;
	shf.l.wrap.b32 	%r8990, %r8989, %r8989, 7;
	add.s32 	%r8991, %r8949, %r8966;
	xor.b32  	%r8992, %r8939, %r8991;
	shf.l.wrap.b32 	%r8993, %r8992, %r8992, 16;
	add.s32 	%r8994, %r8928, %r8993;
	xor.b32  	%r8995, %r8966, %r8994;
	shf.l.wrap.b32 	%r8996, %r8995, %r8995, 12;
	add.s32 	%r8997, %r8991, %r8996;
	xor.b32  	%r8998, %r8993, %r8997;
	shf.l.wrap.b32 	%r8999, %r8998, %r8998, 8;
	add.s32 	%r9000, %r8994, %r8999;
	xor.b32  	%r9001, %r8996, %r9000;
	shf.l.wrap.b32 	%r9002, %r9001, %r9001, 7;
	add.s32 	%r9003, %r8961, %r8930;
	xor.b32  	%r9004, %r8951, %r9003;
	shf.l.wrap.b32 	%r9005, %r9004, %r9004, 16;
	add.s32 	%r9006, %r8940, %r9005;
	xor.b32  	%r9007, %r8930, %r9006;
	shf.l.wrap.b32 	%r9008, %r9007, %r9007, 12;
	add.s32 	%r9009, %r9003, %r9008;
	xor.b32  	%r9010, %r9005, %r9009;
	shf.l.wrap.b32 	%r9011, %r9010, %r9010, 8;
	add.s32 	%r9012, %r9006, %r9011;
	xor.b32  	%r9013, %r9008, %r9012;
	shf.l.wrap.b32 	%r9014, %r9013, %r9013, 7;
	add.s32 	%r9015, %r8973, %r9014;
	xor.b32  	%r9016, %r8987, %r9015;
	shf.l.wrap.b32 	%r9017, %r9016, %r9016, 16;
	add.s32 	%r9018, %r9000, %r9017;
	xor.b32  	%r9019, %r9014, %r9018;
	shf.l.wrap.b32 	%r9020, %r9019, %r9019, 12;
	add.s32 	%r9021, %r9015, %r9020;
	xor.b32  	%r9022, %r9017, %r9021;
	shf.l.wrap.b32 	%r9023, %r9022, %r9022, 8;
	add.s32 	%r9024, %r9018, %r9023;
	xor.b32  	%r9025, %r9020, %r9024;
	shf.l.wrap.b32 	%r9026, %r9025, %r9025, 7;
	add.s32 	%r9027, %r8985, %r8978;
	xor.b32  	%r9028, %r8999, %r9027;
	shf.l.wrap.b32 	%r9029, %r9028, %r9028, 16;
	add.s32 	%r9030, %r9012, %r9029;
	xor.b32  	%r9031, %r8978, %r9030;
	shf.l.wrap.b32 	%r9032, %r9031, %r9031, 12;
	add.s32 	%r9033, %r9027, %r9032;
	xor.b32  	%r9034, %r9029, %r9033;
	shf.l.wrap.b32 	%r9035, %r9034, %r9034, 8;
	add.s32 	%r9036, %r9030, %r9035;
	xor.b32  	%r9037, %r9032, %r9036;
	shf.l.wrap.b32 	%r9038, %r9037, %r9037, 7;
	add.s32 	%r9039, %r8997, %r8990;
	xor.b32  	%r9040, %r9011, %r9039;
	shf.l.wrap.b32 	%r9041, %r9040, %r9040, 16;
	add.s32 	%r9042, %r8976, %r9041;
	xor.b32  	%r9043, %r8990, %r9042;
	shf.l.wrap.b32 	%r9044, %r9043, %r9043, 12;
	add.s32 	%r9045, %r9039, %r9044;
	xor.b32  	%r9046, %r9041, %r9045;
	shf.l.wrap.b32 	%r9047, %r9046, %r9046, 8;
	add.s32 	%r9048, %r9042, %r9047;
	xor.b32  	%r9049, %r9044, %r9048;
	shf.l.wrap.b32 	%r9050, %r9049, %r9049, 7;
	add.s32 	%r9051, %r9009, %r9002;
	xor.b32  	%r9052, %r8975, %r9051;
	shf.l.wrap.b32 	%r9053, %r9052, %r9052, 16;
	add.s32 	%r9054, %r8988, %r9053;
	xor.b32  	%r9055, %r9002, %r9054;
	shf.l.wrap.b32 	%r9056, %r9055, %r9055, 12;
	add.s32 	%r9057, %r9051, %r9056;
	xor.b32  	%r9058, %r9053, %r9057;
	shf.l.wrap.b32 	%r9059, %r9058, %r9058, 8;
	add.s32 	%r9060, %r9054, %r9059;
	xor.b32  	%r9061, %r9056, %r9060;
	shf.l.wrap.b32 	%r9062, %r9061, %r9061, 7;
	add.s32 	%r9063, %r9021, %r9038;
	xor.b32  	%r9064, %r9059, %r9063;
	shf.l.wrap.b32 	%r9065, %r9064, %r9064, 16;
	add.s32 	%r9066, %r9048, %r9065;
	xor.b32  	%r9067, %r9038, %r9066;
	shf.l.wrap.b32 	%r9068, %r9067, %r9067, 12;
	add.s32 	%r9069, %r9063, %r9068;
	xor.b32  	%r9070, %r9065, %r9069;
	shf.l.wrap.b32 	%r9071, %r9070, %r9070, 8;
	add.s32 	%r9072, %r9066, %r9071;
	xor.b32  	%r9073, %r9068, %r9072;
	shf.l.wrap.b32 	%r9074, %r9073, %r9073, 7;
	add.s32 	%r9075, %r9033, %r9050;
	xor.b32  	%r9076, %r9023, %r9075;
	shf.l.wrap.b32 	%r9077, %r9076, %r9076, 16;
	add.s32 	%r9078, %r9060, %r9077;
	xor.b32  	%r9079, %r9050, %r9078;
	shf.l.wrap.b32 	%r9080, %r9079, %r9079, 12;
	add.s32 	%r9081, %r9075, %r9080;
	xor.b32  	%r9082, %r9077, %r9081;
	shf.l.wrap.b32 	%r9083, %r9082, %r9082, 8;
	add.s32 	%r9084, %r9078, %r9083;
	xor.b32  	%r9085, %r9080, %r9084;
	shf.l.wrap.b32 	%r9086, %r9085, %r9085, 7;
	add.s32 	%r9087, %r9045, %r9062;
	xor.b32  	%r9088, %r9035, %r9087;
	shf.l.wrap.b32 	%r9089, %r9088, %r9088, 16;
	add.s32 	%r9090, %r9024, %r9089;
	xor.b32  	%r9091, %r9062, %r9090;
	shf.l.wrap.b32 	%r9092, %r9091, %r9091, 12;
	add.s32 	%r9093, %r9087, %r9092;
	xor.b32  	%r9094, %r9089, %r9093;
	shf.l.wrap.b32 	%r9095, %r9094, %r9094, 8;
	add.s32 	%r9096, %r9090, %r9095;
	xor.b32  	%r9097, %r9092, %r9096;
	shf.l.wrap.b32 	%r9098, %r9097, %r9097, 7;
	add.s32 	%r9099, %r9057, %r9026;
	xor.b32  	%r9100, %r9047, %r9099;
	shf.l.wrap.b32 	%r9101, %r9100, %r9100, 16;
	add.s32 	%r9102, %r9036, %r9101;
	xor.b32  	%r9103, %r9026, %r9102;
	shf.l.wrap.b32 	%r9104, %r9103, %r9103, 12;
	add.s32 	%r9105, %r9099, %r9104;
	xor.b32  	%r9106, %r9101, %r9105;
	shf.l.wrap.b32 	%r9107, %r9106, %r9106, 8;
	add.s32 	%r9108, %r9102, %r9107;
	xor.b32  	%r9109, %r9104, %r9108;
	shf.l.wrap.b32 	%r9110, %r9109, %r9109, 7;
	add.s32 	%r9111, %r9069, %r9110;
	xor.b32  	%r9112, %r9083, %r9111;
	shf.l.wrap.b32 	%r9113, %r9112, %r9112, 16;
	add.s32 	%r9114, %r9096, %r9113;
	xor.b32  	%r9115, %r9110, %r9114;
	shf.l.wrap.b32 	%r9116, %r9115, %r9115, 12;
	add.s32 	%r9117, %r9111, %r9116;
	xor.b32  	%r9118, %r9113, %r9117;
	shf.l.wrap.b32 	%r9119, %r9118, %r9118, 8;
	add.s32 	%r9120, %r9081, %r9074;
	xor.b32  	%r9121, %r9095, %r9120;
	shf.l.wrap.b32 	%r9122, %r9121, %r9121, 16;
	add.s32 	%r9123, %r9108, %r9122;
	xor.b32  	%r9124, %r9074, %r9123;
	shf.l.wrap.b32 	%r9125, %r9124, %r9124, 12;
	add.s32 	%r9126, %r9120, %r9125;
	xor.b32  	%r9127, %r9122, %r9126;
	shf.l.wrap.b32 	%r9128, %r9127, %r9127, 8;
	add.s32 	%r9129, %r9123, %r9128;
	xor.b32  	%r9130, %r9125, %r9129;
	shf.l.wrap.b32 	%r9131, %r9130, %r9130, 7;
	add.s32 	%r9132, %r9093, %r9086;
	xor.b32  	%r9133, %r9107, %r9132;
	shf.l.wrap.b32 	%r9134, %r9133, %r9133, 16;
	add.s32 	%r9135, %r9072, %r9134;
	xor.b32  	%r9136, %r9086, %r9135;
	shf.l.wrap.b32 	%r9137, %r9136, %r9136, 12;
	add.s32 	%r9138, %r9132, %r9137;
	xor.b32  	%r9139, %r9134, %r9138;
	shf.l.wrap.b32 	%r9140, %r9139, %r9139, 8;
	add.s32 	%r9141, %r9135, %r9140;
	xor.b32  	%r9142, %r9137, %r9141;
	shf.l.wrap.b32 	%r9143, %r9142, %r9142, 7;
	add.s32 	%r9144, %r9105, %r9098;
	xor.b32  	%r9145, %r9071, %r9144;
	shf.l.wrap.b32 	%r9146, %r9145, %r9145, 16;
	add.s32 	%r9147, %r9084, %r9146;
	xor.b32  	%r9148, %r9098, %r9147;
	shf.l.wrap.b32 	%r9149, %r9148, %r9148, 12;
	add.s32 	%r9150, %r9144, %r9149;
	xor.b32  	%r9151, %r9146, %r9150;
	shf.l.wrap.b32 	%r9152, %r9151, %r9151, 8;
	add.s32 	%r9153, %r9147, %r9152;
	add.s32 	%r9154, %r9117, %r9131;
	xor.b32  	%r9155, %r9152, %r9154;
	shf.l.wrap.b32 	%r9156, %r9155, %r9155, 16;
	add.s32 	%r9157, %r9141, %r9156;
	xor.b32  	%r9158, %r9131, %r9157;
	shr.u32 	%r9159, %r9158, 20;
	add.s32 	%r9160, %r9154, %r9159;
	add.s32 	%r9161, %r9126, %r9143;
	xor.b32  	%r9162, %r9119, %r9161;
	shf.l.wrap.b32 	%r9163, %r9162, %r9162, 16;
	add.s32 	%r9164, %r9153, %r9163;
	xor.b32  	%r9165, %r9143, %r9164;
	shr.u32 	%r9166, %r9165, 20;
	add.s32 	%r9167, %r9161, %r9166;
	add.s32 	%r9168, %r12, %r9160;
	add.s32 	%r9169, %r13, %r9167;
	not.b32 	%r9170, %r21989;
	add.s32 	%r9171, %r380, %r9170;
	mov.b32 	%r9172, 1;
	shl.b32 	%r9173, %r9172, %r9171;
	and.b32  	%r395, %r9173, %r11;
	setp.eq.s32 	%p55, %r395, 0;
	selp.b32 	%r9174, %r9168, %r9169, %p55;
	cvt.u16.u32 	%rs186, %r9174;
	and.b16  	%rs334, %rs186, 1;
	and.b16  	%rs187, %rs332, 255;
	setp.ne.s16 	%p56, %rs187, 1;
	@%p56 bra 	$L__BB2_51;
	setp.eq.s32 	%p57, %r395, 0;
	mul.wide.u32 	%rd44, %r21989, 16;
	add.s64 	%rd45, %rd1, %rd44;
	ld.global.u32 	%r9175, [%rd45+3924];
	selp.b32 	%r9176, %r21993, %r21994, %p57;
	xor.b32  	%r9177, %r9176, %r9175;
	selp.b32 	%r9178, %r21992, %r21995, %p57;
	selp.b32 	%r21993, %r9177, %r21993, %p57;
	selp.b32 	%r21994, %r21994, %r9177, %p57;
	ld.global.u32 	%r9179, [%rd45+3928];
	xor.b32  	%r9180, %r9178, %r9179;
	selp.b32 	%r9181, %r21991, %r21996, %p57;
	selp.b32 	%r21992, %r9180, %r21992, %p57;
	selp.b32 	%r21995, %r21995, %r9180, %p57;
	ld.global.u32 	%r9182, [%rd45+3932];
	xor.b32  	%r9183, %r9181, %r9182;
	selp.b32 	%r9184, %r21990, %r21997, %p57;
	selp.b32 	%r21991, %r9183, %r21991, %p57;
	selp.b32 	%r21996, %r21996, %r9183, %p57;
	ld.global.u32 	%r9185, [%rd45+3936];
	xor.b32  	%r9186, %r9184, %r9185;
	selp.b32 	%r9187, 420, 445, %p57;
	selp.b32 	%r21990, %r9186, %r21990, %p57;
	selp.b32 	%r21997, %r21997, %r9186, %p57;
	add.s32 	%r9188, %r9187, %r21989;
	cvt.u64.u32 	%rd46, %r9188;
	add.s64 	%rd47, %rd1, %rd46;
	ld.global.u8 	%rs188, [%rd47+3904];
	xor.b16  	%rs334, %rs188, %rs334;
$L__BB2_51:
	setp.eq.s32 	%p58, %r395, 0;
	selp.b32 	%r22001, %r21993, %r21994, %p58;
	selp.b32 	%r22000, %r21992, %r21995, %p58;
	selp.b32 	%r21999, %r21991, %r21996, %p58;
	selp.b32 	%r21998, %r21990, %r21997, %p58;
	add.s32 	%r416, %r21989, 1;
	setp.ne.s32 	%p59, %r21989, %r381;
	mov.u16 	%rs332, %rs334;
	mov.u32 	%r21989, %r416;
	@%p59 bra 	$L__BB2_49;
$L__BB2_52:
	st.shared.v4.u32 	[s_mem+49312], {%r22001, %r22000, %r21999, %r21998};
	st.shared.u8 	[s_mem+49328], %rs334;
	ld.global.v2.u8 	{%rs337, %rs66}, [%rd1+4408];
	ld.global.u32 	%r22018, [%rd1+4392];
	ld.global.u32 	%r22017, [%rd1+4396];
	ld.global.u32 	%r22016, [%rd1+4400];
	ld.global.u32 	%r22015, [%rd1+4404];
	setp.lt.u16 	%p60, %rs66, 12;
	@%p60 bra 	$L__BB2_57;
	cvt.u32.u16 	%r9190, %rs66;
	and.b32  	%r425, %r9190, 255;
	add.s32 	%r426, %r425, -12;
	mov.b32 	%r22006, 0;
	mov.u16 	%rs335, %rs337;
$L__BB2_54:
	add.s32 	%r9191, %r12, %r22018;
	shf.l.wrap.b32 	%r9192, %r9191, %r9191, 16;
	add.s32 	%r9193, %r22018, %r9192;
	xor.b32  	%r9194, %r22018, %r9193;
	shf.l.wrap.b32 	%r9195, %r9194, %r9194, 12;
	add.s32 	%r9196, %r9191, %r9195;
	xor.b32  	%r9197, %r9192, %r9196;
	shf.l.wrap.b32 	%r9198, %r9197, %r9197, 8;
	add.s32 	%r9199, %r9193, %r9198;
	xor.b32  	%r9200, %r9195, %r9199;
	shf.l.wrap.b32 	%r9201, %r9200, %r9200, 7;
	add.s32 	%r9202, %r13, %r22017;
	shf.l.wrap.b32 	%r9203, %r9202, %r9202, 16;
	add.s32 	%r9204, %r22017, %r9203;
	xor.b32  	%r9205, %r22017, %r9204;
	shf.l.wrap.b32 	%r9206, %r9205, %r9205, 12;
	add.s32 	%r9207, %r9202, %r9206;
	xor.b32  	%r9208, %r9203, %r9207;
	shf.l.wrap.b32 	%r9209, %r9208, %r9208, 8;
	add.s32 	%r9210, %r9204, %r9209;
	xor.b32  	%r9211, %r9206, %r9210;
	shf.l.wrap.b32 	%r9212, %r9211, %r9211, 7;
	add.s32 	%r9213, %r14, %r22016;
	shf.l.wrap.b32 	%r9214, %r9213, %r9213, 16;
	add.s32 	%r9215, %r22016, %r9214;
	xor.b32  	%r9216, %r22016, %r9215;
	shf.l.wrap.b32 	%r9217, %r9216, %r9216, 12;
	add.s32 	%r9218, %r9213, %r9217;
	xor.b32  	%r9219, %r9214, %r9218;
	shf.l.wrap.b32 	%r9220, %r9219, %r9219, 8;
	add.s32 	%r9221, %r9215, %r9220;
	xor.b32  	%r9222, %r9217, %r9221;
	shf.l.wrap.b32 	%r9223, %r9222, %r9222, 7;
	add.s32 	%r9224, %r15, %r22015;
	shf.l.wrap.b32 	%r9225, %r9224, %r9224, 16;
	add.s32 	%r9226, %r22015, %r9225;
	xor.b32  	%r9227, %r22015, %r9226;
	shf.l.wrap.b32 	%r9228, %r9227, %r9227, 12;
	add.s32 	%r9229, %r9224, %r9228;
	xor.b32  	%r9230, %r9225, %r9229;
	shf.l.wrap.b32 	%r9231, %r9230, %r9230, 8;
	add.s32 	%r9232, %r9226, %r9231;
	xor.b32  	%r9233, %r9228, %r9232;
	shf.l.wrap.b32 	%r9234, %r9233, %r9233, 7;
	add.s32 	%r9235, %r9196, %r9212;
	xor.b32  	%r9236, %r9231, %r9235;
	shf.l.wrap.b32 	%r9237, %r9236, %r9236, 16;
	add.s32 	%r9238, %r9221, %r9237;
	xor.b32  	%r9239, %r9212, %r9238;
	shf.l.wrap.b32 	%r9240, %r9239, %r9239, 12;
	add.s32 	%r9241, %r9235, %r9240;
	xor.b32  	%r9242, %r9237, %r9241;
	shf.l.wrap.b32 	%r9243, %r9242, %r9242, 8;
	add.s32 	%r9244, %r9238, %r9243;
	xor.b32  	%r9245, %r9240, %r9244;
	shf.l.wrap.b32 	%r9246, %r9245, %r9245, 7;
	add.s32 	%r9247, %r9207, %r9223;
	xor.b32  	%r9248, %r9198, %r9247;
	shf.l.wrap.b32 	%r9249, %r9248, %r9248, 16;
	add.s32 	%r9250, %r9232, %r9249;
	xor.b32  	%r9251, %r9223, %r9250;
	shf.l.wrap.b32 	%r9252, %r9251, %r9251, 12;
	add.s32 	%r9253, %r9247, %r9252;
	xor.b32  	%r9254, %r9249, %r9253;
	shf.l.wrap.b32 	%r9255, %r9254, %r9254, 8;
	add.s32 	%r9256, %r9250, %r9255;
	xor.b32  	%r9257, %r9252, %r9256;
	shf.l.wrap.b32 	%r9258, %r9257, %r9257, 7;
	add.s32 	%r9259, %r9218, %r9234;
	xor.b32  	%r9260, %r9209, %r9259;
	shf.l.wrap.b32 	%r9261, %r9260, %r9260, 16;
	add.s32 	%r9262, %r9199, %r9261;
	xor.b32  	%r9263, %r9234, %r9262;
	shf.l.wrap.b32 	%r9264, %r9263, %r9263, 12;
	add.s32 	%r9265, %r9259, %r9264;
	xor.b32  	%r9266, %r9261, %r9265;
	shf.l.wrap.b32 	%r9267, %r9266, %r9266, 8;
	add.s32 	%r9268, %r9262, %r9267;
	xor.b32  	%r9269, %r9264, %r9268;
	shf.l.wrap.b32 	%r9270, %r9269, %r9269, 7;
	add.s32 	%r9271, %r9229, %r9201;
	xor.b32  	%r9272, %r9220, %r9271;
	shf.l.wrap.b32 	%r9273, %r9272, %r9272, 16;
	add.s32 	%r9274, %r9210, %r9273;
	xor.b32  	%r9275, %r9201, %r9274;
	shf.l.wrap.b32 	%r9276, %r9275, %r9275, 12;
	add.s32 	%r9277, %r9271, %r9276;
	xor.b32  	%r9278, %r9273, %r9277;
	shf.l.wrap.b32 	%r9279, %r9278, %r9278, 8;
	add.s32 	%r9280, %r9274, %r9279;
	xor.b32  	%r9281, %r9276, %r9280;
	shf.l.wrap.b32 	%r9282, %r9281, %r9281, 7;
	add.s32 	%r9283, %r9241, %r9282;
	xor.b32  	%r9284, %r9255, %r9283;
	shf.l.wrap.b32 	%r9285, %r9284, %r9284, 16;
	add.s32 	%r9286, %r9268, %r9285;
	xor.b32  	%r9287, %r9282, %r9286;
	shf.l.wrap.b32 	%r9288, %r9287, %r9287, 12;
	add.s32 	%r9289, %r9283, %r9288;
	xor.b32  	%r9290, %r9285, %r9289;
	shf.l.wrap.b32 	%r9291, %r9290, %r9290, 8;
	add.s32 	%r9292, %r9286, %r9291;
	xor.b32  	%r9293, %r9288, %r9292;
	shf.l.wrap.b32 	%r9294, %r9293, %r9293, 7;
	add.s32 	%r9295, %r9253, %r9246;
	xor.b32  	%r9296, %r9267, %r9295;
	shf.l.wrap.b32 	%r9297, %r9296, %r9296, 16;
	add.s32 	%r9298, %r9280, %r9297;
	xor.b32  	%r9299, %r9246, %r9298;
	shf.l.wrap.b32 	%r9300, %r9299, %r9299, 12;
	add.s32 	%r9301, %r9295, %r9300;
	xor.b32  	%r9302, %r9297, %r9301;
	shf.l.wrap.b32 	%r9303, %r9302, %r9302, 8;
	add.s32 	%r9304, %r9298, %r9303;
	xor.b32  	%r9305, %r9300, %r9304;
	shf.l.wrap.b32 	%r9306, %r9305, %r9305, 7;
	add.s32 	%r9307, %r9265, %r9258;
	xor.b32  	%r9308, %r9279, %r9307;
	shf.l.wrap.b32 	%r9309, %r9308, %r9308, 16;
	add.s32 	%r9310, %r9244, %r9309;
	xor.b32  	%r9311, %r9258, %r9310;
	shf.l.wrap.b32 	%r9312, %r9311, %r9311, 12;
	add.s32 	%r9313, %r9307, %r9312;
	xor.b32  	%r9314, %r9309, %r9313;
	shf.l.wrap.b32 	%r9315, %r9314, %r9314, 8;
	add.s32 	%r9316, %r9310, %r9315;
	xor.b32  	%r9317, %r9312, %r9316;
	shf.l.wrap.b32 	%r9318, %r9317, %r9317, 7;
	add.s32 	%r9319, %r9277, %r9270;
	xor.b32  	%r9320, %r9243, %r9319;
	shf.l.wrap.b32 	%r9321, %r9320, %r9320, 16;
	add.s32 	%r9322, %r9256, %r9321;
	xor.b32  	%r9323, %r9270, %r9322;
	shf.l.wrap.b32 	%r9324, %r9323, %r9323, 12;
	add.s32 	%r9325, %r9319, %r9324;
	xor.b32  	%r9326, %r9321, %r9325;
	shf.l.wrap.b32 	%r9327, %r9326, %r9326, 8;
	add.s32 	%r9328, %r9322, %r9327;
	xor.b32  	%r9329, %r9324, %r9328;
	shf.l.wrap.b32 	%r9330, %r9329, %r9329, 7;
	add.s32 	%r9331, %r9289, %r9306;
	xor.b32  	%r9332, %r9327, %r9331;
	shf.l.wrap.b32 	%r9333, %r9332, %r9332, 16;
	add.s32 	%r9334, %r9316, %r9333;
	xor.b32  	%r9335, %r9306, %r9334;
	shf.l.wrap.b32 	%r9336, %r9335, %r9335, 12;
	add.s32 	%r9337, %r9331, %r9336;
	xor.b32  	%r9338, %r9333, %r9337;
	shf.l.wrap.b32 	%r9339, %r9338, %r9338, 8;
	add.s32 	%r9340, %r9334, %r9339;
	xor.b32  	%r9341, %r9336, %r9340;
	shf.l.wrap.b32 	%r9342, %r9341, %r9341, 7;
	add.s32 	%r9343, %r9301, %r9318;
	xor.b32  	%r9344, %r9291, %r9343;
	shf.l.wrap.b32 	%r9345, %r9344, %r9344, 16;
	add.s32 	%r9346, %r9328, %r9345;
	xor.b32  	%r9347, %r9318, %r9346;
	shf.l.wrap.b32 	%r9348, %r9347, %r9347, 12;
	add.s32 	%r9349, %r9343, %r9348;
	xor.b32  	%r9350, %r9345, %r9349;
	shf.l.wrap.b32 	%r9351, %r9350, %r9350, 8;
	add.s32 	%r9352, %r9346, %r9351;
	xor.b32  	%r9353, %r9348, %r9352;
	shf.l.wrap.b32 	%r9354, %r9353, %r9353, 7;
	add.s32 	%r9355, %r9313, %r9330;
	xor.b32  	%r9356, %r9303, %r9355;
	shf.l.wrap.b32 	%r9357, %r9356, %r9356, 16;
	add.s32 	%r9358, %r9292, %r9357;
	xor.b32  	%r9359, %r9330, %r9358;
	shf.l.wrap.b32 	%r9360, %r9359, %r9359, 12;
	add.s32 	%r9361, %r9355, %r9360;
	xor.b32  	%r9362, %r9357, %r9361;
	shf.l.wrap.b32 	%r9363, %r9362, %r9362, 8;
	add.s32 	%r9364, %r9358, %r9363;
	xor.b32  	%r9365, %r9360, %r9364;
	shf.l.wrap.b32 	%r9366, %r9365, %r9365, 7;
	add.s32 	%r9367, %r9325, %r9294;
	xor.b32  	%r9368, %r9315, %r9367;
	shf.l.wrap.b32 	%r9369, %r9368, %r9368, 16;
	add.s32 	%r9370, %r9304, %r9369;
	xor.b32  	%r9371, %r9294, %r9370;
	shf.l.wrap.b32 	%r9372, %r9371, %r9371, 12;
	add.s32 	%r9373, %r9367, %r9372;
	xor.b32  	%r9374, %r9369, %r9373;
	shf.l.wrap.b32 	%r9375, %r9374, %r9374, 8;
	add.s32 	%r9376, %r9370, %r9375;
	xor.b32  	%r9377, %r9372, %r9376;
	shf.l.wrap.b32 	%r9378, %r9377, %r9377, 7;
	add.s32 	%r9379, %r9337, %r9378;
	xor.b32  	%r9380, %r9351, %r9379;
	shf.l.wrap.b32 	%r9381, %r9380, %r9380, 16;
	add.s32 	%r9382, %r9364, %r9381;
	xor.b32  	%r9383, %r9378, %r9382;
	shf.l.wrap.b32 	%r9384, %r9383, %r9383, 12;
	add.s32 	%r9385, %r9379, %r9384;
	xor.b32  	%r9386, %r9381, %r9385;
	shf.l.wrap.b32 	%r9387, %r9386, %r9386, 8;
	add.s32 	%r9388, %r9382, %r9387;
	xor.b32  	%r9389, %r9384, %r9388;
	shf.l.wrap.b32 	%r9390, %r9389, %r9389, 7;
	add.s32 	%r9391, %r9349, %r9342;
	xor.b32  	%r9392, %r9363, %r9391;
	shf.l.wrap.b32 	%r9393, %r9392, %r9392, 16;
	add.s32 	%r9394, %r9376, %r9393;
	xor.b32  	%r9395, %r9342, %r9394;
	shf.l.wrap.b32 	%r9396, %r9395, %r9395, 12;
	add.s32 	%r9397, %r9391, %r9396;
	xor.b32  	%r9398, %r9393, %r9397;
	shf.l.wrap.b32 	%r9399, %r9398, %r9398, 8;
	add.s32 	%r9400, %r9394, %r9399;
	xor.b32  	%r9401, %r9396, %r9400;
	shf.l.wrap.b32 	%r9402, %r9401, %r9401, 7;
	add.s32 	%r9403, %r9361, %r9354;
	xor.b32  	%r9404, %r9375, %r9403;
	shf.l.wrap.b32 	%r9405, %r9404, %r9404, 16;
	add.s32 	%r9406, %r9340, %r9405;
	xor.b32  	%r9407, %r9354, %r9406;
	shf.l.wrap.b32 	%r9408, %r9407, %r9407, 12;
	add.s32 	%r9409, %r9403, %r9408;
	xor.b32  	%r9410, %r9405, %r9409;
	shf.l.wrap.b32 	%r9411, %r9410, %r9410, 8;
	add.s32 	%r9412, %r9406, %r9411;
	xor.b32  	%r9413, %r9408, %r9412;
	shf.l.wrap.b32 	%r9414, %r9413, %r9413, 7;
	add.s32 	%r9415, %r9373, %r9366;
	xor.b32  	%r9416, %r9339, %r9415;
	shf.l.wrap.b32 	%r9417, %r9416, %r9416, 16;
	add.s32 	%r9418, %r9352, %r9417;
	xor.b32  	%r9419, %r9366, %r9418;
	shf.l.wrap.b32 	%r9420, %r9419, %r9419, 12;
	add.s32 	%r9421, %r9415, %r9420;
	xor.b32  	%r9422, %r9417, %r9421;
	shf.l.wrap.b32 	%r9423, %r9422, %r9422, 8;
	add.s32 	%r9424, %r9418, %r9423;
	xor.b32  	%r9425, %r9420, %r9424;
	shf.l.wrap.b32 	%r9426, %r9425, %r9425, 7;
	add.s32 	%r9427, %r9385, %r9402;
	xor.b32  	%r9428, %r9423, %r9427;
	shf.l.wrap.b32 	%r9429, %r9428, %r9428, 16;
	add.s32 	%r9430, %r9412, %r9429;
	xor.b32  	%r9431, %r9402, %r9430;
	shf.l.wrap.b32 	%r9432, %r9431, %r9431, 12;
	add.s32 	%r9433, %r9427, %r9432;
	xor.b32  	%r9434, %r9429, %r9433;
	shf.l.wrap.b32 	%r9435, %r9434, %r9434, 8;
	add.s32 	%r9436, %r9430, %r9435;
	xor.b32  	%r9437, %r9432, %r9436;
	shf.l.wrap.b32 	%r9438, %r9437, %r9437, 7;
	add.s32 	%r9439, %r9397, %r9414;
	xor.b32  	%r9440, %r9387, %r9439;
	shf.l.wrap.b32 	%r9441, %r9440, %r9440, 16;
	add.s32 	%r9442, %r9424, %r9441;
	xor.b32  	%r9443, %r9414, %r9442;
	shf.l.wrap.b32 	%r9444, %r9443, %r9443, 12;
	add.s32 	%r9445, %r9439, %r9444;
	xor.b32  	%r9446, %r9441, %r9445;
	shf.l.wrap.b32 	%r9447, %r9446, %r9446, 8;
	add.s32 	%r9448, %r9442, %r9447;
	xor.b32  	%r9449, %r9444, %r9448;
	shf.l.wrap.b32 	%r9450, %r9449, %r9449, 7;
	add.s32 	%r9451, %r9409, %r9426;
	xor.b32  	%r9452, %r9399, %r9451;
	shf.l.wrap.b32 	%r9453, %r9452, %r9452, 16;
	add.s32 	%r9454, %r9388, %r9453;
	xor.b32  	%r9455, %r9426, %r9454;
	shf.l.wrap.b32 	%r9456, %r9455, %r9455, 12;
	add.s32 	%r9457, %r9451, %r9456;
	xor.b32  	%r9458, %r9453, %r9457;
	shf.l.wrap.b32 	%r9459, %r9458, %r9458, 8;
	add.s32 	%r9460, %r9454, %r9459;
	xor.b32  	%r9461, %r9456, %r9460;
	shf.l.wrap.b32 	%r9462, %r9461, %r9461, 7;
	add.s32 	%r9463, %r9421, %r9390;
	xor.b32  	%r9464, %r9411, %r9463;
	shf.l.wrap.b32 	%r9465, %r9464, %r9464, 16;
	add.s32 	%r9466, %r9400, %r9465;
	xor.b32  	%r9467, %r9390, %r9466;
	shf.l.wrap.b32 	%r9468, %r9467, %r9467, 12;
	add.s32 	%r9469, %r9463, %r9468;
	xor.b32  	%r9470, %r9465, %r9469;
	shf.l.wrap.b32 	%r9471, %r9470, %r9470, 8;
	add.s32 	%r9472, %r9466, %r9471;
	xor.b32  	%r9473, %r9468, %r9472;
	shf.l.wrap.b32 	%r9474, %r9473, %r9473, 7;
	add.s32 	%r9475, %r9433, %r9474;
	xor.b32  	%r9476, %r9447, %r9475;
	shf.l.wrap.b32 	%r9477, %r9476, %r9476, 16;
	add.s32 	%r9478, %r9460, %r9477;
	xor.b32  	%r9479, %r9474, %r9478;
	shf.l.wrap.b32 	%r9480, %r9479, %r9479, 12;
	add.s32 	%r9481, %r9475, %r9480;
	xor.b32  	%r9482, %r9477, %r9481;
	shf.l.wrap.b32 	%r9483, %r9482, %r9482, 8;
	add.s32 	%r9484, %r9478, %r9483;
	xor.b32  	%r9485, %r9480, %r9484;
	shf.l.wrap.b32 	%r9486, %r9485, %r9485, 7;
	add.s32 	%r9487, %r9445, %r9438;
	xor.b32  	%r9488, %r9459, %r9487;
	shf.l.wrap.b32 	%r9489, %r9488, %r9488, 16;
	add.s32 	%r9490, %r9472, %r9489;
	xor.b32  	%r9491, %r9438, %r9490;
	shf.l.wrap.b32 	%r9492, %r9491, %r9491, 12;
	add.s32 	%r9493, %r9487, %r9492;
	xor.b32  	%r9494, %r9489, %r9493;
	shf.l.wrap.b32 	%r9495, %r9494, %r9494, 8;
	add.s32 	%r9496, %r9490, %r9495;
	xor.b32  	%r9497, %r9492, %r9496;
	shf.l.wrap.b32 	%r9498, %r9497, %r9497, 7;
	add.s32 	%r9499, %r9457, %r9450;
	xor.b32  	%r9500, %r9471, %r9499;
	shf.l.wrap.b32 	%r9501, %r9500, %r9500, 16;
	add.s32 	%r9502, %r9436, %r9501;
	xor.b32  	%r9503, %r9450, %r9502;
	shf.l.wrap.b32 	%r9504, %r9503, %r9503, 12;
	add.s32 	%r9505, %r9499, %r9504;
	xor.b32  	%r9506, %r9501, %r9505;
	shf.l.wrap.b32 	%r9507, %r9506, %r9506, 8;
	add.s32 	%r9508, %r9502, %r9507;
	xor.b32  	%r9509, %r9504, %r9508;
	shf.l.wrap.b32 	%r9510, %r9509, %r9509, 7;
	add.s32 	%r9511, %r9469, %r9462;
	xor.b32  	%r9512, %r9435, %r9511;
	shf.l.wrap.b32 	%r9513, %r9512, %r9512, 16;
	add.s32 	%r9514, %r9448, %r9513;
	xor.b32  	%r9515, %r9462, %r9514;
	shf.l.wrap.b32 	%r9516, %r9515, %r9515, 12;
	add.s32 	%r9517, %r9511, %r9516;
	xor.b32  	%r9518, %r9513, %r9517;
	shf.l.wrap.b32 	%r9519, %r9518, %r9518, 8;
	add.s32 	%r9520, %r9514, %r9519;
	xor.b32  	%r9521, %r9516, %r9520;
	shf.l.wrap.b32 	%r9522, %r9521, %r9521, 7;
	add.s32 	%r9523, %r9481, %r9498;
	xor.b32  	%r9524, %r9519, %r9523;
	shf.l.wrap.b32 	%r9525, %r9524, %r9524, 16;
	add.s32 	%r9526, %r9508, %r9525;
	xor.b32  	%r9527, %r9498, %r9526;
	shf.l.wrap.b32 	%r9528, %r9527, %r9527, 12;
	add.s32 	%r9529, %r9523, %r9528;
	xor.b32  	%r9530, %r9525, %r9529;
	shf.l.wrap.b32 	%r9531, %r9530, %r9530, 8;
	add.s32 	%r9532, %r9526, %r9531;
	xor.b32  	%r9533, %r9528, %r9532;
	shf.l.wrap.b32 	%r9534, %r9533, %r9533, 7;
	add.s32 	%r9535, %r9493, %r9510;
	xor.b32  	%r9536, %r9483, %r9535;
	shf.l.wrap.b32 	%r9537, %r9536, %r9536, 16;
	add.s32 	%r9538, %r9520, %r9537;
	xor.b32  	%r9539, %r9510, %r9538;
	shf.l.wrap.b32 	%r9540, %r9539, %r9539, 12;
	add.s32 	%r9541, %r9535, %r9540;
	xor.b32  	%r9542, %r9537, %r9541;
	shf.l.wrap.b32 	%r9543, %r9542, %r9542, 8;
	add.s32 	%r9544, %r9538, %r9543;
	xor.b32  	%r9545, %r9540, %r9544;
	shf.l.wrap.b32 	%r9546, %r9545, %r9545, 7;
	add.s32 	%r9547, %r9505, %r9522;
	xor.b32  	%r9548, %r9495, %r9547;
	shf.l.wrap.b32 	%r9549, %r9548, %r9548, 16;
	add.s32 	%r9550, %r9484, %r9549;
	xor.b32  	%r9551, %r9522, %r9550;
	shf.l.wrap.b32 	%r9552, %r9551, %r9551, 12;
	add.s32 	%r9553, %r9547, %r9552;
	xor.b32  	%r9554, %r9549, %r9553;
	shf.l.wrap.b32 	%r9555, %r9554, %r9554, 8;
	add.s32 	%r9556, %r9550, %r9555;
	xor.b32  	%r9557, %r9552, %r9556;
	shf.l.wrap.b32 	%r9558, %r9557, %r9557, 7;
	add.s32 	%r9559, %r9517, %r9486;
	xor.b32  	%r9560, %r9507, %r9559;
	shf.l.wrap.b32 	%r9561, %r9560, %r9560, 16;
	add.s32 	%r9562, %r9496, %r9561;
	xor.b32  	%r9563, %r9486, %r9562;
	shf.l.wrap.b32 	%r9564, %r9563, %r9563, 12;
	add.s32 	%r9565, %r9559, %r9564;
	xor.b32  	%r9566, %r9561, %r9565;
	shf.l.wrap.b32 	%r9567, %r9566, %r9566, 8;
	add.s32 	%r9568, %r9562, %r9567;
	xor.b32  	%r9569, %r9564, %r9568;
	shf.l.wrap.b32 	%r9570, %r9569, %r9569, 7;
	add.s32 	%r22010, %r12, %r9529;
	add.s32 	%r22009, %r13, %r9541;
	add.s32 	%r22008, %r14, %r9553;
	add.s32 	%r22007, %r15, %r9565;
	add.s32 	%r22011, %r22018, %r9570;
	add.s32 	%r22012, %r22017, %r9534;
	add.s32 	%r22013, %r22016, %r9546;
	add.s32 	%r22014, %r22015, %r9558;
	xor.b32  	%r9571, %r9191, 1;
	shf.l.wrap.b32 	%r9572, %r9191, %r9571, 16;
	add.s32 	%r9573, %r22018, %r9572;
	xor.b32  	%r9574, %r22018, %r9573;
	shf.l.wrap.b32 	%r9575, %r9574, %r9574, 12;
	add.s32 	%r9576, %r9191, %r9575;
	xor.b32  	%r9577, %r9572, %r9576;
	shf.l.wrap.b32 	%r9578, %r9577, %r9577, 8;
	add.s32 	%r9579, %r9573, %r9578;
	xor.b32  	%r9580, %r9575, %r9579;
	shf.l.wrap.b32 	%r9581, %r9580, %r9580, 7;
	add.s32 	%r9582, %r9576, %r9212;
	xor.b32  	%r9583, %r9231, %r9582;
	shf.l.wrap.b32 	%r9584, %r9583, %r9583, 16;
	add.s32 	%r9585, %r9221, %r9584;
	xor.b32  	%r9586, %r9212, %r9585;
	shf.l.wrap.b32 	%r9587, %r9586, %r9586, 12;
	add.s32 	%r9588, %r9582, %r9587;
	xor.b32  	%r9589, %r9584, %r9588;
	shf.l.wrap.b32 	%r9590, %r9589, %r9589, 8;
	add.s32 	%r9591, %r9585, %r9590;
	xor.b32  	%r9592, %r9587, %r9591;
	shf.l.wrap.b32 	%r9593, %r9592, %r9592, 7;
	xor.b32  	%r9594, %r9578, %r9247;
	shf.l.wrap.b32 	%r9595, %r9594, %r9594, 16;
	add.s32 	%r9596, %r9232, %r9595;
	xor.b32  	%r9597, %r9223, %r9596;
	shf.l.wrap.b32 	%r9598, %r9597, %r9597, 12;
	add.s32 	%r9599, %r9247, %r9598;
	xor.b32  	%r9600, %r9595, %r9599;
	shf.l.wrap.b32 	%r9601, %r9600, %r9600, 8;
	add.s32 	%r9602, %r9596, %r9601;
	xor.b32  	%r9603, %r9598, %r9602;
	shf.l.wrap.b32 	%r9604, %r9603, %r9603, 7;
	add.s32 	%r9605, %r9579, %r9261;
	xor.b32  	%r9606, %r9234, %r9605;
	shf.l.wrap.b32 	%r9607, %r9606, %r9606, 12;
	add.s32 	%r9608, %r9259, %r9607;
	xor.b32  	%r9609, %r9261, %r9608;
	shf.l.wrap.b32 	%r9610, %r9609, %r9609, 8;
	add.s32 	%r9611, %r9605, %r9610;
	xor.b32  	%r9612, %r9607, %r9611;
	shf.l.wrap.b32 	%r9613, %r9612, %r9612, 7;
	add.s32 	%r9614, %r9229, %r9581;
	xor.b32  	%r9615, %r9220, %r9614;
	shf.l.wrap.b32 	%r9616, %r9615, %r9615, 16;
	add.s32 	%r9617, %r9210, %r9616;
	xor.b32  	%r9618, %r9581, %r9617;
	shf.l.wrap.b32 	%r9619, %r9618, %r9618, 12;
	add.s32 	%r9620, %r9614, %r9619;
	xor.b32  	%r9621, %r9616, %r9620;
	shf.l.wrap.b32 	%r9622, %r9621, %r9621, 8;
	add.s32 	%r9623, %r9617, %r9622;
	xor.b32  	%r9624, %r9619, %r9623;
	shf.l.wrap.b32 	%r9625, %r9624, %r9624, 7;
	add.s32 	%r9626, %r9588, %r9625;
	xor.b32  	%r9627, %r9601, %r9626;
	shf.l.wrap.b32 	%r9628, %r9627, %r9627, 16;
	add.s32 	%r9629, %r9611, %r9628;
	xor.b32  	%r9630, %r9625, %r9629;
	shf.l.wrap.b32 	%r9631, %r9630, %r9630, 12;
	add.s32 	%r9632, %r9626, %r9631;
	xor.b32  	%r9633, %r9628, %r9632;
	shf.l.wrap.b32 	%r9634, %r9633, %r9633, 8;
	add.s32 	%r9635, %r9629, %r9634;
	xor.b32  	%r9636, %r9631, %r9635;
	shf.l.wrap.b32 	%r9637, %r9636, %r9636, 7;
	add.s32 	%r9638, %r9599, %r9593;
	xor.b32  	%r9639, %r9610, %r9638;
	shf.l.wrap.b32 	%r9640, %r9639, %r9639, 16;
	add.s32 	%r9641, %r9623, %r9640;
	xor.b32  	%r9642, %r9593, %r9641;
	shf.l.wrap.b32 	%r9643, %r9642, %r9642, 12;
	add.s32 	%r9644, %r9638, %r9643;
	xor.b32  	%r9645, %r9640, %r9644;
	shf.l.wrap.b32 	%r9646, %r9645, %r9645, 8;
	add.s32 	%r9647, %r9641, %r9646;
	xor.b32  	%r9648, %r9643, %r9647;
	shf.l.wrap.b32 	%r9649, %r9648, %r9648, 7;
	add.s32 	%r9650, %r9608, %r9604;
	xor.b32  	%r9651, %r9622, %r9650;
	shf.l.wrap.b32 	%r9652, %r9651, %r9651, 16;
	add.s32 	%r9653, %r9591, %r9652;
	xor.b32  	%r9654, %r9604, %r9653;
	shf.l.wrap.b32 	%r9655, %r9654, %r9654, 12;
	add.s32 	%r9656, %r9650, %r9655;
	xor.b32  	%r9657, %r9652, %r9656;
	shf.l.wrap.b32 	%r9658, %r9657, %r9657, 8;
	add.s32 	%r9659, %r9653, %r9658;
	xor.b32  	%r9660, %r9655, %r9659;
	shf.l.wrap.b32 	%r9661, %r9660, %r9660, 7;
	add.s32 	%r9662, %r9620, %r9613;
	xor.b32  	%r9663, %r9590, %r9662;
	shf.l.wrap.b32 	%r9664, %r9663, %r9663, 16;
	add.s32 	%r9665, %r9602, %r9664;
	xor.b32  	%r9666, %r9613, %r9665;
	shf.l.wrap.b32 	%r9667, %r9666, %r9666, 12;
	add.s32 	%r9668, %r9662, %r9667;
	xor.b32  	%r9669, %r9664, %r9668;
	shf.l.wrap.b32 	%r9670, %r9669, %r9669, 8;
	add.s32 	%r9671, %r9665, %r9670;
	xor.b32  	%r9672, %r9667, %r9671;
	shf.l.wrap.b32 	%r9673, %r9672, %r9672, 7;
	add.s32 	%r9674, %r9632, %r9649;
	xor.b32  	%r9675, %r9670, %r9674;
	shf.l.wrap.b32 	%r9676, %r9675, %r9675, 16;
	add.s32 	%r9677, %r9659, %r9676;
	xor.b32  	%r9678, %r9649, %r9677;
	shf.l.wrap.b32 	%r9679, %r9678, %r9678, 12;
	add.s32 	%r9680, %r9674, %r9679;
	xor.b32  	%r9681, %r9676, %r9680;
	shf.l.wrap.b32 	%r9682, %r9681, %r9681, 8;
	add.s32 	%r9683, %r9677, %r9682;
	xor.b32  	%r9684, %r9679, %r9683;
	shf.l.wrap.b32 	%r9685, %r9684, %r9684, 7;
	add.s32 	%r9686, %r9644, %r9661;
	xor.b32  	%r9687, %r9634, %r9686;
	shf.l.wrap.b32 	%r9688, %r9687, %r9687, 16;
	add.s32 	%r9689, %r9671, %r9688;
	xor.b32  	%r9690, %r9661, %r9689;
	shf.l.wrap.b32 	%r9691, %r9690, %r9690, 12;
	add.s32 	%r9692, %r9686, %r9691;
	xor.b32  	%r9693, %r9688, %r9692;
	shf.l.wrap.b32 	%r9694, %r9693, %r9693, 8;
	add.s32 	%r9695, %r9689, %r9694;
	xor.b32  	%r9696, %r9691, %r9695;
	shf.l.wrap.b32 	%r9697, %r9696, %r9696, 7;
	add.s32 	%r9698, %r9656, %r9673;
	xor.b32  	%r9699, %r9646, %r9698;
	shf.l.wrap.b32 	%r9700, %r9699, %r9699, 16;
	add.s32 	%r9701, %r9635, %r9700;
	xor.b32  	%r9702, %r9673, %r9701;
	shf.l.wrap.b32 	%r9703, %r9702, %r9702, 12;
	add.s32 	%r9704, %r9698, %r9703;
	xor.b32  	%r9705, %r9700, %r9704;
	shf.l.wrap.b32 	%r9706, %r9705, %r9705, 8;
	add.s32 	%r9707, %r9701, %r9706;
	xor.b32  	%r9708, %r9703, %r9707;
	shf.l.wrap.b32 	%r9709, %r9708, %r9708, 7;
	add.s32 	%r9710, %r9668, %r9637;
	xor.b32  	%r9711, %r9658, %r9710;
	shf.l.wrap.b32 	%r9712, %r9711, %r9711, 16;
	add.s32 	%r9713, %r9647, %r9712;
	xor.b32  	%r9714, %r9637, %r9713;
	shf.l.wrap.b32 	%r9715, %r9714, %r9714, 12;
	add.s32 	%r9716, %r9710, %r9715;
	xor.b32  	%r9717, %r9712, %r9716;
	shf.l.wrap.b32 	%r9718, %r9717, %r9717, 8;
	add.s32 	%r9719, %r9713, %r9718;
	xor.b32  	%r9720, %r9715, %r9719;
	shf.l.wrap.b32 	%r9721, %r9720, %r9720, 7;
	add.s32 	%r9722, %r9680, %r9721;
	xor.b32  	%r9723, %r9694, %r9722;
	shf.l.wrap.b32 	%r9724, %r9723, %r9723, 16;
	add.s32 	%r9725, %r9707, %r9724;
	xor.b32  	%r9726, %r9721, %r9725;
	shf.l.wrap.b32 	%r9727, %r9726, %r9726, 12;
	add.s32 	%r9728, %r9722, %r9727;
	xor.b32  	%r9729, %r9724, %r9728;
	shf.l.wrap.b32 	%r9730, %r9729, %r9729, 8;
	add.s32 	%r9731, %r9725, %r9730;
	xor.b32  	%r9732, %r9727, %r9731;
	shf.l.wrap.b32 	%r9733, %r9732, %r9732, 7;
	add.s32 	%r9734, %r9692, %r9685;
	xor.b32  	%r9735, %r9706, %r9734;
	shf.l.wrap.b32 	%r9736, %r9735, %r9735, 16;
	add.s32 	%r9737, %r9719, %r9736;
	xor.b32  	%r9738, %r9685, %r9737;
	shf.l.wrap.b32 	%r9739, %r9738, %r9738, 12;
	add.s32 	%r9740, %r9734, %r9739;
	xor.b32  	%r9741, %r9736, %r9740;
	shf.l.wrap.b32 	%r9742, %r9741, %r9741, 8;
	add.s32 	%r9743, %r9737, %r9742;
	xor.b32  	%r9744, %r9739, %r9743;
	shf.l.wrap.b32 	%r9745, %r9744, %r9744, 7;
	add.s32 	%r9746, %r9704, %r9697;
	xor.b32  	%r9747, %r9718, %r9746;
	shf.l.wrap.b32 	%r9748, %r9747, %r9747, 16;
	add.s32 	%r9749, %r9683, %r9748;
	xor.b32  	%r9750, %r9697, %r9749;
	shf.l.wrap.b32 	%r9751, %r9750, %r9750, 12;
	add.s32 	%r9752, %r9746, %r9751;
	xor.b32  	%r9753, %r9748, %r9752;
	shf.l.wrap.b32 	%r9754, %r9753, %r9753, 8;
	add.s32 	%r9755, %r9749, %r9754;
	xor.b32  	%r9756, %r9751, %r9755;
	shf.l.wrap.b32 	%r9757, %r9756, %r9756, 7;
	add.s32 	%r9758, %r9716, %r9709;
	xor.b32  	%r9759, %r9682, %r9758;
	shf.l.wrap.b32 	%r9760, %r9759, %r9759, 16;
	add.s32 	%r9761, %r9695, %r9760;
	xor.b32  	%r9762, %r9709, %r9761;
	shf.l.wrap.b32 	%r9763, %r9762, %r9762, 12;
	add.s32 	%r9764, %r9758, %r9763;
	xor.b32  	%r9765, %r9760, %r9764;
	shf.l.wrap.b32 	%r9766, %r9765, %r9765, 8;
	add.s32 	%r9767, %r9761, %r9766;
	xor.b32  	%r9768, %r9763, %r9767;
	shf.l.wrap.b32 	%r9769, %r9768, %r9768, 7;
	add.s32 	%r9770, %r9728, %r9745;
	xor.b32  	%r9771, %r9766, %r9770;
	shf.l.wrap.b32 	%r9772, %r9771, %r9771, 16;
	add.s32 	%r9773, %r9755, %r9772;
	xor.b32  	%r9774, %r9745, %r9773;
	shf.l.wrap.b32 	%r9775, %r9774, %r9774, 12;
	add.s32 	%r9776, %r9770, %r9775;
	xor.b32  	%r9777, %r9772, %r9776;
	shf.l.wrap.b32 	%r9778, %r9777, %r9777, 8;
	add.s32 	%r9779, %r9773, %r9778;
	xor.b32  	%r9780, %r9775, %r9779;
	shf.l.wrap.b32 	%r9781, %r9780, %r9780, 7;
	add.s32 	%r9782, %r9740, %r9757;
	xor.b32  	%r9783, %r9730, %r9782;
	shf.l.wrap.b32 	%r9784, %r9783, %r9783, 16;
	add.s32 	%r9785, %r9767, %r9784;
	xor.b32  	%r9786, %r9757, %r9785;
	shf.l.wrap.b32 	%r9787, %r9786, %r9786, 12;
	add.s32 	%r9788, %r9782, %r9787;
	xor.b32  	%r9789, %r9784, %r9788;
	shf.l.wrap.b32 	%r9790, %r9789, %r9789, 8;
	add.s32 	%r9791, %r9785, %r9790;
	xor.b32  	%r9792, %r9787, %r9791;
	shf.l.wrap.b32 	%r9793, %r9792, %r9792, 7;
	add.s32 	%r9794, %r9752, %r9769;
	xor.b32  	%r9795, %r9742, %r9794;
	shf.l.wrap.b32 	%r9796, %r9795, %r9795, 16;
	add.s32 	%r9797, %r9731, %r9796;
	xor.b32  	%r9798, %r9769, %r9797;
	shf.l.wrap.b32 	%r9799, %r9798, %r9798, 12;
	add.s32 	%r9800, %r9794, %r9799;
	xor.b32  	%r9801, %r9796, %r9800;
	shf.l.wrap.b32 	%r9802, %r9801, %r9801, 8;
	add.s32 	%r9803, %r9797, %r9802;
	xor.b32  	%r9804, %r9799, %r9803;
	shf.l.wrap.b32 	%r9805, %r9804, %r9804, 7;
	add.s32 	%r9806, %r9764, %r9733;
	xor.b32  	%r9807, %r9754, %r9806;
	shf.l.wrap.b32 	%r9808, %r9807, %r9807, 16;
	add.s32 	%r9809, %r9743, %r9808;
	xor.b32  	%r9810, %r9733, %r9809;
	shf.l.wrap.b32 	%r9811, %r9810, %r9810, 12;
	add.s32 	%r9812, %r9806, %r9811;
	xor.b32  	%r9813, %r9808, %r9812;
	shf.l.wrap.b32 	%r9814, %r9813, %r9813, 8;
	add.s32 	%r9815, %r9809, %r9814;
	xor.b32  	%r9816, %r9811, %r9815;
	shf.l.wrap.b32 	%r9817, %r9816, %r9816, 7;
	add.s32 	%r9818, %r9776, %r9817;
	xor.b32  	%r9819, %r9790, %r9818;
	shf.l.wrap.b32 	%r9820, %r9819, %r9819, 16;
	add.s32 	%r9821, %r9803, %r9820;
	xor.b32  	%r9822, %r9817, %r9821;
	shf.l.wrap.b32 	%r9823, %r9822, %r9822, 12;
	add.s32 	%r9824, %r9818, %r9823;
	xor.b32  	%r9825, %r9820, %r9824;
	shf.l.wrap.b32 	%r9826, %r9825, %r9825, 8;
	add.s32 	%r9827, %r9788, %r9781;
	xor.b32  	%r9828, %r9802, %r9827;
	shf.l.wrap.b32 	%r9829, %r9828, %r9828, 16;
	add.s32 	%r9830, %r9815, %r9829;
	xor.b32  	%r9831, %r9781, %r9830;
	shf.l.wrap.b32 	%r9832, %r9831, %r9831, 12;
	add.s32 	%r9833, %r9827, %r9832;
	xor.b32  	%r9834, %r9829, %r9833;
	shf.l.wrap.b32 	%r9835, %r9834, %r9834, 8;
	add.s32 	%r9836, %r9830, %r9835;
	xor.b32  	%r9837, %r9832, %r9836;
	shf.l.wrap.b32 	%r9838, %r9837, %r9837, 7;
	add.s32 	%r9839, %r9800, %r9793;
	xor.b32  	%r9840, %r9814, %r9839;
	shf.l.wrap.b32 	%r9841, %r9840, %r9840, 16;
	add.s32 	%r9842, %r9779, %r9841;
	xor.b32  	%r9843, %r9793, %r9842;
	shf.l.wrap.b32 	%r9844, %r9843, %r9843, 12;
	add.s32 	%r9845, %r9839, %r9844;
	xor.b32  	%r9846, %r9841, %r9845;
	shf.l.wrap.b32 	%r9847, %r9846, %r9846, 8;
	add.s32 	%r9848, %r9842, %r9847;
	xor.b32  	%r9849, %r9844, %r9848;
	shf.l.wrap.b32 	%r9850, %r9849, %r9849, 7;
	add.s32 	%r9851, %r9812, %r9805;
	xor.b32  	%r9852, %r9778, %r9851;
	shf.l.wrap.b32 	%r9853, %r9852, %r9852, 16;
	add.s32 	%r9854, %r9791, %r9853;
	xor.b32  	%r9855, %r9805, %r9854;
	shf.l.wrap.b32 	%r9856, %r9855, %r9855, 12;
	add.s32 	%r9857, %r9851, %r9856;
	xor.b32  	%r9858, %r9853, %r9857;
	shf.l.wrap.b32 	%r9859, %r9858, %r9858, 8;
	add.s32 	%r9860, %r9854, %r9859;
	add.s32 	%r9861, %r9824, %r9838;
	xor.b32  	%r9862, %r9859, %r9861;
	shf.l.wrap.b32 	%r9863, %r9862, %r9862, 16;
	add.s32 	%r9864, %r9848, %r9863;
	xor.b32  	%r9865, %r9838, %r9864;
	shr.u32 	%r9866, %r9865, 20;
	add.s32 	%r9867, %r9861, %r9866;
	add.s32 	%r9868, %r9833, %r9850;
	xor.b32  	%r9869, %r9826, %r9868;
	shf.l.wrap.b32 	%r9870, %r9869, %r9869, 16;
	add.s32 	%r9871, %r9860, %r9870;
	xor.b32  	%r9872, %r9850, %r9871;
	shr.u32 	%r9873, %r9872, 20;
	add.s32 	%r9874, %r9868, %r9873;
	add.s32 	%r9875, %r12, %r9867;
	add.s32 	%r9876, %r13, %r9874;
	not.b32 	%r9877, %r22006;
	add.s32 	%r9878, %r425, %r9877;
	mov.b32 	%r9879, 1;
	shl.b32 	%r9880, %r9879, %r9878;
	and.b32  	%r440, %r9880, %r11;
	setp.eq.s32 	%p61, %r440, 0;
	selp.b32 	%r9881, %r9875, %r9876, %p61;
	cvt.u16.u32 	%rs189, %r9881;
	and.b16  	%rs337, %rs189, 1;
	and.b16  	%rs190, %rs335, 255;
	setp.ne.s16 	%p62, %rs190, 1;
	@%p62 bra 	$L__BB2_56;
	setp.eq.s32 	%p63, %r440, 0;
	mul.wide.u32 	%rd48, %r22006, 16;
	add.s64 	%rd49, %rd1, %rd48;
	ld.global.u32 	%r9882, [%rd49+4412];
	selp.b32 	%r9883, %r22010, %r22011, %p63;
	xor.b32  	%r9884, %r9883, %r9882;
	selp.b32 	%r9885, %r22009, %r22012, %p63;
	selp.b32 	%r22010, %r9884, %r22010, %p63;
	selp.b32 	%r22011, %r22011, %r9884, %p63;
	ld.global.u32 	%r9886, [%rd49+4416];
	xor.b32  	%r9887, %r9885, %r9886;
	selp.b32 	%r9888, %r22008, %r22013, %p63;
	selp.b32 	%r22009, %r9887, %r22009, %p63;
	selp.b32 	%r22012, %r22012, %r9887, %p63;
	ld.global.u32 	%r9889, [%rd49+4420];
	xor.b32  	%r9890, %r9888, %r9889;
	selp.b32 	%r9891, %r22007, %r22014, %p63;
	selp.b32 	%r22008, %r9890, %r22008, %p63;
	selp.b32 	%r22013, %r22013, %r9890, %p63;
	ld.global.u32 	%r9892, [%rd49+4424];
	xor.b32  	%r9893, %r9891, %r9892;
	selp.b32 	%r9894, 420, 445, %p63;
	selp.b32 	%r22007, %r9893, %r22007, %p63;
	selp.b32 	%r22014, %r22014, %r9893, %p63;
	add.s32 	%r9895, %r9894, %r22006;
	cvt.u64.u32 	%rd50, %r9895;
	add.s64 	%rd51, %rd1, %rd50;
	ld.global.u8 	%rs191, [%rd51+4392];
	xor.b16  	%rs337, %rs191, %rs337;
$L__BB2_56:
	setp.eq.s32 	%p64, %r440, 0;
	selp.b32 	%r22018, %r22010, %r22011, %p64;
	selp.b32 	%r22017, %r22009, %r22012, %p64;
	selp.b32 	%r22016, %r22008, %r22013, %p64;
	selp.b32 	%r22015, %r22007, %r22014, %p64;
	add.s32 	%r461, %r22006, 1;
	setp.ne.s32 	%p65, %r22006, %r426;
	mov.u16 	%rs335, %rs337;
	mov.u32 	%r22006, %r461;
	@%p65 bra 	$L__BB2_54;
$L__BB2_57:
	st.shared.u32 	[s_mem+49332], %r22018;
	st.shared.v2.u32 	[s_mem+49336], {%r22017, %r22016};
	st.shared.u32 	[s_mem+49344], %r22015;
	st.shared.u8 	[s_mem+49348], %rs337;
	ld.global.v2.u8 	{%rs340, %rs73}, [%rd1+4896];
	ld.global.u32 	%r22035, [%rd1+4880];
	ld.global.u32 	%r22034, [%rd1+4884];
	ld.global.u32 	%r22033, [%rd1+4888];
	ld.global.u32 	%r22032, [%rd1+4892];
	setp.lt.u16 	%p66, %rs73, 12;
	@%p66 bra 	$L__BB2_62;
	cvt.u32.u16 	%r9897, %rs73;
	and.b32  	%r470, %r9897, 255;
	add.s32 	%r471, %r470, -12;
	mov.b32 	%r22023, 0;
	mov.u16 	%rs338, %rs340;
$L__BB2_59:
	add.s32 	%r9898, %r12, %r22035;
	shf.l.wrap.b32 	%r9899, %r9898, %r9898, 16;
	add.s32 	%r9900, %r22035, %r9899;
	xor.b32  	%r9901, %r22035, %r9900;
	shf.l.wrap.b32 	%r9902, %r9901, %r9901, 12;
	add.s32 	%r9903, %r9898, %r9902;
	xor.b32  	%r9904, %r9899, %r9903;
	shf.l.wrap.b32 	%r9905, %r9904, %r9904, 8;
	add.s32 	%r9906, %r9900, %r9905;
	xor.b32  	%r9907, %r9902, %r9906;
	shf.l.wrap.b32 	%r9908, %r9907, %r9907, 7;
	add.s32 	%r9909, %r13, %r22034;
	shf.l.wrap.b32 	%r9910, %r9909, %r9909, 16;
	add.s32 	%r9911, %r22034, %r9910;
	xor.b32  	%r9912, %r22034, %r9911;
	shf.l.wrap.b32 	%r9913, %r9912, %r9912, 12;
	add.s32 	%r9914, %r9909, %r9913;
	xor.b32  	%r9915, %r9910, %r9914;
	shf.l.wrap.b32 	%r9916, %r9915, %r9915, 8;
	add.s32 	%r9917, %r9911, %r9916;
	xor.b32  	%r9918, %r9913, %r9917;
	shf.l.wrap.b32 	%r9919, %r9918, %r9918, 7;
	add.s32 	%r9920, %r14, %r22033;
	shf.l.wrap.b32 	%r9921, %r9920, %r9920, 16;
	add.s32 	%r9922, %r22033, %r9921;
	xor.b32  	%r9923, %r22033, %r9922;
	shf.l.wrap.b32 	%r9924, %r9923, %r9923, 12;
	add.s32 	%r9925, %r9920, %r9924;
	xor.b32  	%r9926, %r9921, %r9925;
	shf.l.wrap.b32 	%r9927, %r9926, %r9926, 8;
	add.s32 	%r9928, %r9922, %r9927;
	xor.b32  	%r9929, %r9924, %r9928;
	shf.l.wrap.b32 	%r9930, %r9929, %r9929, 7;
	add.s32 	%r9931, %r15, %r22032;
	shf.l.wrap.b32 	%r9932, %r9931, %r9931, 16;
	add.s32 	%r9933, %r22032, %r9932;
	xor.b32  	%r9934, %r22032, %r9933;
	shf.l.wrap.b32 	%r9935, %r9934, %r9934, 12;
	add.s32 	%r9936, %r9931, %r9935;
	xor.b32  	%r9937, %r9932, %r9936;
	shf.l.wrap.b32 	%r9938, %r9937, %r9937, 8;
	add.s32 	%r9939, %r9933, %r9938;
	xor.b32  	%r9940, %r9935, %r9939;
	shf.l.wrap.b32 	%r9941, %r9940, %r9940, 7;
	add.s32 	%r9942, %r9903, %r9919;
	xor.b32  	%r9943, %r9938, %r9942;
	shf.l.wrap.b32 	%r9944, %r9943, %r9943, 16;
	add.s32 	%r9945, %r9928, %r9944;
	xor.b32  	%r9946, %r9919, %r9945;
	shf.l.wrap.b32 	%r9947, %r9946, %r9946, 12;
	add.s32 	%r9948, %r9942, %r9947;
	xor.b32  	%r9949, %r9944, %r9948;
	shf.l.wrap.b32 	%r9950, %r9949, %r9949, 8;
	add.s32 	%r9951, %r9945, %r9950;
	xor.b32  	%r9952, %r9947, %r9951;
	shf.l.wrap.b32 	%r9953, %r9952, %r9952, 7;
	add.s32 	%r9954, %r9914, %r9930;
	xor.b32  	%r9955, %r9905, %r9954;
	shf.l.wrap.b32 	%r9956, %r9955, %r9955, 16;
	add.s32 	%r9957, %r9939, %r9956;
	xor.b32  	%r9958, %r9930, %r9957;
	shf.l.wrap.b32 	%r9959, %r9958, %r9958, 12;
	add.s32 	%r9960, %r9954, %r9959;
	xor.b32  	%r9961, %r9956, %r9960;
	shf.l.wrap.b32 	%r9962, %r9961, %r9961, 8;
	add.s32 	%r9963, %r9957, %r9962;
	xor.b32  	%r9964, %r9959, %r9963;
	shf.l.wrap.b32 	%r9965, %r9964, %r9964, 7;
	add.s32 	%r9966, %r9925, %r9941;
	xor.b32  	%r9967, %r9916, %r9966;
	shf.l.wrap.b32 	%r9968, %r9967, %r9967, 16;
	add.s32 	%r9969, %r9906, %r9968;
	xor.b32  	%r9970, %r9941, %r9969;
	shf.l.wrap.b32 	%r9971, %r9970, %r9970, 12;
	add.s32 	%r9972, %r9966, %r9971;
	xor.b32  	%r9973, %r9968, %r9972;
	shf.l.wrap.b32 	%r9974, %r9973, %r9973, 8;
	add.s32 	%r9975, %r9969, %r9974;
	xor.b32  	%r9976, %r9971, %r9975;
	shf.l.wrap.b32 	%r9977, %r9976, %r9976, 7;
	add.s32 	%r9978, %r9936, %r9908;
	xor.b32  	%r9979, %r9927, %r9978;
	shf.l.wrap.b32 	%r9980, %r9979, %r9979, 16;
	add.s32 	%r9981, %r9917, %r9980;
	xor.b32  	%r9982, %r9908, %r9981;
	shf.l.wrap.b32 	%r9983, %r9982, %r9982, 12;
	add.s32 	%r9984, %r9978, %r9983;
	xor.b32  	%r9985, %r9980, %r9984;
	shf.l.wrap.b32 	%r9986, %r9985, %r9985, 8;
	add.s32 	%r9987, %r9981, %r9986;
	xor.b32  	%r9988, %r9983, %r9987;
	shf.l.wrap.b32 	%r9989, %r9988, %r9988, 7;
	add.s32 	%r9990, %r9948, %r9989;
	xor.b32  	%r9991, %r9962, %r9990;
	shf.l.wrap.b32 	%r9992, %r9991, %r9991, 16;
	add.s32 	%r9993, %r9975, %r9992;
	xor.b32  	%r9994, %r9989, %r9993;
	shf.l.wrap.b32 	%r9995, %r9994, %r9994, 12;
	add.s32 	%r9996, %r9990, %r9995;
	xor.b32  	%r9997, %r9992, %r9996;
	shf.l.wrap.b32 	%r9998, %r9997, %r9997, 8;
	add.s32 	%r9999, %r9993, %r9998;
	xor.b32  	%r10000, %r9995, %r9999;
	shf.l.wrap.b32 	%r10001, %r10000, %r10000, 7;
	add.s32 	%r10002, %r9960, %r9953;
	xor.b32  	%r10003, %r9974, %r10002;
	shf.l.wrap.b32 	%r10004, %r10003, %r10003, 16;
	add.s32 	%r10005, %r9987, %r10004;
	xor.b32  	%r10006, %r9953, %r10005;
	shf.l.wrap.b32 	%r10007, %r10006, %r10006, 12;
	add.s32 	%r10008, %r10002, %r10007;
	xor.b32  	%r10009, %r10004, %r10008;
	shf.l.wrap.b32 	%r10010, %r10009, %r10009, 8;
	add.s32 	%r10011, %r10005, %r10010;
	xor.b32  	%r10012, %r10007, %r10011;
	shf.l.wrap.b32 	%r10013, %r10012, %r10012, 7;
	add.s32 	%r10014, %r9972, %r9965;
	xor.b32  	%r10015, %r9986, %r10014;
	shf.l.wrap.b32 	%r10016, %r10015, %r10015, 16;
	add.s32 	%r10017, %r9951, %r10016;
	xor.b32  	%r10018, %r9965, %r10017;
	shf.l.wrap.b32 	%r10019, %r10018, %r10018, 12;
	add.s32 	%r10020, %r10014, %r10019;
	xor.b32  	%r10021, %r10016, %r10020;
	shf.l.wrap.b32 	%r10022, %r10021, %r10021, 8;
	add.s32 	%r10023, %r10017, %r10022;
	xor.b32  	%r10024, %r10019, %r10023;
	shf.l.wrap.b32 	%r10025, %r10024, %r10024, 7;
	add.s32 	%r10026, %r9984, %r9977;
	xor.b32  	%r10027, %r9950, %r10026;
	shf.l.wrap.b32 	%r10028, %r10027, %r10027, 16;
	add.s32 	%r10029, %r9963, %r10028;
	xor.b32  	%r10030, %r9977, %r10029;
	shf.l.wrap.b32 	%r10031, %r10030, %r10030, 12;
	add.s32 	%r10032, %r10026, %r10031;
	xor.b32  	%r10033, %r10028, %r10032;
	shf.l.wrap.b32 	%r10034, %r10033, %r10033, 8;
	add.s32 	%r10035, %r10029, %r10034;
	xor.b32  	%r10036, %r10031, %r10035;
	shf.l.wrap.b32 	%r10037, %r10036, %r10036, 7;
	add.s32 	%r10038, %r9996, %r10013;
	xor.b32  	%r10039, %r10034, %r10038;
	shf.l.wrap.b32 	%r10040, %r10039, %r10039, 16;
	add.s32 	%r10041, %r10023, %r10040;
	xor.b32  	%r10042, %r10013, %r10041;
	shf.l.wrap.b32 	%r10043, %r10042, %r10042, 12;
	add.s32 	%r10044, %r10038, %r10043;
	xor.b32  	%r10045, %r10040, %r10044;
	shf.l.wrap.b32 	%r10046, %r10045, %r10045, 8;
	add.s32 	%r10047, %r10041, %r10046;
	xor.b32  	%r10048, %r10043, %r10047;
	shf.l.wrap.b32 	%r10049, %r10048, %r10048, 7;
	add.s32 	%r10050, %r10008, %r10025;
	xor.b32  	%r10051, %r9998, %r10050;
	shf.l.wrap.b32 	%r10052, %r10051, %r10051, 16;
	add.s32 	%r10053, %r10035, %r10052;
	xor.b32  	%r10054, %r10025, %r10053;
	shf.l.wrap.b32 	%r10055, %r10054, %r10054, 12;
	add.s32 	%r10056, %r10050, %r10055;
	xor.b32  	%r10057, %r10052, %r10056;
	shf.l.wrap.b32 	%r10058, %r10057, %r10057, 8;
	add.s32 	%r10059, %r10053, %r10058;
	xor.b32  	%r10060, %r10055, %r10059;
	shf.l.wrap.b32 	%r10061, %r10060, %r10060, 7;
	add.s32 	%r10062, %r10020, %r10037;
	xor.b32  	%r10063, %r10010, %r10062;
	shf.l.wrap.b32 	%r10064, %r10063, %r10063, 16;
	add.s32 	%r10065, %r9999, %r10064;
	xor.b32  	%r10066, %r10037, %r10065;
	shf.l.wrap.b32 	%r10067, %r10066, %r10066, 12;
	add.s32 	%r10068, %r10062, %r10067;
	xor.b32  	%r10069, %r10064, %r10068;
	shf.l.wrap.b32 	%r10070, %r10069, %r10069, 8;
	add.s32 	%r10071, %r10065, %r10070;
	xor.b32  	%r10072, %r10067, %r10071;
	shf.l.wrap.b32 	%r10073, %r10072, %r10072, 7;
	add.s32 	%r10074, %r10032, %r10001;
	xor.b32  	%r10075, %r10022, %r10074;
	shf.l.wrap.b32 	%r10076, %r10075, %r10075, 16;
	add.s32 	%r10077, %r10011, %r10076;
	xor.b32  	%r10078, %r10001, %r10077;
	shf.l.wrap.b32 	%r10079, %r10078, %r10078, 12;
	add.s32 	%r10080, %r10074, %r10079;
	xor.b32  	%r10081, %r10076, %r10080;
	shf.l.wrap.b32 	%r10082, %r10081, %r10081, 8;
	add.s32 	%r10083, %r10077, %r10082;
	xor.b32  	%r10084, %r10079, %r10083;
	shf.l.wrap.b32 	%r10085, %r10084, %r10084, 7;
	add.s32 	%r10086, %r10044, %r10085;
	xor.b32  	%r10087, %r10058, %r10086;
	shf.l.wrap.b32 	%r10088, %r10087, %r10087, 16;
	add.s32 	%r10089, %r10071, %r10088;
	xor.b32  	%r10090, %r10085, %r10089;
	shf.l.wrap.b32 	%r10091, %r10090, %r10090, 12;
	add.s32 	%r10092, %r10086, %r10091;
	xor.b32  	%r10093, %r10088, %r10092;
	shf.l.wrap.b32 	%r10094, %r10093, %r10093, 8;
	add.s32 	%r10095, %r10089, %r10094;
	xor.b32  	%r10096, %r10091, %r10095;
	shf.l.wrap.b32 	%r10097, %r10096, %r10096, 7;
	add.s32 	%r10098, %r10056, %r10049;
	xor.b32  	%r10099, %r10070, %r10098;
	shf.l.wrap.b32 	%r10100, %r10099, %r10099, 16;
	add.s32 	%r10101, %r10083, %r10100;
	xor.b32  	%r10102, %r10049, %r10101;
	shf.l.wrap.b32 	%r10103, %r10102, %r10102, 12;
	add.s32 	%r10104, %r10098, %r10103;
	xor.b32  	%r10105, %r10100, %r10104;
	shf.l.wrap.b32 	%r10106, %r10105, %r10105, 8;
	add.s32 	%r10107, %r10101, %r10106;
	xor.b32  	%r10108, %r10103, %r10107;
	shf.l.wrap.b32 	%r10109, %r10108, %r10108, 7;
	add.s32 	%r10110, %r10068, %r10061;
	xor.b32  	%r10111, %r10082, %r10110;
	shf.l.wrap.b32 	%r10112, %r10111, %r10111, 16;
	add.s32 	%r10113, %r10047, %r10112;
	xor.b32  	%r10114, %r10061, %r10113;
	shf.l.wrap.b32 	%r10115, %r10114, %r10114, 12;
	add.s32 	%r10116, %r10110, %r10115;
	xor.b32  	%r10117, %r10112, %r10116;
	shf.l.wrap.b32 	%r10118, %r10117, %r10117, 8;
	add.s32 	%r10119, %r10113, %r10118;
	xor.b32  	%r10120, %r10115, %r10119;
	shf.l.wrap.b32 	%r10121, %r10120, %r10120, 7;
	add.s32 	%r10122, %r10080, %r10073;
	xor.b32  	%r10123, %r10046, %r10122;
	shf.l.wrap.b32 	%r10124, %r10123, %r10123, 16;
	add.s32 	%r10125, %r10059, %r10124;
	xor.b32  	%r10126, %r10073, %r10125;
	shf.l.wrap.b32 	%r10127, %r10126, %r10126, 12;
	add.s32 	%r10128, %r10122, %r10127;
	xor.b32  	%r10129, %r10124, %r10128;
	shf.l.wrap.b32 	%r10130, %r10129, %r10129, 8;
	add.s32 	%r10131, %r10125, %r10130;
	xor.b32  	%r10132, %r10127, %r10131;
	shf.l.wrap.b32 	%r10133, %r10132, %r10132, 7;
	add.s32 	%r10134, %r10092, %r10109;
	xor.b32  	%r10135, %r10130, %r10134;
	shf.l.wrap.b32 	%r10136, %r10135, %r10135, 16;
	add.s32 	%r10137, %r10119, %r10136;
	xor.b32  	%r10138, %r10109, %r10137;
	shf.l.wrap.b32 	%r10139, %r10138, %r10138, 12;
	add.s32 	%r10140, %r10134, %r10139;
	xor.b32  	%r10141, %r10136, %r10140;
	shf.l.wrap.b32 	%r10142, %r10141, %r10141, 8;
	add.s32 	%r10143, %r10137, %r10142;
	xor.b32  	%r10144, %r10139, %r10143;
	shf.l.wrap.b32 	%r10145, %r10144, %r10144, 7;
	add.s32 	%r10146, %r10104, %r10121;
	xor.b32  	%r10147, %r10094, %r10146;
	shf.l.wrap.b32 	%r10148, %r10147, %r10147, 16;
	add.s32 	%r10149, %r10131, %r10148;
	xor.b32  	%r10150, %r10121, %r10149;
	shf.l.wrap.b32 	%r10151, %r10150, %r10150, 12;
	add.s32 	%r10152, %r10146, %r10151;
	xor.b32  	%r10153, %r10148, %r10152;
	shf.l.wrap.b32 	%r10154, %r10153, %r10153, 8;
	add.s32 	%r10155, %r10149, %r10154;
	xor.b32  	%r10156, %r10151, %r10155;
	shf.l.wrap.b32 	%r10157, %r10156, %r10156, 7;
	add.s32 	%r10158, %r10116, %r10133;
	xor.b32  	%r10159, %r10106, %r10158;
	shf.l.wrap.b32 	%r10160, %r10159, %r10159, 16;
	add.s32 	%r10161, %r10095, %r10160;
	xor.b32  	%r10162, %r10133, %r10161;
	shf.l.wrap.b32 	%r10163, %r10162, %r10162, 12;
	add.s32 	%r10164, %r10158, %r10163;
	xor.b32  	%r10165, %r10160, %r10164;
	shf.l.wrap.b32 	%r10166, %r10165, %r10165, 8;
	add.s32 	%r10167, %r10161, %r10166;
	xor.b32  	%r10168, %r10163, %r10167;
	shf.l.wrap.b32 	%r10169, %r10168, %r10168, 7;
	add.s32 	%r10170, %r10128, %r10097;
	xor.b32  	%r10171, %r10118, %r10170;
	shf.l.wrap.b32 	%r10172, %r10171, %r10171, 16;
	add.s32 	%r10173, %r10107, %r10172;
	xor.b32  	%r10174, %r10097, %r10173;
	shf.l.wrap.b32 	%r10175, %r10174, %r10174, 12;
	add.s32 	%r10176, %r10170, %r10175;
	xor.b32  	%r10177, %r10172, %r10176;
	shf.l.wrap.b32 	%r10178, %r10177, %r10177, 8;
	add.s32 	%r10179, %r10173, %r10178;
	xor.b32  	%r10180, %r10175, %r10179;
	shf.l.wrap.b32 	%r10181, %r10180, %r10180, 7;
	add.s32 	%r10182, %r10140, %r10181;
	xor.b32  	%r10183, %r10154, %r10182;
	shf.l.wrap.b32 	%r10184, %r10183, %r10183, 16;
	add.s32 	%r10185, %r10167, %r10184;
	xor.b32  	%r10186, %r10181, %r10185;
	shf.l.wrap.b32 	%r10187, %r10186, %r10186, 12;
	add.s32 	%r10188, %r10182, %r10187;
	xor.b32  	%r10189, %r10184, %r10188;
	shf.l.wrap.b32 	%r10190, %r10189, %r10189, 8;
	add.s32 	%r10191, %r10185, %r10190;
	xor.b32  	%r10192, %r10187, %r10191;
	shf.l.wrap.b32 	%r10193, %r10192, %r10192, 7;
	add.s32 	%r10194, %r10152, %r10145;
	xor.b32  	%r10195, %r10166, %r10194;
	shf.l.wrap.b32 	%r10196, %r10195, %r10195, 16;
	add.s32 	%r10197, %r10179, %r10196;
	xor.b32  	%r10198, %r10145, %r10197;
	shf.l.wrap.b32 	%r10199, %r10198, %r10198, 12;
	add.s32 	%r10200, %r10194, %r10199;
	xor.b32  	%r10201, %r10196, %r10200;
	shf.l.wrap.b32 	%r10202, %r10201, %r10201, 8;
	add.s32 	%r10203, %r10197, %r10202;
	xor.b32  	%r10204, %r10199, %r10203;
	shf.l.wrap.b32 	%r10205, %r10204, %r10204, 7;
	add.s32 	%r10206, %r10164, %r10157;
	xor.b32  	%r10207, %r10178, %r10206;
	shf.l.wrap.b32 	%r10208, %r10207, %r10207, 16;
	add.s32 	%r10209, %r10143, %r10208;
	xor.b32  	%r10210, %r10157, %r10209;
	shf.l.wrap.b32 	%r10211, %r10210, %r10210, 12;
	add.s32 	%r10212, %r10206, %r10211;
	xor.b32  	%r10213, %r10208, %r10212;
	shf.l.wrap.b32 	%r10214, %r10213, %r10213, 8;
	add.s32 	%r10215, %r10209, %r10214;
	xor.b32  	%r10216, %r10211, %r10215;
	shf.l.wrap.b32 	%r10217, %r10216, %r10216, 7;
	add.s32 	%r10218, %r10176, %r10169;
	xor.b32  	%r10219, %r10142, %r10218;
	shf.l.wrap.b32 	%r10220, %r10219, %r10219, 16;
	add.s32 	%r10221, %r10155, %r10220;
	xor.b32  	%r10222, %r10169, %r10221;
	shf.l.wrap.b32 	%r10223, %r10222, %r10222, 12;
	add.s32 	%r10224, %r10218, %r10223;
	xor.b32  	%r10225, %r10220, %r10224;
	shf.l.wrap.b32 	%r10226, %r10225, %r10225, 8;
	add.s32 	%r10227, %r10221, %r10226;
	xor.b32  	%r10228, %r10223, %r10227;
	shf.l.wrap.b32 	%r10229, %r10228, %r10228, 7;
	add.s32 	%r10230, %r10188, %r10205;
	xor.b32  	%r10231, %r10226, %r10230;
	shf.l.wrap.b32 	%r10232, %r10231, %r10231, 16;
	add.s32 	%r10233, %r10215, %r10232;
	xor.b32  	%r10234, %r10205, %r10233;
	shf.l.wrap.b32 	%r10235, %r10234, %r10234, 12;
	add.s32 	%r10236, %r10230, %r10235;
	xor.b32  	%r10237, %r10232, %r10236;
	shf.l.wrap.b32 	%r10238, %r10237, %r10237, 8;
	add.s32 	%r10239, %r10233, %r10238;
	xor.b32  	%r10240, %r10235, %r10239;
	shf.l.wrap.b32 	%r10241, %r10240, %r10240, 7;
	add.s32 	%r10242, %r10200, %r10217;
	xor.b32  	%r10243, %r10190, %r10242;
	shf.l.wrap.b32 	%r10244, %r10243, %r10243, 16;
	add.s32 	%r10245, %r10227, %r10244;
	xor.b32  	%r10246, %r10217, %r10245;
	shf.l.wrap.b32 	%r10247, %r10246, %r10246, 12;
	add.s32 	%r10248, %r10242, %r10247;
	xor.b32  	%r10249, %r10244, %r10248;
	shf.l.wrap.b32 	%r10250, %r10249, %r10249, 8;
	add.s32 	%r10251, %r10245, %r10250;
	xor.b32  	%r10252, %r10247, %r10251;
	shf.l.wrap.b32 	%r10253, %r10252, %r10252, 7;
	add.s32 	%r10254, %r10212, %r10229;
	xor.b32  	%r10255, %r10202, %r10254;
	shf.l.wrap.b32 	%r10256, %r10255, %r10255, 16;
	add.s32 	%r10257, %r10191, %r10256;
	xor.b32  	%r10258, %r10229, %r10257;
	shf.l.wrap.b32 	%r10259, %r10258, %r10258, 12;
	add.s32 	%r10260, %r10254, %r10259;
	xor.b32  	%r10261, %r10256, %r10260;
	shf.l.wrap.b32 	%r10262, %r10261, %r10261, 8;
	add.s32 	%r10263, %r10257, %r10262;
	xor.b32  	%r10264, %r10259, %r10263;
	shf.l.wrap.b32 	%r10265, %r10264, %r10264, 7;
	add.s32 	%r10266, %r10224, %r10193;
	xor.b32  	%r10267, %r10214, %r10266;
	shf.l.wrap.b32 	%r10268, %r10267, %r10267, 16;
	add.s32 	%r10269, %r10203, %r10268;
	xor.b32  	%r10270, %r10193, %r10269;
	shf.l.wrap.b32 	%r10271, %r10270, %r10270, 12;
	add.s32 	%r10272, %r10266, %r10271;
	xor.b32  	%r10273, %r10268, %r10272;
	shf.l.wrap.b32 	%r10274, %r10273, %r10273, 8;
	add.s32 	%r10275, %r10269, %r10274;
	xor.b32  	%r10276, %r10271, %r10275;
	shf.l.wrap.b32 	%r10277, %r10276, %r10276, 7;
	add.s32 	%r22027, %r12, %r10236;
	add.s32 	%r22026, %r13, %r10248;
	add.s32 	%r22025, %r14, %r10260;
	add.s32 	%r22024, %r15, %r10272;
	add.s32 	%r22028, %r22035, %r10277;
	add.s32 	%r22029, %r22034, %r10241;
	add.s32 	%r22030, %r22033, %r10253;
	add.s32 	%r22031, %r22032, %r10265;
	xor.b32  	%r10278, %r9898, 1;
	shf.l.wrap.b32 	%r10279, %r9898, %r10278, 16;
	add.s32 	%r10280, %r22035, %r10279;
	xor.b32  	%r10281, %r22035, %r10280;
	shf.l.wrap.b32 	%r10282, %r10281, %r10281, 12;
	add.s32 	%r10283, %r9898, %r10282;
	xor.b32  	%r10284, %r10279, %r10283;
	shf.l.wrap.b32 	%r10285, %r10284, %r10284, 8;
	add.s32 	%r10286, %r10280, %r10285;
	xor.b32  	%r10287, %r10282, %r10286;
	shf.l.wrap.b32 	%r10288, %r10287, %r10287, 7;
	add.s32 	%r10289, %r10283, %r9919;
	xor.b32  	%r10290, %r9938, %r10289;
	shf.l.wrap.b32 	%r10291, %r10290, %r10290, 16;
	add.s32 	%r10292, %r9928, %r10291;
	xor.b32  	%r10293, %r9919, %r10292;
	shf.l.wrap.b32 	%r10294, %r10293, %r10293, 12;
	add.s32 	%r10295, %r10289, %r10294;
	xor.b32  	%r10296, %r10291, %r10295;
	shf.l.wrap.b32 	%r10297, %r10296, %r10296, 8;
	add.s32 	%r10298, %r10292, %r10297;
	xor.b32  	%r10299, %r10294, %r10298;
	shf.l.wrap.b32 	%r10300, %r10299, %r10299, 7;
	xor.b32  	%r10301, %r10285, %r9954;
	shf.l.wrap.b32 	%r10302, %r10301, %r10301, 16;
	add.s32 	%r10303, %r9939, %r10302;
	xor.b32  	%r10304, %r9930, %r10303;
	shf.l.wrap.b32 	%r10305, %r10304, %r10304, 12;
	add.s32 	%r10306, %r9954, %r10305;
	xor.b32  	%r10307, %r10302, %r10306;
	shf.l.wrap.b32 	%r10308, %r10307, %r10307, 8;
	add.s32 	%r10309, %r10303, %r10308;
	xor.b32  	%r10310, %r10305, %r10309;
	shf.l.wrap.b32 	%r10311, %r10310, %r10310, 7;
	add.s32 	%r10312, %r10286, %r9968;
	xor.b32  	%r10313, %r9941, %r10312;
	shf.l.wrap.b32 	%r10314, %r10313, %r10313, 12;
	add.s32 	%r10315, %r9966, %r10314;
	xor.b32  	%r10316, %r9968, %r10315;
	shf.l.wrap.b32 	%r10317, %r10316, %r10316, 8;
	add.s32 	%r10318, %r10312, %r10317;
	xor.b32  	%r10319, %r10314, %r10318;
	shf.l.wrap.b32 	%r10320, %r10319, %r10319, 7;
	add.s32 	%r10321, %r9936, %r10288;
	xor.b32  	%r10322, %r9927, %r10321;
	shf.l.wrap.b32 	%r10323, %r10322, %r10322, 16;
	add.s32 	%r10324, %r9917, %r10323;
	xor.b32  	%r10325, %r10288, %r10324;
	shf.l.wrap.b32 	%r10326, %r10325, %r10325, 12;
	add.s32 	%r10327, %r10321, %r10326;
	xor.b32  	%r10328, %r10323, %r10327;
	shf.l.wrap.b32 	%r10329, %r10328, %r10328, 8;
	add.s32 	%r10330, %r10324, %r10329;
	xor.b32  	%r10331, %r10326, %r10330;
	shf.l.wrap.b32 	%r10332, %r10331, %r10331, 7;
	add.s32 	%r10333, %r10295, %r10332;
	xor.b32  	%r10334, %r10308, %r10333;
	shf.l.wrap.b32 	%r10335, %r10334, %r10334, 16;
	add.s32 	%r10336, %r10318, %r10335;
	xor.b32  	%r10337, %r10332, %r10336;
	shf.l.wrap.b32 	%r10338, %r10337, %r10337, 12;
	add.s32 	%r10339, %r10333, %r10338;
	xor.b32  	%r10340, %r10335, %r10339;
	shf.l.wrap.b32 	%r10341, %r10340, %r10340, 8;
	add.s32 	%r10342, %r10336, %r10341;
	xor.b32  	%r10343, %r10338, %r10342;
	shf.l.wrap.b32 	%r10344, %r10343, %r10343, 7;
	add.s32 	%r10345, %r10306, %r10300;
	xor.b32  	%r10346, %r10317, %r10345;
	shf.l.wrap.b32 	%r10347, %r10346, %r10346, 16;
	add.s32 	%r10348, %r10330, %r10347;
	xor.b32  	%r10349, %r10300, %r10348;
	shf.l.wrap.b32 	%r10350, %r10349, %r10349, 12;
	add.s32 	%r10351, %r10345, %r10350;
	xor.b32  	%r10352, %r10347, %r10351;
	shf.l.wrap.b32 	%r10353, %r10352, %r10352, 8;
	add.s32 	%r10354, %r10348, %r10353;
	xor.b32  	%r10355, %r10350, %r10354;
	shf.l.wrap.b32 	%r10356, %r10355, %r10355, 7;
	add.s32 	%r10357, %r10315, %r10311;
	xor.b32  	%r10358, %r10329, %r10357;
	shf.l.wrap.b32 	%r10359, %r10358, %r10358, 16;
	add.s32 	%r10360, %r10298, %r10359;
	xor.b32  	%r10361, %r10311, %r10360;
	shf.l.wrap.b32 	%r10362, %r10361, %r10361, 12;
	add.s32 	%r10363, %r10357, %r10362;
	xor.b32  	%r10364, %r10359, %r10363;
	shf.l.wrap.b32 	%r10365, %r10364, %r10364, 8;
	add.s32 	%r10366, %r10360, %r10365;
	xor.b32  	%r10367, %r10362, %r10366;
	shf.l.wrap.b32 	%r10368, %r10367, %r10367, 7;
	add.s32 	%r10369, %r10327, %r10320;
	xor.b32  	%r10370, %r10297, %r10369;
	shf.l.wrap.b32 	%r10371, %r10370, %r10370, 16;
	add.s32 	%r10372, %r10309, %r10371;
	xor.b32  	%r10373, %r10320, %r10372;
	shf.l.wrap.b32 	%r10374, %r10373, %r10373, 12;
	add.s32 	%r10375, %r10369, %r10374;
	xor.b32  	%r10376, %r10371, %r10375;
	shf.l.wrap.b32 	%r10377, %r10376, %r10376, 8;
	add.s32 	%r10378, %r10372, %r10377;
	xor.b32  	%r10379, %r10374, %r10378;
	shf.l.wrap.b32 	%r10380, %r10379, %r10379, 7;
	add.s32 	%r10381, %r10339, %r10356;
	xor.b32  	%r10382, %r10377, %r10381;
	shf.l.wrap.b32 	%r10383, %r10382, %r10382, 16;
	add.s32 	%r10384, %r10366, %r10383;
	xor.b32  	%r10385, %r10356, %r10384;
	shf.l.wrap.b32 	%r10386, %r10385, %r10385, 12;
	add.s32 	%r10387, %r10381, %r10386;
	xor.b32  	%r10388, %r10383, %r10387;
	shf.l.wrap.b32 	%r10389, %r10388, %r10388, 8;
	add.s32 	%r10390, %r10384, %r10389;
	xor.b32  	%r10391, %r10386, %r10390;
	shf.l.wrap.b32 	%r10392, %r10391, %r10391, 7;
	add.s32 	%r10393, %r10351, %r10368;
	xor.b32  	%r10394, %r10341, %r10393;
	shf.l.wrap.b32 	%r10395, %r10394, %r10394, 16;
	add.s32 	%r10396, %r10378, %r10395;
	xor.b32  	%r10397, %r10368, %r10396;
	shf.l.wrap.b32 	%r10398, %r10397, %r10397, 12;
	add.s32 	%r10399, %r10393, %r10398;
	xor.b32  	%r10400, %r10395, %r10399;
	shf.l.wrap.b32 	%r10401, %r10400, %r10400, 8;
	add.s32 	%r10402, %r10396, %r10401;
	xor.b32  	%r10403, %r10398, %r10402;
	shf.l.wrap.b32 	%r10404, %r10403, %r10403, 7;
	add.s32 	%r10405, %r10363, %r10380;
	xor.b32  	%r10406, %r10353, %r10405;
	shf.l.wrap.b32 	%r10407, %r10406, %r10406, 16;
	add.s32 	%r10408, %r10342, %r10407;
	xor.b32  	%r10409, %r10380, %r10408;
	shf.l.wrap.b32 	%r10410, %r10409, %r10409, 12;
	add.s32 	%r10411, %r10405, %r10410;
	xor.b32  	%r10412, %r10407, %r10411;
	shf.l.wrap.b32 	%r10413, %r10412, %r10412, 8;
	add.s32 	%r10414, %r10408, %r10413;
	xor.b32  	%r10415, %r10410, %r10414;
	shf.l.wrap.b32 	%r10416, %r10415, %r10415, 7;
	add.s32 	%r10417, %r10375, %r10344;
	xor.b32  	%r10418, %r10365, %r10417;
	shf.l.wrap.b32 	%r10419, %r10418, %r10418, 16;
	add.s32 	%r10420, %r10354, %r10419;
	xor.b32  	%r10421, %r10344, %r10420;
	shf.l.wrap.b32 	%r10422, %r10421, %r10421, 12;
	add.s32 	%r10423, %r10417, %r10422;
	xor.b32  	%r10424, %r10419, %r10423;
	shf.l.wrap.b32 	%r10425, %r10424, %r10424, 8;
	add.s32 	%r10426, %r10420, %r10425;
	xor.b32  	%r10427, %r10422, %r10426;
	shf.l.wrap.b32 	%r10428, %r10427, %r10427, 7;
	add.s32 	%r10429, %r10387, %r10428;
	xor.b32  	%r10430, %r10401, %r10429;
	shf.l.wrap.b32 	%r10431, %r10430, %r10430, 16;
	add.s32 	%r10432, %r10414, %r10431;
	xor.b32  	%r10433, %r10428, %r10432;
	shf.l.wrap.b32 	%r10434, %r10433, %r10433, 12;
	add.s32 	%r10435, %r10429, %r10434;
	xor.b32  	%r10436, %r10431, %r10435;
	shf.l.wrap.b32 	%r10437, %r10436, %r10436, 8;
	add.s32 	%r10438, %r10432, %r10437;
	xor.b32  	%r10439, %r10434, %r10438;
	shf.l.wrap.b32 	%r10440, %r10439, %r10439, 7;
	add.s32 	%r10441, %r10399, %r10392;
	xor.b32  	%r10442, %r10413, %r10441;
	shf.l.wrap.b32 	%r10443, %r10442, %r10442, 16;
	add.s32 	%r10444, %r10426, %r10443;
	xor.b32  	%r10445, %r10392, %r10444;
	shf.l.wrap.b32 	%r10446, %r10445, %r10445, 12;
	add.s32 	%r10447, %r10441, %r10446;
	xor.b32  	%r10448, %r10443, %r10447;
	shf.l.wrap.b32 	%r10449, %r10448, %r10448, 8;
	add.s32 	%r10450, %r10444, %r10449;
	xor.b32  	%r10451, %r10446, %r10450;
	shf.l.wrap.b32 	%r10452, %r10451, %r10451, 7;
	add.s32 	%r10453, %r10411, %r10404;
	xor.b32  	%r10454, %r10425, %r10453;
	shf.l.wrap.b32 	%r10455, %r10454, %r10454, 16;
	add.s32 	%r10456, %r10390, %r10455;
	xor.b32  	%r10457, %r10404, %r10456;
	shf.l.wrap.b32 	%r10458, %r10457, %r10457, 12;
	add.s32 	%r10459, %r10453, %r10458;
	xor.b32  	%r10460, %r10455, %r10459;
	shf.l.wrap.b32 	%r10461, %r10460, %r10460, 8;
	add.s32 	%r10462, %r10456, %r10461;
	xor.b32  	%r10463, %r10458, %r10462;
	shf.l.wrap.b32 	%r10464, %r10463, %r10463, 7;
	add.s32 	%r10465, %r10423, %r10416;
	xor.b32  	%r10466, %r10389, %r10465;
	shf.l.wrap.b32 	%r10467, %r10466, %r10466, 16;
	add.s32 	%r10468, %r10402, %r10467;
	xor.b32  	%r10469, %r10416, %r10468;
	shf.l.wrap.b32 	%r10470, %r10469, %r10469, 12;
	add.s32 	%r10471, %r10465, %r10470;
	xor.b32  	%r10472, %r10467, %r10471;
	shf.l.wrap.b32 	%r10473, %r10472, %r10472, 8;
	add.s32 	%r10474, %r10468, %r10473;
	xor.b32  	%r10475, %r10470, %r10474;
	shf.l.wrap.b32 	%r10476, %r10475, %r10475, 7;
	add.s32 	%r10477, %r10435, %r10452;
	xor.b32  	%r10478, %r10473, %r10477;
	shf.l.wrap.b32 	%r10479, %r10478, %r10478, 16;
	add.s32 	%r10480, %r10462, %r10479;
	xor.b32  	%r10481, %r10452, %r10480;
	shf.l.wrap.b32 	%r10482, %r10481, %r10481, 12;
	add.s32 	%r10483, %r10477, %r10482;
	xor.b32  	%r10484, %r10479, %r10483;
	shf.l.wrap.b32 	%r10485, %r10484, %r10484, 8;
	add.s32 	%r10486, %r10480, %r10485;
	xor.b32  	%r10487, %r10482, %r10486;
	shf.l.wrap.b32 	%r10488, %r10487, %r10487, 7;
	add.s32 	%r10489, %r10447, %r10464;
	xor.b32  	%r10490, %r10437, %r10489;
	shf.l.wrap.b32 	%r10491, %r10490, %r10490, 16;
	add.s32 	%r10492, %r10474, %r10491;
	xor.b32  	%r10493, %r10464, %r10492;
	shf.l.wrap.b32 	%r10494, %r10493, %r10493, 12;
	add.s32 	%r10495, %r10489, %r10494;
	xor.b32  	%r10496, %r10491, %r10495;
	shf.l.wrap.b32 	%r10497, %r10496, %r10496, 8;
	add.s32 	%r10498, %r10492, %r10497;
	xor.b32  	%r10499, %r10494, %r10498;
	shf.l.wrap.b32 	%r10500, %r10499, %r10499, 7;
	add.s32 	%r10501, %r10459, %r10476;
	xor.b32  	%r10502, %r10449, %r10501;
	shf.l.wrap.b32 	%r10503, %r10502, %r10502, 16;
	add.s32 	%r10504, %r10438, %r10503;
	xor.b32  	%r10505, %r10476, %r10504;
	shf.l.wrap.b32 	%r10506, %r10505, %r10505, 12;
	add.s32 	%r10507, %r10501, %r10506;
	xor.b32  	%r10508, %r10503, %r10507;
	shf.l.wrap.b32 	%r10509, %r10508, %r10508, 8;
	add.s32 	%r10510, %r10504, %r10509;
	xor.b32  	%r10511, %r10506, %r10510;
	shf.l.wrap.b32 	%r10512, %r10511, %r10511, 7;
	add.s32 	%r10513, %r10471, %r10440;
	xor.b32  	%r10514, %r10461, %r10513;
	shf.l.wrap.b32 	%r10515, %r10514, %r10514, 16;
	add.s32 	%r10516, %r10450, %r10515;
	xor.b32  	%r10517, %r10440, %r10516;
	shf.l.wrap.b32 	%r10518, %r10517, %r10517, 12;
	add.s32 	%r10519, %r10513, %r10518;
	xor.b32  	%r10520, %r10515, %r10519;
	shf.l.wrap.b32 	%r10521, %r10520, %r10520, 8;
	add.s32 	%r10522, %r10516, %r10521;
	xor.b32  	%r10523, %r10518, %r10522;
	shf.l.wrap.b32 	%r10524, %r10523, %r10523, 7;
	add.s32 	%r10525, %r10483, %r10524;
	xor.b32  	%r10526, %r10497, %r10525;
	shf.l.wrap.b32 	%r10527, %r10526, %r10526, 16;
	add.s32 	%r10528, %r10510, %r10527;
	xor.b32  	%r10529, %r10524, %r10528;
	shf.l.wrap.b32 	%r10530, %r10529, %r10529, 12;
	add.s32 	%r10531, %r10525, %r10530;
	xor.b32  	%r10532, %r10527, %r10531;
	shf.l.wrap.b32 	%r10533, %r10532, %r10532, 8;
	add.s32 	%r10534, %r10495, %r10488;
	xor.b32  	%r10535, %r10509, %r10534;
	shf.l.wrap.b32 	%r10536, %r10535, %r10535, 16;
	add.s32 	%r10537, %r10522, %r10536;
	xor.b32  	%r10538, %r10488, %r10537;
	shf.l.wrap.b32 	%r10539, %r10538, %r10538, 12;
	add.s32 	%r10540, %r10534, %r10539;
	xor.b32  	%r10541, %r10536, %r10540;
	shf.l.wrap.b32 	%r10542, %r10541, %r10541, 8;
	add.s32 	%r10543, %r10537, %r10542;
	xor.b32  	%r10544, %r10539, %r10543;
	shf.l.wrap.b32 	%r10545, %r10544, %r10544, 7;
	add.s32 	%r10546, %r10507, %r10500;
	xor.b32  	%r10547, %r10521, %r10546;
	shf.l.wrap.b32 	%r10548, %r10547, %r10547, 16;
	add.s32 	%r10549, %r10486, %r10548;
	xor.b32  	%r10550, %r10500, %r10549;
	shf.l.wrap.b32 	%r10551, %r10550, %r10550, 12;
	add.s32 	%r10552, %r10546, %r10551;
	xor.b32  	%r10553, %r10548, %r10552;
	shf.l.wrap.b32 	%r10554, %r10553, %r10553, 8;
	add.s32 	%r10555, %r10549, %r10554;
	xor.b32  	%r10556, %r10551, %r10555;
	shf.l.wrap.b32 	%r10557, %r10556, %r10556, 7;
	add.s32 	%r10558, %r10519, %r10512;
	xor.b32  	%r10559, %r10485, %r10558;
	shf.l.wrap.b32 	%r10560, %r10559, %r10559, 16;
	add.s32 	%r10561, %r10498, %r10560;
	xor.b32  	%r10562, %r10512, %r10561;
	shf.l.wrap.b32 	%r10563, %r10562, %r10562, 12;
	add.s32 	%r10564, %r10558, %r10563;
	xor.b32  	%r10565, %r10560, %r10564;
	shf.l.wrap.b32 	%r10566, %r10565, %r10565, 8;
	add.s32 	%r10567, %r10561, %r10566;
	add.s32 	%r10568, %r10531, %r10545;
	xor.b32  	%r10569, %r10566, %r10568;
	shf.l.wrap.b32 	%r10570, %r10569, %r10569, 16;
	add.s32 	%r10571, %r10555, %r10570;
	xor.b32  	%r10572, %r10545, %r10571;
	shr.u32 	%r10573, %r10572, 20;
	add.s32 	%r10574, %r10568, %r10573;
	add.s32 	%r10575, %r10540, %r10557;
	xor.b32  	%r10576, %r10533, %r10575;
	shf.l.wrap.b32 	%r10577, %r10576, %r10576, 16;
	add.s32 	%r10578, %r10567, %r10577;
	xor.b32  	%r10579, %r10557, %r10578;
	shr.u32 	%r10580, %r10579, 20;
	add.s32 	%r10581, %r10575, %r10580;
	add.s32 	%r10582, %r12, %r10574;
	add.s32 	%r10583, %r13, %r10581;
	not.b32 	%r10584, %r22023;
	add.s32 	%r10585, %r470, %r10584;
	mov.b32 	%r10586, 1;
	shl.b32 	%r10587, %r10586, %r10585;
	and.b32  	%r485, %r10587, %r11;
	setp.eq.s32 	%p67, %r485, 0;
	selp.b32 	%r10588, %r10582, %r10583, %p67;
	cvt.u16.u32 	%rs192, %r10588;
	and.b16  	%rs340, %rs192, 1;
	and.b16  	%rs193, %rs338, 255;
	setp.ne.s16 	%p68, %rs193, 1;
	@%p68 bra 	$L__BB2_61;
	setp.eq.s32 	%p69, %r485, 0;
	mul.wide.u32 	%rd52, %r22023, 16;
	add.s64 	%rd53, %rd1, %rd52;
	ld.global.u32 	%r10589, [%rd53+4900];
	selp.b32 	%r10590, %r22027, %r22028, %p69;
	xor.b32  	%r10591, %r10590, %r10589;
	selp.b32 	%r10592, %r22026, %r22029, %p69;
	selp.b32 	%r22027, %r10591, %r22027, %p69;
	selp.b32 	%r22028, %r22028, %r10591, %p69;
	ld.global.u32 	%r10593, [%rd53+4904];
	xor.b32  	%r10594, %r10592, %r10593;
	selp.b32 	%r10595, %r22025, %r22030, %p69;
	selp.b32 	%r22026, %r10594, %r22026, %p69;
	selp.b32 	%r22029, %r22029, %r10594, %p69;
	ld.global.u32 	%r10596, [%rd53+4908];
	xor.b32  	%r10597, %r10595, %r10596;
	selp.b32 	%r10598, %r22024, %r22031, %p69;
	selp.b32 	%r22025, %r10597, %r22025, %p69;
	selp.b32 	%r22030, %r22030, %r10597, %p69;
	ld.global.u32 	%r10599, [%rd53+4912];
	xor.b32  	%r10600, %r10598, %r10599;
	selp.b32 	%r10601, 420, 445, %p69;
	selp.b32 	%r22024, %r10600, %r22024, %p69;
	selp.b32 	%r22031, %r22031, %r10600, %p69;
	add.s32 	%r10602, %r10601, %r22023;
	cvt.u64.u32 	%rd54, %r10602;
	add.s64 	%rd55, %rd1, %rd54;
	ld.global.u8 	%rs194, [%rd55+4880];
	xor.b16  	%rs340, %rs194, %rs340;
$L__BB2_61:
	setp.eq.s32 	%p70, %r485, 0;
	selp.b32 	%r22035, %r22027, %r22028, %p70;
	selp.b32 	%r22034, %r22026, %r22029, %p70;
	selp.b32 	%r22033, %r22025, %r22030, %p70;
	selp.b32 	%r22032, %r22024, %r22031, %p70;
	add.s32 	%r506, %r22023, 1;
	setp.ne.s32 	%p71, %r22023, %r471;
	mov.u16 	%rs338, %rs340;
	mov.u32 	%r22023, %r506;
	@%p71 bra 	$L__BB2_59;
$L__BB2_62:
	st.shared.v2.u32 	[s_mem+49352], {%r22035, %r22034};
	st.shared.v2.u32 	[s_mem+49360], {%r22033, %r22032};
	st.shared.u8 	[s_mem+49368], %rs340;
	ld.global.v2.u8 	{%rs343, %rs80}, [%rd1+5384];
	ld.global.u32 	%r22052, [%rd1+5368];
	ld.global.u32 	%r22051, [%rd1+5372];
	ld.global.u32 	%r22050, [%rd1+5376];
	ld.global.u32 	%r22049, [%rd1+5380];
	setp.lt.u16 	%p72, %rs80, 12;
	@%p72 bra 	$L__BB2_67;
	cvt.u32.u16 	%r10604, %rs80;
	and.b32  	%r515, %r10604, 255;
	add.s32 	%r516, %r515, -12;
	mov.b32 	%r22040, 0;
	mov.u16 	%rs341, %rs343;
$L__BB2_64:
	add.s32 	%r10605, %r12, %r22052;
	shf.l.wrap.b32 	%r10606, %r10605, %r10605, 16;
	add.s32 	%r10607, %r22052, %r10606;
	xor.b32  	%r10608, %r22052, %r10607;
	shf.l.wrap.b32 	%r10609, %r10608, %r10608, 12;
	add.s32 	%r10610, %r10605, %r10609;
	xor.b32  	%r10611, %r10606, %r10610;
	shf.l.wrap.b32 	%r10612, %r10611, %r10611, 8;
	add.s32 	%r10613, %r10607, %r10612;
	xor.b32  	%r10614, %r10609, %r10613;
	shf.l.wrap.b32 	%r10615, %r10614, %r10614, 7;
	add.s32 	%r10616, %r13, %r22051;
	shf.l.wrap.b32 	%r10617, %r10616, %r10616, 16;
	add.s32 	%r10618, %r22051, %r10617;
	xor.b32  	%r10619, %r22051, %r10618;
	shf.l.wrap.b32 	%r10620, %r10619, %r10619, 12;
	add.s32 	%r10621, %r10616, %r10620;
	xor.b32  	%r10622, %r10617, %r10621;
	shf.l.wrap.b32 	%r10623, %r10622, %r10622, 8;
	add.s32 	%r10624, %r10618, %r10623;
	xor.b32  	%r10625, %r10620, %r10624;
	shf.l.wrap.b32 	%r10626, %r10625, %r10625, 7;
	add.s32 	%r10627, %r14, %r22050;
	shf.l.wrap.b32 	%r10628, %r10627, %r10627, 16;
	add.s32 	%r10629, %r22050, %r10628;
	xor.b32  	%r10630, %r22050, %r10629;
	shf.l.wrap.b32 	%r10631, %r10630, %r10630, 12;
	add.s32 	%r10632, %r10627, %r10631;
	xor.b32  	%r10633, %r10628, %r10632;
	shf.l.wrap.b32 	%r10634, %r10633, %r10633, 8;
	add.s32 	%r10635, %r10629, %r10634;
	xor.b32  	%r10636, %r10631, %r10635;
	shf.l.wrap.b32 	%r10637, %r10636, %r10636, 7;
	add.s32 	%r10638, %r15, %r22049;
	shf.l.wrap.b32 	%r10639, %r10638, %r10638, 16;
	add.s32 	%r10640, %r22049, %r10639;
	xor.b32  	%r10641, %r22049, %r10640;
	shf.l.wrap.b32 	%r10642, %r10641, %r10641, 12;
	add.s32 	%r10643, %r10638, %r10642;
	xor.b32  	%r10644, %r10639, %r10643;
	shf.l.wrap.b32 	%r10645, %r10644, %r10644, 8;
	add.s32 	%r10646, %r10640, %r10645;
	xor.b32  	%r10647, %r10642, %r10646;
	shf.l.wrap.b32 	%r10648, %r10647, %r10647, 7;
	add.s32 	%r10649, %r10610, %r10626;
	xor.b32  	%r10650, %r10645, %r10649;
	shf.l.wrap.b32 	%r10651, %r10650, %r10650, 16;
	add.s32 	%r10652, %r10635, %r10651;
	xor.b32  	%r10653, %r10626, %r10652;
	shf.l.wrap.b32 	%r10654, %r10653, %r10653, 12;
	add.s32 	%r10655, %r10649, %r10654;
	xor.b32  	%r10656, %r10651, %r10655;
	shf.l.wrap.b32 	%r10657, %r10656, %r10656, 8;
	add.s32 	%r10658, %r10652, %r10657;
	xor.b32  	%r10659, %r10654, %r10658;
	shf.l.wrap.b32 	%r10660, %r10659, %r10659, 7;
	add.s32 	%r10661, %r10621, %r10637;
	xor.b32  	%r10662, %r10612, %r10661;
	shf.l.wrap.b32 	%r10663, %r10662, %r10662, 16;
	add.s32 	%r10664, %r10646, %r10663;
	xor.b32  	%r10665, %r10637, %r10664;
	shf.l.wrap.b32 	%r10666, %r10665, %r10665, 12;
	add.s32 	%r10667, %r10661, %r10666;
	xor.b32  	%r10668, %r10663, %r10667;
	shf.l.wrap.b32 	%r10669, %r10668, %r10668, 8;
	add.s32 	%r10670, %r10664, %r10669;
	xor.b32  	%r10671, %r10666, %r10670;
	shf.l.wrap.b32 	%r10672, %r10671, %r10671, 7;
	add.s32 	%r10673, %r10632, %r10648;
	xor.b32  	%r10674, %r10623, %r10673;
	shf.l.wrap.b32 	%r10675, %r10674, %r10674, 16;
	add.s32 	%r10676, %r10613, %r10675;
	xor.b32  	%r10677, %r10648, %r10676;
	shf.l.wrap.b32 	%r10678, %r10677, %r10677, 12;
	add.s32 	%r10679, %r10673, %r10678;
	xor.b32  	%r10680, %r10675, %r10679;
	shf.l.wrap.b32 	%r10681, %r10680, %r10680, 8;
	add.s32 	%r10682, %r10676, %r10681;
	xor.b32  	%r10683, %r10678, %r10682;
	shf.l.wrap.b32 	%r10684, %r10683, %r10683, 7;
	add.s32 	%r10685, %r10643, %r10615;
	xor.b32  	%r10686, %r10634, %r10685;
	shf.l.wrap.b32 	%r10687, %r10686, %r10686, 16;
	add.s32 	%r10688, %r10624, %r10687;
	xor.b32  	%r10689, %r10615, %r10688;
	shf.l.wrap.b32 	%r10690, %r10689, %r10689, 12;
	add.s32 	%r10691, %r10685, %r10690;
	xor.b32  	%r10692, %r10687, %r10691;
	shf.l.wrap.b32 	%r10693, %r10692, %r10692, 8;
	add.s32 	%r10694, %r10688, %r10693;
	xor.b32  	%r10695, %r10690, %r10694;
	shf.l.wrap.b32 	%r10696, %r10695, %r10695, 7;
	add.s32 	%r10697, %r10655, %r10696;
	xor.b32  	%r10698, %r10669, %r10697;
	shf.l.wrap.b32 	%r10699, %r10698, %r10698, 16;
	add.s32 	%r10700, %r10682, %r10699;
	xor.b32  	%r10701, %r10696, %r10700;
	shf.l.wrap.b32 	%r10702, %r10701, %r10701, 12;
	add.s32 	%r10703, %r10697, %r10702;
	xor.b32  	%r10704, %r10699, %r10703;
	shf.l.wrap.b32 	%r10705, %r10704, %r10704, 8;
	add.s32 	%r10706, %r10700, %r10705;
	xor.b32  	%r10707, %r10702, %r10706;
	shf.l.wrap.b32 	%r10708, %r10707, %r10707, 7;
	add.s32 	%r10709, %r10667, %r10660;
	xor.b32  	%r10710, %r10681, %r10709;
	shf.l.wrap.b32 	%r10711, %r10710, %r10710, 16;
	add.s32 	%r10712, %r10694, %r10711;
	xor.b32  	%r10713, %r10660, %r10712;
	shf.l.wrap.b32 	%r10714, %r10713, %r10713, 12;
	add.s32 	%r10715, %r10709, %r10714;
	xor.b32  	%r10716, %r10711, %r10715;
	shf.l.wrap.b32 	%r10717, %r10716, %r10716, 8;
	add.s32 	%r10718, %r10712, %r10717;
	xor.b32  	%r10719, %r10714, %r10718;
	shf.l.wrap.b32 	%r10720, %r10719, %r10719, 7;
	add.s32 	%r10721, %r10679, %r10672;
	xor.b32  	%r10722, %r10693, %r10721;
	shf.l.wrap.b32 	%r10723, %r10722, %r10722, 16;
	add.s32 	%r10724, %r10658, %r10723;
	xor.b32  	%r10725, %r10672, %r10724;
	shf.l.wrap.b32 	%r10726, %r10725, %r10725, 12;
	add.s32 	%r10727, %r10721, %r10726;
	xor.b32  	%r10728, %r10723, %r10727;
	shf.l.wrap.b32 	%r10729, %r10728, %r10728, 8;
	add.s32 	%r10730, %r10724, %r10729;
	xor.b32  	%r10731, %r10726, %r10730;
	shf.l.wrap.b32 	%r10732, %r10731, %r10731, 7;
	add.s32 	%r10733, %r10691, %r10684;
	xor.b32  	%r10734, %r10657, %r10733;
	shf.l.wrap.b32 	%r10735, %r10734, %r10734, 16;
	add.s32 	%r10736, %r10670, %r10735;
	xor.b32  	%r10737, %r10684, %r10736;
	shf.l.wrap.b32 	%r10738, %r10737, %r10737, 12;
	add.s32 	%r10739, %r10733, %r10738;
	xor.b32  	%r10740, %r10735, %r10739;
	shf.l.wrap.b32 	%r10741, %r10740, %r10740, 8;
	add.s32 	%r10742, %r10736, %r10741;
	xor.b32  	%r10743, %r10738, %r10742;
	shf.l.wrap.b32 	%r10744, %r10743, %r10743, 7;
	add.s32 	%r10745, %r10703, %r10720;
	xor.b32  	%r10746, %r10741, %r10745;
	shf.l.wrap.b32 	%r10747, %r10746, %r10746, 16;
	add.s32 	%r10748, %r10730, %r10747;
	xor.b32  	%r10749, %r10720, %r10748;
	shf.l.wrap.b32 	%r10750, %r10749, %r10749, 12;
	add.s32 	%r10751, %r10745, %r10750;
	xor.b32  	%r10752, %r10747, %r10751;
	shf.l.wrap.b32 	%r10753, %r10752, %r10752, 8;
	add.s32 	%r10754, %r10748, %r10753;
	xor.b32  	%r10755, %r10750, %r10754;
	shf.l.wrap.b32 	%r10756, %r10755, %r10755, 7;
	add.s32 	%r10757, %r10715, %r10732;
	xor.b32  	%r10758, %r10705, %r10757;
	shf.l.wrap.b32 	%r10759, %r10758, %r10758, 16;
	add.s32 	%r10760, %r10742, %r10759;
	xor.b32  	%r10761, %r10732, %r10760;
	shf.l.wrap.b32 	%r10762, %r10761, %r10761, 12;
	add.s32 	%r10763, %r10757, %r10762;
	xor.b32  	%r10764, %r10759, %r10763;
	shf.l.wrap.b32 	%r10765, %r10764, %r10764, 8;
	add.s32 	%r10766, %r10760, %r10765;
	xor.b32  	%r10767, %r10762, %r10766;
	shf.l.wrap.b32 	%r10768, %r10767, %r10767, 7;
	add.s32 	%r10769, %r10727, %r10744;
	xor.b32  	%r10770, %r10717, %r10769;
	shf.l.wrap.b32 	%r10771, %r10770, %r10770, 16;
	add.s32 	%r10772, %r10706, %r10771;
	xor.b32  	%r10773, %r10744, %r10772;
	shf.l.wrap.b32 	%r10774, %r10773, %r10773, 12;
	add.s32 	%r10775, %r10769, %r10774;
	xor.b32  	%r10776, %r10771, %r10775;
	shf.l.wrap.b32 	%r10777, %r10776, %r10776, 8;
	add.s32 	%r10778, %r10772, %r10777;
	xor.b32  	%r10779, %r10774, %r10778;
	shf.l.wrap.b32 	%r10780, %r10779, %r10779, 7;
	add.s32 	%r10781, %r10739, %r10708;
	xor.b32  	%r10782, %r10729, %r10781;
	shf.l.wrap.b32 	%r10783, %r10782, %r10782, 16;
	add.s32 	%r10784, %r10718, %r10783;
	xor.b32  	%r10785, %r10708, %r10784;
	shf.l.wrap.b32 	%r10786, %r10785, %r10785, 12;
	add.s32 	%r10787, %r10781, %r10786;
	xor.b32  	%r10788, %r10783, %r10787;
	shf.l.wrap.b32 	%r10789, %r10788, %r10788, 8;
	add.s32 	%r10790, %r10784, %r10789;
	xor.b32  	%r10791, %r10786, %r10790;
	shf.l.wrap.b32 	%r10792, %r10791, %r10791, 7;
	add.s32 	%r10793, %r10751, %r10792;
	xor.b32  	%r10794, %r10765, %r10793;
	shf.l.wrap.b32 	%r10795, %r10794, %r10794, 16;
	add.s32 	%r10796, %r10778, %r10795;
	xor.b32  	%r10797, %r10792, %r10796;
	shf.l.wrap.b32 	%r10798, %r10797, %r10797, 12;
	add.s32 	%r10799, %r10793, %r10798;
	xor.b32  	%r10800, %r10795, %r10799;
	shf.l.wrap.b32 	%r10801, %r10800, %r10800, 8;
	add.s32 	%r10802, %r10796, %r10801;
	xor.b32  	%r10803, %r10798, %r10802;
	shf.l.wrap.b32 	%r10804, %r10803, %r10803, 7;
	add.s32 	%r10805, %r10763, %r10756;
	xor.b32  	%r10806, %r10777, %r10805;
	shf.l.wrap.b32 	%r10807, %r10806, %r10806, 16;
	add.s32 	%r10808, %r10790, %r10807;
	xor.b32  	%r10809, %r10756, %r10808;
	shf.l.wrap.b32 	%r10810, %r10809, %r10809, 12;
	add.s32 	%r10811, %r10805, %r10810;
	xor.b32  	%r10812, %r10807, %r10811;
	shf.l.wrap.b32 	%r10813, %r10812, %r10812, 8;
	add.s32 	%r10814, %r10808, %r10813;
	xor.b32  	%r10815, %r10810, %r10814;
	shf.l.wrap.b32 	%r10816, %r10815, %r10815, 7;
	add.s32 	%r10817, %r10775, %r10768;
	xor.b32  	%r10818, %r10789, %r10817;
	shf.l.wrap.b32 	%r10819, %r10818, %r10818, 16;
	add.s32 	%r10820, %r10754, %r10819;
	xor.b32  	%r10821, %r10768, %r10820;
	shf.l.wrap.b32 	%r10822, %r10821, %r10821, 12;
	add.s32 	%r10823, %r10817, %r10822;
	xor.b32  	%r10824, %r10819, %r10823;
	shf.l.wrap.b32 	%r10825, %r10824, %r10824, 8;
	add.s32 	%r10826, %r10820, %r10825;
	xor.b32  	%r10827, %r10822, %r10826;
	shf.l.wrap.b32 	%r10828, %r10827, %r10827, 7;
	add.s32 	%r10829, %r10787, %r10780;
	xor.b32  	%r10830, %r10753, %r10829;
	shf.l.wrap.b32 	%r10831, %r10830, %r10830, 16;
	add.s32 	%r10832, %r10766, %r10831;
	xor.b32  	%r10833, %r10780, %r10832;
	shf.l.wrap.b32 	%r10834, %r10833, %r10833, 12;
	add.s32 	%r10835, %r10829, %r10834;
	xor.b32  	%r10836, %r10831, %r10835;
	shf.l.wrap.b32 	%r10837, %r10836, %r10836, 8;
	add.s32 	%r10838, %r10832, %r10837;
	xor.b32  	%r10839, %r10834, %r10838;
	shf.l.wrap.b32 	%r10840, %r10839, %r10839, 7;
	add.s32 	%r10841, %r10799, %r10816;
	xor.b32  	%r10842, %r10837, %r10841;
	shf.l.wrap.b32 	%r10843, %r10842, %r10842, 16;
	add.s32 	%r10844, %r10826, %r10843;
	xor.b32  	%r10845, %r10816, %r10844;
	shf.l.wrap.b32 	%r10846, %r10845, %r10845, 12;
	add.s32 	%r10847, %r10841, %r10846;
	xor.b32  	%r10848, %r10843, %r10847;
	shf.l.wrap.b32 	%r10849, %r10848, %r10848, 8;
	add.s32 	%r10850, %r10844, %r10849;
	xor.b32  	%r10851, %r10846, %r10850;
	shf.l.wrap.b32 	%r10852, %r10851, %r10851, 7;
	add.s32 	%r10853, %r10811, %r10828;
	xor.b32  	%r10854, %r10801, %r10853;
	shf.l.wrap.b32 	%r10855, %r10854, %r10854, 16;
	add.s32 	%r10856, %r10838, %r10855;
	xor.b32  	%r10857, %r10828, %r10856;
	shf.l.wrap.b32 	%r10858, %r10857, %r10857, 12;
	add.s32 	%r10859, %r10853, %r10858;
	xor.b32  	%r10860, %r10855, %r10859;
	shf.l.wrap.b32 	%r10861, %r10860, %r10860, 8;
	add.s32 	%r10862, %r10856, %r10861;
	xor.b32  	%r10863, %r10858, %r10862;
	shf.l.wrap.b32 	%r10864, %r10863, %r10863, 7;
	add.s32 	%r10865, %r10823, %r10840;
	xor.b32  	%r10866, %r10813, %r10865;
	shf.l.wrap.b32 	%r10867, %r10866, %r10866, 16;
	add.s32 	%r10868, %r10802, %r10867;
	xor.b32  	%r10869, %r10840, %r10868;
	shf.l.wrap.b32 	%r10870, %r10869, %r10869, 12;
	add.s32 	%r10871, %r10865, %r10870;
	xor.b32  	%r10872, %r10867, %r10871;
	shf.l.wrap.b32 	%r10873, %r10872, %r10872, 8;
	add.s32 	%r10874, %r10868, %r10873;
	xor.b32  	%r10875, %r10870, %r10874;
	shf.l.wrap.b32 	%r10876, %r10875, %r10875, 7;
	add.s32 	%r10877, %r10835, %r10804;
	xor.b32  	%r10878, %r10825, %r10877;
	shf.l.wrap.b32 	%r10879, %r10878, %r10878, 16;
	add.s32 	%r10880, %r10814, %r10879;
	xor.b32  	%r10881, %r10804, %r10880;
	shf.l.wrap.b32 	%r10882, %r10881, %r10881, 12;
	add.s32 	%r10883, %r10877, %r10882;
	xor.b32  	%r10884, %r10879, %r10883;
	shf.l.wrap.b32 	%r10885, %r10884, %r10884, 8;
	add.s32 	%r10886, %r10880, %r10885;
	xor.b32  	%r10887, %r10882, %r10886;
	shf.l.wrap.b32 	%r10888, %r10887, %r10887, 7;
	add.s32 	%r10889, %r10847, %r10888;
	xor.b32  	%r10890, %r10861, %r10889;
	shf.l.wrap.b32 	%r10891, %r10890, %r10890, 16;
	add.s32 	%r10892, %r10874, %r10891;
	xor.b32  	%r10893, %r10888, %r10892;
	shf.l.wrap.b32 	%r10894, %r10893, %r10893, 12;
	add.s32 	%r10895, %r10889, %r10894;
	xor.b32  	%r10896, %r10891, %r10895;
	shf.l.wrap.b32 	%r10897, %r10896, %r10896, 8;
	add.s32 	%r10898, %r10892, %r10897;
	xor.b32  	%r10899, %r10894, %r10898;
	shf.l.wrap.b32 	%r10900, %r10899, %r10899, 7;
	add.s32 	%r10901, %r10859, %r10852;
	xor.b32  	%r10902, %r10873, %r10901;
	shf.l.wrap.b32 	%r10903, %r10902, %r10902, 16;
	add.s32 	%r10904, %r10886, %r10903;
	xor.b32  	%r10905, %r10852, %r10904;
	shf.l.wrap.b32 	%r10906, %r10905, %r10905, 12;
	add.s32 	%r10907, %r10901, %r10906;
	xor.b32  	%r10908, %r10903, %r10907;
	shf.l.wrap.b32 	%r10909, %r10908, %r10908, 8;
	add.s32 	%r10910, %r10904, %r10909;
	xor.b32  	%r10911, %r10906, %r10910;
	shf.l.wrap.b32 	%r10912, %r10911, %r10911, 7;
	add.s32 	%r10913, %r10871, %r10864;
	xor.b32  	%r10914, %r10885, %r10913;
	shf.l.wrap.b32 	%r10915, %r10914, %r10914, 16;
	add.s32 	%r10916, %r10850, %r10915;
	xor.b32  	%r10917, %r10864, %r10916;
	shf.l.wrap.b32 	%r10918, %r10917, %r10917, 12;
	add.s32 	%r10919, %r10913, %r10918;
	xor.b32  	%r10920, %r10915, %r10919;
	shf.l.wrap.b32 	%r10921, %r10920, %r10920, 8;
	add.s32 	%r10922, %r10916, %r10921;
	xor.b32  	%r10923, %r10918, %r10922;
	shf.l.wrap.b32 	%r10924, %r10923, %r10923, 7;
	add.s32 	%r10925, %r10883, %r10876;
	xor.b32  	%r10926, %r10849, %r10925;
	shf.l.wrap.b32 	%r10927, %r10926, %r10926, 16;
	add.s32 	%r10928, %r10862, %r10927;
	xor.b32  	%r10929, %r10876, %r10928;
	shf.l.wrap.b32 	%r10930, %r10929, %r10929, 12;
	add.s32 	%r10931, %r10925, %r10930;
	xor.b32  	%r10932, %r10927, %r10931;
	shf.l.wrap.b32 	%r10933, %r10932, %r10932, 8;
	add.s32 	%r10934, %r10928, %r10933;
	xor.b32  	%r10935, %r10930, %r10934;
	shf.l.wrap.b32 	%r10936, %r10935, %r10935, 7;
	add.s32 	%r10937, %r10895, %r10912;
	xor.b32  	%r10938, %r10933, %r10937;
	shf.l.wrap.b32 	%r10939, %r10938, %r10938, 16;
	add.s32 	%r10940, %r10922, %r10939;
	xor.b32  	%r10941, %r10912, %r10940;
	shf.l.wrap.b32 	%r10942, %r10941, %r10941, 12;
	add.s32 	%r10943, %r10937, %r10942;
	xor.b32  	%r10944, %r10939, %r10943;
	shf.l.wrap.b32 	%r10945, %r10944, %r10944, 8;
	add.s32 	%r10946, %r10940, %r10945;
	xor.b32  	%r10947, %r10942, %r10946;
	shf.l.wrap.b32 	%r10948, %r10947, %r10947, 7;
	add.s32 	%r10949, %r10907, %r10924;
	xor.b32  	%r10950, %r10897, %r10949;
	shf.l.wrap.b32 	%r10951, %r10950, %r10950, 16;
	add.s32 	%r10952, %r10934, %r10951;
	xor.b32  	%r10953, %r10924, %r10952;
	shf.l.wrap.b32 	%r10954, %r10953, %r10953, 12;
	add.s32 	%r10955, %r10949, %r10954;
	xor.b32  	%r10956, %r10951, %r10955;
	shf.l.wrap.b32 	%r10957, %r10956, %r10956, 8;
	add.s32 	%r10958, %r10952, %r10957;
	xor.b32  	%r10959, %r10954, %r10958;
	shf.l.wrap.b32 	%r10960, %r10959, %r10959, 7;
	add.s32 	%r10961, %r10919, %r10936;
	xor.b32  	%r10962, %r10909, %r10961;
	shf.l.wrap.b32 	%r10963, %r10962, %r10962, 16;
	add.s32 	%r10964, %r10898, %r10963;
	xor.b32  	%r10965, %r10936, %r10964;
	shf.l.wrap.b32 	%r10966, %r10965, %r10965, 12;
	add.s32 	%r10967, %r10961, %r10966;
	xor.b32  	%r10968, %r10963, %r10967;
	shf.l.wrap.b32 	%r10969, %r10968, %r10968, 8;
	add.s32 	%r10970, %r10964, %r10969;
	xor.b32  	%r10971, %r10966, %r10970;
	shf.l.wrap.b32 	%r10972, %r10971, %r10971, 7;
	add.s32 	%r10973, %r10931, %r10900;
	xor.b32  	%r10974, %r10921, %r10973;
	shf.l.wrap.b32 	%r10975, %r10974, %r10974, 16;
	add.s32 	%r10976, %r10910, %r10975;
	xor.b32  	%r10977, %r10900, %r10976;
	shf.l.wrap.b32 	%r10978, %r10977, %r10977, 12;
	add.s32 	%r10979, %r10973, %r10978;
	xor.b32  	%r10980, %r10975, %r10979;
	shf.l.wrap.b32 	%r10981, %r10980, %r10980, 8;
	add.s32 	%r10982, %r10976, %r10981;
	xor.b32  	%r10983, %r10978, %r10982;
	shf.l.wrap.b32 	%r10984, %r10983, %r10983, 7;
	add.s32 	%r22044, %r12, %r10943;
	add.s32 	%r22043, %r13, %r10955;
	add.s32 	%r22042, %r14, %r10967;
	add.s32 	%r22041, %r15, %r10979;
	add.s32 	%r22045, %r22052, %r10984;
	add.s32 	%r22046, %r22051, %r10948;
	add.s32 	%r22047, %r22050, %r10960;
	add.s32 	%r22048, %r22049, %r10972;
	xor.b32  	%r10985, %r10605, 1;
	shf.l.wrap.b32 	%r10986, %r10605, %r10985, 16;
	add.s32 	%r10987, %r22052, %r10986;
	xor.b32  	%r10988, %r22052, %r10987;
	shf.l.wrap.b32 	%r10989, %r10988, %r10988, 12;
	add.s32 	%r10990, %r10605, %r10989;
	xor.b32  	%r10991, %r10986, %r10990;
	shf.l.wrap.b32 	%r10992, %r10991, %r10991, 8;
	add.s32 	%r10993, %r10987, %r10992;
	xor.b32  	%r10994, %r10989, %r10993;
	shf.l.wrap.b32 	%r10995, %r10994, %r10994, 7;
	add.s32 	%r10996, %r10990, %r10626;
	xor.b32  	%r10997, %r10645, %r10996;
	shf.l.wrap.b32 	%r10998, %r10997, %r10997, 16;
	add.s32 	%r10999, %r10635, %r10998;
	xor.b32  	%r11000, %r10626, %r10999;
	shf.l.wrap.b32 	%r11001, %r11000, %r11000, 12;
	add.s32 	%r11002, %r10996, %r11001;
	xor.b32  	%r11003, %r10998, %r11002;
	shf.l.wrap.b32 	%r11004, %r11003, %r11003, 8;
	add.s32 	%r11005, %r10999, %r11004;
	xor.b32  	%r11006, %r11001, %r11005;
	shf.l.wrap.b32 	%r11007, %r11006, %r11006, 7;
	xor.b32  	%r11008, %r10992, %r10661;
	shf.l.wrap.b32 	%r11009, %r11008, %r11008, 16;
	add.s32 	%r11010, %r10646, %r11009;
	xor.b32  	%r11011, %r10637, %r11010;
	shf.l.wrap.b32 	%r11012, %r11011, %r11011, 12;
	add.s32 	%r11013, %r10661, %r11012;
	xor.b32  	%r11014, %r11009, %r11013;
	shf.l.wrap.b32 	%r11015, %r11014, %r11014, 8;
	add.s32 	%r11016, %r11010, %r11015;
	xor.b32  	%r11017, %r11012, %r11016;
	shf.l.wrap.b32 	%r11018, %r11017, %r11017, 7;
	add.s32 	%r11019, %r10993, %r10675;
	xor.b32  	%r11020, %r10648, %r11019;
	shf.l.wrap.b32 	%r11021, %r11020, %r11020, 12;
	add.s32 	%r11022, %r10673, %r11021;
	xor.b32  	%r11023, %r10675, %r11022;
	shf.l.wrap.b32 	%r11024, %r11023, %r11023, 8;
	add.s32 	%r11025, %r11019, %r11024;
	xor.b32  	%r11026, %r11021, %r11025;
	shf.l.wrap.b32 	%r11027, %r11026, %r11026, 7;
	add.s32 	%r11028, %r10643, %r10995;
	xor.b32  	%r11029, %r10634, %r11028;
	shf.l.wrap.b32 	%r11030, %r11029, %r11029, 16;
	add.s32 	%r11031, %r10624, %r11030;
	xor.b32  	%r11032, %r10995, %r11031;
	shf.l.wrap.b32 	%r11033, %r11032, %r11032, 12;
	add.s32 	%r11034, %r11028, %r11033;
	xor.b32  	%r11035, %r11030, %r11034;
	shf.l.wrap.b32 	%r11036, %r11035, %r11035, 8;
	add.s32 	%r11037, %r11031, %r11036;
	xor.b32  	%r11038, %r11033, %r11037;
	shf.l.wrap.b32 	%r11039, %r11038, %r11038, 7;
	add.s32 	%r11040, %r11002, %r11039;
	xor.b32  	%r11041, %r11015, %r11040;
	shf.l.wrap.b32 	%r11042, %r11041, %r11041, 16;
	add.s32 	%r11043, %r11025, %r11042;
	xor.b32  	%r11044, %r11039, %r11043;
	shf.l.wrap.b32 	%r11045, %r11044, %r11044, 12;
	add.s32 	%r11046, %r11040, %r11045;
	xor.b32  	%r11047, %r11042, %r11046;
	shf.l.wrap.b32 	%r11048, %r11047, %r11047, 8;
	add.s32 	%r11049, %r11043, %r11048;
	xor.b32  	%r11050, %r11045, %r11049;
	shf.l.wrap.b32 	%r11051, %r11050, %r11050, 7;
	add.s32 	%r11052, %r11013, %r11007;
	xor.b32  	%r11053, %r11024, %r11052;
	shf.l.wrap.b32 	%r11054, %r11053, %r11053, 16;
	add.s32 	%r11055, %r11037, %r11054;
	xor.b32  	%r11056, %r11007, %r11055;
	shf.l.wrap.b32 	%r11057, %r11056, %r11056, 12;
	add.s32 	%r11058, %r11052, %r11057;
	xor.b32  	%r11059, %r11054, %r11058;
	shf.l.wrap.b32 	%r11060, %r11059, %r11059, 8;
	add.s32 	%r11061, %r11055, %r11060;
	xor.b32  	%r11062, %r11057, %r11061;
	shf.l.wrap.b32 	%r11063, %r11062, %r11062, 7;
	add.s32 	%r11064, %r11022, %r11018;
	xor.b32  	%r11065, %r11036, %r11064;
	shf.l.wrap.b32 	%r11066, %r11065, %r11065, 16;
	add.s32 	%r11067, %r11005, %r11066;
	xor.b32  	%r11068, %r11018, %r11067;
	shf.l.wrap.b32 	%r11069, %r11068, %r11068, 12;
	add.s32 	%r11070, %r11064, %r11069;
	xor.b32  	%r11071, %r11066, %r11070;
	shf.l.wrap.b32 	%r11072, %r11071, %r11071, 8;
	add.s32 	%r11073, %r11067, %r11072;
	xor.b32  	%r11074, %r11069, %r11073;
	shf.l.wrap.b32 	%r11075, %r11074, %r11074, 7;
	add.s32 	%r11076, %r11034, %r11027;
	xor.b32  	%r11077, %r11004, %r11076;
	shf.l.wrap.b32 	%r11078, %r11077, %r11077, 16;
	add.s32 	%r11079, %r11016, %r11078;
	xor.b32  	%r11080, %r11027, %r11079;
	shf.l.wrap.b32 	%r11081, %r11080, %r11080, 12;
	add.s32 	%r11082, %r11076, %r11081;
	xor.b32  	%r11083, %r11078, %r11082;
	shf.l.wrap.b32 	%r11084, %r11083, %r11083, 8;
	add.s32 	%r11085, %r11079, %r11084;
	xor.b32  	%r11086, %r11081, %r11085;
	shf.l.wrap.b32 	%r11087, %r11086, %r11086, 7;
	add.s32 	%r11088, %r11046, %r11063;
	xor.b32  	%r11089, %r11084, %r11088;
	shf.l.wrap.b32 	%r11090, %r11089, %r11089, 16;
	add.s32 	%r11091, %r11073, %r11090;
	xor.b32  	%r11092, %r11063, %r11091;
	shf.l.wrap.b32 	%r11093, %r11092, %r11092, 12;
	add.s32 	%r11094, %r11088, %r11093;
	xor.b32  	%r11095, %r11090, %r11094;
	shf.l.wrap.b32 	%r11096, %r11095, %r11095, 8;
	add.s32 	%r11097, %r11091, %r11096;
	xor.b32  	%r11098, %r11093, %r11097;
	shf.l.wrap.b32 	%r11099, %r11098, %r11098, 7;
	add.s32 	%r11100, %r11058, %r11075;
	xor.b32  	%r11101, %r11048, %r11100;
	shf.l.wrap.b32 	%r11102, %r11101, %r11101, 16;
	add.s32 	%r11103, %r11085, %r11102;
	xor.b32  	%r11104, %r11075, %r11103;
	shf.l.wrap.b32 	%r11105, %r11104, %r11104, 12;
	add.s32 	%r11106, %r11100, %r11105;
	xor.b32  	%r11107, %r11102, %r11106;
	shf.l.wrap.b32 	%r11108, %r11107, %r11107, 8;
	add.s32 	%r11109, %r11103, %r11108;
	xor.b32  	%r11110, %r11105, %r11109;
	shf.l.wrap.b32 	%r11111, %r11110, %r11110, 7;
	add.s32 	%r11112, %r11070, %r11087;
	xor.b32  	%r11113, %r11060, %r11112;
	shf.l.wrap.b32 	%r11114, %r11113, %r11113, 16;
	add.s32 	%r11115, %r11049, %r11114;
	xor.b32  	%r11116, %r11087, %r11115;
	shf.l.wrap.b32 	%r11117, %r11116, %r11116, 12;
	add.s32 	%r11118, %r11112, %r11117;
	xor.b32  	%r11119, %r11114, %r11118;
	shf.l.wrap.b32 	%r11120, %r11119, %r11119, 8;
	add.s32 	%r11121, %r11115, %r11120;
	xor.b32  	%r11122, %r11117, %r11121;
	shf.l.wrap.b32 	%r11123, %r11122, %r11122, 7;
	add.s32 	%r11124, %r11082, %r11051;
	xor.b32  	%r11125, %r11072, %r11124;
	shf.l.wrap.b32 	%r11126, %r11125, %r11125, 16;
	add.s32 	%r11127, %r11061, %r11126;
	xor.b32  	%r11128, %r11051, %r11127;
	shf.l.wrap.b32 	%r11129, %r11128, %r11128, 12;
	add.s32 	%r11130, %r11124, %r11129;
	xor.b32  	%r11131, %r11126, %r11130;
	shf.l.wrap.b32 	%r11132, %r11131, %r11131, 8;
	add.s32 	%r11133, %r11127, %r11132;
	xor.b32  	%r11134, %r11129, %r11133;
	shf.l.wrap.b32 	%r11135, %r11134, %r11134, 7;
	add.s32 	%r11136, %r11094, %r11135;
	xor.b32  	%r11137, %r11108, %r11136;
	shf.l.wrap.b32 	%r11138, %r11137, %r11137, 16;
	add.s32 	%r11139, %r11121, %r11138;
	xor.b32  	%r11140, %r11135, %r11139;
	shf.l.wrap.b32 	%r11141, %r11140, %r11140, 12;
	add.s32 	%r11142, %r11136, %r11141;
	xor.b32  	%r11143, %r11138, %r11142;
	shf.l.wrap.b32 	%r11144, %r11143, %r11143, 8;
	add.s32 	%r11145, %r11139, %r11144;
	xor.b32  	%r11146, %r11141, %r11145;
	shf.l.wrap.b32 	%r11147, %r11146, %r11146, 7;
	add.s32 	%r11148, %r11106, %r11099;
	xor.b32  	%r11149, %r11120, %r11148;
	shf.l.wrap.b32 	%r11150, %r11149, %r11149, 16;
	add.s32 	%r11151, %r11133, %r11150;
	xor.b32  	%r11152, %r11099, %r11151;
	shf.l.wrap.b32 	%r11153, %r11152, %r11152, 12;
	add.s32 	%r11154, %r11148, %r11153;
	xor.b32  	%r11155, %r11150, %r11154;
	shf.l.wrap.b32 	%r11156, %r11155, %r11155, 8;
	add.s32 	%r11157, %r11151, %r11156;
	xor.b32  	%r11158, %r11153, %r11157;
	shf.l.wrap.b32 	%r11159, %r11158, %r11158, 7;
	add.s32 	%r11160, %r11118, %r11111;
	xor.b32  	%r11161, %r11132, %r11160;
	shf.l.wrap.b32 	%r11162, %r11161, %r11161, 16;
	add.s32 	%r11163, %r11097, %r11162;
	xor.b32  	%r11164, %r11111, %r11163;
	shf.l.wrap.b32 	%r11165, %r11164, %r11164, 12;
	add.s32 	%r11166, %r11160, %r11165;
	xor.b32  	%r11167, %r11162, %r11166;
	shf.l.wrap.b32 	%r11168, %r11167, %r11167, 8;
	add.s32 	%r11169, %r11163, %r11168;
	xor.b32  	%r11170, %r11165, %r11169;
	shf.l.wrap.b32 	%r11171, %r11170, %r11170, 7;
	add.s32 	%r11172, %r11130, %r11123;
	xor.b32  	%r11173, %r11096, %r11172;
	shf.l.wrap.b32 	%r11174, %r11173, %r11173, 16;
	add.s32 	%r11175, %r11109, %r11174;
	xor.b32  	%r11176, %r11123, %r11175;
	shf.l.wrap.b32 	%r11177, %r11176, %r11176, 12;
	add.s32 	%r11178, %r11172, %r11177;
	xor.b32  	%r11179, %r11174, %r11178;
	shf.l.wrap.b32 	%r11180, %r11179, %r11179, 8;
	add.s32 	%r11181, %r11175, %r11180;
	xor.b32  	%r11182, %r11177, %r11181;
	shf.l.wrap.b32 	%r11183, %r11182, %r11182, 7;
	add.s32 	%r11184, %r11142, %r11159;
	xor.b32  	%r11185, %r11180, %r11184;
	shf.l.wrap.b32 	%r11186, %r11185, %r11185, 16;
	add.s32 	%r11187, %r11169, %r11186;
	xor.b32  	%r11188, %r11159, %r11187;
	shf.l.wrap.b32 	%r11189, %r11188, %r11188, 12;
	add.s32 	%r11190, %r11184, %r11189;
	xor.b32  	%r11191, %r11186, %r11190;
	shf.l.wrap.b32 	%r11192, %r11191, %r11191, 8;
	add.s32 	%r11193, %r11187, %r11192;
	xor.b32  	%r11194, %r11189, %r11193;
	shf.l.wrap.b32 	%r11195, %r11194, %r11194, 7;
	add.s32 	%r11196, %r11154, %r11171;
	xor.b32  	%r11197, %r11144, %r11196;
	shf.l.wrap.b32 	%r11198, %r11197, %r11197, 16;
	add.s32 	%r11199, %r11181, %r11198;
	xor.b32  	%r11200, %r11171, %r11199;
	shf.l.wrap.b32 	%r11201, %r11200, %r11200, 12;
	add.s32 	%r11202, %r11196, %r11201;
	xor.b32  	%r11203, %r11198, %r11202;
	shf.l.wrap.b32 	%r11204, %r11203, %r11203, 8;
	add.s32 	%r11205, %r11199, %r11204;
	xor.b32  	%r11206, %r11201, %r11205;
	shf.l.wrap.b32 	%r11207, %r11206, %r11206, 7;
	add.s32 	%r11208, %r11166, %r11183;
	xor.b32  	%r11209, %r11156, %r11208;
	shf.l.wrap.b32 	%r11210, %r11209, %r11209, 16;
	add.s32 	%r11211, %r11145, %r11210;
	xor.b32  	%r11212, %r11183, %r11211;
	shf.l.wrap.b32 	%r11213, %r11212, %r11212, 12;
	add.s32 	%r11214, %r11208, %r11213;
	xor.b32  	%r11215, %r11210, %r11214;
	shf.l.wrap.b32 	%r11216, %r11215, %r11215, 8;
	add.s32 	%r11217, %r11211, %r11216;
	xor.b32  	%r11218, %r11213, %r11217;
	shf.l.wrap.b32 	%r11219, %r11218, %r11218, 7;
	add.s32 	%r11220, %r11178, %r11147;
	xor.b32  	%r11221, %r11168, %r11220;
	shf.l.wrap.b32 	%r11222, %r11221, %r11221, 16;
	add.s32 	%r11223, %r11157, %r11222;
	xor.b32  	%r11224, %r11147, %r11223;
	shf.l.wrap.b32 	%r11225, %r11224, %r11224, 12;
	add.s32 	%r11226, %r11220, %r11225;
	xor.b32  	%r11227, %r11222, %r11226;
	shf.l.wrap.b32 	%r11228, %r11227, %r11227, 8;
	add.s32 	%r11229, %r11223, %r11228;
	xor.b32  	%r11230, %r11225, %r11229;
	shf.l.wrap.b32 	%r11231, %r11230, %r11230, 7;
	add.s32 	%r11232, %r11190, %r11231;
	xor.b32  	%r11233, %r11204, %r11232;
	shf.l.wrap.b32 	%r11234, %r11233, %r11233, 16;
	add.s32 	%r11235, %r11217, %r11234;
	xor.b32  	%r11236, %r11231, %r11235;
	shf.l.wrap.b32 	%r11237, %r11236, %r11236, 12;
	add.s32 	%r11238, %r11232, %r11237;
	xor.b32  	%r11239, %r11234, %r11238;
	shf.l.wrap.b32 	%r11240, %r11239, %r11239, 8;
	add.s32 	%r11241, %r11202, %r11195;
	xor.b32  	%r11242, %r11216, %r11241;
	shf.l.wrap.b32 	%r11243, %r11242, %r11242, 16;
	add.s32 	%r11244, %r11229, %r11243;
	xor.b32  	%r11245, %r11195, %r11244;
	shf.l.wrap.b32 	%r11246, %r11245, %r11245, 12;
	add.s32 	%r11247, %r11241, %r11246;
	xor.b32  	%r11248, %r11243, %r11247;
	shf.l.wrap.b32 	%r11249, %r11248, %r11248, 8;
	add.s32 	%r11250, %r11244, %r11249;
	xor.b32  	%r11251, %r11246, %r11250;
	shf.l.wrap.b32 	%r11252, %r11251, %r11251, 7;
	add.s32 	%r11253, %r11214, %r11207;
	xor.b32  	%r11254, %r11228, %r11253;
	shf.l.wrap.b32 	%r11255, %r11254, %r11254, 16;
	add.s32 	%r11256, %r11193, %r11255;
	xor.b32  	%r11257, %r11207, %r11256;
	shf.l.wrap.b32 	%r11258, %r11257, %r11257, 12;
	add.s32 	%r11259, %r11253, %r11258;
	xor.b32  	%r11260, %r11255, %r11259;
	shf.l.wrap.b32 	%r11261, %r11260, %r11260, 8;
	add.s32 	%r11262, %r11256, %r11261;
	xor.b32  	%r11263, %r11258, %r11262;
	shf.l.wrap.b32 	%r11264, %r11263, %r11263, 7;
	add.s32 	%r11265, %r11226, %r11219;
	xor.b32  	%r11266, %r11192, %r11265;
	shf.l.wrap.b32 	%r11267, %r11266, %r11266, 16;
	add.s32 	%r11268, %r11205, %r11267;
	xor.b32  	%r11269, %r11219, %r11268;
	shf.l.wrap.b32 	%r11270, %r11269, %r11269, 12;
	add.s32 	%r11271, %r11265, %r11270;
	xor.b32  	%r11272, %r11267, %r11271;
	shf.l.wrap.b32 	%r11273, %r11272, %r11272, 8;
	add.s32 	%r11274, %r11268, %r11273;
	add.s32 	%r11275, %r11238, %r11252;
	xor.b32  	%r11276, %r11273, %r11275;
	shf.l.wrap.b32 	%r11277, %r11276, %r11276, 16;
	add.s32 	%r11278, %r11262, %r11277;
	xor.b32  	%r11279, %r11252, %r11278;
	shr.u32 	%r11280, %r11279, 20;
	add.s32 	%r11281, %r11275, %r11280;
	add.s32 	%r11282, %r11247, %r11264;
	xor.b32  	%r11283, %r11240, %r11282;
	shf.l.wrap.b32 	%r11284, %r11283, %r11283, 16;
	add.s32 	%r11285, %r11274, %r11284;
	xor.b32  	%r11286, %r11264, %r11285;
	shr.u32 	%r11287, %r11286, 20;
	add.s32 	%r11288, %r11282, %r11287;
	add.s32 	%r11289, %r12, %r11281;
	add.s32 	%r11290, %r13, %r11288;
	not.b32 	%r11291, %r22040;
	add.s32 	%r11292, %r515, %r11291;
	mov.b32 	%r11293, 1;
	shl.b32 	%r11294, %r11293, %r11292;
	and.b32  	%r530, %r11294, %r11;
	setp.eq.s32 	%p73, %r530, 0;
	selp.b32 	%r11295, %r11289, %r11290, %p73;
	cvt.u16.u32 	%rs195, %r11295;
	and.b16  	%rs343, %rs195, 1;
	and.b16  	%rs196, %rs341, 255;
	setp.ne.s16 	%p74, %rs196, 1;
	@%p74 bra 	$L__BB2_66;
	setp.eq.s32 	%p75, %r530, 0;
	mul.wide.u32 	%rd56, %r22040, 16;
	add.s64 	%rd57, %rd1, %rd56;
	ld.global.u32 	%r11296, [%rd57+5388];
	selp.b32 	%r11297, %r22044, %r22045, %p75;
	xor.b32  	%r11298, %r11297, %r11296;
	selp.b32 	%r11299, %r22043, %r22046, %p75;
	selp.b32 	%r22044, %r11298, %r22044, %p75;
	selp.b32 	%r22045, %r22045, %r11298, %p75;
	ld.global.u32 	%r11300, [%rd57+5392];
	xor.b32  	%r11301, %r11299, %r11300;
	selp.b32 	%r11302, %r22042, %r22047, %p75;
	selp.b32 	%r22043, %r11301, %r22043, %p75;
	selp.b32 	%r22046, %r22046, %r11301, %p75;
	ld.global.u32 	%r11303, [%rd57+5396];
	xor.b32  	%r11304, %r11302, %r11303;
	selp.b32 	%r11305, %r22041, %r22048, %p75;
	selp.b32 	%r22042, %r11304, %r22042, %p75;
	selp.b32 	%r22047, %r22047, %r11304, %p75;
	ld.global.u32 	%r11306, [%rd57+5400];
	xor.b32  	%r11307, %r11305, %r11306;
	selp.b32 	%r11308, 420, 445, %p75;
	selp.b32 	%r22041, %r11307, %r22041, %p75;
	selp.b32 	%r22048, %r22048, %r11307, %p75;
	add.s32 	%r11309, %r11308, %r22040;
	cvt.u64.u32 	%rd58, %r11309;
	add.s64 	%rd59, %rd1, %rd58;
	ld.global.u8 	%rs197, [%rd59+5368];
	xor.b16  	%rs343, %rs197, %rs343;
$L__BB2_66:
	setp.eq.s32 	%p76, %r530, 0;
	selp.b32 	%r22052, %r22044, %r22045, %p76;
	selp.b32 	%r22051, %r22043, %r22046, %p76;
	selp.b32 	%r22050, %r22042, %r22047, %p76;
	selp.b32 	%r22049, %r22041, %r22048, %p76;
	add.s32 	%r551, %r22040, 1;
	setp.ne.s32 	%p77, %r22040, %r516;
	mov.u16 	%rs341, %rs343;
	mov.u32 	%r22040, %r551;
	@%p77 bra 	$L__BB2_64;
$L__BB2_67:
	st.shared.u32 	[s_mem+49372], %r22052;
	st.shared.v2.u32 	[s_mem+49376], {%r22051, %r22050};
	st.shared.u32 	[s_mem+49384], %r22049;
	st.shared.u8 	[s_mem+49388], %rs343;
$L__BB2_68:
	bar.sync 	0;
	mov.b32 	%r23112, 0;
	mov.u32 	%r11312, %tid.x;
	and.b32  	%r11313, %r11312, 31;
	shl.b32 	%r11314, %r11312, 3;
	and.b32  	%r11315, %r11314, 7936;
	add.s32 	%r11318, %r11315, %r11;
	or.b32  	%r11319, %r11318, %r11313;
	mov.u32 	%r23113, %r23112;
	mov.u32 	%r23114, %r23112;
	mov.u32 	%r23115, %r23112;
	mov.u32 	%r23116, %r23112;
	mov.u32 	%r23117, %r23112;
	mov.u32 	%r23118, %r23112;
	mov.u32 	%r23119, %r23112;
	mov.u32 	%r23120, %r23112;
	mov.u32 	%r23121, %r23112;
	mov.u32 	%r23122, %r23112;
	mov.u32 	%r23123, %r23112;
	mov.u32 	%r23124, %r23112;
	mov.u32 	%r23125, %r23112;
	mov.u32 	%r23126, %r23112;
	mov.u32 	%r23127, %r23112;
	mov.u32 	%r23128, %r23112;
	mov.u32 	%r23129, %r23112;
	mov.u32 	%r23130, %r23112;
	mov.u32 	%r23131, %r23112;
	mov.u32 	%r23132, %r23112;
	mov.u32 	%r23133, %r23112;
	mov.u32 	%r23134, %r23112;
	mov.u32 	%r23135, %r23112;
	mov.u32 	%r23136, %r23112;
	mov.u32 	%r23137, %r23112;
	mov.u32 	%r23138, %r23112;
	mov.u32 	%r23139, %r23112;
	mov.u32 	%r23140, %r23112;
	mov.u32 	%r23141, %r23112;
	mov.u32 	%r23142, %r23112;
	mov.u32 	%r23143, %r23112;
	mov.u32 	%r23144, %r23112;
	mov.u32 	%r23145, %r23112;
	mov.u32 	%r23146, %r23112;
	mov.u32 	%r23147, %r23112;
	mov.u32 	%r23148, %r23112;
	mov.u32 	%r23149, %r23112;
	mov.u32 	%r23150, %r23112;
	mov.u32 	%r23151, %r23112;
	mov.u32 	%r23152, %r23112;
	mov.u32 	%r23153, %r23112;
	mov.u32 	%r23154, %r23112;
	mov.u32 	%r23155, %r23112;
	mov.u32 	%r23156, %r23112;
	mov.u32 	%r23157, %r23112;
	mov.u32 	%r23158, %r23112;
	mov.u32 	%r23159, %r23112;
	mov.u32 	%r23160, %r23112;
	mov.u32 	%r23161, %r23112;
	mov.u32 	%r23162, %r23112;
	mov.u32 	%r23163, %r23112;
	mov.u32 	%r23164, %r23112;
	mov.u32 	%r23165, %r23112;
	mov.u32 	%r23166, %r23112;
	mov.u32 	%r23167, %r23112;
	mov.u32 	%r23168, %r23112;
	mov.u32 	%r23169, %r23112;
	mov.u32 	%r23170, %r23112;
	mov.u32 	%r23171, %r23112;
	mov.u32 	%r23172, %r23112;
	mov.u32 	%r23173, %r23112;
	mov.u32 	%r23174, %r23112;
	mov.u32 	%r23175, %r23112;
	mov.u32 	%r23176, %r23112;
	mov.u32 	%r23177, %r23112;
	mov.u32 	%r23178, %r23112;
	mov.u32 	%r23179, %r23112;
	mov.u32 	%r23180, %r23112;
	mov.u32 	%r23181, %r23112;
	mov.u32 	%r23182, %r23112;
	mov.u32 	%r23183, %r23112;
	mov.u32 	%r23184, %r23112;
	mov.u32 	%r23185, %r23112;
	mov.u32 	%r23186, %r23112;
	mov.u32 	%r23187, %r23112;
	mov.u32 	%r23188, %r23112;
	mov.u32 	%r23189, %r23112;
	mov.u32 	%r23190, %r23112;
	mov.u32 	%r23191, %r23112;
	mov.u32 	%r23192, %r23112;
	mov.u32 	%r23193, %r23112;
	mov.u32 	%r23194, %r23112;
	mov.u32 	%r23195, %r23112;
	mov.u32 	%r23196, %r23112;
	mov.u32 	%r23197, %r23112;
	mov.u32 	%r23198, %r23112;
	mov.u32 	%r23199, %r23112;
	mov.u32 	%r23200, %r23112;
	mov.u32 	%r23201, %r23112;
	mov.u32 	%r23202, %r23112;
	mov.u32 	%r23203, %r23112;
	mov.u32 	%r23204, %r23112;
	mov.u32 	%r23205, %r23112;
	mov.u32 	%r23206, %r23112;
	mov.u32 	%r23207, %r23112;
	mov.u32 	%r23208, %r23112;
	mov.u32 	%r23209, %r23112;
	mov.u32 	%r23210, %r23112;
	mov.u32 	%r23211, %r23112;
	mov.u32 	%r23212, %r23112;
	mov.u32 	%r23213, %r23112;
	mov.u32 	%r23214, %r23112;
	mov.u32 	%r23215, %r23112;
	mov.u32 	%r23216, %r23112;
	mov.u32 	%r23217, %r23112;
	mov.u32 	%r23218, %r23112;
	mov.u32 	%r23219, %r23112;
	mov.u32 	%r23220, %r23112;
	mov.u32 	%r23221, %r23112;
	mov.u32 	%r23222, %r23112;
	mov.u32 	%r23223, %r23112;
	mov.u32 	%r23224, %r23112;
	mov.u32 	%r23225, %r23112;
	mov.u32 	%r23226, %r23112;
	mov.u32 	%r23227, %r23112;
	mov.u32 	%r23228, %r23112;
	mov.u32 	%r23229, %r23112;
	mov.u32 	%r23230, %r23112;
	mov.u32 	%r23231, %r23112;
	mov.u32 	%r23232, %r23112;
	mov.u32 	%r23233, %r23112;
	mov.u32 	%r23234, %r23112;
	mov.u32 	%r23235, %r23112;
	mov.u32 	%r23236, %r23112;
	mov.u32 	%r23237, %r23112;
	mov.u32 	%r23238, %r23112;
	mov.u32 	%r23239, %r23112;
	mov.u32 	%r23240, %r23112;
	mov.u32 	%r23241, %r23112;
	mov.u32 	%r23242, %r23112;
	mov.u32 	%r23243, %r23112;
	mov.u32 	%r23244, %r23112;
	mov.u32 	%r23245, %r23112;
	mov.u32 	%r23246, %r23112;
	mov.u32 	%r23247, %r23112;
	mov.u32 	%r23248, %r23112;
	mov.u32 	%r23249, %r23112;
	mov.u32 	%r23250, %r23112;
	mov.u32 	%r23251, %r23112;
	mov.u32 	%r23252, %r23112;
	mov.u32 	%r23253, %r23112;
	mov.u32 	%r23254, %r23112;
	mov.u32 	%r23255, %r23112;
	mov.u32 	%r23256, %r23112;
	mov.u32 	%r23257, %r23112;
	mov.u32 	%r23258, %r23112;
	mov.u32 	%r23259, %r23112;
	mov.u32 	%r23260, %r23112;
	mov.u32 	%r23261, %r23112;
	mov.u32 	%r23262, %r23112;
	mov.u32 	%r23263, %r23112;
	mov.u32 	%r23264, %r23112;
	mov.u32 	%r23265, %r23112;
	mov.u32 	%r23266, %r23112;
	mov.u32 	%r23267, %r23112;
	mov.u32 	%r23268, %r23112;
	mov.u32 	%r23269, %r23112;
	mov.u32 	%r23270, %r23112;
	mov.u32 	%r23271, %r23112;
	mov.u32 	%r23272, %r23112;
	mov.u32 	%r23273, %r23112;
	mov.u32 	%r23274, %r23112;
	mov.u32 	%r23275, %r23112;
	mov.u32 	%r23276, %r23112;
	mov.u32 	%r23277, %r23112;
	mov.u32 	%r23278, %r23112;
	mov.u32 	%r23279, %r23112;
	mov.u32 	%r23280, %r23112;
	mov.u32 	%r23281, %r23112;
	mov.u32 	%r23282, %r23112;
	mov.u32 	%r23283, %r23112;
	mov.u32 	%r23284, %r23112;
	mov.u32 	%r23285, %r23112;
	mov.u32 	%r23286, %r23112;
	mov.u32 	%r23287, %r23112;
	mov.u32 	%r23288, %r23112;
	mov.u32 	%r23289, %r23112;
	mov.u32 	%r23290, %r23112;
	mov.u32 	%r23291, %r23112;
	mov.u32 	%r23292, %r23112;
	mov.u32 	%r23293, %r23112;
	mov.u32 	%r23294, %r23112;
	mov.u32 	%r23295, %r23112;
	mov.u32 	%r23296, %r23112;
	mov.u32 	%r23297, %r23112;
	mov.u32 	%r23298, %r23112;
	mov.u32 	%r23299, %r23112;
	mov.u32 	%r23300, %r23112;
	mov.u32 	%r23301, %r23112;
	mov.u32 	%r23302, %r23112;
	mov.u32 	%r23303, %r23112;
	mov.u32 	%r23304, %r23112;
	mov.u32 	%r23305, %r23112;
	mov.u32 	%r23306, %r23112;
	mov.u32 	%r23307, %r23112;
	mov.u32 	%r23308, %r23112;
	mov.u32 	%r23309, %r23112;
	mov.u32 	%r23310, %r23112;
	mov.u32 	%r23311, %r23112;
	mov.u32 	%r23312, %r23112;
	mov.u32 	%r23313, %r23112;
	mov.u32 	%r23314, %r23112;
	mov.u32 	%r23315, %r23112;
	mov.u32 	%r23316, %r23112;
	mov.u32 	%r23317, %r23112;
	mov.u32 	%r23318, %r23112;
	mov.u32 	%r23319, %r23112;
	mov.u32 	%r23320, %r23112;
	mov.u32 	%r23321, %r23112;
	mov.u32 	%r23322, %r23112;
	mov.u32 	%r23323, %r23112;
	mov.u32 	%r23324, %r23112;
	mov.u32 	%r23325, %r23112;
	mov.u32 	%r23326, %r23112;
	mov.u32 	%r23327, %r23112;
	mov.u32 	%r23328, %r23112;
	mov.u32 	%r23329, %r23112;
	mov.u32 	%r23330, %r23112;
	mov.u32 	%r23331, %r23112;
	mov.u32 	%r23332, %r23112;
	mov.u32 	%r23333, %r23112;
	mov.u32 	%r23334, %r23112;
	mov.u32 	%r23335, %r23112;
	mov.u32 	%r23336, %r23112;
	mov.u32 	%r23337, %r23112;
	mov.u32 	%r23338, %r23112;
	mov.u32 	%r23339, %r23112;
	mov.u32 	%r23340, %r23112;
	mov.u32 	%r23341, %r23112;
	mov.u32 	%r23342, %r23112;
	mov.u32 	%r23343, %r23112;
	mov.u32 	%r23344, %r23112;
	mov.u32 	%r23345, %r23112;
	mov.u32 	%r23346, %r23112;
	mov.u32 	%r23347, %r23112;
	mov.u32 	%r23348, %r23112;
	mov.u32 	%r23349, %r23112;
	mov.u32 	%r23350, %r23112;
	mov.u32 	%r23351, %r23112;
	mov.u32 	%r23352, %r23112;
	mov.u32 	%r23353, %r23112;
	mov.u32 	%r23354, %r23112;
	mov.u32 	%r23355, %r23112;
	mov.u32 	%r23356, %r23112;
	mov.u32 	%r23357, %r23112;
	mov.u32 	%r23358, %r23112;
	mov.u32 	%r23359, %r23112;
	mov.u32 	%r23360, %r23112;
	mov.u32 	%r23361, %r23112;
	mov.u32 	%r23362, %r23112;
	mov.u32 	%r23363, %r23112;
	mov.u32 	%r23364, %r23112;
	mov.u32 	%r23365, %r23112;
	mov.u32 	%r23366, %r23112;
	mov.u32 	%r23367, %r23112;
	mov.u32 	%r23368, %r23112;
	mov.u32 	%r23369, %r23112;
	mov.u32 	%r23370, %r23112;
	mov.u32 	%r23371, %r23112;
	mov.u32 	%r23372, %r23112;
	mov.u32 	%r23373, %r23112;
	mov.u32 	%r23374, %r23112;
	mov.u32 	%r23375, %r23112;
	mov.u32 	%r23376, %r23112;
	mov.u32 	%r23377, %r23112;
	mov.u32 	%r23378, %r23112;
	mov.u32 	%r23379, %r23112;
	mov.u32 	%r23380, %r23112;
	mov.u32 	%r23381, %r23112;
	mov.u32 	%r23382, %r23112;
	mov.u32 	%r23383, %r23112;
	mov.u32 	%r23384, %r23112;
	mov.u32 	%r23385, %r23112;
	mov.u32 	%r23386, %r23112;
	mov.u32 	%r23387, %r23112;
	mov.u32 	%r23388, %r23112;
	mov.u32 	%r23389, %r23112;
	mov.u32 	%r23390, %r23112;
	mov.u32 	%r23391, %r23112;
	mov.u32 	%r23392, %r23112;
	mov.u32 	%r23393, %r23112;
	mov.u32 	%r23394, %r23112;
	mov.u32 	%r23395, %r23112;
	mov.u32 	%r23396, %r23112;
	mov.u32 	%r23397, %r23112;
	mov.u32 	%r23398, %r23112;
	mov.u32 	%r23399, %r23112;
	mov.u32 	%r23400, %r23112;
	mov.u32 	%r23401, %r23112;
	mov.u32 	%r23402, %r23112;
	mov.u32 	%r23403, %r23112;
	mov.u32 	%r23404, %r23112;
	mov.u32 	%r23405, %r23112;
	mov.u32 	%r23406, %r23112;
	mov.u32 	%r23407, %r23112;
	mov.u32 	%r23408, %r23112;
	mov.u32 	%r23409, %r23112;
	mov.u32 	%r23410, %r23112;
	mov.u32 	%r23411, %r23112;
	mov.u32 	%r23412, %r23112;
	mov.u32 	%r23413, %r23112;
	mov.u32 	%r23414, %r23112;
	mov.u32 	%r23415, %r23112;
	mov.u32 	%r23416, %r23112;
	mov.u32 	%r23417, %r23112;
	mov.u32 	%r23418, %r23112;
	mov.u32 	%r23419, %r23112;
	mov.u32 	%r23420, %r23112;
	mov.u32 	%r23421, %r23112;
	mov.u32 	%r23422, %r23112;
	mov.u32 	%r23423, %r23112;
	mov.u32 	%r23424, %r23112;
	mov.u32 	%r23425, %r23112;
	mov.u32 	%r23426, %r23112;
	mov.u32 	%r23427, %r23112;
	mov.u32 	%r23428, %r23112;
	mov.u32 	%r23429, %r23112;
	mov.u32 	%r23430, %r23112;
	mov.u32 	%r23431, %r23112;
	mov.u32 	%r23432, %r23112;
	mov.u32 	%r23433, %r23112;
	mov.u32 	%r23434, %r23112;
	mov.u32 	%r23435, %r23112;
	mov.u32 	%r23436, %r23112;
	mov.u32 	%r23437, %r23112;
	mov.u32 	%r23438, %r23112;
	mov.u32 	%r23439, %r23112;
	mov.u32 	%r23440, %r23112;
	mov.u32 	%r23441, %r23112;
	mov.u32 	%r23442, %r23112;
	mov.u32 	%r23443, %r23112;
	mov.u32 	%r23444, %r23112;
	mov.u32 	%r23445, %r23112;
	mov.u32 	%r23446, %r23112;
	mov.u32 	%r23447, %r23112;
	mov.u32 	%r23448, %r23112;
	mov.u32 	%r23449, %r23112;
	mov.u32 	%r23450, %r23112;
	mov.u32 	%r23451, %r23112;
	mov.u32 	%r23452, %r23112;
	mov.u32 	%r23453, %r23112;
	mov.u32 	%r23454, %r23112;
	mov.u32 	%r23455, %r23112;
	mov.u32 	%r23456, %r23112;
	mov.u32 	%r23457, %r23112;
	mov.u32 	%r23458, %r23112;
	mov.u32 	%r23459, %r23112;
	mov.u32 	%r23460, %r23112;
	mov.u32 	%r23461, %r23112;
	mov.u32 	%r23462, %r23112;
	mov.u32 	%r23463, %r23112;
	mov.u32 	%r23464, %r23112;
	mov.u32 	%r23465, %r23112;
	mov.u32 	%r23466, %r23112;
	mov.u32 	%r23467, %r23112;
	mov.u32 	%r23468, %r23112;
	mov.u32 	%r23469, %r23112;
	mov.u32 	%r23470, %r23112;
	mov.u32 	%r23471, %r23112;
	mov.u32 	%r23472, %r23112;
	mov.u32 	%r23473, %r23112;
	mov.u32 	%r23474, %r23112;
	mov.u32 	%r23475, %r23112;
	mov.u32 	%r23476, %r23112;
	mov.u32 	%r23477, %r23112;
	mov.u32 	%r23478, %r23112;
	mov.u32 	%r23479, %r23112;
	mov.u32 	%r23480, %r23112;
	mov.u32 	%r23481, %r23112;
	mov.u32 	%r23482, %r23112;
	mov.u32 	%r23483, %r23112;
	mov.u32 	%r23484, %r23112;
	mov.u32 	%r23485, %r23112;
	mov.u32 	%r23486, %r23112;
	mov.u32 	%r23487, %r23112;
	mov.u32 	%r23488, %r23112;
	mov.u32 	%r23489, %r23112;
	mov.u32 	%r23490, %r23112;
	mov.u32 	%r23491, %r23112;
	mov.u32 	%r23492, %r23112;
	mov.u32 	%r23493, %r23112;
	mov.u32 	%r23494, %r23112;
	mov.u32 	%r23495, %r23112;
	mov.u32 	%r22437, %r23112;
$L__BB2_69:
	ld.param.u32 	%r21832, [fused_batch_pir_kernel_4_param_3];
	add.s32 	%r11320, %r11319, %r22437;
	setp.ge.s32 	%p78, %r11320, %r21832;
	mov.b32 	%r22444, 0;
	mov.u32 	%r22445, %r22444;
	mov.u32 	%r22446, %r22444;
	mov.u32 	%r22447, %r22444;
	@%p78 bra 	$L__BB2_83;
	ld.param.u64 	%rd304, [fused_batch_pir_kernel_4_param_1];
	cvta.to.global.u64 	%rd60, %rd304;
	ld.global.u8 	%rs198, [%rd60+17];
	max.u16 	%rs199, %rs198, 11;
	cvt.u32.u16 	%r22443, %rs199;
	add.s32 	%r11321, %r22443, -11;
	ld.shared.v4.u32 	{%r22447, %r22446, %r22445, %r22444}, [s_mem+49152];
	ld.shared.u8 	%rs344, [s_mem+49168];
	cvt.u32.u16 	%r946, %rs198;
	setp.ge.u32 	%p79, %r11321, %r946;
	@%p79 bra 	$L__BB2_75;
	ld.param.u64 	%rd305, [fused_batch_pir_kernel_4_param_1];
	sub.s32 	%r22442, %r946, %r22443;
	add.s32 	%r11322, %r22443, -11;
	cvt.u64.u32 	%rd61, %r11322;
	cvta.to.global.u64 	%rd62, %rd305;
	add.s64 	%rd378, %rd62, %rd61;
	mul.wide.u32 	%rd63, %r11322, 16;
	add.s64 	%rd64, %rd62, %rd63;
	add.s64 	%rd377, %rd64, 32;
	mov.u16 	%rs345, %rs344;
$L__BB2_72:
	ld.const.u32 	%r11323, [CHACHA_CONSTANTS];
	add.s32 	%r11324, %r11323, %r22447;
	shf.l.wrap.b32 	%r11325, %r11324, %r11324, 16;
	add.s32 	%r11326, %r22447, %r11325;
	xor.b32  	%r11327, %r22447, %r11326;
	shf.l.wrap.b32 	%r11328, %r11327, %r11327, 12;
	add.s32 	%r11329, %r11324, %r11328;
	xor.b32  	%r11330, %r11325, %r11329;
	shf.l.wrap.b32 	%r11331, %r11330, %r11330, 8;
	add.s32 	%r11332, %r11326, %r11331;
	xor.b32  	%r11333, %r11328, %r11332;
	shf.l.wrap.b32 	%r11334, %r11333, %r11333, 7;
	ld.const.u32 	%r11335, [CHACHA_CONSTANTS+4];
	add.s32 	%r11336, %r11335, %r22446;
	shf.l.wrap.b32 	%r11337, %r11336, %r11336, 16;
	add.s32 	%r11338, %r22446, %r11337;
	xor.b32  	%r11339, %r22446, %r11338;
	shf.l.wrap.b32 	%r11340, %r11339, %r11339, 12;
	add.s32 	%r11341, %r11336, %r11340;
	xor.b32  	%r11342, %r11337, %r11341;
	shf.l.wrap.b32 	%r11343, %r11342, %r11342, 8;
	add.s32 	%r11344, %r11338, %r11343;
	xor.b32  	%r11345, %r11340, %r11344;
	shf.l.wrap.b32 	%r11346, %r11345, %r11345, 7;
	ld.const.u32 	%r11347, [CHACHA_CONSTANTS+8];
	add.s32 	%r11348, %r11347, %r22445;
	shf.l.wrap.b32 	%r11349, %r11348, %r11348, 16;
	add.s32 	%r11350, %r22445, %r11349;
	xor.b32  	%r11351, %r22445, %r11350;
	shf.l.wrap.b32 	%r11352, %r11351, %r11351, 12;
	add.s32 	%r11353, %r11348, %r11352;
	xor.b32  	%r11354, %r11349, %r11353;
	shf.l.wrap.b32 	%r11355, %r11354, %r11354, 8;
	add.s32 	%r11356, %r11350, %r11355;
	xor.b32  	%r11357, %r11352, %r11356;
	shf.l.wrap.b32 	%r11358, %r11357, %r11357, 7;
	ld.const.u32 	%r11359, [CHACHA_CONSTANTS+12];
	add.s32 	%r11360, %r11359, %r22444;
	shf.l.wrap.b32 	%r11361, %r11360, %r11360, 16;
	add.s32 	%r11362, %r22444, %r11361;
	xor.b32  	%r11363, %r22444, %r11362;
	shf.l.wrap.b32 	%r11364, %r11363, %r11363, 12;
	add.s32 	%r11365, %r11360, %r11364;
	xor.b32  	%r11366, %r11361, %r11365;
	shf.l.wrap.b32 	%r11367, %r11366, %r11366, 8;
	add.s32 	%r11368, %r11362, %r11367;
	xor.b32  	%r11369, %r11364, %r11368;
	shf.l.wrap.b32 	%r11370, %r11369, %r11369, 7;
	add.s32 	%r11371, %r11329, %r11346;
	xor.b32  	%r11372, %r11367, %r11371;
	shf.l.wrap.b32 	%r11373, %r11372, %r11372, 16;
	add.s32 	%r11374, %r11356, %r11373;
	xor.b32  	%r11375, %r11346, %r11374;
	shf.l.wrap.b32 	%r11376, %r11375, %r11375, 12;
	add.s32 	%r11377, %r11371, %r11376;
	xor.b32  	%r11378, %r11373, %r11377;
	shf.l.wrap.b32 	%r11379, %r11378, %r11378, 8;
	add.s32 	%r11380, %r11374, %r11379;
	xor.b32  	%r11381, %r11376, %r11380;
	shf.l.wrap.b32 	%r11382, %r11381, %r11381, 7;
	add.s32 	%r11383, %r11341, %r11358;
	xor.b32  	%r11384, %r11331, %r11383;
	shf.l.wrap.b32 	%r11385, %r11384, %r11384, 16;
	add.s32 	%r11386, %r11368, %r11385;
	xor.b32  	%r11387, %r11358, %r11386;
	shf.l.wrap.b32 	%r11388, %r11387, %r11387, 12;
	add.s32 	%r11389, %r11383, %r11388;
	xor.b32  	%r11390, %r11385, %r11389;
	shf.l.wrap.b32 	%r11391, %r11390, %r11390, 8;
	add.s32 	%r11392, %r11386, %r11391;
	xor.b32  	%r11393, %r11388, %r11392;
	shf.l.wrap.b32 	%r11394, %r11393, %r11393, 7;
	add.s32 	%r11395, %r11353, %r11370;
	xor.b32  	%r11396, %r11343, %r11395;
	shf.l.wrap.b32 	%r11397, %r11396, %r11396, 16;
	add.s32 	%r11398, %r11332, %r11397;
	xor.b32  	%r11399, %r11370, %r11398;
	shf.l.wrap.b32 	%r11400, %r11399, %r11399, 12;
	add.s32 	%r11401, %r11395, %r11400;
	xor.b32  	%r11402, %r11397, %r11401;
	shf.l.wrap.b32 	%r11403, %r11402, %r11402, 8;
	add.s32 	%r11404, %r11398, %r11403;
	xor.b32  	%r11405, %r11400, %r11404;
	shf.l.wrap.b32 	%r11406, %r11405, %r11405, 7;
	add.s32 	%r11407, %r11365, %r11334;
	xor.b32  	%r11408, %r11355, %r11407;
	shf.l.wrap.b32 	%r11409, %r11408, %r11408, 16;
	add.s32 	%r11410, %r11344, %r11409;
	xor.b32  	%r11411, %r11334, %r11410;
	shf.l.wrap.b32 	%r11412, %r11411, %r11411, 12;
	add.s32 	%r11413, %r11407, %r11412;
	xor.b32  	%r11414, %r11409, %r11413;
	shf.l.wrap.b32 	%r11415, %r11414, %r11414, 8;
	add.s32 	%r11416, %r11410, %r11415;
	xor.b32  	%r11417, %r11412, %r11416;
	shf.l.wrap.b32 	%r11418, %r11417, %r11417, 7;
	add.s32 	%r11419, %r11377, %r11418;
	xor.b32  	%r11420, %r11391, %r11419;
	shf.l.wrap.b32 	%r11421, %r11420, %r11420, 16;
	add.s32 	%r11422, %r11404, %r11421;
	xor.b32  	%r11423, %r11418, %r11422;
	shf.l.wrap.b32 	%r11424, %r11423, %r11423, 12;
	add.s32 	%r11425, %r11419, %r11424;
	xor.b32  	%r11426, %r11421, %r11425;
	shf.l.wrap.b32 	%r11427, %r11426, %r11426, 8;
	add.s32 	%r11428, %r11422, %r11427;
	xor.b32  	%r11429, %r11424, %r11428;
	shf.l.wrap.b32 	%r11430, %r11429, %r11429, 7;
	add.s32 	%r11431, %r11389, %r11382;
	xor.b32  	%r11432, %r11403, %r11431;
	shf.l.wrap.b32 	%r11433, %r11432, %r11432, 16;
	add.s32 	%r11434, %r11416, %r11433;
	xor.b32  	%r11435, %r11382, %r11434;
	shf.l.wrap.b32 	%r11436, %r11435, %r11435, 12;
	add.s32 	%r11437, %r11431, %r11436;
	xor.b32  	%r11438, %r11433, %r11437;
	shf.l.wrap.b32 	%r11439, %r11438, %r11438, 8;
	add.s32 	%r11440, %r11434, %r11439;
	xor.b32  	%r11441, %r11436, %r11440;
	shf.l.wrap.b32 	%r11442, %r11441, %r11441, 7;
	add.s32 	%r11443, %r11401, %r11394;
	xor.b32  	%r11444, %r11415, %r11443;
	shf.l.wrap.b32 	%r11445, %r11444, %r11444, 16;
	add.s32 	%r11446, %r11380, %r11445;
	xor.b32  	%r11447, %r11394, %r11446;
	shf.l.wrap.b32 	%r11448, %r11447, %r11447, 12;
	add.s32 	%r11449, %r11443, %r11448;
	xor.b32  	%r11450, %r11445, %r11449;
	shf.l.wrap.b32 	%r11451, %r11450, %r11450, 8;
	add.s32 	%r11452, %r11446, %r11451;
	xor.b32  	%r11453, %r11448, %r11452;
	shf.l.wrap.b32 	%r11454, %r11453, %r11453, 7;
	add.s32 	%r11455, %r11413, %r11406;
	xor.b32  	%r11456, %r11379, %r11455;
	shf.l.wrap.b32 	%r11457, %r11456, %r11456, 16;
	add.s32 	%r11458, %r11392, %r11457;
	xor.b32  	%r11459, %r11406, %r11458;
	shf.l.wrap.b32 	%r11460, %r11459, %r11459, 12;
	add.s32 	%r11461, %r11455, %r11460;
	xor.b32  	%r11462, %r11457, %r11461;
	shf.l.wrap.b32 	%r11463, %r11462, %r11462, 8;
	add.s32 	%r11464, %r11458, %r11463;
	xor.b32  	%r11465, %r11460, %r11464;
	shf.l.wrap.b32 	%r11466, %r11465, %r11465, 7;
	add.s32 	%r11467, %r11425, %r11442;
	xor.b32  	%r11468, %r11463, %r11467;
	shf.l.wrap.b32 	%r11469, %r11468, %r11468, 16;
	add.s32 	%r11470, %r11452, %r11469;
	xor.b32  	%r11471, %r11442, %r11470;
	shf.l.wrap.b32 	%r11472, %r11471, %r11471, 12;
	add.s32 	%r11473, %r11467, %r11472;
	xor.b32  	%r11474, %r11469, %r11473;
	shf.l.wrap.b32 	%r11475, %r11474, %r11474, 8;
	add.s32 	%r11476, %r11470, %r11475;
	xor.b32  	%r11477, %r11472, %r11476;
	shf.l.wrap.b32 	%r11478, %r11477, %r11477, 7;
	add.s32 	%r11479, %r11437, %r11454;
	xor.b32  	%r11480, %r11427, %r11479;
	shf.l.wrap.b32 	%r11481, %r11480, %r11480, 16;
	add.s32 	%r11482, %r11464, %r11481;
	xor.b32  	%r11483, %r11454, %r11482;
	shf.l.wrap.b32 	%r11484, %r11483, %r11483, 12;
	add.s32 	%r11485, %r11479, %r11484;
	xor.b32  	%r11486, %r11481, %r11485;
	shf.l.wrap.b32 	%r11487, %r11486, %r11486, 8;
	add.s32 	%r11488, %r11482, %r11487;
	xor.b32  	%r11489, %r11484, %r11488;
	shf.l.wrap.b32 	%r11490, %r11489, %r11489, 7;
	add.s32 	%r11491, %r11449, %r11466;
	xor.b32  	%r11492, %r11439, %r11491;
	shf.l.wrap.b32 	%r11493, %r11492, %r11492, 16;
	add.s32 	%r11494, %r11428, %r11493;
	xor.b32  	%r11495, %r11466, %r11494;
	shf.l.wrap.b32 	%r11496, %r11495, %r11495, 12;
	add.s32 	%r11497, %r11491, %r11496;
	xor.b32  	%r11498, %r11493, %r11497;
	shf.l.wrap.b32 	%r11499, %r11498, %r11498, 8;
	add.s32 	%r11500, %r11494, %r11499;
	xor.b32  	%r11501, %r11496, %r11500;
	shf.l.wrap.b32 	%r11502, %r11501, %r11501, 7;
	add.s32 	%r11503, %r11461, %r11430;
	xor.b32  	%r11504, %r11451, %r11503;
	shf.l.wrap.b32 	%r11505, %r11504, %r11504, 16;
	add.s32 	%r11506, %r11440, %r11505;
	xor.b32  	%r11507, %r11430, %r11506;
	shf.l.wrap.b32 	%r11508, %r11507, %r11507, 12;
	add.s32 	%r11509, %r11503, %r11508;
	xor.b32  	%r11510, %r11505, %r11509;
	shf.l.wrap.b32 	%r11511, %r11510, %r11510, 8;
	add.s32 	%r11512, %r11506, %r11511;
	xor.b32  	%r11513, %r11508, %r11512;
	shf.l.wrap.b32 	%r11514, %r11513, %r11513, 7;
	add.s32 	%r11515, %r11473, %r11514;
	xor.b32  	%r11516, %r11487, %r11515;
	shf.l.wrap.b32 	%r11517, %r11516, %r11516, 16;
	add.s32 	%r11518, %r11500, %r11517;
	xor.b32  	%r11519, %r11514, %r11518;
	shf.l.wrap.b32 	%r11520, %r11519, %r11519, 12;
	add.s32 	%r11521, %r11515, %r11520;
	xor.b32  	%r11522, %r11517, %r11521;
	shf.l.wrap.b32 	%r11523, %r11522, %r11522, 8;
	add.s32 	%r11524, %r11518, %r11523;
	xor.b32  	%r11525, %r11520, %r11524;
	shf.l.wrap.b32 	%r11526, %r11525, %r11525, 7;
	add.s32 	%r11527, %r11485, %r11478;
	xor.b32  	%r11528, %r11499, %r11527;
	shf.l.wrap.b32 	%r11529, %r11528, %r11528, 16;
	add.s32 	%r11530, %r11512, %r11529;
	xor.b32  	%r11531, %r11478, %r11530;
	shf.l.wrap.b32 	%r11532, %r11531, %r11531, 12;
	add.s32 	%r11533, %r11527, %r11532;
	xor.b32  	%r11534, %r11529, %r11533;
	shf.l.wrap.b32 	%r11535, %r11534, %r11534, 8;
	add.s32 	%r11536, %r11530, %r11535;
	xor.b32  	%r11537, %r11532, %r11536;
	shf.l.wrap.b32 	%r11538, %r11537, %r11537, 7;
	add.s32 	%r11539, %r11497, %r11490;
	xor.b32  	%r11540, %r11511, %r11539;
	shf.l.wrap.b32 	%r11541, %r11540, %r11540, 16;
	add.s32 	%r11542, %r11476, %r11541;
	xor.b32  	%r11543, %r11490, %r11542;
	shf.l.wrap.b32 	%r11544, %r11543, %r11543, 12;
	add.s32 	%r11545, %r11539, %r11544;
	xor.b32  	%r11546, %r11541, %r11545;
	shf.l.wrap.b32 	%r11547, %r11546, %r11546, 8;
	add.s32 	%r11548, %r11542, %r11547;
	xor.b32  	%r11549, %r11544, %r11548;
	shf.l.wrap.b32 	%r11550, %r11549, %r11549, 7;
	add.s32 	%r11551, %r11509, %r11502;
	xor.b32  	%r11552, %r11475, %r11551;
	shf.l.wrap.b32 	%r11553, %r11552, %r11552, 16;
	add.s32 	%r11554, %r11488, %r11553;
	xor.b32  	%r11555, %r11502, %r11554;
	shf.l.wrap.b32 	%r11556, %r11555, %r11555, 12;
	add.s32 	%r11557, %r11551, %r11556;
	xor.b32  	%r11558, %r11553, %r11557;
	shf.l.wrap.b32 	%r11559, %r11558, %r11558, 8;
	add.s32 	%r11560, %r11554, %r11559;
	xor.b32  	%r11561, %r11556, %r11560;
	shf.l.wrap.b32 	%r11562, %r11561, %r11561, 7;
	add.s32 	%r11563, %r11521, %r11538;
	xor.b32  	%r11564, %r11559, %r11563;
	shf.l.wrap.b32 	%r11565, %r11564, %r11564, 16;
	add.s32 	%r11566, %r11548, %r11565;
	xor.b32  	%r11567, %r11538, %r11566;
	shf.l.wrap.b32 	%r11568, %r11567, %r11567, 12;
	add.s32 	%r11569, %r11563, %r11568;
	xor.b32  	%r11570, %r11565, %r11569;
	shf.l.wrap.b32 	%r11571, %r11570, %r11570, 8;
	add.s32 	%r11572, %r11566, %r11571;
	xor.b32  	%r11573, %r11568, %r11572;
	shf.l.wrap.b32 	%r11574, %r11573, %r11573, 7;
	add.s32 	%r11575, %r11533, %r11550;
	xor.b32  	%r11576, %r11523, %r11575;
	shf.l.wrap.b32 	%r11577, %r11576, %r11576, 16;
	add.s32 	%r11578, %r11560, %r11577;
	xor.b32  	%r11579, %r11550, %r11578;
	shf.l.wrap.b32 	%r11580, %r11579, %r11579, 12;
	add.s32 	%r11581, %r11575, %r11580;
	xor.b32  	%r11582, %r11577, %r11581;
	shf.l.wrap.b32 	%r11583, %r11582, %r11582, 8;
	add.s32 	%r11584, %r11578, %r11583;
	xor.b32  	%r11585, %r11580, %r11584;
	shf.l.wrap.b32 	%r11586, %r11585, %r11585, 7;
	add.s32 	%r11587, %r11545, %r11562;
	xor.b32  	%r11588, %r11535, %r11587;
	shf.l.wrap.b32 	%r11589, %r11588, %r11588, 16;
	add.s32 	%r11590, %r11524, %r11589;
	xor.b32  	%r11591, %r11562, %r11590;
	shf.l.wrap.b32 	%r11592, %r11591, %r11591, 12;
	add.s32 	%r11593, %r11587, %r11592;
	xor.b32  	%r11594, %r11589, %r11593;
	shf.l.wrap.b32 	%r11595, %r11594, %r11594, 8;
	add.s32 	%r11596, %r11590, %r11595;
	xor.b32  	%r11597, %r11592, %r11596;
	shf.l.wrap.b32 	%r11598, %r11597, %r11597, 7;
	add.s32 	%r11599, %r11557, %r11526;
	xor.b32  	%r11600, %r11547, %r11599;
	shf.l.wrap.b32 	%r11601, %r11600, %r11600, 16;
	add.s32 	%r11602, %r11536, %r11601;
	xor.b32  	%r11603, %r11526, %r11602;
	shf.l.wrap.b32 	%r11604, %r11603, %r11603, 12;
	add.s32 	%r11605, %r11599, %r11604;
	xor.b32  	%r11606, %r11601, %r11605;
	shf.l.wrap.b32 	%r11607, %r11606, %r11606, 8;
	add.s32 	%r11608, %r11602, %r11607;
	xor.b32  	%r11609, %r11604, %r11608;
	shf.l.wrap.b32 	%r11610, %r11609, %r11609, 7;
	add.s32 	%r11611, %r11569, %r11610;
	xor.b32  	%r11612, %r11583, %r11611;
	shf.l.wrap.b32 	%r11613, %r11612, %r11612, 16;
	add.s32 	%r11614, %r11596, %r11613;
	xor.b32  	%r11615, %r11610, %r11614;
	shf.l.wrap.b32 	%r11616, %r11615, %r11615, 12;
	add.s32 	%r11617, %r11611, %r11616;
	xor.b32  	%r11618, %r11613, %r11617;
	shf.l.wrap.b32 	%r11619, %r11618, %r11618, 8;
	add.s32 	%r11620, %r11614, %r11619;
	xor.b32  	%r11621, %r11616, %r11620;
	shf.l.wrap.b32 	%r11622, %r11621, %r11621, 7;
	add.s32 	%r11623, %r11581, %r11574;
	xor.b32  	%r11624, %r11595, %r11623;
	shf.l.wrap.b32 	%r11625, %r11624, %r11624, 16;
	add.s32 	%r11626, %r11608, %r11625;
	xor.b32  	%r11627, %r11574, %r11626;
	shf.l.wrap.b32 	%r11628, %r11627, %r11627, 12;
	add.s32 	%r11629, %r11623, %r11628;
	xor.b32  	%r11630, %r11625, %r11629;
	shf.l.wrap.b32 	%r11631, %r11630, %r11630, 8;
	add.s32 	%r11632, %r11626, %r11631;
	xor.b32  	%r11633, %r11628, %r11632;
	shf.l.wrap.b32 	%r11634, %r11633, %r11633, 7;
	add.s32 	%r11635, %r11593, %r11586;
	xor.b32  	%r11636, %r11607, %r11635;
	shf.l.wrap.b32 	%r11637, %r11636, %r11636, 16;
	add.s32 	%r11638, %r11572, %r11637;
	xor.b32  	%r11639, %r11586, %r11638;
	shf.l.wrap.b32 	%r11640, %r11639, %r11639, 12;
	add.s32 	%r11641, %r11635, %r11640;
	xor.b32  	%r11642, %r11637, %r11641;
	shf.l.wrap.b32 	%r11643, %r11642, %r11642, 8;
	add.s32 	%r11644, %r11638, %r11643;
	xor.b32  	%r11645, %r11640, %r11644;
	shf.l.wrap.b32 	%r11646, %r11645, %r11645, 7;
	add.s32 	%r11647, %r11605, %r11598;
	xor.b32  	%r11648, %r11571, %r11647;
	shf.l.wrap.b32 	%r11649, %r11648, %r11648, 16;
	add.s32 	%r11650, %r11584, %r11649;
	xor.b32  	%r11651, %r11598, %r11650;
	shf.l.wrap.b32 	%r11652, %r11651, %r11651, 12;
	add.s32 	%r11653, %r11647, %r11652;
	xor.b32  	%r11654, %r11649, %r11653;
	shf.l.wrap.b32 	%r11655, %r11654, %r11654, 8;
	add.s32 	%r11656, %r11650, %r11655;
	xor.b32  	%r11657, %r11652, %r11656;
	shf.l.wrap.b32 	%r11658, %r11657, %r11657, 7;
	add.s32 	%r11659, %r11617, %r11634;
	xor.b32  	%r11660, %r11655, %r11659;
	shf.l.wrap.b32 	%r11661, %r11660, %r11660, 16;
	add.s32 	%r11662, %r11644, %r11661;
	xor.b32  	%r11663, %r11634, %r11662;
	shf.l.wrap.b32 	%r11664, %r11663, %r11663, 12;
	add.s32 	%r11665, %r11659, %r11664;
	xor.b32  	%r11666, %r11661, %r11665;
	shf.l.wrap.b32 	%r11667, %r11666, %r11666, 8;
	add.s32 	%r11668, %r11662, %r11667;
	xor.b32  	%r11669, %r11664, %r11668;
	shf.l.wrap.b32 	%r11670, %r11669, %r11669, 7;
	add.s32 	%r11671, %r11629, %r11646;
	xor.b32  	%r11672, %r11619, %r11671;
	shf.l.wrap.b32 	%r11673, %r11672, %r11672, 16;
	add.s32 	%r11674, %r11656, %r11673;
	xor.b32  	%r11675, %r11646, %r11674;
	shf.l.wrap.b32 	%r11676, %r11675, %r11675, 12;
	add.s32 	%r11677, %r11671, %r11676;
	xor.b32  	%r11678, %r11673, %r11677;
	shf.l.wrap.b32 	%r11679, %r11678, %r11678, 8;
	add.s32 	%r11680, %r11674, %r11679;
	xor.b32  	%r11681, %r11676, %r11680;
	shf.l.wrap.b32 	%r11682, %r11681, %r11681, 7;
	add.s32 	%r11683, %r11641, %r11658;
	xor.b32  	%r11684, %r11631, %r11683;
	shf.l.wrap.b32 	%r11685, %r11684, %r11684, 16;
	add.s32 	%r11686, %r11620, %r11685;
	xor.b32  	%r11687, %r11658, %r11686;
	shf.l.wrap.b32 	%r11688, %r11687, %r11687, 12;
	add.s32 	%r11689, %r11683, %r11688;
	xor.b32  	%r11690, %r11685, %r11689;
	shf.l.wrap.b32 	%r11691, %r11690, %r11690, 8;
	add.s32 	%r11692, %r11686, %r11691;
	xor.b32  	%r11693, %r11688, %r11692;
	shf.l.wrap.b32 	%r11694, %r11693, %r11693, 7;
	add.s32 	%r11695, %r11653, %r11622;
	xor.b32  	%r11696, %r11643, %r11695;
	shf.l.wrap.b32 	%r11697, %r11696, %r11696, 16;
	add.s32 	%r11698, %r11632, %r11697;
	xor.b32  	%r11699, %r11622, %r11698;
	shf.l.wrap.b32 	%r11700, %r11699, %r11699, 12;
	add.s32 	%r11701, %r11695, %r11700;
	xor.b32  	%r11702, %r11697, %r11701;
	shf.l.wrap.b32 	%r11703, %r11702, %r11702, 8;
	add.s32 	%r11704, %r11698, %r11703;
	xor.b32  	%r11705, %r11700, %r11704;
	shf.l.wrap.b32 	%r11706, %r11705, %r11705, 7;
	add.s32 	%r22451, %r11323, %r11665;
	add.s32 	%r22450, %r11335, %r11677;
	add.s32 	%r22449, %r11347, %r11689;
	add.s32 	%r22448, %r11359, %r11701;
	add.s32 	%r22452, %r22447, %r11706;
	add.s32 	%r22453, %r22446, %r11670;
	add.s32 	%r22454, %r22445, %r11682;
	add.s32 	%r22455, %r22444, %r11694;
	xor.b32  	%r11707, %r11324, 1;
	shf.l.wrap.b32 	%r11708, %r11324, %r11707, 16;
	add.s32 	%r11709, %r22447, %r11708;
	xor.b32  	%r11710, %r22447, %r11709;
	shf.l.wrap.b32 	%r11711, %r11710, %r11710, 12;
	add.s32 	%r11712, %r11324, %r11711;
	xor.b32  	%r11713, %r11708, %r11712;
	shf.l.wrap.b32 	%r11714, %r11713, %r11713, 8;
	add.s32 	%r11715, %r11709, %r11714;
	xor.b32  	%r11716, %r11711, %r11715;
	shf.l.wrap.b32 	%r11717, %r11716, %r11716, 7;
	add.s32 	%r11718, %r11712, %r11346;
	xor.b32  	%r11719, %r11367, %r11718;
	shf.l.wrap.b32 	%r11720, %r11719, %r11719, 16;
	add.s32 	%r11721, %r11356, %r11720;
	xor.b32  	%r11722, %r11346, %r11721;
	shf.l.wrap.b32 	%r11723, %r11722, %r11722, 12;
	add.s32 	%r11724, %r11718, %r11723;
	xor.b32  	%r11725, %r11720, %r11724;
	shf.l.wrap.b32 	%r11726, %r11725, %r11725, 8;
	add.s32 	%r11727, %r11721, %r11726;
	xor.b32  	%r11728, %r11723, %r11727;
	shf.l.wrap.b32 	%r11729, %r11728, %r11728, 7;
	xor.b32  	%r11730, %r11714, %r11383;
	shf.l.wrap.b32 	%r11731, %r11730, %r11730, 16;
	add.s32 	%r11732, %r11368, %r11731;
	xor.b32  	%r11733, %r11358, %r11732;
	shf.l.wrap.b32 	%r11734, %r11733, %r11733, 12;
	add.s32 	%r11735, %r11383, %r11734;
	xor.b32  	%r11736, %r11731, %r11735;
	shf.l.wrap.b32 	%r11737, %r11736, %r11736, 8;
	add.s32 	%r11738, %r11732, %r11737;
	xor.b32  	%r11739, %r11734, %r11738;
	shf.l.wrap.b32 	%r11740, %r11739, %r11739, 7;
	add.s32 	%r11741, %r11715, %r11397;
	xor.b32  	%r11742, %r11370, %r11741;
	shf.l.wrap.b32 	%r11743, %r11742, %r11742, 12;
	add.s32 	%r11744, %r11395, %r11743;
	xor.b32  	%r11745, %r11397, %r11744;
	shf.l.wrap.b32 	%r11746, %r11745, %r11745, 8;
	add.s32 	%r11747, %r11741, %r11746;
	xor.b32  	%r11748, %r11743, %r11747;
	shf.l.wrap.b32 	%r11749, %r11748, %r11748, 7;
	add.s32 	%r11750, %r11365, %r11717;
	xor.b32  	%r11751, %r11355, %r11750;
	shf.l.wrap.b32 	%r11752, %r11751, %r11751, 16;
	add.s32 	%r11753, %r11344, %r11752;
	xor.b32  	%r11754, %r11717, %r11753;
	shf.l.wrap.b32 	%r11755, %r11754, %r11754, 12;
	add.s32 	%r11756, %r11750, %r11755;
	xor.b32  	%r11757, %r11752, %r11756;
	shf.l.wrap.b32 	%r11758, %r11757, %r11757, 8;
	add.s32 	%r11759, %r11753, %r11758;
	xor.b32  	%r11760, %r11755, %r11759;
	shf.l.wrap.b32 	%r11761, %r11760, %r11760, 7;
	add.s32 	%r11762, %r11724, %r11761;
	xor.b32  	%r11763, %r11737, %r11762;
	shf.l.wrap.b32 	%r11764, %r11763, %r11763, 16;
	add.s32 	%r11765, %r11747, %r11764;
	xor.b32  	%r11766, %r11761, %r11765;
	shf.l.wrap.b32 	%r11767, %r11766, %r11766, 12;
	add.s32 	%r11768, %r11762, %r11767;
	xor.b32  	%r11769, %r11764, %r11768;
	shf.l.wrap.b32 	%r11770, %r11769, %r11769, 8;
	add.s32 	%r11771, %r11765, %r11770;
	xor.b32  	%r11772, %r11767, %r11771;
	shf.l.wrap.b32 	%r11773, %r11772, %r11772, 7;
	add.s32 	%r11774, %r11735, %r11729;
	xor.b32  	%r11775, %r11746, %r11774;
	shf.l.wrap.b32 	%r11776, %r11775, %r11775, 16;
	add.s32 	%r11777, %r11759, %r11776;
	xor.b32  	%r11778, %r11729, %r11777;
	shf.l.wrap.b32 	%r11779, %r11778, %r11778, 12;
	add.s32 	%r11780, %r11774, %r11779;
	xor.b32  	%r11781, %r11776, %r11780;
	shf.l.wrap.b32 	%r11782, %r11781, %r11781, 8;
	add.s32 	%r11783, %r11777, %r11782;
	xor.b32  	%r11784, %r11779, %r11783;
	shf.l.wrap.b32 	%r11785, %r11784, %r11784, 7;
	add.s32 	%r11786, %r11744, %r11740;
	xor.b32  	%r11787, %r11758, %r11786;
	shf.l.wrap.b32 	%r11788, %r11787, %r11787, 16;
	add.s32 	%r11789, %r11727, %r11788;
	xor.b32  	%r11790, %r11740, %r11789;
	shf.l.wrap.b32 	%r11791, %r11790, %r11790, 12;
	add.s32 	%r11792, %r11786, %r11791;
	xor.b32  	%r11793, %r11788, %r11792;
	shf.l.wrap.b32 	%r11794, %r11793, %r11793, 8;
	add.s32 	%r11795, %r11789, %r11794;
	xor.b32  	%r11796, %r11791, %r11795;
	shf.l.wrap.b32 	%r11797, %r11796, %r11796, 7;
	add.s32 	%r11798, %r11756, %r11749;
	xor.b32  	%r11799, %r11726, %r11798;
	shf.l.wrap.b32 	%r11800, %r11799, %r11799, 16;
	add.s32 	%r11801, %r11738, %r11800;
	xor.b32  	%r11802, %r11749, %r11801;
	shf.l.wrap.b32 	%r11803, %r11802, %r11802, 12;
	add.s32 	%r11804, %r11798, %r11803;
	xor.b32  	%r11805, %r11800, %r11804;
	shf.l.wrap.b32 	%r11806, %r11805, %r11805, 8;
	add.s32 	%r11807, %r11801, %r11806;
	xor.b32  	%r11808, %r11803, %r11807;
	shf.l.wrap.b32 	%r11809, %r11808, %r11808, 7;
	add.s32 	%r11810, %r11768, %r11785;
	xor.b32  	%r11811, %r11806, %r11810;
	shf.l.wrap.b32 	%r11812, %r11811, %r11811, 16;
	add.s32 	%r11813, %r11795, %r11812;
	xor.b32  	%r11814, %r11785, %r11813;
	shf.l.wrap.b32 	%r11815, %r11814, %r11814, 12;
	add.s32 	%r11816, %r11810, %r11815;
	xor.b32  	%r11817, %r11812, %r11816;
	shf.l.wrap.b32 	%r11818, %r11817, %r11817, 8;
	add.s32 	%r11819, %r11813, %r11818;
	xor.b32  	%r11820, %r11815, %r11819;
	shf.l.wrap.b32 	%r11821, %r11820, %r11820, 7;
	add.s32 	%r11822, %r11780, %r11797;
	xor.b32  	%r11823, %r11770, %r11822;
	shf.l.wrap.b32 	%r11824, %r11823, %r11823, 16;
	add.s32 	%r11825, %r11807, %r11824;
	xor.b32  	%r11826, %r11797, %r11825;
	shf.l.wrap.b32 	%r11827, %r11826, %r11826, 12;
	add.s32 	%r11828, %r11822, %r11827;
	xor.b32  	%r11829, %r11824, %r11828;
	shf.l.wrap.b32 	%r11830, %r11829, %r11829, 8;
	add.s32 	%r11831, %r11825, %r11830;
	xor.b32  	%r11832, %r11827, %r11831;
	shf.l.wrap.b32 	%r11833, %r11832, %r11832, 7;
	add.s32 	%r11834, %r11792, %r11809;
	xor.b32  	%r11835, %r11782, %r11834;
	shf.l.wrap.b32 	%r11836, %r11835, %r11835, 16;
	add.s32 	%r11837, %r11771, %r11836;
	xor.b32  	%r11838, %r11809, %r11837;
	shf.l.wrap.b32 	%r11839, %r11838, %r11838, 12;
	add.s32 	%r11840, %r11834, %r11839;
	xor.b32  	%r11841, %r11836, %r11840;
	shf.l.wrap.b32 	%r11842, %r11841, %r11841, 8;
	add.s32 	%r11843, %r11837, %r11842;
	xor.b32  	%r11844, %r11839, %r11843;
	shf.l.wrap.b32 	%r11845, %r11844, %r11844, 7;
	add.s32 	%r11846, %r11804, %r11773;
	xor.b32  	%r11847, %r11794, %r11846;
	shf.l.wrap.b32 	%r11848, %r11847, %r11847, 16;
	add.s32 	%r11849, %r11783, %r11848;
	xor.b32  	%r11850, %r11773, %r11849;
	shf.l.wrap.b32 	%r11851, %r11850, %r11850, 12;
	add.s32 	%r11852, %r11846, %r11851;
	xor.b32  	%r11853, %r11848, %r11852;
	shf.l.wrap.b32 	%r11854, %r11853, %r11853, 8;
	add.s32 	%r11855, %r11849, %r11854;
	xor.b32  	%r11856, %r11851, %r11855;
	shf.l.wrap.b32 	%r11857, %r11856, %r11856, 7;
	add.s32 	%r11858, %r11816, %r11857;
	xor.b32  	%r11859, %r11830, %r11858;
	shf.l.wrap.b32 	%r11860, %r11859, %r11859, 16;
	add.s32 	%r11861, %r11843, %r11860;
	xor.b32  	%r11862, %r11857, %r11861;
	shf.l.wrap.b32 	%r11863, %r11862, %r11862, 12;
	add.s32 	%r11864, %r11858, %r11863;
	xor.b32  	%r11865, %r11860, %r11864;
	shf.l.wrap.b32 	%r11866, %r11865, %r11865, 8;
	add.s32 	%r11867, %r11861, %r11866;
	xor.b32  	%r11868, %r11863, %r11867;
	shf.l.wrap.b32 	%r11869, %r11868, %r11868, 7;
	add.s32 	%r11870, %r11828, %r11821;
	xor.b32  	%r11871, %r11842, %r11870;
	shf.l.wrap.b32 	%r11872, %r11871, %r11871, 16;
	add.s32 	%r11873, %r11855, %r11872;
	xor.b32  	%r11874, %r11821, %r11873;
	shf.l.wrap.b32 	%r11875, %r11874, %r11874, 12;
	add.s32 	%r11876, %r11870, %r11875;
	xor.b32  	%r11877, %r11872, %r11876;
	shf.l.wrap.b32 	%r11878, %r11877, %r11877, 8;
	add.s32 	%r11879, %r11873, %r11878;
	xor.b32  	%r11880, %r11875, %r11879;
	shf.l.wrap.b32 	%r11881, %r11880, %r11880, 7;
	add.s32 	%r11882, %r11840, %r11833;
	xor.b32  	%r11883, %r11854, %r11882;
	shf.l.wrap.b32 	%r11884, %r11883, %r11883, 16;
	add.s32 	%r11885, %r11819, %r11884;
	xor.b32  	%r11886, %r11833, %r11885;
	shf.l.wrap.b32 	%r11887, %r11886, %r11886, 12;
	add.s32 	%r11888, %r11882, %r11887;
	xor.b32  	%r11889, %r11884, %r11888;
	shf.l.wrap.b32 	%r11890, %r11889, %r11889, 8;
	add.s32 	%r11891, %r11885, %r11890;
	xor.b32  	%r11892, %r11887, %r11891;
	shf.l.wrap.b32 	%r11893, %r11892, %r11892, 7;
	add.s32 	%r11894, %r11852, %r11845;
	xor.b32  	%r11895, %r11818, %r11894;
	shf.l.wrap.b32 	%r11896, %r11895, %r11895, 16;
	add.s32 	%r11897, %r11831, %r11896;
	xor.b32  	%r11898, %r11845, %r11897;
	shf.l.wrap.b32 	%r11899, %r11898, %r11898, 12;
	add.s32 	%r11900, %r11894, %r11899;
	xor.b32  	%r11901, %r11896, %r11900;
	shf.l.wrap.b32 	%r11902, %r11901, %r11901, 8;
	add.s32 	%r11903, %r11897, %r11902;
	xor.b32  	%r11904, %r11899, %r11903;
	shf.l.wrap.b32 	%r11905, %r11904, %r11904, 7;
	add.s32 	%r11906, %r11864, %r11881;
	xor.b32  	%r11907, %r11902, %r11906;
	shf.l.wrap.b32 	%r11908, %r11907, %r11907, 16;
	add.s32 	%r11909, %r11891, %r11908;
	xor.b32  	%r11910, %r11881, %r11909;
	shf.l.wrap.b32 	%r11911, %r11910, %r11910, 12;
	add.s32 	%r11912, %r11906, %r11911;
	xor.b32  	%r11913, %r11908, %r11912;
	shf.l.wrap.b32 	%r11914, %r11913, %r11913, 8;
	add.s32 	%r11915, %r11909, %r11914;
	xor.b32  	%r11916, %r11911, %r11915;
	shf.l.wrap.b32 	%r11917, %r11916, %r11916, 7;
	add.s32 	%r11918, %r11876, %r11893;
	xor.b32  	%r11919, %r11866, %r11918;
	shf.l.wrap.b32 	%r11920, %r11919, %r11919, 16;
	add.s32 	%r11921, %r11903, %r11920;
	xor.b32  	%r11922, %r11893, %r11921;
	shf.l.wrap.b32 	%r11923, %r11922, %r11922, 12;
	add.s32 	%r11924, %r11918, %r11923;
	xor.b32  	%r11925, %r11920, %r11924;
	shf.l.wrap.b32 	%r11926, %r11925, %r11925, 8;
	add.s32 	%r11927, %r11921, %r11926;
	xor.b32  	%r11928, %r11923, %r11927;
	shf.l.wrap.b32 	%r11929, %r11928, %r11928, 7;
	add.s32 	%r11930, %r11888, %r11905;
	xor.b32  	%r11931, %r11878, %r11930;
	shf.l.wrap.b32 	%r11932, %r11931, %r11931, 16;
	add.s32 	%r11933, %r11867, %r11932;
	xor.b32  	%r11934, %r11905, %r11933;
	shf.l.wrap.b32 	%r11935, %r11934, %r11934, 12;
	add.s32 	%r11936, %r11930, %r11935;
	xor.b32  	%r11937, %r11932, %r11936;
	shf.l.wrap.b32 	%r11938, %r11937, %r11937, 8;
	add.s32 	%r11939, %r11933, %r11938;
	xor.b32  	%r11940, %r11935, %r11939;
	shf.l.wrap.b32 	%r11941, %r11940, %r11940, 7;
	add.s32 	%r11942, %r11900, %r11869;
	xor.b32  	%r11943, %r11890, %r11942;
	shf.l.wrap.b32 	%r11944, %r11943, %r11943, 16;
	add.s32 	%r11945, %r11879, %r11944;
	xor.b32  	%r11946, %r11869, %r11945;
	shf.l.wrap.b32 	%r11947, %r11946, %r11946, 12;
	add.s32 	%r11948, %r11942, %r11947;
	xor.b32  	%r11949, %r11944, %r11948;
	shf.l.wrap.b32 	%r11950, %r11949, %r11949, 8;
	add.s32 	%r11951, %r11945, %r11950;
	xor.b32  	%r11952, %r11947, %r11951;
	shf.l.wrap.b32 	%r11953, %r11952, %r11952, 7;
	add.s32 	%r11954, %r11912, %r11953;
	xor.b32  	%r11955, %r11926, %r11954;
	shf.l.wrap.b32 	%r11956, %r11955, %r11955, 16;
	add.s32 	%r11957, %r11939, %r11956;
	xor.b32  	%r11958, %r11953, %r11957;
	shf.l.wrap.b32 	%r11959, %r11958, %r11958, 12;
	add.s32 	%r11960, %r11954, %r11959;
	xor.b32  	%r11961, %r11956, %r11960;
	shf.l.wrap.b32 	%r11962, %r11961, %r11961, 8;
	add.s32 	%r11963, %r11924, %r11917;
	xor.b32  	%r11964, %r11938, %r11963;
	shf.l.wrap.b32 	%r11965, %r11964, %r11964, 16;
	add.s32 	%r11966, %r11951, %r11965;
	xor.b32  	%r11967, %r11917, %r11966;
	shf.l.wrap.b32 	%r11968, %r11967, %r11967, 12;
	add.s32 	%r11969, %r11963, %r11968;
	xor.b32  	%r11970, %r11965, %r11969;
	shf.l.wrap.b32 	%r11971, %r11970, %r11970, 8;
	add.s32 	%r11972, %r11966, %r11971;
	xor.b32  	%r11973, %r11968, %r11972;
	shf.l.wrap.b32 	%r11974, %r11973, %r11973, 7;
	add.s32 	%r11975, %r11936, %r11929;
	xor.b32  	%r11976, %r11950, %r11975;
	shf.l.wrap.b32 	%r11977, %r11976, %r11976, 16;
	add.s32 	%r11978, %r11915, %r11977;
	xor.b32  	%r11979, %r11929, %r11978;
	shf.l.wrap.b32 	%r11980, %r11979, %r11979, 12;
	add.s32 	%r11981, %r11975, %r11980;
	xor.b32  	%r11982, %r11977, %r11981;
	shf.l.wrap.b32 	%r11983, %r11982, %r11982, 8;
	add.s32 	%r11984, %r11978, %r11983;
	xor.b32  	%r11985, %r11980, %r11984;
	shf.l.wrap.b32 	%r11986, %r11985, %r11985, 7;
	add.s32 	%r11987, %r11948, %r11941;
	xor.b32  	%r11988, %r11914, %r11987;
	shf.l.wrap.b32 	%r11989, %r11988, %r11988, 16;
	add.s32 	%r11990, %r11927, %r11989;
	xor.b32  	%r11991, %r11941, %r11990;
	shf.l.wrap.b32 	%r11992, %r11991, %r11991, 12;
	add.s32 	%r11993, %r11987, %r11992;
	xor.b32  	%r11994, %r11989, %r11993;
	shf.l.wrap.b32 	%r11995, %r11994, %r11994, 8;
	add.s32 	%r11996, %r11990, %r11995;
	add.s32 	%r11997, %r11960, %r11974;
	xor.b32  	%r11998, %r11995, %r11997;
	shf.l.wrap.b32 	%r11999, %r11998, %r11998, 16;
	add.s32 	%r12000, %r11984, %r11999;
	xor.b32  	%r12001, %r11974, %r12000;
	shr.u32 	%r12002, %r12001, 20;
	add.s32 	%r12003, %r11997, %r12002;
	add.s32 	%r12004, %r11969, %r11986;
	xor.b32  	%r12005, %r11962, %r12004;
	shf.l.wrap.b32 	%r12006, %r12005, %r12005, 16;
	add.s32 	%r12007, %r11996, %r12006;
	xor.b32  	%r12008, %r11986, %r12007;
	shr.u32 	%r12009, %r12008, 20;
	add.s32 	%r12010, %r12004, %r12009;
	add.s32 	%r12011, %r11323, %r12003;
	add.s32 	%r12012, %r11335, %r12010;
	add.s32 	%r12013, %r22442, 10;
	mov.u32 	%r12014, %tid.x;
	shl.b32 	%r12015, %r12014, 3;
	and.b32  	%r12016, %r12015, 7936;
	mov.u32 	%r12017, %ctaid.x;
	shl.b32 	%r12018, %r12017, 11;
	add.s32 	%r12019, %r12016, %r12018;
	and.b32  	%r12020, %r12014, 31;
	or.b32  	%r12021, %r12019, %r12020;
	add.s32 	%r12022, %r12021, %r22437;
	shr.u32 	%r12023, %r12022, %r12013;
	and.b32  	%r12024, %r12023, 1;
	setp.eq.b32 	%p80, %r12024, 1;
	selp.b32 	%r12025, %r12012, %r12011, %p80;
	cvt.u16.u32 	%rs200, %r12025;
	and.b16  	%rs344, %rs200, 1;
	and.b16  	%rs201, %rs345, 255;
	setp.ne.s16 	%p81, %rs201, 1;
	@%p81 bra 	$L__BB2_74;
	add.s32 	%r12026, %r22442, 10;
	mov.u32 	%r12027, %tid.x;
	shl.b32 	%r12028, %r12027, 3;
	and.b32  	%r12029, %r12028, 7936;
	mov.u32 	%r12030, %ctaid.x;
	shl.b32 	%r12031, %r12030, 11;
	add.s32 	%r12032, %r12029, %r12031;
	and.b32  	%r12033, %r12027, 31;
	or.b32  	%r12034, %r12032, %r12033;
	add.s32 	%r12035, %r12034, %r22437;
	shr.u32 	%r12036, %r12035, %r12026;
	and.b32  	%r12037, %r12036, 1;
	setp.eq.b32 	%p82, %r12037, 1;
	ld.global.u32 	%r12038, [%rd377+-12];
	selp.b32 	%r12039, %r22452, %r22451, %p82;
	xor.b32  	%r12040, %r12039, %r12038;
	selp.b32 	%r12041, %r22453, %r22450, %p82;
	selp.b32 	%r22451, %r22451, %r12040, %p82;
	selp.b32 	%r22452, %r12040, %r22452, %p82;
	ld.global.u32 	%r12042, [%rd377+-8];
	xor.b32  	%r12043, %r12041, %r12042;
	selp.b32 	%r12044, %r22454, %r22449, %p82;
	selp.b32 	%r22450, %r22450, %r12043, %p82;
	selp.b32 	%r22453, %r12043, %r22453, %p82;
	ld.global.u32 	%r12045, [%rd377+-4];
	xor.b32  	%r12046, %r12044, %r12045;
	selp.b32 	%r12047, %r22455, %r22448, %p82;
	selp.b32 	%r22449, %r22449, %r12046, %p82;
	selp.b32 	%r22454, %r12046, %r22454, %p82;
	ld.global.u32 	%r12048, [%rd377];
	xor.b32  	%r12049, %r12047, %r12048;
	selp.b64 	%rd65, 445, 420, %p82;
	selp.b32 	%r22448, %r22448, %r12049, %p82;
	selp.b32 	%r22455, %r12049, %r22455, %p82;
	add.s64 	%rd66, %rd378, %rd65;
	ld.global.u8 	%rs202, [%rd66];
	xor.b16  	%rs344, %rs202, %rs344;
$L__BB2_74:
	add.s32 	%r12050, %r22442, 10;
	mov.u32 	%r12051, %tid.x;
	shl.b32 	%r12052, %r12051, 3;
	and.b32  	%r12053, %r12052, 7936;
	mov.u32 	%r12054, %ctaid.x;
	shl.b32 	%r12055, %r12054, 11;
	add.s32 	%r12056, %r12053, %r12055;
	and.b32  	%r12057, %r12051, 31;
	or.b32  	%r12058, %r12056, %r12057;
	add.s32 	%r12059, %r12058, %r22437;
	shr.u32 	%r12060, %r12059, %r12050;
	and.b32  	%r12061, %r12060, 1;
	setp.eq.b32 	%p83, %r12061, 1;
	selp.b32 	%r22447, %r22452, %r22451, %p83;
	selp.b32 	%r22446, %r22453, %r22450, %p83;
	selp.b32 	%r22445, %r22454, %r22449, %p83;
	selp.b32 	%r22444, %r22455, %r22448, %p83;
	add.s32 	%r986, %r22443, 1;
	add.s32 	%r12062, %r22443, -10;
	add.s32 	%r22442, %r22442, -1;
	add.s64 	%rd378, %rd378, 1;
	add.s64 	%rd377, %rd377, 16;
	setp.lt.u32 	%p84, %r12062, %r946;
	mov.u32 	%r22443, %r986;
	mov.u16 	%rs345, %rs344;
	@%p84 bra 	$L__BB2_72;
$L__BB2_75:
	and.b16  	%rs203, %rs344, 255;
	setp.eq.s16 	%p85, %rs203, 1;
	@%p85 bra 	$L__BB2_76;
	bra.uni 	$L__BB2_77;
$L__BB2_76:
	ld.param.u64 	%rd306, [fused_batch_pir_kernel_4_param_1];
	cvta.to.global.u64 	%rd67, %rd306;
	ld.global.u32 	%r12063, [%rd67+472];
	xor.b32  	%r22447, %r22447, %r12063;
$L__BB2_77:
	setp.ne.s16 	%p86, %rs203, 1;
	@%p86 bra 	$L__BB2_79;
	ld.param.u64 	%rd307, [fused_batch_pir_kernel_4_param_1];
	cvta.to.global.u64 	%rd68, %rd307;
	ld.global.u32 	%r12064, [%rd68+476];
	xor.b32  	%r22446, %r22446, %r12064;
$L__BB2_79:
	@%p86 bra 	$L__BB2_81;
	ld.param.u64 	%rd308, [fused_batch_pir_kernel_4_param_1];
	cvta.to.global.u64 	%rd69, %rd308;
	ld.global.u32 	%r12065, [%rd69+480];
	xor.b32  	%r22445, %r22445, %r12065;
$L__BB2_81:
	@%p86 bra 	$L__BB2_83;
	ld.param.u64 	%rd309, [fused_batch_pir_kernel_4_param_1];
	cvta.to.global.u64 	%rd70, %rd309;
	ld.global.u32 	%r12066, [%rd70+484];
	xor.b32  	%r22444, %r22444, %r12066;
$L__BB2_83:
	ld.param.u32 	%r21833, [fused_batch_pir_kernel_4_param_3];
	mov.u32 	%r12068, %tid.x;
	shl.b32 	%r12069, %r12068, 3;
	and.b32  	%r12070, %r12069, 7936;
	mov.u32 	%r12071, %ctaid.x;
	shl.b32 	%r12072, %r12071, 11;
	add.s32 	%r12073, %r12070, %r12072;
	and.b32  	%r12074, %r12068, 31;
	or.b32  	%r12075, %r12073, %r12074;
	add.s32 	%r12076, %r12075, %r22437;
	setp.ge.s32 	%p89, %r12076, %r21833;
	mov.u32 	%r12077, s_mem;
	cvt.u64.u32 	%rd71, %r12077;
	cvta.shared.u64 	%rd72, %rd71;
	add.s64 	%rd73, %rd72, 49407;
	and.b64  	%rd74, %rd73, -16;
	mul.lo.s32 	%r12078, %r12068, 12;
	mul.wide.u32 	%rd75, %r12078, 16;
	add.s64 	%rd76, %rd74, %rd75;
	st.v4.u32 	[%rd76], {%r22447, %r22446, %r22445, %r22444};
	mov.b32 	%r22476, 0;
	mov.u32 	%r22477, %r22476;
	mov.u32 	%r22478, %r22476;
	mov.u32 	%r22479, %r22476;
	@%p89 bra 	$L__BB2_97;
	ld.param.u64 	%rd310, [fused_batch_pir_kernel_4_param_1];
	cvta.to.global.u64 	%rd77, %rd310;
	ld.global.u8 	%rs207, [%rd77+505];
	max.u16 	%rs208, %rs207, 11;
	cvt.u32.u16 	%r12079, %rs208;
	add.s32 	%r22467, %r12079, -11;
	ld.shared.u32 	%r22479, [s_mem+49172];
	ld.shared.v2.u32 	{%r22478, %r22477}, [s_mem+49176];
	ld.shared.u32 	%r22476, [s_mem+49184];
	ld.shared.u8 	%rs349, [s_mem+49188];
	cvt.u32.u16 	%r1004, %rs207;
	setp.ge.u32 	%p90, %r22467, %r1004;
	@%p90 bra 	$L__BB2_89;
	mov.u16 	%rs347, %rs349;
$L__BB2_86:
	ld.const.u32 	%r12080, [CHACHA_CONSTANTS];
	add.s32 	%r12081, %r12080, %r22479;
	shf.l.wrap.b32 	%r12082, %r12081, %r12081, 16;
	add.s32 	%r12083, %r22479, %r12082;
	xor.b32  	%r12084, %r22479, %r12083;
	shf.l.wrap.b32 	%r12085, %r12084, %r12084, 12;
	add.s32 	%r12086, %r12081, %r12085;
	xor.b32  	%r12087, %r12082, %r12086;
	shf.l.wrap.b32 	%r12088, %r12087, %r12087, 8;
	add.s32 	%r12089, %r12083, %r12088;
	xor.b32  	%r12090, %r12085, %r12089;
	shf.l.wrap.b32 	%r12091, %r12090, %r12090, 7;
	ld.const.u32 	%r12092, [CHACHA_CONSTANTS+4];
	add.s32 	%r12093, %r12092, %r22478;
	shf.l.wrap.b32 	%r12094, %r12093, %r12093, 16;
	add.s32 	%r12095, %r22478, %r12094;
	xor.b32  	%r12096, %r22478, %r12095;
	shf.l.wrap.b32 	%r12097, %r12096, %r12096, 12;
	add.s32 	%r12098, %r12093, %r12097;
	xor.b32  	%r12099, %r12094, %r12098;
	shf.l.wrap.b32 	%r12100, %r12099, %r12099, 8;
	add.s32 	%r12101, %r12095, %r12100;
	xor.b32  	%r12102, %r12097, %r12101;
	shf.l.wrap.b32 	%r12103, %r12102, %r12102, 7;
	ld.const.u32 	%r12104, [CHACHA_CONSTANTS+8];
	add.s32 	%r12105, %r12104, %r22477;
	shf.l.wrap.b32 	%r12106, %r12105, %r12105, 16;
	add.s32 	%r12107, %r22477, %r12106;
	xor.b32  	%r12108, %r22477, %r12107;
	shf.l.wrap.b32 	%r12109, %r12108, %r12108, 12;
	add.s32 	%r12110, %r12105, %r12109;
	xor.b32  	%r12111, %r12106, %r12110;
	shf.l.wrap.b32 	%r12112, %r12111, %r12111, 8;
	add.s32 	%r12113, %r12107, %r12112;
	xor.b32  	%r12114, %r12109, %r12113;
	shf.l.wrap.b32 	%r12115, %r12114, %r12114, 7;
	ld.const.u32 	%r12116, [CHACHA_CONSTANTS+12];
	add.s32 	%r12117, %r12116, %r22476;
	shf.l.wrap.b32 	%r12118, %r12117, %r12117, 16;
	add.s32 	%r12119, %r22476, %r12118;
	xor.b32  	%r12120, %r22476, %r12119;
	shf.l.wrap.b32 	%r12121, %r12120, %r12120, 12;
	add.s32 	%r12122, %r12117, %r12121;
	xor.b32  	%r12123, %r12118, %r12122;
	shf.l.wrap.b32 	%r12124, %r12123, %r12123, 8;
	add.s32 	%r12125, %r12119, %r12124;
	xor.b32  	%r12126, %r12121, %r12125;
	shf.l.wrap.b32 	%r12127, %r12126, %r12126, 7;
	add.s32 	%r12128, %r12086, %r12103;
	xor.b32  	%r12129, %r12124, %r12128;
	shf.l.wrap.b32 	%r12130, %r12129, %r12129, 16;
	add.s32 	%r12131, %r12113, %r12130;
	xor.b32  	%r12132, %r12103, %r12131;
	shf.l.wrap.b32 	%r12133, %r12132, %r12132, 12;
	add.s32 	%r12134, %r12128, %r12133;
	xor.b32  	%r12135, %r12130, %r12134;
	shf.l.wrap.b32 	%r12136, %r12135, %r12135, 8;
	add.s32 	%r12137, %r12131, %r12136;
	xor.b32  	%r12138, %r12133, %r12137;
	shf.l.wrap.b32 	%r12139, %r12138, %r12138, 7;
	add.s32 	%r12140, %r12098, %r12115;
	xor.b32  	%r12141, %r12088, %r12140;
	shf.l.wrap.b32 	%r12142, %r12141, %r12141, 16;
	add.s32 	%r12143, %r12125, %r12142;
	xor.b32  	%r12144, %r12115, %r12143;
	shf.l.wrap.b32 	%r12145, %r12144, %r12144, 12;
	add.s32 	%r12146, %r12140, %r12145;
	xor.b32  	%r12147, %r12142, %r12146;
	shf.l.wrap.b32 	%r12148, %r12147, %r12147, 8;
	add.s32 	%r12149, %r12143, %r12148;
	xor.b32  	%r12150, %r12145, %r12149;
	shf.l.wrap.b32 	%r12151, %r12150, %r12150, 7;
	add.s32 	%r12152, %r12110, %r12127;
	xor.b32  	%r12153, %r12100, %r12152;
	shf.l.wrap.b32 	%r12154, %r12153, %r12153, 16;
	add.s32 	%r12155, %r12089, %r12154;
	xor.b32  	%r12156, %r12127, %r12155;
	shf.l.wrap.b32 	%r12157, %r12156, %r12156, 12;
	add.s32 	%r12158, %r12152, %r12157;
	xor.b32  	%r12159, %r12154, %r12158;
	shf.l.wrap.b32 	%r12160, %r12159, %r12159, 8;
	add.s32 	%r12161, %r12155, %r12160;
	xor.b32  	%r12162, %r12157, %r12161;
	shf.l.wrap.b32 	%r12163, %r12162, %r12162, 7;
	add.s32 	%r12164, %r12122, %r12091;
	xor.b32  	%r12165, %r12112, %r12164;
	shf.l.wrap.b32 	%r12166, %r12165, %r12165, 16;
	add.s32 	%r12167, %r12101, %r12166;
	xor.b32  	%r12168, %r12091, %r12167;
	shf.l.wrap.b32 	%r12169, %r12168, %r12168, 12;
	add.s32 	%r12170, %r12164, %r12169;
	xor.b32  	%r12171, %r12166, %r12170;
	shf.l.wrap.b32 	%r12172, %r12171, %r12171, 8;
	add.s32 	%r12173, %r12167, %r12172;
	xor.b32  	%r12174, %r12169, %r12173;
	shf.l.wrap.b32 	%r12175, %r12174, %r12174, 7;
	add.s32 	%r12176, %r12134, %r12175;
	xor.b32  	%r12177, %r12148, %r12176;
	shf.l.wrap.b32 	%r12178, %r12177, %r12177, 16;
	add.s32 	%r12179, %r12161, %r12178;
	xor.b32  	%r12180, %r12175, %r12179;
	shf.l.wrap.b32 	%r12181, %r12180, %r12180, 12;
	add.s32 	%r12182, %r12176, %r12181;
	xor.b32  	%r12183, %r12178, %r12182;
	shf.l.wrap.b32 	%r12184, %r12183, %r12183, 8;
	add.s32 	%r12185, %r12179, %r12184;
	xor.b32  	%r12186, %r12181, %r12185;
	shf.l.wrap.b32 	%r12187, %r12186, %r12186, 7;
	add.s32 	%r12188, %r12146, %r12139;
	xor.b32  	%r12189, %r12160, %r12188;
	shf.l.wrap.b32 	%r12190, %r12189, %r12189, 16;
	add.s32 	%r12191, %r12173, %r12190;
	xor.b32  	%r12192, %r12139, %r12191;
	shf.l.wrap.b32 	%r12193, %r12192, %r12192, 12;
	add.s32 	%r12194, %r12188, %r12193;
	xor.b32  	%r12195, %r12190, %r12194;
	shf.l.wrap.b32 	%r12196, %r12195, %r12195, 8;
	add.s32 	%r12197, %r12191, %r12196;
	xor.b32  	%r12198, %r12193, %r12197;
	shf.l.wrap.b32 	%r12199, %r12198, %r12198, 7;
	add.s32 	%r12200, %r12158, %r12151;
	xor.b32  	%r12201, %r12172, %r12200;
	shf.l.wrap.b32 	%r12202, %r12201, %r12201, 16;
	add.s32 	%r12203, %r12137, %r12202;
	xor.b32  	%r12204, %r12151, %r12203;
	shf.l.wrap.b32 	%r12205, %r12204, %r12204, 12;
	add.s32 	%r12206, %r12200, %r12205;
	xor.b32  	%r12207, %r12202, %r12206;
	shf.l.wrap.b32 	%r12208, %r12207, %r12207, 8;
	add.s32 	%r12209, %r12203, %r12208;
	xor.b32  	%r12210, %r12205, %r12209;
	shf.l.wrap.b32 	%r12211, %r12210, %r12210, 7;
	add.s32 	%r12212, %r12170, %r12163;
	xor.b32  	%r12213, %r12136, %r12212;
	shf.l.wrap.b32 	%r12214, %r12213, %r12213, 16;
	add.s32 	%r12215, %r12149, %r12214;
	xor.b32  	%r12216, %r12163, %r12215;
	shf.l.wrap.b32 	%r12217, %r12216, %r12216, 12;
	add.s32 	%r12218, %r12212, %r12217;
	xor.b32  	%r12219, %r12214, %r12218;
	shf.l.wrap.b32 	%r12220, %r12219, %r12219, 8;
	add.s32 	%r12221, %r12215, %r12220;
	xor.b32  	%r12222, %r12217, %r12221;
	shf.l.wrap.b32 	%r12223, %r12222, %r12222, 7;
	add.s32 	%r12224, %r12182, %r12199;
	xor.b32  	%r12225, %r12220, %r12224;
	shf.l.wrap.b32 	%r12226, %r12225, %r12225, 16;
	add.s32 	%r12227, %r12209, %r12226;
	xor.b32  	%r12228, %r12199, %r12227;
	shf.l.wrap.b32 	%r12229, %r12228, %r12228, 12;
	add.s32 	%r12230, %r12224, %r12229;
	xor.b32  	%r12231, %r12226, %r12230;
	shf.l.wrap.b32 	%r12232, %r12231, %r12231, 8;
	add.s32 	%r12233, %r12227, %r12232;
	xor.b32  	%r12234, %r12229, %r12233;
	shf.l.wrap.b32 	%r12235, %r12234, %r12234, 7;
	add.s32 	%r12236, %r12194, %r12211;
	xor.b32  	%r12237, %r12184, %r12236;
	shf.l.wrap.b32 	%r12238, %r12237, %r12237, 16;
	add.s32 	%r12239, %r12221, %r12238;
	xor.b32  	%r12240, %r12211, %r12239;
	shf.l.wrap.b32 	%r12241, %r12240, %r12240, 12;
	add.s32 	%r12242, %r12236, %r12241;
	xor.b32  	%r12243, %r12238, %r12242;
	shf.l.wrap.b32 	%r12244, %r12243, %r12243, 8;
	add.s32 	%r12245, %r12239, %r12244;
	xor.b32  	%r12246, %r12241, %r12245;
	shf.l.wrap.b32 	%r12247, %r12246, %r12246, 7;
	add.s32 	%r12248, %r12206, %r12223;
	xor.b32  	%r12249, %r12196, %r12248;
	shf.l.wrap.b32 	%r12250, %r12249, %r12249, 16;
	add.s32 	%r12251, %r12185, %r12250;
	xor.b32  	%r12252, %r12223, %r12251;
	shf.l.wrap.b32 	%r12253, %r12252, %r12252, 12;
	add.s32 	%r12254, %r12248, %r12253;
	xor.b32  	%r12255, %r12250, %r12254;
	shf.l.wrap.b32 	%r12256, %r12255, %r12255, 8;
	add.s32 	%r12257, %r12251, %r12256;
	xor.b32  	%r12258, %r12253, %r12257;
	shf.l.wrap.b32 	%r12259, %r12258, %r12258, 7;
	add.s32 	%r12260, %r12218, %r12187;
	xor.b32  	%r12261, %r12208, %r12260;
	shf.l.wrap.b32 	%r12262, %r12261, %r12261, 16;
	add.s32 	%r12263, %r12197, %r12262;
	xor.b32  	%r12264, %r12187, %r12263;
	shf.l.wrap.b32 	%r12265, %r12264, %r12264, 12;
	add.s32 	%r12266, %r12260, %r12265;
	xor.b32  	%r12267, %r12262, %r12266;
	shf.l.wrap.b32 	%r12268, %r12267, %r12267, 8;
	add.s32 	%r12269, %r12263, %r12268;
	xor.b32  	%r12270, %r12265, %r12269;
	shf.l.wrap.b32 	%r12271, %r12270, %r12270, 7;
	add.s32 	%r12272, %r12230, %r12271;
	xor.b32  	%r12273, %r12244, %r12272;
	shf.l.wrap.b32 	%r12274, %r12273, %r12273, 16;
	add.s32 	%r12275, %r12257, %r12274;
	xor.b32  	%r12276, %r12271, %r12275;
	shf.l.wrap.b32 	%r12277, %r12276, %r12276, 12;
	add.s32 	%r12278, %r12272, %r12277;
	xor.b32  	%r12279, %r12274, %r12278;
	shf.l.wrap.b32 	%r12280, %r12279, %r12279, 8;
	add.s32 	%r12281, %r12275, %r12280;
	xor.b32  	%r12282, %r12277, %r12281;
	shf.l.wrap.b32 	%r12283, %r12282, %r12282, 7;
	add.s32 	%r12284, %r12242, %r12235;
	xor.b32  	%r12285, %r12256, %r12284;
	shf.l.wrap.b32 	%r12286, %r12285, %r12285, 16;
	add.s32 	%r12287, %r12269, %r12286;
	xor.b32  	%r12288, %r12235, %r12287;
	shf.l.wrap.b32 	%r12289, %r12288, %r12288, 12;
	add.s32 	%r12290, %r12284, %r12289;
	xor.b32  	%r12291, %r12286, %r12290;
	shf.l.wrap.b32 	%r12292, %r12291, %r12291, 8;
	add.s32 	%r12293, %r12287, %r12292;
	xor.b32  	%r12294, %r12289, %r12293;
	shf.l.wrap.b32 	%r12295, %r12294, %r12294, 7;
	add.s32 	%r12296, %r12254, %r12247;
	xor.b32  	%r12297, %r12268, %r12296;
	shf.l.wrap.b32 	%r12298, %r12297, %r12297, 16;
	add.s32 	%r12299, %r12233, %r12298;
	xor.b32  	%r12300, %r12247, %r12299;
	shf.l.wrap.b32 	%r12301, %r12300, %r12300, 12;
	add.s32 	%r12302, %r12296, %r12301;
	xor.b32  	%r12303, %r12298, %r12302;
	shf.l.wrap.b32 	%r12304, %r12303, %r12303, 8;
	add.s32 	%r12305, %r12299, %r12304;
	xor.b32  	%r12306, %r12301, %r12305;
	shf.l.wrap.b32 	%r12307, %r12306, %r12306, 7;
	add.s32 	%r12308, %r12266, %r12259;
	xor.b32  	%r12309, %r12232, %r12308;
	shf.l.wrap.b32 	%r12310, %r12309, %r12309, 16;
	add.s32 	%r12311, %r12245, %r12310;
	xor.b32  	%r12312, %r12259, %r12311;
	shf.l.wrap.b32 	%r12313, %r12312, %r12312, 12;
	add.s32 	%r12314, %r12308, %r12313;
	xor.b32  	%r12315, %r12310, %r12314;
	shf.l.wrap.b32 	%r12316, %r12315, %r12315, 8;
	add.s32 	%r12317, %r12311, %r12316;
	xor.b32  	%r12318, %r12313, %r12317;
	shf.l.wrap.b32 	%r12319, %r12318, %r12318, 7;
	add.s32 	%r12320, %r12278, %r12295;
	xor.b32  	%r12321, %r12316, %r12320;
	shf.l.wrap.b32 	%r12322, %r12321, %r12321, 16;
	add.s32 	%r12323, %r12305, %r12322;
	xor.b32  	%r12324, %r12295, %r12323;
	shf.l.wrap.b32 	%r12325, %r12324, %r12324, 12;
	add.s32 	%r12326, %r12320, %r12325;
	xor.b32  	%r12327, %r12322, %r12326;
	shf.l.wrap.b32 	%r12328, %r12327, %r12327, 8;
	add.s32 	%r12329, %r12323, %r12328;
	xor.b32  	%r12330, %r12325, %r12329;
	shf.l.wrap.b32 	%r12331, %r12330, %r12330, 7;
	add.s32 	%r12332, %r12290, %r12307;
	xor.b32  	%r12333, %r12280, %r12332;
	shf.l.wrap.b32 	%r12334, %r12333, %r12333, 16;
	add.s32 	%r12335, %r12317, %r12334;
	xor.b32  	%r12336, %r12307, %r12335;
	shf.l.wrap.b32 	%r12337, %r12336, %r12336, 12;
	add.s32 	%r12338, %r12332, %r12337;
	xor.b32  	%r12339, %r12334, %r12338;
	shf.l.wrap.b32 	%r12340, %r12339, %r12339, 8;
	add.s32 	%r12341, %r12335, %r12340;
	xor.b32  	%r12342, %r12337, %r12341;
	shf.l.wrap.b32 	%r12343, %r12342, %r12342, 7;
	add.s32 	%r12344, %r12302, %r12319;
	xor.b32  	%r12345, %r12292, %r12344;
	shf.l.wrap.b32 	%r12346, %r12345, %r12345, 16;
	add.s32 	%r12347, %r12281, %r12346;
	xor.b32  	%r12348, %r12319, %r12347;
	shf.l.wrap.b32 	%r12349, %r12348, %r12348, 12;
	add.s32 	%r12350, %r12344, %r12349;
	xor.b32  	%r12351, %r12346, %r12350;
	shf.l.wrap.b32 	%r12352, %r12351, %r12351, 8;
	add.s32 	%r12353, %r12347, %r12352;
	xor.b32  	%r12354, %r12349, %r12353;
	shf.l.wrap.b32 	%r12355, %r12354, %r12354, 7;
	add.s32 	%r12356, %r12314, %r12283;
	xor.b32  	%r12357, %r12304, %r12356;
	shf.l.wrap.b32 	%r12358, %r12357, %r12357, 16;
	add.s32 	%r12359, %r12293, %r12358;
	xor.b32  	%r12360, %r12283, %r12359;
	shf.l.wrap.b32 	%r12361, %r12360, %r12360, 12;
	add.s32 	%r12362, %r12356, %r12361;
	xor.b32  	%r12363, %r12358, %r12362;
	shf.l.wrap.b32 	%r12364, %r12363, %r12363, 8;
	add.s32 	%r12365, %r12359, %r12364;
	xor.b32  	%r12366, %r12361, %r12365;
	shf.l.wrap.b32 	%r12367, %r12366, %r12366, 7;
	add.s32 	%r12368, %r12326, %r12367;
	xor.b32  	%r12369, %r12340, %r12368;
	shf.l.wrap.b32 	%r12370, %r12369, %r12369, 16;
	add.s32 	%r12371, %r12353, %r12370;
	xor.b32  	%r12372, %r12367, %r12371;
	shf.l.wrap.b32 	%r12373, %r12372, %r12372, 12;
	add.s32 	%r12374, %r12368, %r12373;
	xor.b32  	%r12375, %r12370, %r12374;
	shf.l.wrap.b32 	%r12376, %r12375, %r12375, 8;
	add.s32 	%r12377, %r12371, %r12376;
	xor.b32  	%r12378, %r12373, %r12377;
	shf.l.wrap.b32 	%r12379, %r12378, %r12378, 7;
	add.s32 	%r12380, %r12338, %r12331;
	xor.b32  	%r12381, %r12352, %r12380;
	shf.l.wrap.b32 	%r12382, %r12381, %r12381, 16;
	add.s32 	%r12383, %r12365, %r12382;
	xor.b32  	%r12384, %r12331, %r12383;
	shf.l.wrap.b32 	%r12385, %r12384, %r12384, 12;
	add.s32 	%r12386, %r12380, %r12385;
	xor.b32  	%r12387, %r12382, %r12386;
	shf.l.wrap.b32 	%r12388, %r12387, %r12387, 8;
	add.s32 	%r12389, %r12383, %r12388;
	xor.b32  	%r12390, %r12385, %r12389;
	shf.l.wrap.b32 	%r12391, %r12390, %r12390, 7;
	add.s32 	%r12392, %r12350, %r12343;
	xor.b32  	%r12393, %r12364, %r12392;
	shf.l.wrap.b32 	%r12394, %r12393, %r12393, 16;
	add.s32 	%r12395, %r12329, %r12394;
	xor.b32  	%r12396, %r12343, %r12395;
	shf.l.wrap.b32 	%r12397, %r12396, %r12396, 12;
	add.s32 	%r12398, %r12392, %r12397;
	xor.b32  	%r12399, %r12394, %r12398;
	shf.l.wrap.b32 	%r12400, %r12399, %r12399, 8;
	add.s32 	%r12401, %r12395, %r12400;
	xor.b32  	%r12402, %r12397, %r12401;
	shf.l.wrap.b32 	%r12403, %r12402, %r12402, 7;
	add.s32 	%r12404, %r12362, %r12355;
	xor.b32  	%r12405, %r12328, %r12404;
	shf.l.wrap.b32 	%r12406, %r12405, %r12405, 16;
	add.s32 	%r12407, %r12341, %r12406;
	xor.b32  	%r12408, %r12355, %r12407;
	shf.l.wrap.b32 	%r12409, %r12408, %r12408, 12;
	add.s32 	%r12410, %r12404, %r12409;
	xor.b32  	%r12411, %r12406, %r12410;
	shf.l.wrap.b32 	%r12412, %r12411, %r12411, 8;
	add.s32 	%r12413, %r12407, %r12412;
	xor.b32  	%r12414, %r12409, %r12413;
	shf.l.wrap.b32 	%r12415, %r12414, %r12414, 7;
	add.s32 	%r12416, %r12374, %r12391;
	xor.b32  	%r12417, %r12412, %r12416;
	shf.l.wrap.b32 	%r12418, %r12417, %r12417, 16;
	add.s32 	%r12419, %r12401, %r12418;
	xor.b32  	%r12420, %r12391, %r12419;
	shf.l.wrap.b32 	%r12421, %r12420, %r12420, 12;
	add.s32 	%r12422, %r12416, %r12421;
	xor.b32  	%r12423, %r12418, %r12422;
	shf.l.wrap.b32 	%r12424, %r12423, %r12423, 8;
	add.s32 	%r12425, %r12419, %r12424;
	xor.b32  	%r12426, %r12421, %r12425;
	shf.l.wrap.b32 	%r12427, %r12426, %r12426, 7;
	add.s32 	%r12428, %r12386, %r12403;
	xor.b32  	%r12429, %r12376, %r12428;
	shf.l.wrap.b32 	%r12430, %r12429, %r12429, 16;
	add.s32 	%r12431, %r12413, %r12430;
	xor.b32  	%r12432, %r12403, %r12431;
	shf.l.wrap.b32 	%r12433, %r12432, %r12432, 12;
	add.s32 	%r12434, %r12428, %r12433;
	xor.b32  	%r12435, %r12430, %r12434;
	shf.l.wrap.b32 	%r12436, %r12435, %r12435, 8;
	add.s32 	%r12437, %r12431, %r12436;
	xor.b32  	%r12438, %r12433, %r12437;
	shf.l.wrap.b32 	%r12439, %r12438, %r12438, 7;
	add.s32 	%r12440, %r12398, %r12415;
	xor.b32  	%r12441, %r12388, %r12440;
	shf.l.wrap.b32 	%r12442, %r12441, %r12441, 16;
	add.s32 	%r12443, %r12377, %r12442;
	xor.b32  	%r12444, %r12415, %r12443;
	shf.l.wrap.b32 	%r12445, %r12444, %r12444, 12;
	add.s32 	%r12446, %r12440, %r12445;
	xor.b32  	%r12447, %r12442, %r12446;
	shf.l.wrap.b32 	%r12448, %r12447, %r12447, 8;
	add.s32 	%r12449, %r12443, %r12448;
	xor.b32  	%r12450, %r12445, %r12449;
	shf.l.wrap.b32 	%r12451, %r12450, %r12450, 7;
	add.s32 	%r12452, %r12410, %r12379;
	xor.b32  	%r12453, %r12400, %r12452;
	shf.l.wrap.b32 	%r12454, %r12453, %r12453, 16;
	add.s32 	%r12455, %r12389, %r12454;
	xor.b32  	%r12456, %r12379, %r12455;
	shf.l.wrap.b32 	%r12457, %r12456, %r12456, 12;
	add.s32 	%r12458, %r12452, %r12457;
	xor.b32  	%r12459, %r12454, %r12458;
	shf.l.wrap.b32 	%r12460, %r12459, %r12459, 8;
	add.s32 	%r12461, %r12455, %r12460;
	xor.b32  	%r12462, %r12457, %r12461;
	shf.l.wrap.b32 	%r12463, %r12462, %r12462, 7;
	add.s32 	%r22471, %r12080, %r12422;
	add.s32 	%r22470, %r12092, %r12434;
	add.s32 	%r22469, %r12104, %r12446;
	add.s32 	%r22468, %r12116, %r12458;
	add.s32 	%r22472, %r22479, %r12463;
	add.s32 	%r22473, %r22478, %r12427;
	add.s32 	%r22474, %r22477, %r12439;
	add.s32 	%r22475, %r22476, %r12451;
	xor.b32  	%r12464, %r12081, 1;
	shf.l.wrap.b32 	%r12465, %r12081, %r12464, 16;
	add.s32 	%r12466, %r22479, %r12465;
	xor.b32  	%r12467, %r22479, %r12466;
	shf.l.wrap.b32 	%r12468, %r12467, %r12467, 12;
	add.s32 	%r12469, %r12081, %r12468;
	xor.b32  	%r12470, %r12465, %r12469;
	shf.l.wrap.b32 	%r12471, %r12470, %r12470, 8;
	add.s32 	%r12472, %r12466, %r12471;
	xor.b32  	%r12473, %r12468, %r12472;
	shf.l.wrap.b32 	%r12474, %r12473, %r12473, 7;
	add.s32 	%r12475, %r12469, %r12103;
	xor.b32  	%r12476, %r12124, %r12475;
	shf.l.wrap.b32 	%r12477, %r12476, %r12476, 16;
	add.s32 	%r12478, %r12113, %r12477;
	xor.b32  	%r12479, %r12103, %r12478;
	shf.l.wrap.b32 	%r12480, %r12479, %r12479, 12;
	add.s32 	%r12481, %r12475, %r12480;
	xor.b32  	%r12482, %r12477, %r12481;
	shf.l.wrap.b32 	%r12483, %r12482, %r12482, 8;
	add.s32 	%r12484, %r12478, %r12483;
	xor.b32  	%r12485, %r12480, %r12484;
	shf.l.wrap.b32 	%r12486, %r12485, %r12485, 7;
	xor.b32  	%r12487, %r12471, %r12140;
	shf.l.wrap.b32 	%r12488, %r12487, %r12487, 16;
	add.s32 	%r12489, %r12125, %r12488;
	xor.b32  	%r12490, %r12115, %r12489;
	shf.l.wrap.b32 	%r12491, %r12490, %r12490, 12;
	add.s32 	%r12492, %r12140, %r12491;
	xor.b32  	%r12493, %r12488, %r12492;
	shf.l.wrap.b32 	%r12494, %r12493, %r12493, 8;
	add.s32 	%r12495, %r12489, %r12494;
	xor.b32  	%r12496, %r12491, %r12495;
	shf.l.wrap.b32 	%r12497, %r12496, %r12496, 7;
	add.s32 	%r12498, %r12472, %r12154;
	xor.b32  	%r12499, %r12127, %r12498;
	shf.l.wrap.b32 	%r12500, %r12499, %r12499, 12;
	add.s32 	%r12501, %r12152, %r12500;
	xor.b32  	%r12502, %r12154, %r12501;
	shf.l.wrap.b32 	%r12503, %r12502, %r12502, 8;
	add.s32 	%r12504, %r12498, %r12503;
	xor.b32  	%r12505, %r12500, %r12504;
	shf.l.wrap.b32 	%r12506, %r12505, %r12505, 7;
	add.s32 	%r12507, %r12122, %r12474;
	xor.b32  	%r12508, %r12112, %r12507;
	shf.l.wrap.b32 	%r12509, %r12508, %r12508, 16;
	add.s32 	%r12510, %r12101, %r12509;
	xor.b32  	%r12511, %r12474, %r12510;
	shf.l.wrap.b32 	%r12512, %r12511, %r12511, 12;
	add.s32 	%r12513, %r12507, %r12512;
	xor.b32  	%r12514, %r12509, %r12513;
	shf.l.wrap.b32 	%r12515, %r12514, %r12514, 8;
	add.s32 	%r12516, %r12510, %r12515;
	xor.b32  	%r12517, %r12512, %r12516;
	shf.l.wrap.b32 	%r12518, %r12517, %r12517, 7;
	add.s32 	%r12519, %r12481, %r12518;
	xor.b32  	%r12520, %r12494, %r12519;
	shf.l.wrap.b32 	%r12521, %r12520, %r12520, 16;
	add.s32 	%r12522, %r12504, %r12521;
	xor.b32  	%r12523, %r12518, %r12522;
	shf.l.wrap.b32 	%r12524, %r12523, %r12523, 12;
	add.s32 	%r12525, %r12519, %r12524;
	xor.b32  	%r12526, %r12521, %r12525;
	shf.l.wrap.b32 	%r12527, %r12526, %r12526, 8;
	add.s32 	%r12528, %r12522, %r12527;
	xor.b32  	%r12529, %r12524, %r12528;
	shf.l.wrap.b32 	%r12530, %r12529, %r12529, 7;
	add.s32 	%r12531, %r12492, %r12486;
	xor.b32  	%r12532, %r12503, %r12531;
	shf.l.wrap.b32 	%r12533, %r12532, %r12532, 16;
	add.s32 	%r12534, %r12516, %r12533;
	xor.b32  	%r12535, %r12486, %r12534;
	shf.l.wrap.b32 	%r12536, %r12535, %r12535, 12;
	add.s32 	%r12537, %r12531, %r12536;
	xor.b32  	%r12538, %r12533, %r12537;
	shf.l.wrap.b32 	%r12539, %r12538, %r12538, 8;
	add.s32 	%r12540, %r12534, %r12539;
	xor.b32  	%r12541, %r12536, %r12540;
	shf.l.wrap.b32 	%r12542, %r12541, %r12541, 7;
	add.s32 	%r12543, %r12501, %r12497;
	xor.b32  	%r12544, %r12515, %r12543;
	shf.l.wrap.b32 	%r12545, %r12544, %r12544, 16;
	add.s32 	%r12546, %r12484, %r12545;
	xor.b32  	%r12547, %r12497, %r12546;
	shf.l.wrap.b32 	%r12548, %r12547, %r12547, 12;
	add.s32 	%r12549, %r12543, %r12548;
	xor.b32  	%r12550, %r12545, %r12549;
	shf.l.wrap.b32 	%r12551, %r12550, %r12550, 8;
	add.s32 	%r12552, %r12546, %r12551;
	xor.b32  	%r12553, %r12548, %r12552;
	shf.l.wrap.b32 	%r12554, %r12553, %r12553, 7;
	add.s32 	%r12555, %r12513, %r12506;
	xor.b32  	%r12556, %r12483, %r12555;
	shf.l.wrap.b32 	%r12557, %r12556, %r12556, 16;
	add.s32 	%r12558, %r12495, %r12557;
	xor.b32  	%r12559, %r12506, %r12558;
	shf.l.wrap.b32 	%r12560, %r12559, %r12559, 12;
	add.s32 	%r12561, %r12555, %r12560;
	xor.b32  	%r12562, %r12557, %r12561;
	shf.l.wrap.b32 	%r12563, %r12562, %r12562, 8;
	add.s32 	%r12564, %r12558, %r12563;
	xor.b32  	%r12565, %r12560, %r12564;
	shf.l.wrap.b32 	%r12566, %r12565, %r12565, 7;
	add.s32 	%r12567, %r12525, %r12542;
	xor.b32  	%r12568, %r12563, %r12567;
	shf.l.wrap.b32 	%r12569, %r12568, %r12568, 16;
	add.s32 	%r12570, %r12552, %r12569;
	xor.b32  	%r12571, %r12542, %r12570;
	shf.l.wrap.b32 	%r12572, %r12571, %r12571, 12;
	add.s32 	%r12573, %r12567, %r12572;
	xor.b32  	%r12574, %r12569, %r12573;
	shf.l.wrap.b32 	%r12575, %r12574, %r12574, 8;
	add.s32 	%r12576, %r12570, %r12575;
	xor.b32  	%r12577, %r12572, %r12576;
	shf.l.wrap.b32 	%r12578, %r12577, %r12577, 7;
	add.s32 	%r12579, %r12537, %r12554;
	xor.b32  	%r12580, %r12527, %r12579;
	shf.l.wrap.b32 	%r12581, %r12580, %r12580, 16;
	add.s32 	%r12582, %r12564, %r12581;
	xor.b32  	%r12583, %r12554, %r12582;
	shf.l.wrap.b32 	%r12584, %r12583, %r12583, 12;
	add.s32 	%r12585, %r12579, %r12584;
	xor.b32  	%r12586, %r12581, %r12585;
	shf.l.wrap.b32 	%r12587, %r12586, %r12586, 8;
	add.s32 	%r12588, %r12582, %r12587;
	xor.b32  	%r12589, %r12584, %r12588;
	shf.l.wrap.b32 	%r12590, %r12589, %r12589, 7;
	add.s32 	%r12591, %r12549, %r12566;
	xor.b32  	%r12592, %r12539, %r12591;
	shf.l.wrap.b32 	%r12593, %r12592, %r12592, 16;
	add.s32 	%r12594, %r12528, %r12593;
	xor.b32  	%r12595, %r12566, %r12594;
	shf.l.wrap.b32 	%r12596, %r12595, %r12595, 12;
	add.s32 	%r12597, %r12591, %r12596;
	xor.b32  	%r12598, %r12593, %r12597;
	shf.l.wrap.b32 	%r12599, %r12598, %r12598, 8;
	add.s32 	%r12600, %r12594, %r12599;
	xor.b32  	%r12601, %r12596, %r12600;
	shf.l.wrap.b32 	%r12602, %r12601, %r12601, 7;
	add.s32 	%r12603, %r12561, %r12530;
	xor.b32  	%r12604, %r12551, %r12603;
	shf.l.wrap.b32 	%r12605, %r12604, %r12604, 16;
	add.s32 	%r12606, %r12540, %r12605;
	xor.b32  	%r12607, %r12530, %r12606;
	shf.l.wrap.b32 	%r12608, %r12607, %r12607, 12;
	add.s32 	%r12609, %r12603, %r12608;
	xor.b32  	%r12610, %r12605, %r12609;
	shf.l.wrap.b32 	%r12611, %r12610, %r12610, 8;
	add.s32 	%r12612, %r12606, %r12611;
	xor.b32  	%r12613, %r12608, %r12612;
	shf.l.wrap.b32 	%r12614, %r12613, %r12613, 7;
	add.s32 	%r12615, %r12573, %r12614;
	xor.b32  	%r12616, %r12587, %r12615;
	shf.l.wrap.b32 	%r12617, %r12616, %r12616, 16;
	add.s32 	%r12618, %r12600, %r12617;
	xor.b32  	%r12619, %r12614, %r12618;
	shf.l.wrap.b32 	%r12620, %r12619, %r12619, 12;
	add.s32 	%r12621, %r12615, %r12620;
	xor.b32  	%r12622, %r12617, %r12621;
	shf.l.wrap.b32 	%r12623, %r12622, %r12622, 8;
	add.s32 	%r12624, %r12618, %r12623;
	xor.b32  	%r12625, %r12620, %r12624;
	shf.l.wrap.b32 	%r12626, %r12625, %r12625, 7;
	add.s32 	%r12627, %r12585, %r12578;
	xor.b32  	%r12628, %r12599, %r12627;
	shf.l.wrap.b32 	%r12629, %r12628, %r12628, 16;
	add.s32 	%r12630, %r12612, %r12629;
	xor.b32  	%r12631, %r12578, %r12630;
	shf.l.wrap.b32 	%r12632, %r12631, %r12631, 12;
	add.s32 	%r12633, %r12627, %r12632;
	xor.b32  	%r12634, %r12629, %r12633;
	shf.l.wrap.b32 	%r12635, %r12634, %r12634, 8;
	add.s32 	%r12636, %r12630, %r12635;
	xor.b32  	%r12637, %r12632, %r12636;
	shf.l.wrap.b32 	%r12638, %r12637, %r12637, 7;
	add.s32 	%r12639, %r12597, %r12590;
	xor.b32  	%r12640, %r12611, %r12639;
	shf.l.wrap.b32 	%r12641, %r12640, %r12640, 16;
	add.s32 	%r12642, %r12576, %r12641;
	xor.b32  	%r12643, %r12590, %r12642;
	shf.l.wrap.b32 	%r12644, %r12643, %r12643, 12;
	add.s32 	%r12645, %r12639, %r12644;
	xor.b32  	%r12646, %r12641, %r12645;
	shf.l.wrap.b32 	%r12647, %r12646, %r12646, 8;
	add.s32 	%r12648, %r12642, %r12647;
	xor.b32  	%r12649, %r12644, %r12648;
	shf.l.wrap.b32 	%r12650, %r12649, %r12649, 7;
	add.s32 	%r12651, %r12609, %r12602;
	xor.b32  	%r12652, %r12575, %r12651;
	shf.l.wrap.b32 	%r12653, %r12652, %r12652, 16;
	add.s32 	%r12654, %r12588, %r12653;
	xor.b32  	%r12655, %r12602, %r12654;
	shf.l.wrap.b32 	%r12656, %r12655, %r12655, 12;
	add.s32 	%r12657, %r12651, %r12656;
	xor.b32  	%r12658, %r12653, %r12657;
	shf.l.wrap.b32 	%r12659, %r12658, %r12658, 8;
	add.s32 	%r12660, %r12654, %r12659;
	xor.b32  	%r12661, %r12656, %r12660;
	shf.l.wrap.b32 	%r12662, %r12661, %r12661, 7;
	add.s32 	%r12663, %r12621, %r12638;
	xor.b32  	%r12664, %r12659, %r12663;
	shf.l.wrap.b32 	%r12665, %r12664, %r12664, 16;
	add.s32 	%r12666, %r12648, %r12665;
	xor.b32  	%r12667, %r12638, %r12666;
	shf.l.wrap.b32 	%r12668, %r12667, %r12667, 12;
	add.s32 	%r12669, %r12663, %r12668;
	xor.b32  	%r12670, %r12665, %r12669;
	shf.l.wrap.b32 	%r12671, %r12670, %r12670, 8;
	add.s32 	%r12672, %r12666, %r12671;
	xor.b32  	%r12673, %r12668, %r12672;
	shf.l.wrap.b32 	%r12674, %r12673, %r12673, 7;
	add.s32 	%r12675, %r12633, %r12650;
	xor.b32  	%r12676, %r12623, %r12675;
	shf.l.wrap.b32 	%r12677, %r12676, %r12676, 16;
	add.s32 	%r12678, %r12660, %r12677;
	xor.b32  	%r12679, %r12650, %r12678;
	shf.l.wrap.b32 	%r12680, %r12679, %r12679, 12;
	add.s32 	%r12681, %r12675, %r12680;
	xor.b32  	%r12682, %r12677, %r12681;
	shf.l.wrap.b32 	%r12683, %r12682, %r12682, 8;
	add.s32 	%r12684, %r12678, %r12683;
	xor.b32  	%r12685, %r12680, %r12684;
	shf.l.wrap.b32 	%r12686, %r12685, %r12685, 7;
	add.s32 	%r12687, %r12645, %r12662;
	xor.b32  	%r12688, %r12635, %r12687;
	shf.l.wrap.b32 	%r12689, %r12688, %r12688, 16;
	add.s32 	%r12690, %r12624, %r12689;
	xor.b32  	%r12691, %r12662, %r12690;
	shf.l.wrap.b32 	%r12692, %r12691, %r12691, 12;
	add.s32 	%r12693, %r12687, %r12692;
	xor.b32  	%r12694, %r12689, %r12693;
	shf.l.wrap.b32 	%r12695, %r12694, %r12694, 8;
	add.s32 	%r12696, %r12690, %r12695;
	xor.b32  	%r12697, %r12692, %r12696;
	shf.l.wrap.b32 	%r12698, %r12697, %r12697, 7;
	add.s32 	%r12699, %r12657, %r12626;
	xor.b32  	%r12700, %r12647, %r12699;
	shf.l.wrap.b32 	%r12701, %r12700, %r12700, 16;
	add.s32 	%r12702, %r12636, %r12701;
	xor.b32  	%r12703, %r12626, %r12702;
	shf.l.wrap.b32 	%r12704, %r12703, %r12703, 12;
	add.s32 	%r12705, %r12699, %r12704;
	xor.b32  	%r12706, %r12701, %r12705;
	shf.l.wrap.b32 	%r12707, %r12706, %r12706, 8;
	add.s32 	%r12708, %r12702, %r12707;
	xor.b32  	%r12709, %r12704, %r12708;
	shf.l.wrap.b32 	%r12710, %r12709, %r12709, 7;
	add.s32 	%r12711, %r12669, %r12710;
	xor.b32  	%r12712, %r12683, %r12711;
	shf.l.wrap.b32 	%r12713, %r12712, %r12712, 16;
	add.s32 	%r12714, %r12696, %r12713;
	xor.b32  	%r12715, %r12710, %r12714;
	shf.l.wrap.b32 	%r12716, %r12715, %r12715, 12;
	add.s32 	%r12717, %r12711, %r12716;
	xor.b32  	%r12718, %r12713, %r12717;
	shf.l.wrap.b32 	%r12719, %r12718, %r12718, 8;
	add.s32 	%r12720, %r12681, %r12674;
	xor.b32  	%r12721, %r12695, %r12720;
	shf.l.wrap.b32 	%r12722, %r12721, %r12721, 16;
	add.s32 	%r12723, %r12708, %r12722;
	xor.b32  	%r12724, %r12674, %r12723;
	shf.l.wrap.b32 	%r12725, %r12724, %r12724, 12;
	add.s32 	%r12726, %r12720, %r12725;
	xor.b32  	%r12727, %r12722, %r12726;
	shf.l.wrap.b32 	%r12728, %r12727, %r12727, 8;
	add.s32 	%r12729, %r12723, %r12728;
	xor.b32  	%r12730, %r12725, %r12729;
	shf.l.wrap.b32 	%r12731, %r12730, %r12730, 7;
	add.s32 	%r12732, %r12693, %r12686;
	xor.b32  	%r12733, %r12707, %r12732;
	shf.l.wrap.b32 	%r12734, %r12733, %r12733, 16;
	add.s32 	%r12735, %r12672, %r12734;
	xor.b32  	%r12736, %r12686, %r12735;
	shf.l.wrap.b32 	%r12737, %r12736, %r12736, 12;
	add.s32 	%r12738, %r12732, %r12737;
	xor.b32  	%r12739, %r12734, %r12738;
	shf.l.wrap.b32 	%r12740, %r12739, %r12739, 8;
	add.s32 	%r12741, %r12735, %r12740;
	xor.b32  	%r12742, %r12737, %r12741;
	shf.l.wrap.b32 	%r12743, %r12742, %r12742, 7;
	add.s32 	%r12744, %r12705, %r12698;
	xor.b32  	%r12745, %r12671, %r12744;
	shf.l.wrap.b32 	%r12746, %r12745, %r12745, 16;
	add.s32 	%r12747, %r12684, %r12746;
	xor.b32  	%r12748, %r12698, %r12747;
	shf.l.wrap.b32 	%r12749, %r12748, %r12748, 12;
	add.s32 	%r12750, %r12744, %r12749;
	xor.b32  	%r12751, %r12746, %r12750;
	shf.l.wrap.b32 	%r12752, %r12751, %r12751, 8;
	add.s32 	%r12753, %r12747, %r12752;
	add.s32 	%r12754, %r12717, %r12731;
	xor.b32  	%r12755, %r12752, %r12754;
	shf.l.wrap.b32 	%r12756, %r12755, %r12755, 16;
	add.s32 	%r12757, %r12741, %r12756;
	xor.b32  	%r12758, %r12731, %r12757;
	shr.u32 	%r12759, %r12758, 20;
	add.s32 	%r12760, %r12754, %r12759;
	add.s32 	%r12761, %r12726, %r12743;
	xor.b32  	%r12762, %r12719, %r12761;
	shf.l.wrap.b32 	%r12763, %r12762, %r12762, 16;
	add.s32 	%r12764, %r12753, %r12763;
	xor.b32  	%r12765, %r12743, %r12764;
	shr.u32 	%r12766, %r12765, 20;
	add.s32 	%r12767, %r12761, %r12766;
	add.s32 	%r12768, %r12080, %r12760;
	add.s32 	%r12769, %r12092, %r12767;
	not.b32 	%r12770, %r22467;
	add.s32 	%r12771, %r1004, %r12770;
	mov.u32 	%r12772, %tid.x;
	shl.b32 	%r12773, %r12772, 3;
	and.b32  	%r12774, %r12773, 7936;
	mov.u32 	%r12775, %ctaid.x;
	shl.b32 	%r12776, %r12775, 11;
	add.s32 	%r12777, %r12774, %r12776;
	and.b32  	%r12778, %r12772, 31;
	or.b32  	%r12779, %r12777, %r12778;
	add.s32 	%r12780, %r12779, %r22437;
	shr.u32 	%r12781, %r12780, %r12771;
	and.b32  	%r12782, %r12781, 1;
	setp.eq.b32 	%p91, %r12782, 1;
	selp.b32 	%r12783, %r12769, %r12768, %p91;
	cvt.u16.u32 	%rs209, %r12783;
	and.b16  	%rs349, %rs209, 1;
	and.b16  	%rs210, %rs347, 255;
	setp.ne.s16 	%p92, %rs210, 1;
	@%p92 bra 	$L__BB2_88;
	ld.param.u64 	%rd311, [fused_batch_pir_kernel_4_param_1];
	not.b32 	%r12784, %r22467;
	add.s32 	%r12785, %r1004, %r12784;
	mov.u32 	%r12786, %tid.x;
	shl.b32 	%r12787, %r12786, 3;
	and.b32  	%r12788, %r12787, 7936;
	mov.u32 	%r12789, %ctaid.x;
	shl.b32 	%r12790, %r12789, 11;
	add.s32 	%r12791, %r12788, %r12790;
	and.b32  	%r12792, %r12786, 31;
	or.b32  	%r12793, %r12791, %r12792;
	add.s32 	%r12794, %r12793, %r22437;
	shr.u32 	%r12795, %r12794, %r12785;
	and.b32  	%r12796, %r12795, 1;
	setp.eq.b32 	%p93, %r12796, 1;
	cvt.s64.s32 	%rd78, %r22467;
	cvta.to.global.u64 	%rd79, %rd311;
	mul.wide.s32 	%rd80, %r22467, 16;
	add.s64 	%rd81, %rd79, %rd80;
	ld.global.u32 	%r12797, [%rd81+508];
	selp.b32 	%r12798, %r22472, %r22471, %p93;
	xor.b32  	%r12799, %r12798, %r12797;
	selp.b32 	%r12800, %r22473, %r22470, %p93;
	selp.b32 	%r22471, %r22471, %r12799, %p93;
	selp.b32 	%r22472, %r12799, %r22472, %p93;
	ld.global.u32 	%r12801, [%rd81+512];
	xor.b32  	%r12802, %r12800, %r12801;
	selp.b32 	%r12803, %r22474, %r22469, %p93;
	selp.b32 	%r22470, %r22470, %r12802, %p93;
	selp.b32 	%r22473, %r12802, %r22473, %p93;
	ld.global.u32 	%r12804, [%rd81+516];
	xor.b32  	%r12805, %r12803, %r12804;
	selp.b32 	%r12806, %r22475, %r22468, %p93;
	selp.b32 	%r22469, %r22469, %r12805, %p93;
	selp.b32 	%r22474, %r12805, %r22474, %p93;
	ld.global.u32 	%r12807, [%rd81+520];
	xor.b32  	%r12808, %r12806, %r12807;
	selp.b64 	%rd82, 445, 420, %p93;
	selp.b32 	%r22468, %r22468, %r12808, %p93;
	selp.b32 	%r22475, %r12808, %r22475, %p93;
	add.s64 	%rd83, %rd82, %rd78;
	add.s64 	%rd84, %rd79, %rd83;
	ld.global.u8 	%rs211, [%rd84+488];
	xor.b16  	%rs349, %rs211, %rs349;
$L__BB2_88:
	not.b32 	%r12809, %r22467;
	add.s32 	%r12810, %r1004, %r12809;
	mov.u32 	%r12811, %tid.x;
	shl.b32 	%r12812, %r12811, 3;
	and.b32  	%r12813, %r12812, 7936;
	mov.u32 	%r12814, %ctaid.x;
	shl.b32 	%r12815, %r12814, 11;
	add.s32 	%r12816, %r12813, %r12815;
	and.b32  	%r12817, %r12811, 31;
	or.b32  	%r12818, %r12816, %r12817;
	add.s32 	%r12819, %r12818, %r22437;
	shr.u32 	%r12820, %r12819, %r12810;
	and.b32  	%r12821, %r12820, 1;
	setp.eq.b32 	%p94, %r12821, 1;
	selp.b32 	%r22479, %r22472, %r22471, %p94;
	selp.b32 	%r22478, %r22473, %r22470, %p94;
	selp.b32 	%r22477, %r22474, %r22469, %p94;
	selp.b32 	%r22476, %r22475, %r22468, %p94;
	add.s32 	%r22467, %r22467, 1;
	setp.lt.u32 	%p95, %r22467, %r1004;
	mov.u16 	%rs347, %rs349;
	@%p95 bra 	$L__BB2_86;
$L__BB2_89:
	and.b16  	%rs212, %rs349, 255;
	setp.ne.s16 	%p96, %rs212, 1;
	@%p96 bra 	$L__BB2_91;
	ld.param.u64 	%rd312, [fused_batch_pir_kernel_4_param_1];
	cvta.to.global.u64 	%rd85, %rd312;
	ld.global.u32 	%r12822, [%rd85+960];
	xor.b32  	%r22479, %r22479, %r12822;
$L__BB2_91:
	@%p96 bra 	$L__BB2_93;
	ld.param.u64 	%rd313, [fused_batch_pir_kernel_4_param_1];
	cvta.to.global.u64 	%rd86, %rd313;
	ld.global.u32 	%r12823, [%rd86+964];
	xor.b32  	%r22478, %r22478, %r12823;
$L__BB2_93:
	@%p96 bra 	$L__BB2_95;
	ld.param.u64 	%rd314, [fused_batch_pir_kernel_4_param_1];
	cvta.to.global.u64 	%rd87, %rd314;
	ld.global.u32 	%r12824, [%rd87+968];
	xor.b32  	%r22477, %r22477, %r12824;
$L__BB2_95:
	@%p96 bra 	$L__BB2_97;
	ld.param.u64 	%rd315, [fused_batch_pir_kernel_4_param_1];
	cvta.to.global.u64 	%rd88, %rd315;
	ld.global.u32 	%r12825, [%rd88+972];
	xor.b32  	%r22476, %r22476, %r12825;
$L__BB2_97:
	ld.param.u32 	%r21834, [fused_batch_pir_kernel_4_param_3];
	mov.u32 	%r12827, %tid.x;
	shl.b32 	%r12828, %r12827, 3;
	and.b32  	%r12829, %r12828, 7936;
	mov.u32 	%r12830, %ctaid.x;
	shl.b32 	%r12831, %r12830, 11;
	add.s32 	%r12832, %r12829, %r12831;
	and.b32  	%r12833, %r12827, 31;
	or.b32  	%r12834, %r12832, %r12833;
	add.s32 	%r12835, %r12834, %r22437;
	setp.ge.s32 	%p100, %r12835, %r21834;
	mov.u32 	%r12836, s_mem;
	cvt.u64.u32 	%rd89, %r12836;
	cvta.shared.u64 	%rd90, %rd89;
	add.s64 	%rd91, %rd90, 49407;
	and.b64  	%rd92, %rd91, -16;
	mul.lo.s32 	%r12837, %r12827, 12;
	mul.wide.u32 	%rd93, %r12837, 16;
	add.s64 	%rd94, %rd92, %rd93;
	st.v4.u32 	[%rd94+16], {%r22479, %r22478, %r22477, %r22476};
	mov.b32 	%r22500, 0;
	mov.u32 	%r22501, %r22500;
	mov.u32 	%r22502, %r22500;
	mov.u32 	%r22503, %r22500;
	@%p100 bra 	$L__BB2_111;
	ld.param.u64 	%rd316, [fused_batch_pir_kernel_4_param_1];
	cvta.to.global.u64 	%rd95, %rd316;
	ld.global.u8 	%rs216, [%rd95+993];
	max.u16 	%rs217, %rs216, 11;
	cvt.u32.u16 	%r12838, %rs217;
	add.s32 	%r22491, %r12838, -11;
	ld.shared.v2.u32 	{%r22503, %r22502}, [s_mem+49192];
	ld.shared.v2.u32 	{%r22501, %r22500}, [s_mem+49200];
	ld.shared.u8 	%rs352, [s_mem+49208];
	cvt.u32.u16 	%r1059, %rs216;
	setp.ge.u32 	%p101, %r22491, %r1059;
	@%p101 bra 	$L__BB2_103;
	mov.u16 	%rs350, %rs352;
$L__BB2_100:
	ld.const.u32 	%r12839, [CHACHA_CONSTANTS];
	add.s32 	%r12840, %r12839, %r22503;
	shf.l.wrap.b32 	%r12841, %r12840, %r12840, 16;
	add.s32 	%r12842, %r22503, %r12841;
	xor.b32  	%r12843, %r22503, %r12842;
	shf.l.wrap.b32 	%r12844, %r12843, %r12843, 12;
	add.s32 	%r12845, %r12840, %r12844;
	xor.b32  	%r12846, %r12841, %r12845;
	shf.l.wrap.b32 	%r12847, %r12846, %r12846, 8;
	add.s32 	%r12848, %r12842, %r12847;
	xor.b32  	%r12849, %r12844, %r12848;
	shf.l.wrap.b32 	%r12850, %r12849, %r12849, 7;
	ld.const.u32 	%r12851, [CHACHA_CONSTANTS+4];
	add.s32 	%r12852, %r12851, %r22502;
	shf.l.wrap.b32 	%r12853, %r12852, %r12852, 16;
	add.s32 	%r12854, %r22502, %r12853;
	xor.b32  	%r12855, %r22502, %r12854;
	shf.l.wrap.b32 	%r12856, %r12855, %r12855, 12;
	add.s32 	%r12857, %r12852, %r12856;
	xor.b32  	%r12858, %r12853, %r12857;
	shf.l.wrap.b32 	%r12859, %r12858, %r12858, 8;
	add.s32 	%r12860, %r12854, %r12859;
	xor.b32  	%r12861, %r12856, %r12860;
	shf.l.wrap.b32 	%r12862, %r12861, %r12861, 7;
	ld.const.u32 	%r12863, [CHACHA_CONSTANTS+8];
	add.s32 	%r12864, %r12863, %r22501;
	shf.l.wrap.b32 	%r12865, %r12864, %r12864, 16;
	add.s32 	%r12866, %r22501, %r12865;
	xor.b32  	%r12867, %r22501, %r12866;
	shf.l.wrap.b32 	%r12868, %r12867, %r12867, 12;
	add.s32 	%r12869, %r12864, %r12868;
	xor.b32  	%r12870, %r12865, %r12869;
	shf.l.wrap.b32 	%r12871, %r12870, %r12870, 8;
	add.s32 	%r12872, %r12866, %r12871;
	xor.b32  	%r12873, %r12868, %r12872;
	shf.l.wrap.b32 	%r12874, %r12873, %r12873, 7;
	ld.const.u32 	%r12875, [CHACHA_CONSTANTS+12];
	add.s32 	%r12876, %r12875, %r22500;
	shf.l.wrap.b32 	%r12877, %r12876, %r12876, 16;
	add.s32 	%r12878, %r22500, %r12877;
	xor.b32  	%r12879, %r22500, %r12878;
	shf.l.wrap.b32 	%r12880, %r12879, %r12879, 12;
	add.s32 	%r12881, %r12876, %r12880;
	xor.b32  	%r12882, %r12877, %r12881;
	shf.l.wrap.b32 	%r12883, %r12882, %r12882, 8;
	add.s32 	%r12884, %r12878, %r12883;
	xor.b32  	%r12885, %r12880, %r12884;
	shf.l.wrap.b32 	%r12886, %r12885, %r12885, 7;
	add.s32 	%r12887, %r12845, %r12862;
	xor.b32  	%r12888, %r12883, %r12887;
	shf.l.wrap.b32 	%r12889, %r12888, %r12888, 16;
	add.s32 	%r12890, %r12872, %r12889;
	xor.b32  	%r12891, %r12862, %r12890;
	shf.l.wrap.b32 	%r12892, %r12891, %r12891, 12;
	add.s32 	%r12893, %r12887, %r12892;
	xor.b32  	%r12894, %r12889, %r12893;
	shf.l.wrap.b32 	%r12895, %r12894, %r12894, 8;
	add.s32 	%r12896, %r12890, %r12895;
	xor.b32  	%r12897, %r12892, %r12896;
	shf.l.wrap.b32 	%r12898, %r12897, %r12897, 7;
	add.s32 	%r12899, %r12857, %r12874;
	xor.b32  	%r12900, %r12847, %r12899;
	shf.l.wrap.b32 	%r12901, %r12900, %r12900, 16;
	add.s32 	%r12902, %r12884, %r12901;
	xor.b32  	%r12903, %r12874, %r12902;
	shf.l.wrap.b32 	%r12904, %r12903, %r12903, 12;
	add.s32 	%r12905, %r12899, %r12904;
	xor.b32  	%r12906, %r12901, %r12905;
	shf.l.wrap.b32 	%r12907, %r12906, %r12906, 8;
	add.s32 	%r12908, %r12902, %r12907;
	xor.b32  	%r12909, %r12904, %r12908;
	shf.l.wrap.b32 	%r12910, %r12909, %r12909, 7;
	add.s32 	%r12911, %r12869, %r12886;
	xor.b32  	%r12912, %r12859, %r12911;
	shf.l.wrap.b32 	%r12913, %r12912, %r12912, 16;
	add.s32 	%r12914, %r12848, %r12913;
	xor.b32  	%r12915, %r12886, %r12914;
	shf.l.wrap.b32 	%r12916, %r12915, %r12915, 12;
	add.s32 	%r12917, %r12911, %r12916;
	xor.b32  	%r12918, %r12913, %r12917;
	shf.l.wrap.b32 	%r12919, %r12918, %r12918, 8;
	add.s32 	%r12920, %r12914, %r12919;
	xor.b32  	%r12921, %r12916, %r12920;
	shf.l.wrap.b32 	%r12922, %r12921, %r12921, 7;
	add.s32 	%r12923, %r12881, %r12850;
	xor.b32  	%r12924, %r12871, %r12923;
	shf.l.wrap.b32 	%r12925, %r12924, %r12924, 16;
	add.s32 	%r12926, %r12860, %r12925;
	xor.b32  	%r12927, %r12850, %r12926;
	shf.l.wrap.b32 	%r12928, %r12927, %r12927, 12;
	add.s32 	%r12929, %r12923, %r12928;
	xor.b32  	%r12930, %r12925, %r12929;
	shf.l.wrap.b32 	%r12931, %r12930, %r12930, 8;
	add.s32 	%r12932, %r12926, %r12931;
	xor.b32  	%r12933, %r12928, %r12932;
	shf.l.wrap.b32 	%r12934, %r12933, %r12933, 7;
	add.s32 	%r12935, %r12893, %r12934;
	xor.b32  	%r12936, %r12907, %r12935;
	shf.l.wrap.b32 	%r12937, %r12936, %r12936, 16;
	add.s32 	%r12938, %r12920, %r12937;
	xor.b32  	%r12939, %r12934, %r12938;
	shf.l.wrap.b32 	%r12940, %r12939, %r12939, 12;
	add.s32 	%r12941, %r12935, %r12940;
	xor.b32  	%r12942, %r12937, %r12941;
	shf.l.wrap.b32 	%r12943, %r12942, %r12942, 8;
	add.s32 	%r12944, %r12938, %r12943;
	xor.b32  	%r12945, %r12940, %r12944;
	shf.l.wrap.b32 	%r12946, %r12945, %r12945, 7;
	add.s32 	%r12947, %r12905, %r12898;
	xor.b32  	%r12948, %r12919, %r12947;
	shf.l.wrap.b32 	%r12949, %r12948, %r12948, 16;
	add.s32 	%r12950, %r12932, %r12949;
	xor.b32  	%r12951, %r12898, %r12950;
	shf.l.wrap.b32 	%r12952, %r12951, %r12951, 12;
	add.s32 	%r12953, %r12947, %r12952;
	xor.b32  	%r12954, %r12949, %r12953;
	shf.l.wrap.b32 	%r12955, %r12954, %r12954, 8;
	add.s32 	%r12956, %r12950, %r12955;
	xor.b32  	%r12957, %r12952, %r12956;
	shf.l.wrap.b32 	%r12958, %r12957, %r12957, 7;
	add.s32 	%r12959, %r12917, %r12910;
	xor.b32  	%r12960, %r12931, %r12959;
	shf.l.wrap.b32 	%r12961, %r12960, %r12960, 16;
	add.s32 	%r12962, %r12896, %r12961;
	xor.b32  	%r12963, %r12910, %r12962;
	shf.l.wrap.b32 	%r12964, %r12963, %r12963, 12;
	add.s32 	%r12965, %r12959, %r12964;
	xor.b32  	%r12966, %r12961, %r12965;
	shf.l.wrap.b32 	%r12967, %r12966, %r12966, 8;
	add.s32 	%r12968, %r12962, %r12967;
	xor.b32  	%r12969, %r12964, %r12968;
	shf.l.wrap.b32 	%r12970, %r12969, %r12969, 7;
	add.s32 	%r12971, %r12929, %r12922;
	xor.b32  	%r12972, %r12895, %r12971;
	shf.l.wrap.b32 	%r12973, %r12972, %r12972, 16;
	add.s32 	%r12974, %r12908, %r12973;
	xor.b32  	%r12975, %r12922, %r12974;
	shf.l.wrap.b32 	%r12976, %r12975, %r12975, 12;
	add.s32 	%r12977, %r12971, %r12976;
	xor.b32  	%r12978, %r12973, %r12977;
	shf.l.wrap.b32 	%r12979, %r12978, %r12978, 8;
	add.s32 	%r12980, %r12974, %r12979;
	xor.b32  	%r12981, %r12976, %r12980;
	shf.l.wrap.b32 	%r12982, %r12981, %r12981, 7;
	add.s32 	%r12983, %r12941, %r12958;
	xor.b32  	%r12984, %r12979, %r12983;
	shf.l.wrap.b32 	%r12985, %r12984, %r12984, 16;
	add.s32 	%r12986, %r12968, %r12985;
	xor.b32  	%r12987, %r12958, %r12986;
	shf.l.wrap.b32 	%r12988, %r12987, %r12987, 12;
	add.s32 	%r12989, %r12983, %r12988;
	xor.b32  	%r12990, %r12985, %r12989;
	shf.l.wrap.b32 	%r12991, %r12990, %r12990, 8;
	add.s32 	%r12992, %r12986, %r12991;
	xor.b32  	%r12993, %r12988, %r12992;
	shf.l.wrap.b32 	%r12994, %r12993, %r12993, 7;
	add.s32 	%r12995, %r12953, %r12970;
	xor.b32  	%r12996, %r12943, %r12995;
	shf.l.wrap.b32 	%r12997, %r12996, %r12996, 16;
	add.s32 	%r12998, %r12980, %r12997;
	xor.b32  	%r12999, %r12970, %r12998;
	shf.l.wrap.b32 	%r13000, %r12999, %r12999, 12;
	add.s32 	%r13001, %r12995, %r13000;
	xor.b32  	%r13002, %r12997, %r13001;
	shf.l.wrap.b32 	%r13003, %r13002, %r13002, 8;
	add.s32 	%r13004, %r12998, %r13003;
	xor.b32  	%r13005, %r13000, %r13004;
	shf.l.wrap.b32 	%r13006, %r13005, %r13005, 7;
	add.s32 	%r13007, %r12965, %r12982;
	xor.b32  	%r13008, %r12955, %r13007;
	shf.l.wrap.b32 	%r13009, %r13008, %r13008, 16;
	add.s32 	%r13010, %r12944, %r13009;
	xor.b32  	%r13011, %r12982, %r13010;
	shf.l.wrap.b32 	%r13012, %r13011, %r13011, 12;
	add.s32 	%r13013, %r13007, %r13012;
	xor.b32  	%r13014, %r13009, %r13013;
	shf.l.wrap.b32 	%r13015, %r13014, %r13014, 8;
	add.s32 	%r13016, %r13010, %r13015;
	xor.b32  	%r13017, %r13012, %r13016;
	shf.l.wrap.b32 	%r13018, %r13017, %r13017, 7;
	add.s32 	%r13019, %r12977, %r12946;
	xor.b32  	%r13020, %r12967, %r13019;
	shf.l.wrap.b32 	%r13021, %r13020, %r13020, 16;
	add.s32 	%r13022, %r12956, %r13021;
	xor.b32  	%r13023, %r12946, %r13022;
	shf.l.wrap.b32 	%r13024, %r13023, %r13023, 12;
	add.s32 	%r13025, %r13019, %r13024;
	xor.b32  	%r13026, %r13021, %r13025;
	shf.l.wrap.b32 	%r13027, %r13026, %r13026, 8;
	add.s32 	%r13028, %r13022, %r13027;
	xor.b32  	%r13029, %r13024, %r13028;
	shf.l.wrap.b32 	%r13030, %r13029, %r13029, 7;
	add.s32 	%r13031, %r12989, %r13030;
	xor.b32  	%r13032, %r13003, %r13031;
	shf.l.wrap.b32 	%r13033, %r13032, %r13032, 16;
	add.s32 	%r13034, %r13016, %r13033;
	xor.b32  	%r13035, %r13030, %r13034;
	shf.l.wrap.b32 	%r13036, %r13035, %r13035, 12;
	add.s32 	%r13037, %r13031, %r13036;
	xor.b32  	%r13038, %r13033, %r13037;
	shf.l.wrap.b32 	%r13039, %r13038, %r13038, 8;
	add.s32 	%r13040, %r13034, %r13039;
	xor.b32  	%r13041, %r13036, %r13040;
	shf.l.wrap.b32 	%r13042, %r13041, %r13041, 7;
	add.s32 	%r13043, %r13001, %r12994;
	xor.b32  	%r13044, %r13015, %r13043;
	shf.l.wrap.b32 	%r13045, %r13044, %r13044, 16;
	add.s32 	%r13046, %r13028, %r13045;
	xor.b32  	%r13047, %r12994, %r13046;
	shf.l.wrap.b32 	%r13048, %r13047, %r13047, 12;
	add.s32 	%r13049, %r13043, %r13048;
	xor.b32  	%r13050, %r13045, %r13049;
	shf.l.wrap.b32 	%r13051, %r13050, %r13050, 8;
	add.s32 	%r13052, %r13046, %r13051;
	xor.b32  	%r13053, %r13048, %r13052;
	shf.l.wrap.b32 	%r13054, %r13053, %r13053, 7;
	add.s32 	%r13055, %r13013, %r13006;
	xor.b32  	%r13056, %r13027, %r13055;
	shf.l.wrap.b32 	%r13057, %r13056, %r13056, 16;
	add.s32 	%r13058, %r12992, %r13057;
	xor.b32  	%r13059, %r13006, %r13058;
	shf.l.wrap.b32 	%r13060, %r13059, %r13059, 12;
	add.s32 	%r13061, %r13055, %r13060;
	xor.b32  	%r13062, %r13057, %r13061;
	shf.l.wrap.b32 	%r13063, %r13062, %r13062, 8;
	add.s32 	%r13064, %r13058, %r13063;
	xor.b32  	%r13065, %r13060, %r13064;
	shf.l.wrap.b32 	%r13066, %r13065, %r13065, 7;
	add.s32 	%r13067, %r13025, %r13018;
	xor.b32  	%r13068, %r12991, %r13067;
	shf.l.wrap.b32 	%r13069, %r13068, %r13068, 16;
	add.s32 	%r13070, %r13004, %r13069;
	xor.b32  	%r13071, %r13018, %r13070;
	shf.l.wrap.b32 	%r13072, %r13071, %r13071, 12;
	add.s32 	%r13073, %r13067, %r13072;
	xor.b32  	%r13074, %r13069, %r13073;
	shf.l.wrap.b32 	%r13075, %r13074, %r13074, 8;
	add.s32 	%r13076, %r13070, %r13075;
	xor.b32  	%r13077, %r13072, %r13076;
	shf.l.wrap.b32 	%r13078, %r13077, %r13077, 7;
	add.s32 	%r13079, %r13037, %r13054;
	xor.b32  	%r13080, %r13075, %r13079;
	shf.l.wrap.b32 	%r13081, %r13080, %r13080, 16;
	add.s32 	%r13082, %r13064, %r13081;
	xor.b32  	%r13083, %r13054, %r13082;
	shf.l.wrap.b32 	%r13084, %r13083, %r13083, 12;
	add.s32 	%r13085, %r13079, %r13084;
	xor.b32  	%r13086, %r13081, %r13085;
	shf.l.wrap.b32 	%r13087, %r13086, %r13086, 8;
	add.s32 	%r13088, %r13082, %r13087;
	xor.b32  	%r13089, %r13084, %r13088;
	shf.l.wrap.b32 	%r13090, %r13089, %r13089, 7;
	add.s32 	%r13091, %r13049, %r13066;
	xor.b32  	%r13092, %r13039, %r13091;
	shf.l.wrap.b32 	%r13093, %r13092, %r13092, 16;
	add.s32 	%r13094, %r13076, %r13093;
	xor.b32  	%r13095, %r13066, %r13094;
	shf.l.wrap.b32 	%r13096, %r13095, %r13095, 12;
	add.s32 	%r13097, %r13091, %r13096;
	xor.b32  	%r13098, %r13093, %r13097;
	shf.l.wrap.b32 	%r13099, %r13098, %r13098, 8;
	add.s32 	%r13100, %r13094, %r13099;
	xor.b32  	%r13101, %r13096, %r13100;
	shf.l.wrap.b32 	%r13102, %r13101, %r13101, 7;
	add.s32 	%r13103, %r13061, %r13078;
	xor.b32  	%r13104, %r13051, %r13103;
	shf.l.wrap.b32 	%r13105, %r13104, %r13104, 16;
	add.s32 	%r13106, %r13040, %r13105;
	xor.b32  	%r13107, %r13078, %r13106;
	shf.l.wrap.b32 	%r13108, %r13107, %r13107, 12;
	add.s32 	%r13109, %r13103, %r13108;
	xor.b32  	%r13110, %r13105, %r13109;
	shf.l.wrap.b32 	%r13111, %r13110, %r13110, 8;
	add.s32 	%r13112, %r13106, %r13111;
	xor.b32  	%r13113, %r13108, %r13112;
	shf.l.wrap.b32 	%r13114, %r13113, %r13113, 7;
	add.s32 	%r13115, %r13073, %r13042;
	xor.b32  	%r13116, %r13063, %r13115;
	shf.l.wrap.b32 	%r13117, %r13116, %r13116, 16;
	add.s32 	%r13118, %r13052, %r13117;
	xor.b32  	%r13119, %r13042, %r13118;
	shf.l.wrap.b32 	%r13120, %r13119, %r13119, 12;
	add.s32 	%r13121, %r13115, %r13120;
	xor.b32  	%r13122, %r13117, %r13121;
	shf.l.wrap.b32 	%r13123, %r13122, %r13122, 8;
	add.s32 	%r13124, %r13118, %r13123;
	xor.b32  	%r13125, %r13120, %r13124;
	shf.l.wrap.b32 	%r13126, %r13125, %r13125, 7;
	add.s32 	%r13127, %r13085, %r13126;
	xor.b32  	%r13128, %r13099, %r13127;
	shf.l.wrap.b32 	%r13129, %r13128, %r13128, 16;
	add.s32 	%r13130, %r13112, %r13129;
	xor.b32  	%r13131, %r13126, %r13130;
	shf.l.wrap.b32 	%r13132, %r13131, %r13131, 12;
	add.s32 	%r13133, %r13127, %r13132;
	xor.b32  	%r13134, %r13129, %r13133;
	shf.l.wrap.b32 	%r13135, %r13134, %r13134, 8;
	add.s32 	%r13136, %r13130, %r13135;
	xor.b32  	%r13137, %r13132, %r13136;
	shf.l.wrap.b32 	%r13138, %r13137, %r13137, 7;
	add.s32 	%r13139, %r13097, %r13090;
	xor.b32  	%r13140, %r13111, %r13139;
	shf.l.wrap.b32 	%r13141, %r13140, %r13140, 16;
	add.s32 	%r13142, %r13124, %r13141;
	xor.b32  	%r13143, %r13090, %r13142;
	shf.l.wrap.b32 	%r13144, %r13143, %r13143, 12;
	add.s32 	%r13145, %r13139, %r13144;
	xor.b32  	%r13146, %r13141, %r13145;
	shf.l.wrap.b32 	%r13147, %r13146, %r13146, 8;
	add.s32 	%r13148, %r13142, %r13147;
	xor.b32  	%r13149, %r13144, %r13148;
	shf.l.wrap.b32 	%r13150, %r13149, %r13149, 7;
	add.s32 	%r13151, %r13109, %r13102;
	xor.b32  	%r13152, %r13123, %r13151;
	shf.l.wrap.b32 	%r13153, %r13152, %r13152, 16;
	add.s32 	%r13154, %r13088, %r13153;
	xor.b32  	%r13155, %r13102, %r13154;
	shf.l.wrap.b32 	%r13156, %r13155, %r13155, 12;
	add.s32 	%r13157, %r13151, %r13156;
	xor.b32  	%r13158, %r13153, %r13157;
	shf.l.wrap.b32 	%r13159, %r13158, %r13158, 8;
	add.s32 	%r13160, %r13154, %r13159;
	xor.b32  	%r13161, %r13156, %r13160;
	shf.l.wrap.b32 	%r13162, %r13161, %r13161, 7;
	add.s32 	%r13163, %r13121, %r13114;
	xor.b32  	%r13164, %r13087, %r13163;
	shf.l.wrap.b32 	%r13165, %r13164, %r13164, 16;
	add.s32 	%r13166, %r13100, %r13165;
	xor.b32  	%r13167, %r13114, %r13166;
	shf.l.wrap.b32 	%r13168, %r13167, %r13167, 12;
	add.s32 	%r13169, %r13163, %r13168;
	xor.b32  	%r13170, %r13165, %r13169;
	shf.l.wrap.b32 	%r13171, %r13170, %r13170, 8;
	add.s32 	%r13172, %r13166, %r13171;
	xor.b32  	%r13173, %r13168, %r13172;
	shf.l.wrap.b32 	%r13174, %r13173, %r13173, 7;
	add.s32 	%r13175, %r13133, %r13150;
	xor.b32  	%r13176, %r13171, %r13175;
	shf.l.wrap.b32 	%r13177, %r13176, %r13176, 16;
	add.s32 	%r13178, %r13160, %r13177;
	xor.b32  	%r13179, %r13150, %r13178;
	shf.l.wrap.b32 	%r13180, %r13179, %r13179, 12;
	add.s32 	%r13181, %r13175, %r13180;
	xor.b32  	%r13182, %r13177, %r13181;
	shf.l.wrap.b32 	%r13183, %r13182, %r13182, 8;
	add.s32 	%r13184, %r13178, %r13183;
	xor.b32  	%r13185, %r13180, %r13184;
	shf.l.wrap.b32 	%r13186, %r13185, %r13185, 7;
	add.s32 	%r13187, %r13145, %r13162;
	xor.b32  	%r13188, %r13135, %r13187;
	shf.l.wrap.b32 	%r13189, %r13188, %r13188, 16;
	add.s32 	%r13190, %r13172, %r13189;
	xor.b32  	%r13191, %r13162, %r13190;
	shf.l.wrap.b32 	%r13192, %r13191, %r13191, 12;
	add.s32 	%r13193, %r13187, %r13192;
	xor.b32  	%r13194, %r13189, %r13193;
	shf.l.wrap.b32 	%r13195, %r13194, %r13194, 8;
	add.s32 	%r13196, %r13190, %r13195;
	xor.b32  	%r13197, %r13192, %r13196;
	shf.l.wrap.b32 	%r13198, %r13197, %r13197, 7;
	add.s32 	%r13199, %r13157, %r13174;
	xor.b32  	%r13200, %r13147, %r13199;
	shf.l.wrap.b32 	%r13201, %r13200, %r13200, 16;
	add.s32 	%r13202, %r13136, %r13201;
	xor.b32  	%r13203, %r13174, %r13202;
	shf.l.wrap.b32 	%r13204, %r13203, %r13203, 12;
	add.s32 	%r13205, %r13199, %r13204;
	xor.b32  	%r13206, %r13201, %r13205;
	shf.l.wrap.b32 	%r13207, %r13206, %r13206, 8;
	add.s32 	%r13208, %r13202, %r13207;
	xor.b32  	%r13209, %r13204, %r13208;
	shf.l.wrap.b32 	%r13210, %r13209, %r13209, 7;
	add.s32 	%r13211, %r13169, %r13138;
	xor.b32  	%r13212, %r13159, %r13211;
	shf.l.wrap.b32 	%r13213, %r13212, %r13212, 16;
	add.s32 	%r13214, %r13148, %r13213;
	xor.b32  	%r13215, %r13138, %r13214;
	shf.l.wrap.b32 	%r13216, %r13215, %r13215, 12;
	add.s32 	%r13217, %r13211, %r13216;
	xor.b32  	%r13218, %r13213, %r13217;
	shf.l.wrap.b32 	%r13219, %r13218, %r13218, 8;
	add.s32 	%r13220, %r13214, %r13219;
	xor.b32  	%r13221, %r13216, %r13220;
	shf.l.wrap.b32 	%r13222, %r13221, %r13221, 7;
	add.s32 	%r22495, %r12839, %r13181;
	add.s32 	%r22494, %r12851, %r13193;
	add.s32 	%r22493, %r12863, %r13205;
	add.s32 	%r22492, %r12875, %r13217;
	add.s32 	%r22496, %r22503, %r13222;
	add.s32 	%r22497, %r22502, %r13186;
	add.s32 	%r22498, %r22501, %r13198;
	add.s32 	%r22499, %r22500, %r13210;
	xor.b32  	%r13223, %r12840, 1;
	shf.l.wrap.b32 	%r13224, %r12840, %r13223, 16;
	add.s32 	%r13225, %r22503, %r13224;
	xor.b32  	%r13226, %r22503, %r13225;
	shf.l.wrap.b32 	%r13227, %r13226, %r13226, 12;
	add.s32 	%r13228, %r12840, %r13227;
	xor.b32  	%r13229, %r13224, %r13228;
	shf.l.wrap.b32 	%r13230, %r13229, %r13229, 8;
	add.s32 	%r13231, %r13225, %r13230;
	xor.b32  	%r13232, %r13227, %r13231;
	shf.l.wrap.b32 	%r13233, %r13232, %r13232, 7;
	add.s32 	%r13234, %r13228, %r12862;
	xor.b32  	%r13235, %r12883, %r13234;
	shf.l.wrap.b32 	%r13236, %r13235, %r13235, 16;
	add.s32 	%r13237, %r12872, %r13236;
	xor.b32  	%r13238, %r12862, %r13237;
	shf.l.wrap.b32 	%r13239, %r13238, %r13238, 12;
	add.s32 	%r13240, %r13234, %r13239;
	xor.b32  	%r13241, %r13236, %r13240;
	shf.l.wrap.b32 	%r13242, %r13241, %r13241, 8;
	add.s32 	%r13243, %r13237, %r13242;
	xor.b32  	%r13244, %r13239, %r13243;
	shf.l.wrap.b32 	%r13245, %r13244, %r13244, 7;
	xor.b32  	%r13246, %r13230, %r12899;
	shf.l.wrap.b32 	%r13247, %r13246, %r13246, 16;
	add.s32 	%r13248, %r12884, %r13247;
	xor.b32  	%r13249, %r12874, %r13248;
	shf.l.wrap.b32 	%r13250, %r13249, %r13249, 12;
	add.s32 	%r13251, %r12899, %r13250;
	xor.b32  	%r13252, %r13247, %r13251;
	shf.l.wrap.b32 	%r13253, %r13252, %r13252, 8;
	add.s32 	%r13254, %r13248, %r13253;
	xor.b32  	%r13255, %r13250, %r13254;
	shf.l.wrap.b32 	%r13256, %r13255, %r13255, 7;
	add.s32 	%r13257, %r13231, %r12913;
	xor.b32  	%r13258, %r12886, %r13257;
	shf.l.wrap.b32 	%r13259, %r13258, %r13258, 12;
	add.s32 	%r13260, %r12911, %r13259;
	xor.b32  	%r13261, %r12913, %r13260;
	shf.l.wrap.b32 	%r13262, %r13261, %r13261, 8;
	add.s32 	%r13263, %r13257, %r13262;
	xor.b32  	%r13264, %r13259, %r13263;
	shf.l.wrap.b32 	%r13265, %r13264, %r13264, 7;
	add.s32 	%r13266, %r12881, %r13233;
	xor.b32  	%r13267, %r12871, %r13266;
	shf.l.wrap.b32 	%r13268, %r13267, %r13267, 16;
	add.s32 	%r13269, %r12860, %r13268;
	xor.b32  	%r13270, %r13233, %r13269;
	shf.l.wrap.b32 	%r13271, %r13270, %r13270, 12;
	add.s32 	%r13272, %r13266, %r13271;
	xor.b32  	%r13273, %r13268, %r13272;
	shf.l.wrap.b32 	%r13274, %r13273, %r13273, 8;
	add.s32 	%r13275, %r13269, %r13274;
	xor.b32  	%r13276, %r13271, %r13275;
	shf.l.wrap.b32 	%r13277, %r13276, %r13276, 7;
	add.s32 	%r13278, %r13240, %r13277;
	xor.b32  	%r13279, %r13253, %r13278;
	shf.l.wrap.b32 	%r13280, %r13279, %r13279, 16;
	add.s32 	%r13281, %r13263, %r13280;
	xor.b32  	%r13282, %r13277, %r13281;
	shf.l.wrap.b32 	%r13283, %r13282, %r13282, 12;
	add.s32 	%r13284, %r13278, %r13283;
	xor.b32  	%r13285, %r13280, %r13284;
	shf.l.wrap.b32 	%r13286, %r13285, %r13285, 8;
	add.s32 	%r13287, %r13281, %r13286;
	xor.b32  	%r13288, %r13283, %r13287;
	shf.l.wrap.b32 	%r13289, %r13288, %r13288, 7;
	add.s32 	%r13290, %r13251, %r13245;
	xor.b32  	%r13291, %r13262, %r13290;
	shf.l.wrap.b32 	%r13292, %r13291, %r13291, 16;
	add.s32 	%r13293, %r13275, %r13292;
	xor.b32  	%r13294, %r13245, %r13293;
	shf.l.wrap.b32 	%r13295, %r13294, %r13294, 12;
	add.s32 	%r13296, %r13290, %r13295;
	xor.b32  	%r13297, %r13292, %r13296;
	shf.l.wrap.b32 	%r13298, %r13297, %r13297, 8;
	add.s32 	%r13299, %r13293, %r13298;
	xor.b32  	%r13300, %r13295, %r13299;
	shf.l.wrap.b32 	%r13301, %r13300, %r13300, 7;
	add.s32 	%r13302, %r13260, %r13256;
	xor.b32  	%r13303, %r13274, %r13302;
	shf.l.wrap.b32 	%r13304, %r13303, %r13303, 16;
	add.s32 	%r13305, %r13243, %r13304;
	xor.b32  	%r13306, %r13256, %r13305;
	shf.l.wrap.b32 	%r13307, %r13306, %r13306, 12;
	add.s32 	%r13308, %r13302, %r13307;
	xor.b32  	%r13309, %r13304, %r13308;
	shf.l.wrap.b32 	%r13310, %r13309, %r13309, 8;
	add.s32 	%r13311, %r13305, %r13310;
	xor.b32  	%r13312, %r13307, %r13311;
	shf.l.wrap.b32 	%r13313, %r13312, %r13312, 7;
	add.s32 	%r13314, %r13272, %r13265;
	xor.b32  	%r13315, %r13242, %r13314;
	shf.l.wrap.b32 	%r13316, %r13315, %r13315, 16;
	add.s32 	%r13317, %r13254, %r13316;
	xor.b32  	%r13318, %r13265, %r13317;
	shf.l.wrap.b32 	%r13319, %r13318, %r13318, 12;
	add.s32 	%r13320, %r13314, %r13319;
	xor.b32  	%r13321, %r13316, %r13320;
	shf.l.wrap.b32 	%r13322, %r13321, %r13321, 8;
	add.s32 	%r13323, %r13317, %r13322;
	xor.b32  	%r13324, %r13319, %r13323;
	shf.l.wrap.b32 	%r13325, %r13324, %r13324, 7;
	add.s32 	%r13326, %r13284, %r13301;
	xor.b32  	%r13327, %r13322, %r13326;
	shf.l.wrap.b32 	%r13328, %r13327, %r13327, 16;
	add.s32 	%r13329, %r13311, %r13328;
	xor.b32  	%r13330, %r13301, %r13329;
	shf.l.wrap.b32 	%r13331, %r13330, %r13330, 12;
	add.s32 	%r13332, %r13326, %r13331;
	xor.b32  	%r13333, %r13328, %r13332;
	shf.l.wrap.b32 	%r13334, %r13333, %r13333, 8;
	add.s32 	%r13335, %r13329, %r13334;
	xor.b32  	%r13336, %r13331, %r13335;
	shf.l.wrap.b32 	%r13337, %r13336, %r13336, 7;
	add.s32 	%r13338, %r13296, %r13313;
	xor.b32  	%r13339, %r13286, %r13338;
	shf.l.wrap.b32 	%r13340, %r13339, %r13339, 16;
	add.s32 	%r13341, %r13323, %r13340;
	xor.b32  	%r13342, %r13313, %r13341;
	shf.l.wrap.b32 	%r13343, %r13342, %r13342, 12;
	add.s32 	%r13344, %r13338, %r13343;
	xor.b32  	%r13345, %r13340, %r13344;
	shf.l.wrap.b32 	%r13346, %r13345, %r13345, 8;
	add.s32 	%r13347, %r13341, %r13346;
	xor.b32  	%r13348, %r13343, %r13347;
	shf.l.wrap.b32 	%r13349, %r13348, %r13348, 7;
	add.s32 	%r13350, %r13308, %r13325;
	xor.b32  	%r13351, %r13298, %r13350;
	shf.l.wrap.b32 	%r13352, %r13351, %r13351, 16;
	add.s32 	%r13353, %r13287, %r13352;
	xor.b32  	%r13354, %r13325, %r13353;
	shf.l.wrap.b32 	%r13355, %r13354, %r13354, 12;
	add.s32 	%r13356, %r13350, %r13355;
	xor.b32  	%r13357, %r13352, %r13356;
	shf.l.wrap.b32 	%r13358, %r13357, %r13357, 8;
	add.s32 	%r13359, %r13353, %r13358;
	xor.b32  	%r13360, %r13355, %r13359;
	shf.l.wrap.b32 	%r13361, %r13360, %r13360, 7;
	add.s32 	%r13362, %r13320, %r13289;
	xor.b32  	%r13363, %r13310, %r13362;
	shf.l.wrap.b32 	%r13364, %r13363, %r13363, 16;
	add.s32 	%r13365, %r13299, %r13364;
	xor.b32  	%r13366, %r13289, %r13365;
	shf.l.wrap.b32 	%r13367, %r13366, %r13366, 12;
	add.s32 	%r13368, %r13362, %r13367;
	xor.b32  	%r13369, %r13364, %r13368;
	shf.l.wrap.b32 	%r13370, %r13369, %r13369, 8;
	add.s32 	%r13371, %r13365, %r13370;
	xor.b32  	%r13372, %r13367, %r13371;
	shf.l.wrap.b32 	%r13373, %r13372, %r13372, 7;
	add.s32 	%r13374, %r13332, %r13373;
	xor.b32  	%r13375, %r13346, %r13374;
	shf.l.wrap.b32 	%r13376, %r13375, %r13375, 16;
	add.s32 	%r13377, %r13359, %r13376;
	xor.b32  	%r13378, %r13373, %r13377;
	shf.l.wrap.b32 	%r13379, %r13378, %r13378, 12;
	add.s32 	%r13380, %r13374, %r13379;
	xor.b32  	%r13381, %r13376, %r13380;
	shf.l.wrap.b32 	%r13382, %r13381, %r13381, 8;
	add.s32 	%r13383, %r13377, %r13382;
	xor.b32  	%r13384, %r13379, %r13383;
	shf.l.wrap.b32 	%r13385, %r13384, %r13384, 7;
	add.s32 	%r13386, %r13344, %r13337;
	xor.b32  	%r13387, %r13358, %r13386;
	shf.l.wrap.b32 	%r13388, %r13387, %r13387, 16;
	add.s32 	%r13389, %r13371, %r13388;
	xor.b32  	%r13390, %r13337, %r13389;
	shf.l.wrap.b32 	%r13391, %r13390, %r13390, 12;
	add.s32 	%r13392, %r13386, %r13391;
	xor.b32  	%r13393, %r13388, %r13392;
	shf.l.wrap.b32 	%r13394, %r13393, %r13393, 8;
	add.s32 	%r13395, %r13389, %r13394;
	xor.b32  	%r13396, %r13391, %r13395;
	shf.l.wrap.b32 	%r13397, %r13396, %r13396, 7;
	add.s32 	%r13398, %r13356, %r13349;
	xor.b32  	%r13399, %r13370, %r13398;
	shf.l.wrap.b32 	%r13400, %r13399, %r13399, 16;
	add.s32 	%r13401, %r13335, %r13400;
	xor.b32  	%r13402, %r13349, %r13401;
	shf.l.wrap.b32 	%r13403, %r13402, %r13402, 12;
	add.s32 	%r13404, %r13398, %r13403;
	xor.b32  	%r13405, %r13400, %r13404;
	shf.l.wrap.b32 	%r13406, %r13405, %r13405, 8;
	add.s32 	%r13407, %r13401, %r13406;
	xor.b32  	%r13408, %r13403, %r13407;
	shf.l.wrap.b32 	%r13409, %r13408, %r13408, 7;
	add.s32 	%r13410, %r13368, %r13361;
	xor.b32  	%r13411, %r13334, %r13410;
	shf.l.wrap.b32 	%r13412, %r13411, %r13411, 16;
	add.s32 	%r13413, %r13347, %r13412;
	xor.b32  	%r13414, %r13361, %r13413;
	shf.l.wrap.b32 	%r13415, %r13414, %r13414, 12;
	add.s32 	%r13416, %r13410, %r13415;
	xor.b32  	%r13417, %r13412, %r13416;
	shf.l.wrap.b32 	%r13418, %r13417, %r13417, 8;
	add.s32 	%r13419, %r13413, %r13418;
	xor.b32  	%r13420, %r13415, %r13419;
	shf.l.wrap.b32 	%r13421, %r13420, %r13420, 7;
	add.s32 	%r13422, %r13380, %r13397;
	xor.b32  	%r13423, %r13418, %r13422;
	shf.l.wrap.b32 	%r13424, %r13423, %r13423, 16;
	add.s32 	%r13425, %r13407, %r13424;
	xor.b32  	%r13426, %r13397, %r13425;
	shf.l.wrap.b32 	%r13427, %r13426, %r13426, 12;
	add.s32 	%r13428, %r13422, %r13427;
	xor.b32  	%r13429, %r13424, %r13428;
	shf.l.wrap.b32 	%r13430, %r13429, %r13429, 8;
	add.s32 	%r13431, %r13425, %r13430;
	xor.b32  	%r13432, %r13427, %r13431;
	shf.l.wrap.b32 	%r13433, %r13432, %r13432, 7;
	add.s32 	%r13434, %r13392, %r13409;
	xor.b32  	%r13435, %r13382, %r13434;
	shf.l.wrap.b32 	%r13436, %r13435, %r13435, 16;
	add.s32 	%r13437, %r13419, %r13436;
	xor.b32  	%r13438, %r13409, %r13437;
	shf.l.wrap.b32 	%r13439, %r13438, %r13438, 12;
	add.s32 	%r13440, %r13434, %r13439;
	xor.b32  	%r13441, %r13436, %r13440;
	shf.l.wrap.b32 	%r13442, %r13441, %r13441, 8;
	add.s32 	%r13443, %r13437, %r13442;
	xor.b32  	%r13444, %r13439, %r13443;
	shf.l.wrap.b32 	%r13445, %r13444, %r13444, 7;
	add.s32 	%r13446, %r13404, %r13421;
	xor.b32  	%r13447, %r13394, %r13446;
	shf.l.wrap.b32 	%r13448, %r13447, %r13447, 16;
	add.s32 	%r13449, %r13383, %r13448;
	xor.b32  	%r13450, %r13421, %r13449;
	shf.l.wrap.b32 	%r13451, %r13450, %r13450, 12;
	add.s32 	%r13452, %r13446, %r13451;
	xor.b32  	%r13453, %r13448, %r13452;
	shf.l.wrap.b32 	%r13454, %r13453, %r13453, 8;
	add.s32 	%r13455, %r13449, %r13454;
	xor.b32  	%r13456, %r13451, %r13455;
	shf.l.wrap.b32 	%r13457, %r13456, %r13456, 7;
	add.s32 	%r13458, %r13416, %r13385;
	xor.b32  	%r13459, %r13406, %r13458;
	shf.l.wrap.b32 	%r13460, %r13459, %r13459, 16;
	add.s32 	%r13461, %r13395, %r13460;
	xor.b32  	%r13462, %r13385, %r13461;
	shf.l.wrap.b32 	%r13463, %r13462, %r13462, 12;
	add.s32 	%r13464, %r13458, %r13463;
	xor.b32  	%r13465, %r13460, %r13464;
	shf.l.wrap.b32 	%r13466, %r13465, %r13465, 8;
	add.s32 	%r13467, %r13461, %r13466;
	xor.b32  	%r13468, %r13463, %r13467;
	shf.l.wrap.b32 	%r13469, %r13468, %r13468, 7;
	add.s32 	%r13470, %r13428, %r13469;
	xor.b32  	%r13471, %r13442, %r13470;
	shf.l.wrap.b32 	%r13472, %r13471, %r13471, 16;
	add.s32 	%r13473, %r13455, %r13472;
	xor.b32  	%r13474, %r13469, %r13473;
	shf.l.wrap.b32 	%r13475, %r13474, %r13474, 12;
	add.s32 	%r13476, %r13470, %r13475;
	xor.b32  	%r13477, %r13472, %r13476;
	shf.l.wrap.b32 	%r13478, %r13477, %r13477, 8;
	add.s32 	%r13479, %r13440, %r13433;
	xor.b32  	%r13480, %r13454, %r13479;
	shf.l.wrap.b32 	%r13481, %r13480, %r13480, 16;
	add.s32 	%r13482, %r13467, %r13481;
	xor.b32  	%r13483, %r13433, %r13482;
	shf.l.wrap.b32 	%r13484, %r13483, %r13483, 12;
	add.s32 	%r13485, %r13479, %r13484;
	xor.b32  	%r13486, %r13481, %r13485;
	shf.l.wrap.b32 	%r13487, %r13486, %r13486, 8;
	add.s32 	%r13488, %r13482, %r13487;
	xor.b32  	%r13489, %r13484, %r13488;
	shf.l.wrap.b32 	%r13490, %r13489, %r13489, 7;
	add.s32 	%r13491, %r13452, %r13445;
	xor.b32  	%r13492, %r13466, %r13491;
	shf.l.wrap.b32 	%r13493, %r13492, %r13492, 16;
	add.s32 	%r13494, %r13431, %r13493;
	xor.b32  	%r13495, %r13445, %r13494;
	shf.l.wrap.b32 	%r13496, %r13495, %r13495, 12;
	add.s32 	%r13497, %r13491, %r13496;
	xor.b32  	%r13498, %r13493, %r13497;
	shf.l.wrap.b32 	%r13499, %r13498, %r13498, 8;
	add.s32 	%r13500, %r13494, %r13499;
	xor.b32  	%r13501, %r13496, %r13500;
	shf.l.wrap.b32 	%r13502, %r13501, %r13501, 7;
	add.s32 	%r13503, %r13464, %r13457;
	xor.b32  	%r13504, %r13430, %r13503;
	shf.l.wrap.b32 	%r13505, %r13504, %r13504, 16;
	add.s32 	%r13506, %r13443, %r13505;
	xor.b32  	%r13507, %r13457, %r13506;
	shf.l.wrap.b32 	%r13508, %r13507, %r13507, 12;
	add.s32 	%r13509, %r13503, %r13508;
	xor.b32  	%r13510, %r13505, %r13509;
	shf.l.wrap.b32 	%r13511, %r13510, %r13510, 8;
	add.s32 	%r13512, %r13506, %r13511;
	add.s32 	%r13513, %r13476, %r13490;
	xor.b32  	%r13514, %r13511, %r13513;
	shf.l.wrap.b32 	%r13515, %r13514, %r13514, 16;
	add.s32 	%r13516, %r13500, %r13515;
	xor.b32  	%r13517, %r13490, %r13516;
	shr.u32 	%r13518, %r13517, 20;
	add.s32 	%r13519, %r13513, %r13518;
	add.s32 	%r13520, %r13485, %r13502;
	xor.b32  	%r13521, %r13478, %r13520;
	shf.l.wrap.b32 	%r13522, %r13521, %r13521, 16;
	add.s32 	%r13523, %r13512, %r13522;
	xor.b32  	%r13524, %r13502, %r13523;
	shr.u32 	%r13525, %r13524, 20;
	add.s32 	%r13526, %r13520, %r13525;
	add.s32 	%r13527, %r12839, %r13519;
	add.s32 	%r13528, %r12851, %r13526;
	not.b32 	%r13529, %r22491;
	add.s32 	%r13530, %r1059, %r13529;
	mov.u32 	%r13531, %tid.x;
	shl.b32 	%r13532, %r13531, 3;
	and.b32  	%r13533, %r13532, 7936;
	mov.u32 	%r13534, %ctaid.x;
	shl.b32 	%r13535, %r13534, 11;
	add.s32 	%r13536, %r13533, %r13535;
	and.b32  	%r13537, %r13531, 31;
	or.b32  	%r13538, %r13536, %r13537;
	add.s32 	%r13539, %r13538, %r22437;
	shr.u32 	%r13540, %r13539, %r13530;
	and.b32  	%r13541, %r13540, 1;
	setp.eq.b32 	%p102, %r13541, 1;
	selp.b32 	%r13542, %r13528, %r13527, %p102;
	cvt.u16.u32 	%rs218, %r13542;
	and.b16  	%rs352, %rs218, 1;
	and.b16  	%rs219, %rs350, 255;
	setp.ne.s16 	%p103, %rs219, 1;
	@%p103 bra 	$L__BB2_102;
	ld.param.u64 	%rd317, [fused_batch_pir_kernel_4_param_1];
	not.b32 	%r13543, %r22491;
	add.s32 	%r13544, %r1059, %r13543;
	mov.u32 	%r13545, %tid.x;
	shl.b32 	%r13546, %r13545, 3;
	and.b32  	%r13547, %r13546, 7936;
	mov.u32 	%r13548, %ctaid.x;
	shl.b32 	%r13549, %r13548, 11;
	add.s32 	%r13550, %r13547, %r13549;
	and.b32  	%r13551, %r13545, 31;
	or.b32  	%r13552, %r13550, %r13551;
	add.s32 	%r13553, %r13552, %r22437;
	shr.u32 	%r13554, %r13553, %r13544;
	and.b32  	%r13555, %r13554, 1;
	setp.eq.b32 	%p104, %r13555, 1;
	cvt.s64.s32 	%rd96, %r22491;
	cvta.to.global.u64 	%rd97, %rd317;
	mul.wide.s32 	%rd98, %r22491, 16;
	add.s64 	%rd99, %rd97, %rd98;
	ld.global.u32 	%r13556, [%rd99+996];
	selp.b32 	%r13557, %r22496, %r22495, %p104;
	xor.b32  	%r13558, %r13557, %r13556;
	selp.b32 	%r13559, %r22497, %r22494, %p104;
	selp.b32 	%r22495, %r22495, %r13558, %p104;
	selp.b32 	%r22496, %r13558, %r22496, %p104;
	ld.global.u32 	%r13560, [%rd99+1000];
	xor.b32  	%r13561, %r13559, %r13560;
	selp.b32 	%r13562, %r22498, %r22493, %p104;
	selp.b32 	%r22494, %r22494, %r13561, %p104;
	selp.b32 	%r22497, %r13561, %r22497, %p104;
	ld.global.u32 	%r13563, [%rd99+1004];
	xor.b32  	%r13564, %r13562, %r13563;
	selp.b32 	%r13565, %r22499, %r22492, %p104;
	selp.b32 	%r22493, %r22493, %r13564, %p104;
	selp.b32 	%r22498, %r13564, %r22498, %p104;
	ld.global.u32 	%r13566, [%rd99+1008];
	xor.b32  	%r13567, %r13565, %r13566;
	selp.b64 	%rd100, 445, 420, %p104;
	selp.b32 	%r22492, %r22492, %r13567, %p104;
	selp.b32 	%r22499, %r13567, %r22499, %p104;
	add.s64 	%rd101, %rd100, %rd96;
	add.s64 	%rd102, %rd97, %rd101;
	ld.global.u8 	%rs220, [%rd102+976];
	xor.b16  	%rs352, %rs220, %rs352;
$L__BB2_102:
	not.b32 	%r13568, %r22491;
	add.s32 	%r13569, %r1059, %r13568;
	mov.u32 	%r13570, %tid.x;
	shl.b32 	%r13571, %r13570, 3;
	and.b32  	%r13572, %r13571, 7936;
	mov.u32 	%r13573, %ctaid.x;
	shl.b32 	%r13574, %r13573, 11;
	add.s32 	%r13575, %r13572, %r13574;
	and.b32  	%r13576, %r13570, 31;
	or.b32  	%r13577, %r13575, %r13576;
	add.s32 	%r13578, %r13577, %r22437;
	shr.u32 	%r13579, %r13578, %r13569;
	and.b32  	%r13580, %r13579, 1;
	setp.eq.b32 	%p105, %r13580, 1;
	selp.b32 	%r22503, %r22496, %r22495, %p105;
	selp.b32 	%r22502, %r22497, %r22494, %p105;
	selp.b32 	%r22501, %r22498, %r22493, %p105;
	selp.b32 	%r22500, %r22499, %r22492, %p105;
	add.s32 	%r22491, %r22491, 1;
	setp.lt.u32 	%p106, %r22491, %r1059;
	mov.u16 	%rs350, %rs352;
	@%p106 bra 	$L__BB2_100;
$L__BB2_103:
	and.b16  	%rs221, %rs352, 255;
	setp.ne.s16 	%p107, %rs221, 1;
	@%p107 bra 	$L__BB2_105;
	ld.param.u64 	%rd318, [fused_batch_pir_kernel_4_param_1];
	cvta.to.global.u64 	%rd103, %rd318;
	ld.global.u32 	%r13581, [%rd103+1448];
	xor.b32  	%r22503, %r22503, %r13581;
$L__BB2_105:
	@%p107 bra 	$L__BB2_107;
	ld.param.u64 	%rd319, [fused_batch_pir_kernel_4_param_1];
	cvta.to.global.u64 	%rd104, %rd319;
	ld.global.u32 	%r13582, [%rd104+1452];
	xor.b32  	%r22502, %r22502, %r13582;
$L__BB2_107:
	@%p107 bra 	$L__BB2_109;
	ld.param.u64 	%rd320, [fused_batch_pir_kernel_4_param_1];
	cvta.to.global.u64 	%rd105, %rd320;
	ld.global.u32 	%r13583, [%rd105+1456];
	xor.b32  	%r22501, %r22501, %r13583;
$L__BB2_109:
	@%p107 bra 	$L__BB2_111;
	ld.param.u64 	%rd321, [fused_batch_pir_kernel_4_param_1];
	cvta.to.global.u64 	%rd106, %rd321;
	ld.global.u32 	%r13584, [%rd106+1460];
	xor.b32  	%r22500, %r22500, %r13584;
$L__BB2_111:
	ld.param.u32 	%r21835, [fused_batch_pir_kernel_4_param_3];
	mov.u32 	%r13586, %tid.x;
	shl.b32 	%r13587, %r13586, 3;
	and.b32  	%r13588, %r13587, 7936;
	mov.u32 	%r13589, %ctaid.x;
	shl.b32 	%r13590, %r13589, 11;
	add.s32 	%r13591, %r13588, %r13590;
	and.b32  	%r13592, %r13586, 31;
	or.b32  	%r13593, %r13591, %r13592;
	add.s32 	%r13594, %r13593, %r22437;
	setp.ge.s32 	%p111, %r13594, %r21835;
	mov.u32 	%r13595, s_mem;
	cvt.u64.u32 	%rd107, %r13595;
	cvta.shared.u64 	%rd108, %rd107;
	add.s64 	%rd109, %rd108, 49407;
	and.b64  	%rd110, %rd109, -16;
	mul.lo.s32 	%r13596, %r13586, 12;
	mul.wide.u32 	%rd111, %r13596, 16;
	add.s64 	%rd112, %rd110, %rd111;
	st.v4.u32 	[%rd112+32], {%r22503, %r22502, %r22501, %r22500};
	mov.b32 	%r22524, 0;
	mov.u32 	%r22525, %r22524;
	mov.u32 	%r22526, %r22524;
	mov.u32 	%r22527, %r22524;
	@%p111 bra 	$L__BB2_125;
	ld.param.u64 	%rd322, [fused_batch_pir_kernel_4_param_1];
	cvta.to.global.u64 	%rd113, %rd322;
	ld.global.u8 	%rs225, [%rd113+1481];
	max.u16 	%rs226, %rs225, 11;
	cvt.u32.u16 	%r13597, %rs226;
	add.s32 	%r22515, %r13597, -11;
	ld.shared.u32 	%r22527, [s_mem+49212];
	ld.shared.v4.u32 	{%r22526, %r22525, %r22524, %r13598}, [s_mem+49216];
	mov.b64 	%rd114, {%r22524, %r13598};
	shr.u64 	%rd115, %rd114, 32;
	cvt.u16.u64 	%rs355, %rd115;
	cvt.u32.u16 	%r1114, %rs225;
	setp.ge.u32 	%p112, %r22515, %r1114;
	@%p112 bra 	$L__BB2_117;
	mov.u16 	%rs353, %rs355;
$L__BB2_114:
	ld.const.u32 	%r13599, [CHACHA_CONSTANTS];
	add.s32 	%r13600, %r13599, %r22527;
	shf.l.wrap.b32 	%r13601, %r13600, %r13600, 16;
	add.s32 	%r13602, %r22527, %r13601;
	xor.b32  	%r13603, %r22527, %r13602;
	shf.l.wrap.b32 	%r13604, %r13603, %r13603, 12;
	add.s32 	%r13605, %r13600, %r13604;
	xor.b32  	%r13606, %r13601, %r13605;
	shf.l.wrap.b32 	%r13607, %r13606, %r13606, 8;
	add.s32 	%r13608, %r13602, %r13607;
	xor.b32  	%r13609, %r13604, %r13608;
	shf.l.wrap.b32 	%r13610, %r13609, %r13609, 7;
	ld.const.u32 	%r13611, [CHACHA_CONSTANTS+4];
	add.s32 	%r13612, %r13611, %r22526;
	shf.l.wrap.b32 	%r13613, %r13612, %r13612, 16;
	add.s32 	%r13614, %r22526, %r13613;
	xor.b32  	%r13615, %r22526, %r13614;
	shf.l.wrap.b32 	%r13616, %r13615, %r13615, 12;
	add.s32 	%r13617, %r13612, %r13616;
	xor.b32  	%r13618, %r13613, %r13617;
	shf.l.wrap.b32 	%r13619, %r13618, %r13618, 8;
	add.s32 	%r13620, %r13614, %r13619;
	xor.b32  	%r13621, %r13616, %r13620;
	shf.l.wrap.b32 	%r13622, %r13621, %r13621, 7;
	ld.const.u32 	%r13623, [CHACHA_CONSTANTS+8];
	add.s32 	%r13624, %r13623, %r22525;
	shf.l.wrap.b32 	%r13625, %r13624, %r13624, 16;
	add.s32 	%r13626, %r22525, %r13625;
	xor.b32  	%r13627, %r22525, %r13626;
	shf.l.wrap.b32 	%r13628, %r13627, %r13627, 12;
	add.s32 	%r13629, %r13624, %r13628;
	xor.b32  	%r13630, %r13625, %r13629;
	shf.l.wrap.b32 	%r13631, %r13630, %r13630, 8;
	add.s32 	%r13632, %r13626, %r13631;
	xor.b32  	%r13633, %r13628, %r13632;
	shf.l.wrap.b32 	%r13634, %r13633, %r13633, 7;
	ld.const.u32 	%r13635, [CHACHA_CONSTANTS+12];
	add.s32 	%r13636, %r13635, %r22524;
	shf.l.wrap.b32 	%r13637, %r13636, %r13636, 16;
	add.s32 	%r13638, %r22524, %r13637;
	xor.b32  	%r13639, %r22524, %r13638;
	shf.l.wrap.b32 	%r13640, %r13639, %r13639, 12;
	add.s32 	%r13641, %r13636, %r13640;
	xor.b32  	%r13642, %r13637, %r13641;
	shf.l.wrap.b32 	%r13643, %r13642, %r13642, 8;
	add.s32 	%r13644, %r13638, %r13643;
	xor.b32  	%r13645, %r13640, %r13644;
	shf.l.wrap.b32 	%r13646, %r13645, %r13645, 7;
	add.s32 	%r13647, %r13605, %r13622;
	xor.b32  	%r13648, %r13643, %r13647;
	shf.l.wrap.b32 	%r13649, %r13648, %r13648, 16;
	add.s32 	%r13650, %r13632, %r13649;
	xor.b32  	%r13651, %r13622, %r13650;
	shf.l.wrap.b32 	%r13652, %r13651, %r13651, 12;
	add.s32 	%r13653, %r13647, %r13652;
	xor.b32  	%r13654, %r13649, %r13653;
	shf.l.wrap.b32 	%r13655, %r13654, %r13654, 8;
	add.s32 	%r13656, %r13650, %r13655;
	xor.b32  	%r13657, %r13652, %r13656;
	shf.l.wrap.b32 	%r13658, %r13657, %r13657, 7;
	add.s32 	%r13659, %r13617, %r13634;
	xor.b32  	%r13660, %r13607, %r13659;
	shf.l.wrap.b32 	%r13661, %r13660, %r13660, 16;
	add.s32 	%r13662, %r13644, %r13661;
	xor.b32  	%r13663, %r13634, %r13662;
	shf.l.wrap.b32 	%r13664, %r13663, %r13663, 12;
	add.s32 	%r13665, %r13659, %r13664;
	xor.b32  	%r13666, %r13661, %r13665;
	shf.l.wrap.b32 	%r13667, %r13666, %r13666, 8;
	add.s32 	%r13668, %r13662, %r13667;
	xor.b32  	%r13669, %r13664, %r13668;
	shf.l.wrap.b32 	%r13670, %r13669, %r13669, 7;
	add.s32 	%r13671, %r13629, %r13646;
	xor.b32  	%r13672, %r13619, %r13671;
	shf.l.wrap.b32 	%r13673, %r13672, %r13672, 16;
	add.s32 	%r13674, %r13608, %r13673;
	xor.b32  	%r13675, %r13646, %r13674;
	shf.l.wrap.b32 	%r13676, %r13675, %r13675, 12;
	add.s32 	%r13677, %r13671, %r13676;
	xor.b32  	%r13678, %r13673, %r13677;
	shf.l.wrap.b32 	%r13679, %r13678, %r13678, 8;
	add.s32 	%r13680, %r13674, %r13679;
	xor.b32  	%r13681, %r13676, %r13680;
	shf.l.wrap.b32 	%r13682, %r13681, %r13681, 7;
	add.s32 	%r13683, %r13641, %r13610;
	xor.b32  	%r13684, %r13631, %r13683;
	shf.l.wrap.b32 	%r13685, %r13684, %r13684, 16;
	add.s32 	%r13686, %r13620, %r13685;
	xor.b32  	%r13687, %r13610, %r13686;
	shf.l.wrap.b32 	%r13688, %r13687, %r13687, 12;
	add.s32 	%r13689, %r13683, %r13688;
	xor.b32  	%r13690, %r13685, %r13689;
	shf.l.wrap.b32 	%r13691, %r13690, %r13690, 8;
	add.s32 	%r13692, %r13686, %r13691;
	xor.b32  	%r13693, %r13688, %r13692;
	shf.l.wrap.b32 	%r13694, %r13693, %r13693, 7;
	add.s32 	%r13695, %r13653, %r13694;
	xor.b32  	%r13696, %r13667, %r13695;
	shf.l.wrap.b32 	%r13697, %r13696, %r13696, 16;
	add.s32 	%r13698, %r13680, %r13697;
	xor.b32  	%r13699, %r13694, %r13698;
	shf.l.wrap.b32 	%r13700, %r13699, %r13699, 12;
	add.s32 	%r13701, %r13695, %r13700;
	xor.b32  	%r13702, %r13697, %r13701;
	shf.l.wrap.b32 	%r13703, %r13702, %r13702, 8;
	add.s32 	%r13704, %r13698, %r13703;
	xor.b32  	%r13705, %r13700, %r13704;
	shf.l.wrap.b32 	%r13706, %r13705, %r13705, 7;
	add.s32 	%r13707, %r13665, %r13658;
	xor.b32  	%r13708, %r13679, %r13707;
	shf.l.wrap.b32 	%r13709, %r13708, %r13708, 16;
	add.s32 	%r13710, %r13692, %r13709;
	xor.b32  	%r13711, %r13658, %r13710;
	shf.l.wrap.b32 	%r13712, %r13711, %r13711, 12;
	add.s32 	%r13713, %r13707, %r13712;
	xor.b32  	%r13714, %r13709, %r13713;
	shf.l.wrap.b32 	%r13715, %r13714, %r13714, 8;
	add.s32 	%r13716, %r13710, %r13715;
	xor.b32  	%r13717, %r13712, %r13716;
	shf.l.wrap.b32 	%r13718, %r13717, %r13717, 7;
	add.s32 	%r13719, %r13677, %r13670;
	xor.b32  	%r13720, %r13691, %r13719;
	shf.l.wrap.b32 	%r13721, %r13720, %r13720, 16;
	add.s32 	%r13722, %r13656, %r13721;
	xor.b32  	%r13723, %r13670, %r13722;
	shf.l.wrap.b32 	%r13724, %r13723, %r13723, 12;
	add.s32 	%r13725, %r13719, %r13724;
	xor.b32  	%r13726, %r13721, %r13725;
	shf.l.wrap.b32 	%r13727, %r13726, %r13726, 8;
	add.s32 	%r13728, %r13722, %r13727;
	xor.b32  	%r13729, %r13724, %r13728;
	shf.l.wrap.b32 	%r13730, %r13729, %r13729, 7;
	add.s32 	%r13731, %r13689, %r13682;
	xor.b32  	%r13732, %r13655, %r13731;
	shf.l.wrap.b32 	%r13733, %r13732, %r13732, 16;
	add.s32 	%r13734, %r13668, %r13733;
	xor.b32  	%r13735, %r13682, %r13734;
	shf.l.wrap.b32 	%r13736, %r13735, %r13735, 12;
	add.s32 	%r13737, %r13731, %r13736;
	xor.b32  	%r13738, %r13733, %r13737;
	shf.l.wrap.b32 	%r13739, %r13738, %r13738, 8;
	add.s32 	%r13740, %r13734, %r13739;
	xor.b32  	%r13741, %r13736, %r13740;
	shf.l.wrap.b32 	%r13742, %r13741, %r13741, 7;
	add.s32 	%r13743, %r13701, %r13718;
	xor.b32  	%r13744, %r13739, %r13743;
	shf.l.wrap.b32 	%r13745, %r13744, %r13744, 16;
	add.s32 	%r13746, %r13728, %r13745;
	xor.b32  	%r13747, %r13718, %r13746;
	shf.l.wrap.b32 	%r13748, %r13747, %r13747, 12;
	add.s32 	%r13749, %r13743, %r13748;
	xor.b32  	%r13750, %r13745, %r13749;
	shf.l.wrap.b32 	%r13751, %r13750, %r13750, 8;
	add.s32 	%r13752, %r13746, %r13751;
	xor.b32  	%r13753, %r13748, %r13752;
	shf.l.wrap.b32 	%r13754, %r13753, %r13753, 7;
	add.s32 	%r13755, %r13713, %r13730;
	xor.b32  	%r13756, %r13703, %r13755;
	shf.l.wrap.b32 	%r13757, %r13756, %r13756, 16;
	add.s32 	%r13758, %r13740, %r13757;
	xor.b32  	%r13759, %r13730, %r13758;
	shf.l.wrap.b32 	%r13760, %r13759, %r13759, 12;
	add.s32 	%r13761, %r13755, %r13760;
	xor.b32  	%r13762, %r13757, %r13761;
	shf.l.wrap.b32 	%r13763, %r13762, %r13762, 8;
	add.s32 	%r13764, %r13758, %r13763;
	xor.b32  	%r13765, %r13760, %r13764;
	shf.l.wrap.b32 	%r13766, %r13765, %r13765, 7;
	add.s32 	%r13767, %r13725, %r13742;
	xor.b32  	%r13768, %r13715, %r13767;
	shf.l.wrap.b32 	%r13769, %r13768, %r13768, 16;
	add.s32 	%r13770, %r13704, %r13769;
	xor.b32  	%r13771, %r13742, %r13770;
	shf.l.wrap.b32 	%r13772, %r13771, %r13771, 12;
	add.s32 	%r13773, %r13767, %r13772;
	xor.b32  	%r13774, %r13769, %r13773;
	shf.l.wrap.b32 	%r13775, %r13774, %r13774, 8;
	add.s32 	%r13776, %r13770, %r13775;
	xor.b32  	%r13777, %r13772, %r13776;
	shf.l.wrap.b32 	%r13778, %r13777, %r13777, 7;
	add.s32 	%r13779, %r13737, %r13706;
	xor.b32  	%r13780, %r13727, %r13779;
	shf.l.wrap.b32 	%r13781, %r13780, %r13780, 16;
	add.s32 	%r13782, %r13716, %r13781;
	xor.b32  	%r13783, %r13706, %r13782;
	shf.l.wrap.b32 	%r13784, %r13783, %r13783, 12;
	add.s32 	%r13785, %r13779, %r13784;
	xor.b32  	%r13786, %r13781, %r13785;
	shf.l.wrap.b32 	%r13787, %r13786, %r13786, 8;
	add.s32 	%r13788, %r13782, %r13787;
	xor.b32  	%r13789, %r13784, %r13788;
	shf.l.wrap.b32 	%r13790, %r13789, %r13789, 7;
	add.s32 	%r13791, %r13749, %r13790;
	xor.b32  	%r13792, %r13763, %r13791;
	shf.l.wrap.b32 	%r13793, %r13792, %r13792, 16;
	add.s32 	%r13794, %r13776, %r13793;
	xor.b32  	%r13795, %r13790, %r13794;
	shf.l.wrap.b32 	%r13796, %r13795, %r13795, 12;
	add.s32 	%r13797, %r13791, %r13796;
	xor.b32  	%r13798, %r13793, %r13797;
	shf.l.wrap.b32 	%r13799, %r13798, %r13798, 8;
	add.s32 	%r13800, %r13794, %r13799;
	xor.b32  	%r13801, %r13796, %r13800;
	shf.l.wrap.b32 	%r13802, %r13801, %r13801, 7;
	add.s32 	%r13803, %r13761, %r13754;
	xor.b32  	%r13804, %r13775, %r13803;
	shf.l.wrap.b32 	%r13805, %r13804, %r13804, 16;
	add.s32 	%r13806, %r13788, %r13805;
	xor.b32  	%r13807, %r13754, %r13806;
	shf.l.wrap.b32 	%r13808, %r13807, %r13807, 12;
	add.s32 	%r13809, %r13803, %r13808;
	xor.b32  	%r13810, %r13805, %r13809;
	shf.l.wrap.b32 	%r13811, %r13810, %r13810, 8;
	add.s32 	%r13812, %r13806, %r13811;
	xor.b32  	%r13813, %r13808, %r13812;
	shf.l.wrap.b32 	%r13814, %r13813, %r13813, 7;
	add.s32 	%r13815, %r13773, %r13766;
	xor.b32  	%r13816, %r13787, %r13815;
	shf.l.wrap.b32 	%r13817, %r13816, %r13816, 16;
	add.s32 	%r13818, %r13752, %r13817;
	xor.b32  	%r13819, %r13766, %r13818;
	shf.l.wrap.b32 	%r13820, %r13819, %r13819, 12;
	add.s32 	%r13821, %r13815, %r13820;
	xor.b32  	%r13822, %r13817, %r13821;
	shf.l.wrap.b32 	%r13823, %r13822, %r13822, 8;
	add.s32 	%r13824, %r13818, %r13823;
	xor.b32  	%r13825, %r13820, %r13824;
	shf.l.wrap.b32 	%r13826, %r13825, %r13825, 7;
	add.s32 	%r13827, %r13785, %r13778;
	xor.b32  	%r13828, %r13751, %r13827;
	shf.l.wrap.b32 	%r13829, %r13828, %r13828, 16;
	add.s32 	%r13830, %r13764, %r13829;
	xor.b32  	%r13831, %r13778, %r13830;
	shf.l.wrap.b32 	%r13832, %r13831, %r13831, 12;
	add.s32 	%r13833, %r13827, %r13832;
	xor.b32  	%r13834, %r13829, %r13833;
	shf.l.wrap.b32 	%r13835, %r13834, %r13834, 8;
	add.s32 	%r13836, %r13830, %r13835;
	xor.b32  	%r13837, %r13832, %r13836;
	shf.l.wrap.b32 	%r13838, %r13837, %r13837, 7;
	add.s32 	%r13839, %r13797, %r13814;
	xor.b32  	%r13840, %r13835, %r13839;
	shf.l.wrap.b32 	%r13841, %r13840, %r13840, 16;
	add.s32 	%r13842, %r13824, %r13841;
	xor.b32  	%r13843, %r13814, %r13842;
	shf.l.wrap.b32 	%r13844, %r13843, %r13843, 12;
	add.s32 	%r13845, %r13839, %r13844;
	xor.b32  	%r13846, %r13841, %r13845;
	shf.l.wrap.b32 	%r13847, %r13846, %r13846, 8;
	add.s32 	%r13848, %r13842, %r13847;
	xor.b32  	%r13849, %r13844, %r13848;
	shf.l.wrap.b32 	%r13850, %r13849, %r13849, 7;
	add.s32 	%r13851, %r13809, %r13826;
	xor.b32  	%r13852, %r13799, %r13851;
	shf.l.wrap.b32 	%r13853, %r13852, %r13852, 16;
	add.s32 	%r13854, %r13836, %r13853;
	xor.b32  	%r13855, %r13826, %r13854;
	shf.l.wrap.b32 	%r13856, %r13855, %r13855, 12;
	add.s32 	%r13857, %r13851, %r13856;
	xor.b32  	%r13858, %r13853, %r13857;
	shf.l.wrap.b32 	%r13859, %r13858, %r13858, 8;
	add.s32 	%r13860, %r13854, %r13859;
	xor.b32  	%r13861, %r13856, %r13860;
	shf.l.wrap.b32 	%r13862, %r13861, %r13861, 7;
	add.s32 	%r13863, %r13821, %r13838;
	xor.b32  	%r13864, %r13811, %r13863;
	shf.l.wrap.b32 	%r13865, %r13864, %r13864, 16;
	add.s32 	%r13866, %r13800, %r13865;
	xor.b32  	%r13867, %r13838, %r13866;
	shf.l.wrap.b32 	%r13868, %r13867, %r13867, 12;
	add.s32 	%r13869, %r13863, %r13868;
	xor.b32  	%r13870, %r13865, %r13869;
	shf.l.wrap.b32 	%r13871, %r13870, %r13870, 8;
	add.s32 	%r13872, %r13866, %r13871;
	xor.b32  	%r13873, %r13868, %r13872;
	shf.l.wrap.b32 	%r13874, %r13873, %r13873, 7;
	add.s32 	%r13875, %r13833, %r13802;
	xor.b32  	%r13876, %r13823, %r13875;
	shf.l.wrap.b32 	%r13877, %r13876, %r13876, 16;
	add.s32 	%r13878, %r13812, %r13877;
	xor.b32  	%r13879, %r13802, %r13878;
	shf.l.wrap.b32 	%r13880, %r13879, %r13879, 12;
	add.s32 	%r13881, %r13875, %r13880;
	xor.b32  	%r13882, %r13877, %r13881;
	shf.l.wrap.b32 	%r13883, %r13882, %r13882, 8;
	add.s32 	%r13884, %r13878, %r13883;
	xor.b32  	%r13885, %r13880, %r13884;
	shf.l.wrap.b32 	%r13886, %r13885, %r13885, 7;
	add.s32 	%r13887, %r13845, %r13886;
	xor.b32  	%r13888, %r13859, %r13887;
	shf.l.wrap.b32 	%r13889, %r13888, %r13888, 16;
	add.s32 	%r13890, %r13872, %r13889;
	xor.b32  	%r13891, %r13886, %r13890;
	shf.l.wrap.b32 	%r13892, %r13891, %r13891, 12;
	add.s32 	%r13893, %r13887, %r13892;
	xor.b32  	%r13894, %r13889, %r13893;
	shf.l.wrap.b32 	%r13895, %r13894, %r13894, 8;
	add.s32 	%r13896, %r13890, %r13895;
	xor.b32  	%r13897, %r13892, %r13896;
	shf.l.wrap.b32 	%r13898, %r13897, %r13897, 7;
	add.s32 	%r13899, %r13857, %r13850;
	xor.b32  	%r13900, %r13871, %r13899;
	shf.l.wrap.b32 	%r13901, %r13900, %r13900, 16;
	add.s32 	%r13902, %r13884, %r13901;
	xor.b32  	%r13903, %r13850, %r13902;
	shf.l.wrap.b32 	%r13904, %r13903, %r13903, 12;
	add.s32 	%r13905, %r13899, %r13904;
	xor.b32  	%r13906, %r13901, %r13905;
	shf.l.wrap.b32 	%r13907, %r13906, %r13906, 8;
	add.s32 	%r13908, %r13902, %r13907;
	xor.b32  	%r13909, %r13904, %r13908;
	shf.l.wrap.b32 	%r13910, %r13909, %r13909, 7;
	add.s32 	%r13911, %r13869, %r13862;
	xor.b32  	%r13912, %r13883, %r13911;
	shf.l.wrap.b32 	%r13913, %r13912, %r13912, 16;
	add.s32 	%r13914, %r13848, %r13913;
	xor.b32  	%r13915, %r13862, %r13914;
	shf.l.wrap.b32 	%r13916, %r13915, %r13915, 12;
	add.s32 	%r13917, %r13911, %r13916;
	xor.b32  	%r13918, %r13913, %r13917;
	shf.l.wrap.b32 	%r13919, %r13918, %r13918, 8;
	add.s32 	%r13920, %r13914, %r13919;
	xor.b32  	%r13921, %r13916, %r13920;
	shf.l.wrap.b32 	%r13922, %r13921, %r13921, 7;
	add.s32 	%r13923, %r13881, %r13874;
	xor.b32  	%r13924, %r13847, %r13923;
	shf.l.wrap.b32 	%r13925, %r13924, %r13924, 16;
	add.s32 	%r13926, %r13860, %r13925;
	xor.b32  	%r13927, %r13874, %r13926;
	shf.l.wrap.b32 	%r13928, %r13927, %r13927, 12;
	add.s32 	%r13929, %r13923, %r13928;
	xor.b32  	%r13930, %r13925, %r13929;
	shf.l.wrap.b32 	%r13931, %r13930, %r13930, 8;
	add.s32 	%r13932, %r13926, %r13931;
	xor.b32  	%r13933, %r13928, %r13932;
	shf.l.wrap.b32 	%r13934, %r13933, %r13933, 7;
	add.s32 	%r13935, %r13893, %r13910;
	xor.b32  	%r13936, %r13931, %r13935;
	shf.l.wrap.b32 	%r13937, %r13936, %r13936, 16;
	add.s32 	%r13938, %r13920, %r13937;
	xor.b32  	%r13939, %r13910, %r13938;
	shf.l.wrap.b32 	%r13940, %r13939, %r13939, 12;
	add.s32 	%r13941, %r13935, %r13940;
	xor.b32  	%r13942, %r13937, %r13941;
	shf.l.wrap.b32 	%r13943, %r13942, %r13942, 8;
	add.s32 	%r13944, %r13938, %r13943;
	xor.b32  	%r13945, %r13940, %r13944;
	shf.l.wrap.b32 	%r13946, %r13945, %r13945, 7;
	add.s32 	%r13947, %r13905, %r13922;
	xor.b32  	%r13948, %r13895, %r13947;
	shf.l.wrap.b32 	%r13949, %r13948, %r13948, 16;
	add.s32 	%r13950, %r13932, %r13949;
	xor.b32  	%r13951, %r13922, %r13950;
	shf.l.wrap.b32 	%r13952, %r13951, %r13951, 12;
	add.s32 	%r13953, %r13947, %r13952;
	xor.b32  	%r13954, %r13949, %r13953;
	shf.l.wrap.b32 	%r13955, %r13954, %r13954, 8;
	add.s32 	%r13956, %r13950, %r13955;
	xor.b32  	%r13957, %r13952, %r13956;
	shf.l.wrap.b32 	%r13958, %r13957, %r13957, 7;
	add.s32 	%r13959, %r13917, %r13934;
	xor.b32  	%r13960, %r13907, %r13959;
	shf.l.wrap.b32 	%r13961, %r13960, %r13960, 16;
	add.s32 	%r13962, %r13896, %r13961;
	xor.b32  	%r13963, %r13934, %r13962;
	shf.l.wrap.b32 	%r13964, %r13963, %r13963, 12;
	add.s32 	%r13965, %r13959, %r13964;
	xor.b32  	%r13966, %r13961, %r13965;
	shf.l.wrap.b32 	%r13967, %r13966, %r13966, 8;
	add.s32 	%r13968, %r13962, %r13967;
	xor.b32  	%r13969, %r13964, %r13968;
	shf.l.wrap.b32 	%r13970, %r13969, %r13969, 7;
	add.s32 	%r13971, %r13929, %r13898;
	xor.b32  	%r13972, %r13919, %r13971;
	shf.l.wrap.b32 	%r13973, %r13972, %r13972, 16;
	add.s32 	%r13974, %r13908, %r13973;
	xor.b32  	%r13975, %r13898, %r13974;
	shf.l.wrap.b32 	%r13976, %r13975, %r13975, 12;
	add.s32 	%r13977, %r13971, %r13976;
	xor.b32  	%r13978, %r13973, %r13977;
	shf.l.wrap.b32 	%r13979, %r13978, %r13978, 8;
	add.s32 	%r13980, %r13974, %r13979;
	xor.b32  	%r13981, %r13976, %r13980;
	shf.l.wrap.b32 	%r13982, %r13981, %r13981, 7;
	add.s32 	%r22519, %r13599, %r13941;
	add.s32 	%r22518, %r13611, %r13953;
	add.s32 	%r22517, %r13623, %r13965;
	add.s32 	%r22516, %r13635, %r13977;
	add.s32 	%r22520, %r22527, %r13982;
	add.s32 	%r22521, %r22526, %r13946;
	add.s32 	%r22522, %r22525, %r13958;
	add.s32 	%r22523, %r22524, %r13970;
	xor.b32  	%r13983, %r13600, 1;
	shf.l.wrap.b32 	%r13984, %r13600, %r13983, 16;
	add.s32 	%r13985, %r22527, %r13984;
	xor.b32  	%r13986, %r22527, %r13985;
	shf.l.wrap.b32 	%r13987, %r13986, %r13986, 12;
	add.s32 	%r13988, %r13600, %r13987;
	xor.b32  	%r13989, %r13984, %r13988;
	shf.l.wrap.b32 	%r13990, %r13989, %r13989, 8;
	add.s32 	%r13991, %r13985, %r13990;
	xor.b32  	%r13992, %r13987, %r13991;
	shf.l.wrap.b32 	%r13993, %r13992, %r13992, 7;
	add.s32 	%r13994, %r13988, %r13622;
	xor.b32  	%r13995, %r13643, %r13994;
	shf.l.wrap.b32 	%r13996, %r13995, %r13995, 16;
	add.s32 	%r13997, %r13632, %r13996;
	xor.b32  	%r13998, %r13622, %r13997;
	shf.l.wrap.b32 	%r13999, %r13998, %r13998, 12;
	add.s32 	%r14000, %r13994, %r13999;
	xor.b32  	%r14001, %r13996, %r14000;
	shf.l.wrap.b32 	%r14002, %r14001, %r14001, 8;
	add.s32 	%r14003, %r13997, %r14002;
	xor.b32  	%r14004, %r13999, %r14003;
	shf.l.wrap.b32 	%r14005, %r14004, %r14004, 7;
	xor.b32  	%r14006, %r13990, %r13659;
	shf.l.wrap.b32 	%r14007, %r14006, %r14006, 16;
	add.s32 	%r14008, %r13644, %r14007;
	xor.b32  	%r14009, %r13634, %r14008;
	shf.l.wrap.b32 	%r14010, %r14009, %r14009, 12;
	add.s32 	%r14011, %r13659, %r14010;
	xor.b32  	%r14012, %r14007, %r14011;
	shf.l.wrap.b32 	%r14013, %r14012, %r14012, 8;
	add.s32 	%r14014, %r14008, %r14013;
	xor.b32  	%r14015, %r14010, %r14014;
	shf.l.wrap.b32 	%r14016, %r14015, %r14015, 7;
	add.s32 	%r14017, %r13991, %r13673;
	xor.b32  	%r14018, %r13646, %r14017;
	shf.l.wrap.b32 	%r14019, %r14018, %r14018, 12;
	add.s32 	%r14020, %r13671, %r14019;
	xor.b32  	%r14021, %r13673, %r14020;
	shf.l.wrap.b32 	%r14022, %r14021, %r14021, 8;
	add.s32 	%r14023, %r14017, %r14022;
	xor.b32  	%r14024, %r14019, %r14023;
	shf.l.wrap.b32 	%r14025, %r14024, %r14024, 7;
	add.s32 	%r14026, %r13641, %r13993;
	xor.b32  	%r14027, %r13631, %r14026;
	shf.l.wrap.b32 	%r14028, %r14027, %r14027, 16;
	add.s32 	%r14029, %r13620, %r14028;
	xor.b32  	%r14030, %r13993, %r14029;
	shf.l.wrap.b32 	%r14031, %r14030, %r14030, 12;
	add.s32 	%r14032, %r14026, %r14031;
	xor.b32  	%r14033, %r14028, %r14032;
	shf.l.wrap.b32 	%r14034, %r14033, %r14033, 8;
	add.s32 	%r14035, %r14029, %r14034;
	xor.b32  	%r14036, %r14031, %r14035;
	shf.l.wrap.b32 	%r14037, %r14036, %r14036, 7;
	add.s32 	%r14038, %r14000, %r14037;
	xor.b32  	%r14039, %r14013, %r14038;
	shf.l.wrap.b32 	%r14040, %r14039, %r14039, 16;
	add.s32 	%r14041, %r14023, %r14040;
	xor.b32  	%r14042, %r14037, %r14041;
	shf.l.wrap.b32 	%r14043, %r14042, %r14042, 12;
	add.s32 	%r14044, %r14038, %r14043;
	xor.b32  	%r14045, %r14040, %r14044;
	shf.l.wrap.b32 	%r14046, %r14045, %r14045, 8;
	add.s32 	%r14047, %r14041, %r14046;
	xor.b32  	%r14048, %r14043, %r14047;
	shf.l.wrap.b32 	%r14049, %r14048, %r14048, 7;
	add.s32 	%r14050, %r14011, %r14005;
	xor.b32  	%r14051, %r14022, %r14050;
	shf.l.wrap.b32 	%r14052, %r14051, %r14051, 16;
	add.s32 	%r14053, %r14035, %r14052;
	xor.b32  	%r14054, %r14005, %r14053;
	shf.l.wrap.b32 	%r14055, %r14054, %r14054, 12;
	add.s32 	%r14056, %r14050, %r14055;
	xor.b32  	%r14057, %r14052, %r14056;
	shf.l.wrap.b32 	%r14058, %r14057, %r14057, 8;
	add.s32 	%r14059, %r14053, %r14058;
	xor.b32  	%r14060, %r14055, %r14059;
	shf.l.wrap.b32 	%r14061, %r14060, %r14060, 7;
	add.s32 	%r14062, %r14020, %r14016;
	xor.b32  	%r14063, %r14034, %r14062;
	shf.l.wrap.b32 	%r14064, %r14063, %r14063, 16;
	add.s32 	%r14065, %r14003, %r14064;
	xor.b32  	%r14066, %r14016, %r14065;
	shf.l.wrap.b32 	%r14067, %r14066, %r14066, 12;
	add.s32 	%r14068, %r14062, %r14067;
	xor.b32  	%r14069, %r14064, %r14068;
	shf.l.wrap.b32 	%r14070, %r14069, %r14069, 8;
	add.s32 	%r14071, %r14065, %r14070;
	xor.b32  	%r14072, %r14067, %r14071;
	shf.l.wrap.b32 	%r14073, %r14072, %r14072, 7;
	add.s32 	%r14074, %r14032, %r14025;
	xor.b32  	%r14075, %r14002, %r14074;
	shf.l.wrap.b32 	%r14076, %r14075, %r14075, 16;
	add.s32 	%r14077, %r14014, %r14076;
	xor.b32  	%r14078, %r14025, %r14077;
	shf.l.wrap.b32 	%r14079, %r14078, %r14078, 12;
	add.s32 	%r14080, %r14074, %r14079;
	xor.b32  	%r14081, %r14076, %r14080;
	shf.l.wrap.b32 	%r14082, %r14081, %r14081, 8;
	add.s32 	%r14083, %r14077, %r14082;
	xor.b32  	%r14084, %r14079, %r14083;
	shf.l.wrap.b32 	%r14085, %r14084, %r14084, 7;
	add.s32 	%r14086, %r14044, %r14061;
	xor.b32  	%r14087, %r14082, %r14086;
	shf.l.wrap.b32 	%r14088, %r14087, %r14087, 16;
	add.s32 	%r14089, %r14071, %r14088;
	xor.b32  	%r14090, %r14061, %r14089;
	shf.l.wrap.b32 	%r14091, %r14090, %r14090, 12;
	add.s32 	%r14092, %r14086, %r14091;
	xor.b32  	%r14093, %r14088, %r14092;
	shf.l.wrap.b32 	%r14094, %r14093, %r14093, 8;
	add.s32 	%r14095, %r14089, %r14094;
	xor.b32  	%r14096, %r14091, %r14095;
	shf.l.wrap.b32 	%r14097, %r14096, %r14096, 7;
	add.s32 	%r14098, %r14056, %r14073;
	xor.b32  	%r14099, %r14046, %r14098;
	shf.l.wrap.b32 	%r14100, %r14099, %r14099, 16;
	add.s32 	%r14101, %r14083, %r14100;
	xor.b32  	%r14102, %r14073, %r14101;
	shf.l.wrap.b32 	%r14103, %r14102, %r14102, 12;
	add.s32 	%r14104, %r14098, %r14103;
	xor.b32  	%r14105, %r14100, %r14104;
	shf.l.wrap.b32 	%r14106, %r14105, %r14105, 8;
	add.s32 	%r14107, %r14101, %r14106;
	xor.b32  	%r14108, %r14103, %r14107;
	shf.l.wrap.b32 	%r14109, %r14108, %r14108, 7;
	add.s32 	%r14110, %r14068, %r14085;
	xor.b32  	%r14111, %r14058, %r14110;
	shf.l.wrap.b32 	%r14112, %r14111, %r14111, 16;
	add.s32 	%r14113, %r14047, %r14112;
	xor.b32  	%r14114, %r14085, %r14113;
	shf.l.wrap.b32 	%r14115, %r14114, %r14114, 12;
	add.s32 	%r14116, %r14110, %r14115;
	xor.b32  	%r14117, %r14112, %r14116;
	shf.l.wrap.b32 	%r14118, %r14117, %r14117, 8;
	add.s32 	%r14119, %r14113, %r14118;
	xor.b32  	%r14120, %r14115, %r14119;
	shf.l.wrap.b32 	%r14121, %r14120, %r14120, 7;
	add.s32 	%r14122, %r14080, %r14049;
	xor.b32  	%r14123, %r14070, %r14122;
	shf.l.wrap.b32 	%r14124, %r14123, %r14123, 16;
	add.s32 	%r14125, %r14059, %r14124;
	xor.b32  	%r14126, %r14049, %r14125;
	shf.l.wrap.b32 	%r14127, %r14126, %r14126, 12;
	add.s32 	%r14128, %r14122, %r14127;
	xor.b32  	%r14129, %r14124, %r14128;
	shf.l.wrap.b32 	%r14130, %r14129, %r14129, 8;
	add.s32 	%r14131, %r14125, %r14130;
	xor.b32  	%r14132, %r14127, %r14131;
	shf.l.wrap.b32 	%r14133, %r14132, %r14132, 7;
	add.s32 	%r14134, %r14092, %r14133;
	xor.b32  	%r14135, %r14106, %r14134;
	shf.l.wrap.b32 	%r14136, %r14135, %r14135, 16;
	add.s32 	%r14137, %r14119, %r14136;
	xor.b32  	%r14138, %r14133, %r14137;
	shf.l.wrap.b32 	%r14139, %r14138, %r14138, 12;
	add.s32 	%r14140, %r14134, %r14139;
	xor.b32  	%r14141, %r14136, %r14140;
	shf.l.wrap.b32 	%r14142, %r14141, %r14141, 8;
	add.s32 	%r14143, %r14137, %r14142;
	xor.b32  	%r14144, %r14139, %r14143;
	shf.l.wrap.b32 	%r14145, %r14144, %r14144, 7;
	add.s32 	%r14146, %r14104, %r14097;
	xor.b32  	%r14147, %r14118, %r14146;
	shf.l.wrap.b32 	%r14148, %r14147, %r14147, 16;
	add.s32 	%r14149, %r14131, %r14148;
	xor.b32  	%r14150, %r14097, %r14149;
	shf.l.wrap.b32 	%r14151, %r14150, %r14150, 12;
	add.s32 	%r14152, %r14146, %r14151;
	xor.b32  	%r14153, %r14148, %r14152;
	shf.l.wrap.b32 	%r14154, %r14153, %r14153, 8;
	add.s32 	%r14155, %r14149, %r14154;
	xor.b32  	%r14156, %r14151, %r14155;
	shf.l.wrap.b32 	%r14157, %r14156, %r14156, 7;
	add.s32 	%r14158, %r14116, %r14109;
	xor.b32  	%r14159, %r14130, %r14158;
	shf.l.wrap.b32 	%r14160, %r14159, %r14159, 16;
	add.s32 	%r14161, %r14095, %r14160;
	xor.b32  	%r14162, %r14109, %r14161;
	shf.l.wrap.b32 	%r14163, %r14162, %r14162, 12;
	add.s32 	%r14164, %r14158, %r14163;
	xor.b32  	%r14165, %r14160, %r14164;
	shf.l.wrap.b32 	%r14166, %r14165, %r14165, 8;
	add.s32 	%r14167, %r14161, %r14166;
	xor.b32  	%r14168, %r14163, %r14167;
	shf.l.wrap.b32 	%r14169, %r14168, %r14168, 7;
	add.s32 	%r14170, %r14128, %r14121;
	xor.b32  	%r14171, %r14094, %r14170;
	shf.l.wrap.b32 	%r14172, %r14171, %r14171, 16;
	add.s32 	%r14173, %r14107, %r14172;
	xor.b32  	%r14174, %r14121, %r14173;
	shf.l.wrap.b32 	%r14175, %r14174, %r14174, 12;
	add.s32 	%r14176, %r14170, %r14175;
	xor.b32  	%r14177, %r14172, %r14176;
	shf.l.wrap.b32 	%r14178, %r14177, %r14177, 8;
	add.s32 	%r14179, %r14173, %r14178;
	xor.b32  	%r14180, %r14175, %r14179;
	shf.l.wrap.b32 	%r14181, %r14180, %r14180, 7;
	add.s32 	%r14182, %r14140, %r14157;
	xor.b32  	%r14183, %r14178, %r14182;
	shf.l.wrap.b32 	%r14184, %r14183, %r14183, 16;
	add.s32 	%r14185, %r14167, %r14184;
	xor.b32  	%r14186, %r14157, %r14185;
	shf.l.wrap.b32 	%r14187, %r14186, %r14186, 12;
	add.s32 	%r14188, %r14182, %r14187;
	xor.b32  	%r14189, %r14184, %r14188;
	shf.l.wrap.b32 	%r14190, %r14189, %r14189, 8;
	add.s32 	%r14191, %r14185, %r14190;
	xor.b32  	%r14192, %r14187, %r14191;
	shf.l.wrap.b32 	%r14193, %r14192, %r14192, 7;
	add.s32 	%r14194, %r14152, %r14169;
	xor.b32  	%r14195, %r14142, %r14194;
	shf.l.wrap.b32 	%r14196, %r14195, %r14195, 16;
	add.s32 	%r14197, %r14179, %r14196;
	xor.b32  	%r14198, %r14169, %r14197;
	shf.l.wrap.b32 	%r14199, %r14198, %r14198, 12;
	add.s32 	%r14200, %r14194, %r14199;
	xor.b32  	%r14201, %r14196, %r14200;
	shf.l.wrap.b32 	%r14202, %r14201, %r14201, 8;
	add.s32 	%r14203, %r14197, %r14202;
	xor.b32  	%r14204, %r14199, %r14203;
	shf.l.wrap.b32 	%r14205, %r14204, %r14204, 7;
	add.s32 	%r14206, %r14164, %r14181;
	xor.b32  	%r14207, %r14154, %r14206;
	shf.l.wrap.b32 	%r14208, %r14207, %r14207, 16;
	add.s32 	%r14209, %r14143, %r14208;
	xor.b32  	%r14210, %r14181, %r14209;
	shf.l.wrap.b32 	%r14211, %r14210, %r14210, 12;
	add.s32 	%r14212, %r14206, %r14211;
	xor.b32  	%r14213, %r14208, %r14212;
	shf.l.wrap.b32 	%r14214, %r14213, %r14213, 8;
	add.s32 	%r14215, %r14209, %r14214;
	xor.b32  	%r14216, %r14211, %r14215;
	shf.l.wrap.b32 	%r14217, %r14216, %r14216, 7;
	add.s32 	%r14218, %r14176, %r14145;
	xor.b32  	%r14219, %r14166, %r14218;
	shf.l.wrap.b32 	%r14220, %r14219, %r14219, 16;
	add.s32 	%r14221, %r14155, %r14220;
	xor.b32  	%r14222, %r14145, %r14221;
	shf.l.wrap.b32 	%r14223, %r14222, %r14222, 12;
	add.s32 	%r14224, %r14218, %r14223;
	xor.b32  	%r14225, %r14220, %r14224;
	shf.l.wrap.b32 	%r14226, %r14225, %r14225, 8;
	add.s32 	%r14227, %r14221, %r14226;
	xor.b32  	%r14228, %r14223, %r14227;
	shf.l.wrap.b32 	%r14229, %r14228, %r14228, 7;
	add.s32 	%r14230, %r14188, %r14229;
	xor.b32  	%r14231, %r14202, %r14230;
	shf.l.wrap.b32 	%r14232, %r14231, %r14231, 16;
	add.s32 	%r14233, %r14215, %r14232;
	xor.b32  	%r14234, %r14229, %r14233;
	shf.l.wrap.b32 	%r14235, %r14234, %r14234, 12;
	add.s32 	%r14236, %r14230, %r14235;
	xor.b32  	%r14237, %r14232, %r14236;
	shf.l.wrap.b32 	%r14238, %r14237, %r14237, 8;
	add.s32 	%r14239, %r14200, %r14193;
	xor.b32  	%r14240, %r14214, %r14239;
	shf.l.wrap.b32 	%r14241, %r14240, %r14240, 16;
	add.s32 	%r14242, %r14227, %r14241;
	xor.b32  	%r14243, %r14193, %r14242;
	shf.l.wrap.b32 	%r14244, %r14243, %r14243, 12;
	add.s32 	%r14245, %r14239, %r14244;
	xor.b32  	%r14246, %r14241, %r14245;
	shf.l.wrap.b32 	%r14247, %r14246, %r14246, 8;
	add.s32 	%r14248, %r14242, %r14247;
	xor.b32  	%r14249, %r14244, %r14248;
	shf.l.wrap.b32 	%r14250, %r14249, %r14249, 7;
	add.s32 	%r14251, %r14212, %r14205;
	xor.b32  	%r14252, %r14226, %r14251;
	shf.l.wrap.b32 	%r14253, %r14252, %r14252, 16;
	add.s32 	%r14254, %r14191, %r14253;
	xor.b32  	%r14255, %r14205, %r14254;
	shf.l.wrap.b32 	%r14256, %r14255, %r14255, 12;
	add.s32 	%r14257, %r14251, %r14256;
	xor.b32  	%r14258, %r14253, %r14257;
	shf.l.wrap.b32 	%r14259, %r14258, %r14258, 8;
	add.s32 	%r14260, %r14254, %r14259;
	xor.b32  	%r14261, %r14256, %r14260;
	shf.l.wrap.b32 	%r14262, %r14261, %r14261, 7;
	add.s32 	%r14263, %r14224, %r14217;
	xor.b32  	%r14264, %r14190, %r14263;
	shf.l.wrap.b32 	%r14265, %r14264, %r14264, 16;
	add.s32 	%r14266, %r14203, %r14265;
	xor.b32  	%r14267, %r14217, %r14266;
	shf.l.wrap.b32 	%r14268, %r14267, %r14267, 12;
	add.s32 	%r14269, %r14263, %r14268;
	xor.b32  	%r14270, %r14265, %r14269;
	shf.l.wrap.b32 	%r14271, %r14270, %r14270, 8;
	add.s32 	%r14272, %r14266, %r14271;
	add.s32 	%r14273, %r14236, %r14250;
	xor.b32  	%r14274, %r14271, %r14273;
	shf.l.wrap.b32 	%r14275, %r14274, %r14274, 16;
	add.s32 	%r14276, %r14260, %r14275;
	xor.b32  	%r14277, %r14250, %r14276;
	shr.u32 	%r14278, %r14277, 20;
	add.s32 	%r14279, %r14273, %r14278;
	add.s32 	%r14280, %r14245, %r14262;
	xor.b32  	%r14281, %r14238, %r14280;
	shf.l.wrap.b32 	%r14282, %r14281, %r14281, 16;
	add.s32 	%r14283, %r14272, %r14282;
	xor.b32  	%r14284, %r14262, %r14283;
	shr.u32 	%r14285, %r14284, 20;
	add.s32 	%r14286, %r14280, %r14285;
	add.s32 	%r14287, %r13599, %r14279;
	add.s32 	%r14288, %r13611, %r14286;
	not.b32 	%r14289, %r22515;
	add.s32 	%r14290, %r1114, %r14289;
	mov.u32 	%r14291, %tid.x;
	shl.b32 	%r14292, %r14291, 3;
	and.b32  	%r14293, %r14292, 7936;
	mov.u32 	%r14294, %ctaid.x;
	shl.b32 	%r14295, %r14294, 11;
	add.s32 	%r14296, %r14293, %r14295;
	and.b32  	%r14297, %r14291, 31;
	or.b32  	%r14298, %r14296, %r14297;
	add.s32 	%r14299, %r14298, %r22437;
	shr.u32 	%r14300, %r14299, %r14290;
	and.b32  	%r14301, %r14300, 1;
	setp.eq.b32 	%p113, %r14301, 1;
	selp.b32 	%r14302, %r14288, %r14287, %p113;
	cvt.u16.u32 	%rs227, %r14302;
	and.b16  	%rs355, %rs227, 1;
	and.b16  	%rs228, %rs353, 255;
	setp.ne.s16 	%p114, %rs228, 1;
	@%p114 bra 	$L__BB2_116;
	ld.param.u64 	%rd323, [fused_batch_pir_kernel_4_param_1];
	not.b32 	%r14303, %r22515;
	add.s32 	%r14304, %r1114, %r14303;
	mov.u32 	%r14305, %tid.x;
	shl.b32 	%r14306, %r14305, 3;
	and.b32  	%r14307, %r14306, 7936;
	mov.u32 	%r14308, %ctaid.x;
	shl.b32 	%r14309, %r14308, 11;
	add.s32 	%r14310, %r14307, %r14309;
	and.b32  	%r14311, %r14305, 31;
	or.b32  	%r14312, %r14310, %r14311;
	add.s32 	%r14313, %r14312, %r22437;
	shr.u32 	%r14314, %r14313, %r14304;
	and.b32  	%r14315, %r14314, 1;
	setp.eq.b32 	%p115, %r14315, 1;
	cvt.s64.s32 	%rd116, %r22515;
	cvta.to.global.u64 	%rd117, %rd323;
	mul.wide.s32 	%rd118, %r22515, 16;
	add.s64 	%rd119, %rd117, %rd118;
	ld.global.u32 	%r14316, [%rd119+1484];
	selp.b32 	%r14317, %r22520, %r22519, %p115;
	xor.b32  	%r14318, %r14317, %r14316;
	selp.b32 	%r14319, %r22521, %r22518, %p115;
	selp.b32 	%r22519, %r22519, %r14318, %p115;
	selp.b32 	%r22520, %r14318, %r22520, %p115;
	ld.global.u32 	%r14320, [%rd119+1488];
	xor.b32  	%r14321, %r14319, %r14320;
	selp.b32 	%r14322, %r22522, %r22517, %p115;
	selp.b32 	%r22518, %r22518, %r14321, %p115;
	selp.b32 	%r22521, %r14321, %r22521, %p115;
	ld.global.u32 	%r14323, [%rd119+1492];
	xor.b32  	%r14324, %r14322, %r14323;
	selp.b32 	%r14325, %r22523, %r22516, %p115;
	selp.b32 	%r22517, %r22517, %r14324, %p115;
	selp.b32 	%r22522, %r14324, %r22522, %p115;
	ld.global.u32 	%r14326, [%rd119+1496];
	xor.b32  	%r14327, %r14325, %r14326;
	selp.b64 	%rd120, 445, 420, %p115;
	selp.b32 	%r22516, %r22516, %r14327, %p115;
	selp.b32 	%r22523, %r14327, %r22523, %p115;
	add.s64 	%rd121, %rd120, %rd116;
	add.s64 	%rd122, %rd117, %rd121;
	ld.global.u8 	%rs229, [%rd122+1464];
	xor.b16  	%rs355, %rs229, %rs355;
$L__BB2_116:
	not.b32 	%r14328, %r22515;
	add.s32 	%r14329, %r1114, %r14328;
	mov.u32 	%r14330, %tid.x;
	shl.b32 	%r14331, %r14330, 3;
	and.b32  	%r14332, %r14331, 7936;
	mov.u32 	%r14333, %ctaid.x;
	shl.b32 	%r14334, %r14333, 11;
	add.s32 	%r14335, %r14332, %r14334;
	and.b32  	%r14336, %r14330, 31;
	or.b32  	%r14337, %r14335, %r14336;
	add.s32 	%r14338, %r14337, %r22437;
	shr.u32 	%r14339, %r14338, %r14329;
	and.b32  	%r14340, %r14339, 1;
	setp.eq.b32 	%p116, %r14340, 1;
	selp.b32 	%r22527, %r22520, %r22519, %p116;
	selp.b32 	%r22526, %r22521, %r22518, %p116;
	selp.b32 	%r22525, %r22522, %r22517, %p116;
	selp.b32 	%r22524, %r22523, %r22516, %p116;
	add.s32 	%r22515, %r22515, 1;
	setp.lt.u32 	%p117, %r22515, %r1114;
	mov.u16 	%rs353, %rs355;
	@%p117 bra 	$L__BB2_114;
$L__BB2_117:
	and.b16  	%rs230, %rs355, 255;
	setp.ne.s16 	%p118, %rs230, 1;
	@%p118 bra 	$L__BB2_119;
	ld.param.u64 	%rd324, [fused_batch_pir_kernel_4_param_1];
	cvta.to.global.u64 	%rd123, %rd324;
	ld.global.u32 	%r14341, [%rd123+1936];
	xor.b32  	%r22527, %r22527, %r14341;
$L__BB2_119:
	@%p118 bra 	$L__BB2_121;
	ld.param.u64 	%rd325, [fused_batch_pir_kernel_4_param_1];
	cvta.to.global.u64 	%rd124, %rd325;
	ld.global.u32 	%r14342, [%rd124+1940];
	xor.b32  	%r22526, %r22526, %r14342;
$L__BB2_121:
	@%p118 bra 	$L__BB2_123;
	ld.param.u64 	%rd326, [fused_batch_pir_kernel_4_param_1];
	cvta.to.global.u64 	%rd125, %rd326;
	ld.global.u32 	%r14343, [%rd125+1944];
	xor.b32  	%r22525, %r22525, %r14343;
$L__BB2_123:
	@%p118 bra 	$L__BB2_125;
	ld.param.u64 	%rd327, [fused_batch_pir_kernel_4_param_1];
	cvta.to.global.u64 	%rd126, %rd327;
	ld.global.u32 	%r14344, [%rd126+1948];
	xor.b32  	%r22524, %r22524, %r14344;
$L__BB2_125:
	ld.param.u32 	%r21836, [fused_batch_pir_kernel_4_param_3];
	mov.u32 	%r14346, %tid.x;
	shl.b32 	%r14347, %r14346, 3;
	and.b32  	%r14348, %r14347, 7936;
	mov.u32 	%r14349, %ctaid.x;
	shl.b32 	%r14350, %r14349, 11;
	add.s32 	%r14351, %r14348, %r14350;
	and.b32  	%r14352, %r14346, 31;
	or.b32  	%r14353, %r14351, %r14352;
	add.s32 	%r14354, %r14353, %r22437;
	setp.ge.s32 	%p122, %r14354, %r21836;
	mov.u32 	%r14355, s_mem;
	cvt.u64.u32 	%rd127, %r14355;
	cvta.shared.u64 	%rd128, %rd127;
	add.s64 	%rd129, %rd128, 49407;
	and.b64  	%rd130, %rd129, -16;
	mul.lo.s32 	%r14356, %r14346, 12;
	mul.wide.u32 	%rd131, %r14356, 16;
	add.s64 	%rd132, %rd130, %rd131;
	st.v4.u32 	[%rd132+48], {%r22527, %r22526, %r22525, %r22524};
	mov.b32 	%r22548, 0;
	mov.u32 	%r22549, %r22548;
	mov.u32 	%r22550, %r22548;
	mov.u32 	%r22551, %r22548;
	@%p122 bra 	$L__BB2_139;
	ld.param.u64 	%rd328, [fused_batch_pir_kernel_4_param_1];
	cvta.to.global.u64 	%rd133, %rd328;
	ld.global.u8 	%rs234, [%rd133+1969];
	max.u16 	%rs235, %rs234, 11;
	cvt.u32.u16 	%r14357, %rs235;
	add.s32 	%r22539, %r14357, -11;
	ld.shared.v4.u32 	{%r22551, %r22550, %r22549, %r22548}, [s_mem+49232];
	ld.shared.u8 	%rs358, [s_mem+49248];
	cvt.u32.u16 	%r1169, %rs234;
	setp.ge.u32 	%p123, %r22539, %r1169;
	@%p123 bra 	$L__BB2_131;
	mov.u16 	%rs356, %rs358;
$L__BB2_128:
	ld.const.u32 	%r14358, [CHACHA_CONSTANTS];
	add.s32 	%r14359, %r14358, %r22551;
	shf.l.wrap.b32 	%r14360, %r14359, %r14359, 16;
	add.s32 	%r14361, %r22551, %r14360;
	xor.b32  	%r14362, %r22551, %r14361;
	shf.l.wrap.b32 	%r14363, %r14362, %r14362, 12;
	add.s32 	%r14364, %r14359, %r14363;
	xor.b32  	%r14365, %r14360, %r14364;
	shf.l.wrap.b32 	%r14366, %r14365, %r14365, 8;
	add.s32 	%r14367, %r14361, %r14366;
	xor.b32  	%r14368, %r14363, %r14367;
	shf.l.wrap.b32 	%r14369, %r14368, %r14368, 7;
	ld.const.u32 	%r14370, [CHACHA_CONSTANTS+4];
	add.s32 	%r14371, %r14370, %r22550;
	shf.l.wrap.b32 	%r14372, %r14371, %r14371, 16;
	add.s32 	%r14373, %r22550, %r14372;
	xor.b32  	%r14374, %r22550, %r14373;
	shf.l.wrap.b32 	%r14375, %r14374, %r14374, 12;
	add.s32 	%r14376, %r14371, %r14375;
	xor.b32  	%r14377, %r14372, %r14376;
	shf.l.wrap.b32 	%r14378, %r14377, %r14377, 8;
	add.s32 	%r14379, %r14373, %r14378;
	xor.b32  	%r14380, %r14375, %r14379;
	shf.l.wrap.b32 	%r14381, %r14380, %r14380, 7;
	ld.const.u32 	%r14382, [CHACHA_CONSTANTS+8];
	add.s32 	%r14383, %r14382, %r22549;
	shf.l.wrap.b32 	%r14384, %r14383, %r14383, 16;
	add.s32 	%r14385, %r22549, %r14384;
	xor.b32  	%r14386, %r22549, %r14385;
	shf.l.wrap.b32 	%r14387, %r14386, %r14386, 12;
	add.s32 	%r14388, %r14383, %r14387;
	xor.b32  	%r14389, %r14384, %r14388;
	shf.l.wrap.b32 	%r14390, %r14389, %r14389, 8;
	add.s32 	%r14391, %r14385, %r14390;
	xor.b32  	%r14392, %r14387, %r14391;
	shf.l.wrap.b32 	%r14393, %r14392, %r14392, 7;
	ld.const.u32 	%r14394, [CHACHA_CONSTANTS+12];
	add.s32 	%r14395, %r14394, %r22548;
	shf.l.wrap.b32 	%r14396, %r14395, %r14395, 16;
	add.s32 	%r14397, %r22548, %r14396;
	xor.b32  	%r14398, %r22548, %r14397;
	shf.l.wrap.b32 	%r14399, %r14398, %r14398, 12;
	add.s32 	%r14400, %r14395, %r14399;
	xor.b32  	%r14401, %r14396, %r14400;
	shf.l.wrap.b32 	%r14402, %r14401, %r14401, 8;
	add.s32 	%r14403, %r14397, %r14402;
	xor.b32  	%r14404, %r14399, %r14403;
	shf.l.wrap.b32 	%r14405, %r14404, %r14404, 7;
	add.s32 	%r14406, %r14364, %r14381;
	xor.b32  	%r14407, %r14402, %r14406;
	shf.l.wrap.b32 	%r14408, %r14407, %r14407, 16;
	add.s32 	%r14409, %r14391, %r14408;
	xor.b32  	%r14410, %r14381, %r14409;
	shf.l.wrap.b32 	%r14411, %r14410, %r14410, 12;
	add.s32 	%r14412, %r14406, %r14411;
	xor.b32  	%r14413, %r14408, %r14412;
	shf.l.wrap.b32 	%r14414, %r14413, %r14413, 8;
	add.s32 	%r14415, %r14409, %r14414;
	xor.b32  	%r14416, %r14411, %r14415;
	shf.l.wrap.b32 	%r14417, %r14416, %r14416, 7;
	add.s32 	%r14418, %r14376, %r14393;
	xor.b32  	%r14419, %r14366, %r14418;
	shf.l.wrap.b32 	%r14420, %r14419, %r14419, 16;
	add.s32 	%r14421, %r14403, %r14420;
	xor.b32  	%r14422, %r14393, %r14421;
	shf.l.wrap.b32 	%r14423, %r14422, %r14422, 12;
	add.s32 	%r14424, %r14418, %r14423;
	xor.b32  	%r14425, %r14420, %r14424;
	shf.l.wrap.b32 	%r14426, %r14425, %r14425, 8;
	add.s32 	%r14427, %r14421, %r14426;
	xor.b32  	%r14428, %r14423, %r14427;
	shf.l.wrap.b32 	%r14429, %r14428, %r14428, 7;
	add.s32 	%r14430, %r14388, %r14405;
	xor.b32  	%r14431, %r14378, %r14430;
	shf.l.wrap.b32 	%r14432, %r14431, %r14431, 16;
	add.s32 	%r14433, %r14367, %r14432;
	xor.b32  	%r14434, %r14405, %r14433;
	shf.l.wrap.b32 	%r14435, %r14434, %r14434, 12;
	add.s32 	%r14436, %r14430, %r14435;
	xor.b32  	%r14437, %r14432, %r14436;
	shf.l.wrap.b32 	%r14438, %r14437, %r14437, 8;
	add.s32 	%r14439, %r14433, %r14438;
	xor.b32  	%r14440, %r14435, %r14439;
	shf.l.wrap.b32 	%r14441, %r14440, %r14440, 7;
	add.s32 	%r14442, %r14400, %r14369;
	xor.b32  	%r14443, %r14390, %r14442;
	shf.l.wrap.b32 	%r14444, %r14443, %r14443, 16;
	add.s32 	%r14445, %r14379, %r14444;
	xor.b32  	%r14446, %r14369, %r14445;
	shf.l.wrap.b32 	%r14447, %r14446, %r14446, 12;
	add.s32 	%r14448, %r14442, %r14447;
	xor.b32  	%r14449, %r14444, %r14448;
	shf.l.wrap.b32 	%r14450, %r14449, %r14449, 8;
	add.s32 	%r14451, %r14445, %r14450;
	xor.b32  	%r14452, %r14447, %r14451;
	shf.l.wrap.b32 	%r14453, %r14452, %r14452, 7;
	add.s32 	%r14454, %r14412, %r14453;
	xor.b32  	%r14455, %r14426, %r14454;
	shf.l.wrap.b32 	%r14456, %r14455, %r14455, 16;
	add.s32 	%r14457, %r14439, %r14456;
	xor.b32  	%r14458, %r14453, %r14457;
	shf.l.wrap.b32 	%r14459, %r14458, %r14458, 12;
	add.s32 	%r14460, %r14454, %r14459;
	xor.b32  	%r14461, %r14456, %r14460;
	shf.l.wrap.b32 	%r14462, %r14461, %r14461, 8;
	add.s32 	%r14463, %r14457, %r14462;
	xor.b32  	%r14464, %r14459, %r14463;
	shf.l.wrap.b32 	%r14465, %r14464, %r14464, 7;
	add.s32 	%r14466, %r14424, %r14417;
	xor.b32  	%r14467, %r14438, %r14466;
	shf.l.wrap.b32 	%r14468, %r14467, %r14467, 16;
	add.s32 	%r14469, %r14451, %r14468;
	xor.b32  	%r14470, %r14417, %r14469;
	shf.l.wrap.b32 	%r14471, %r14470, %r14470, 12;
	add.s32 	%r14472, %r14466, %r14471;
	xor.b32  	%r14473, %r14468, %r14472;
	shf.l.wrap.b32 	%r14474, %r14473, %r14473, 8;
	add.s32 	%r14475, %r14469, %r14474;
	xor.b32  	%r14476, %r14471, %r14475;
	shf.l.wrap.b32 	%r14477, %r14476, %r14476, 7;
	add.s32 	%r14478, %r14436, %r14429;
	xor.b32  	%r14479, %r14450, %r14478;
	shf.l.wrap.b32 	%r14480, %r14479, %r14479, 16;
	add.s32 	%r14481, %r14415, %r14480;
	xor.b32  	%r14482, %r14429, %r14481;
	shf.l.wrap.b32 	%r14483, %r14482, %r14482, 12;
	add.s32 	%r14484, %r14478, %r14483;
	xor.b32  	%r14485, %r14480, %r14484;
	shf.l.wrap.b32 	%r14486, %r14485, %r14485, 8;
	add.s32 	%r14487, %r14481, %r14486;
	xor.b32  	%r14488, %r14483, %r14487;
	shf.l.wrap.b32 	%r14489, %r14488, %r14488, 7;
	add.s32 	%r14490, %r14448, %r14441;
	xor.b32  	%r14491, %r14414, %r14490;
	shf.l.wrap.b32 	%r14492, %r14491, %r14491, 16;
	add.s32 	%r14493, %r14427, %r14492;
	xor.b32  	%r14494, %r14441, %r14493;
	shf.l.wrap.b32 	%r14495, %r14494, %r14494, 12;
	add.s32 	%r14496, %r14490, %r14495;
	xor.b32  	%r14497, %r14492, %r14496;
	shf.l.wrap.b32 	%r14498, %r14497, %r14497, 8;
	add.s32 	%r14499, %r14493, %r14498;
	xor.b32  	%r14500, %r14495, %r14499;
	shf.l.wrap.b32 	%r14501, %r14500, %r14500, 7;
	add.s32 	%r14502, %r14460, %r14477;
	xor.b32  	%r14503, %r14498, %r14502;
	shf.l.wrap.b32 	%r14504, %r14503, %r14503, 16;
	add.s32 	%r14505, %r14487, %r14504;
	xor.b32  	%r14506, %r14477, %r14505;
	shf.l.wrap.b32 	%r14507, %r14506, %r14506, 12;
	add.s32 	%r14508, %r14502, %r14507;
	xor.b32  	%r14509, %r14504, %r14508;
	shf.l.wrap.b32 	%r14510, %r14509, %r14509, 8;
	add.s32 	%r14511, %r14505, %r14510;
	xor.b32  	%r14512, %r14507, %r14511;
	shf.l.wrap.b32 	%r14513, %r14512, %r14512, 7;
	add.s32 	%r14514, %r14472, %r14489;
	xor.b32  	%r14515, %r14462, %r14514;
	shf.l.wrap.b32 	%r14516, %r14515, %r14515, 16;
	add.s32 	%r14517, %r14499, %r14516;
	xor.b32  	%r14518, %r14489, %r14517;
	shf.l.wrap.b32 	%r14519, %r14518, %r14518, 12;
	add.s32 	%r14520, %r14514, %r14519;
	xor.b32  	%r14521, %r14516, %r14520;
	shf.l.wrap.b32 	%r14522, %r14521, %r14521, 8;
	add.s32 	%r14523, %r14517, %r14522;
	xor.b32  	%r14524, %r14519, %r14523;
	shf.l.wrap.b32 	%r14525, %r14524, %r14524, 7;
	add.s32 	%r14526, %r14484, %r14501;
	xor.b32  	%r14527, %r14474, %r14526;
	shf.l.wrap.b32 	%r14528, %r14527, %r14527, 16;
	add.s32 	%r14529, %r14463, %r14528;
	xor.b32  	%r14530, %r14501, %r14529;
	shf.l.wrap.b32 	%r14531, %r14530, %r14530, 12;
	add.s32 	%r14532, %r14526, %r14531;
	xor.b32  	%r14533, %r14528, %r14532;
	shf.l.wrap.b32 	%r14534, %r14533, %r14533, 8;
	add.s32 	%r14535, %r14529, %r14534;
	xor.b32  	%r14536, %r14531, %r14535;
	shf.l.wrap.b32 	%r14537, %r14536, %r14536, 7;
	add.s32 	%r14538, %r14496, %r14465;
	xor.b32  	%r14539, %r14486, %r14538;
	shf.l.wrap.b32 	%r14540, %r14539, %r14539, 16;
	add.s32 	%r14541, %r14475, %r14540;
	xor.b32  	%r14542, %r14465, %r14541;
	shf.l.wrap.b32 	%r14543, %r14542, %r14542, 12;
	add.s32 	%r14544, %r14538, %r14543;
	xor.b32  	%r14545, %r14540, %r14544;
	shf.l.wrap.b32 	%r14546, %r14545, %r14545, 8;
	add.s32 	%r14547, %r14541, %r14546;
	xor.b32  	%r14548, %r14543, %r14547;
	shf.l.wrap.b32 	%r14549, %r14548, %r14548, 7;
	add.s32 	%r14550, %r14508, %r14549;
	xor.b32  	%r14551, %r14522, %r14550;
	shf.l.wrap.b32 	%r14552, %r14551, %r14551, 16;
	add.s32 	%r14553, %r14535, %r14552;
	xor.b32  	%r14554, %r14549, %r14553;
	shf.l.wrap.b32 	%r14555, %r14554, %r14554, 12;
	add.s32 	%r14556, %r14550, %r14555;
	xor.b32  	%r14557, %r14552, %r14556;
	shf.l.wrap.b32 	%r14558, %r14557, %r14557, 8;
	add.s32 	%r14559, %r14553, %r14558;
	xor.b32  	%r14560, %r14555, %r14559;
	shf.l.wrap.b32 	%r14561, %r14560, %r14560, 7;
	add.s32 	%r14562, %r14520, %r14513;
	xor.b32  	%r14563, %r14534, %r14562;
	shf.l.wrap.b32 	%r14564, %r14563, %r14563, 16;
	add.s32 	%r14565, %r14547, %r14564;
	xor.b32  	%r14566, %r14513, %r14565;
	shf.l.wrap.b32 	%r14567, %r14566, %r14566, 12;
	add.s32 	%r14568, %r14562, %r14567;
	xor.b32  	%r14569, %r14564, %r14568;
	shf.l.wrap.b32 	%r14570, %r14569, %r14569, 8;
	add.s32 	%r14571, %r14565, %r14570;
	xor.b32  	%r14572, %r14567, %r14571;
	shf.l.wrap.b32 	%r14573, %r14572, %r14572, 7;
	add.s32 	%r14574, %r14532, %r14525;
	xor.b32  	%r14575, %r14546, %r14574;
	shf.l.wrap.b32 	%r14576, %r14575, %r14575, 16;
	add.s32 	%r14577, %r14511, %r14576;
	xor.b32  	%r14578, %r14525, %r14577;
	shf.l.wrap.b32 	%r14579, %r14578, %r14578, 12;
	add.s32 	%r14580, %r14574, %r14579;
	xor.b32  	%r14581, %r14576, %r14580;
	shf.l.wrap.b32 	%r14582, %r14581, %r14581, 8;
	add.s32 	%r14583, %r14577, %r14582;
	xor.b32  	%r14584, %r14579, %r14583;
	shf.l.wrap.b32 	%r14585, %r14584, %r14584, 7;
	add.s32 	%r14586, %r14544, %r14537;
	xor.b32  	%r14587, %r14510, %r14586;
	shf.l.wrap.b32 	%r14588, %r14587, %r14587, 16;
	add.s32 	%r14589, %r14523, %r14588;
	xor.b32  	%r14590, %r14537, %r14589;
	shf.l.wrap.b32 	%r14591, %r14590, %r14590, 12;
	add.s32 	%r14592, %r14586, %r14591;
	xor.b32  	%r14593, %r14588, %r14592;
	shf.l.wrap.b32 	%r14594, %r14593, %r14593, 8;
	add.s32 	%r14595, %r14589, %r14594;
	xor.b32  	%r14596, %r14591, %r14595;
	shf.l.wrap.b32 	%r14597, %r14596, %r14596, 7;
	add.s32 	%r14598, %r14556, %r14573;
	xor.b32  	%r14599, %r14594, %r14598;
	shf.l.wrap.b32 	%r14600, %r14599, %r14599, 16;
	add.s32 	%r14601, %r14583, %r14600;
	xor.b32  	%r14602, %r14573, %r14601;
	shf.l.wrap.b32 	%r14603, %r14602, %r14602, 12;
	add.s32 	%r14604, %r14598, %r14603;
	xor.b32  	%r14605, %r14600, %r14604;
	shf.l.wrap.b32 	%r14606, %r14605, %r14605, 8;
	add.s32 	%r14607, %r14601, %r14606;
	xor.b32  	%r14608, %r14603, %r14607;
	shf.l.wrap.b32 	%r14609, %r14608, %r14608, 7;
	add.s32 	%r14610, %r14568, %r14585;
	xor.b32  	%r14611, %r14558, %r14610;
	shf.l.wrap.b32 	%r14612, %r14611, %r14611, 16;
	add.s32 	%r14613, %r14595, %r14612;
	xor.b32  	%r14614, %r14585, %r14613;
	shf.l.wrap.b32 	%r14615, %r14614, %r14614, 12;
	add.s32 	%r14616, %r14610, %r14615;
	xor.b32  	%r14617, %r14612, %r14616;
	shf.l.wrap.b32 	%r14618, %r14617, %r14617, 8;
	add.s32 	%r14619, %r14613, %r14618;
	xor.b32  	%r14620, %r14615, %r14619;
	shf.l.wrap.b32 	%r14621, %r14620, %r14620, 7;
	add.s32 	%r14622, %r14580, %r14597;
	xor.b32  	%r14623, %r14570, %r14622;
	shf.l.wrap.b32 	%r14624, %r14623, %r14623, 16;
	add.s32 	%r14625, %r14559, %r14624;
	xor.b32  	%r14626, %r14597, %r14625;
	shf.l.wrap.b32 	%r14627, %r14626, %r14626, 12;
	add.s32 	%r14628, %r14622, %r14627;
	xor.b32  	%r14629, %r14624, %r14628;
	shf.l.wrap.b32 	%r14630, %r14629, %r14629, 8;
	add.s32 	%r14631, %r14625, %r14630;
	xor.b32  	%r14632, %r14627, %r14631;
	shf.l.wrap.b32 	%r14633, %r14632, %r14632, 7;
	add.s32 	%r14634, %r14592, %r14561;
	xor.b32  	%r14635, %r14582, %r14634;
	shf.l.wrap.b32 	%r14636, %r14635, %r14635, 16;
	add.s32 	%r14637, %r14571, %r14636;
	xor.b32  	%r14638, %r14561, %r14637;
	shf.l.wrap.b32 	%r14639, %r14638, %r14638, 12;
	add.s32 	%r14640, %r14634, %r14639;
	xor.b32  	%r14641, %r14636, %r14640;
	shf.l.wrap.b32 	%r14642, %r14641, %r14641, 8;
	add.s32 	%r14643, %r14637, %r14642;
	xor.b32  	%r14644, %r14639, %r14643;
	shf.l.wrap.b32 	%r14645, %r14644, %r14644, 7;
	add.s32 	%r14646, %r14604, %r14645;
	xor.b32  	%r14647, %r14618, %r14646;
	shf.l.wrap.b32 	%r14648, %r14647, %r14647, 16;
	add.s32 	%r14649, %r14631, %r14648;
	xor.b32  	%r14650, %r14645, %r14649;
	shf.l.wrap.b32 	%r14651, %r14650, %r14650, 12;
	add.s32 	%r14652, %r14646, %r14651;
	xor.b32  	%r14653, %r14648, %r14652;
	shf.l.wrap.b32 	%r14654, %r14653, %r14653, 8;
	add.s32 	%r14655, %r14649, %r14654;
	xor.b32  	%r14656, %r14651, %r14655;
	shf.l.wrap.b32 	%r14657, %r14656, %r14656, 7;
	add.s32 	%r14658, %r14616, %r14609;
	xor.b32  	%r14659, %r14630, %r14658;
	shf.l.wrap.b32 	%r14660, %r14659, %r14659, 16;
	add.s32 	%r14661, %r14643, %r14660;
	xor.b32  	%r14662, %r14609, %r14661;
	shf.l.wrap.b32 	%r14663, %r14662, %r14662, 12;
	add.s32 	%r14664, %r14658, %r14663;
	xor.b32  	%r14665, %r14660, %r14664;
	shf.l.wrap.b32 	%r14666, %r14665, %r14665, 8;
	add.s32 	%r14667, %r14661, %r14666;
	xor.b32  	%r14668, %r14663, %r14667;
	shf.l.wrap.b32 	%r14669, %r14668, %r14668, 7;
	add.s32 	%r14670, %r14628, %r14621;
	xor.b32  	%r14671, %r14642, %r14670;
	shf.l.wrap.b32 	%r14672, %r14671, %r14671, 16;
	add.s32 	%r14673, %r14607, %r14672;
	xor.b32  	%r14674, %r14621, %r14673;
	shf.l.wrap.b32 	%r14675, %r14674, %r14674, 12;
	add.s32 	%r14676, %r14670, %r14675;
	xor.b32  	%r14677, %r14672, %r14676;
	shf.l.wrap.b32 	%r14678, %r14677, %r14677, 8;
	add.s32 	%r14679, %r14673, %r14678;
	xor.b32  	%r14680, %r14675, %r14679;
	shf.l.wrap.b32 	%r14681, %r14680, %r14680, 7;
	add.s32 	%r14682, %r14640, %r14633;
	xor.b32  	%r14683, %r14606, %r14682;
	shf.l.wrap.b32 	%r14684, %r14683, %r14683, 16;
	add.s32 	%r14685, %r14619, %r14684;
	xor.b32  	%r14686, %r14633, %r14685;
	shf.l.wrap.b32 	%r14687, %r14686, %r14686, 12;
	add.s32 	%r14688, %r14682, %r14687;
	xor.b32  	%r14689, %r14684, %r14688;
	shf.l.wrap.b32 	%r14690, %r14689, %r14689, 8;
	add.s32 	%r14691, %r14685, %r14690;
	xor.b32  	%r14692, %r14687, %r14691;
	shf.l.wrap.b32 	%r14693, %r14692, %r14692, 7;
	add.s32 	%r14694, %r14652, %r14669;
	xor.b32  	%r14695, %r14690, %r14694;
	shf.l.wrap.b32 	%r14696, %r14695, %r14695, 16;
	add.s32 	%r14697, %r14679, %r14696;
	xor.b32  	%r14698, %r14669, %r14697;
	shf.l.wrap.b32 	%r14699, %r14698, %r14698, 12;
	add.s32 	%r14700, %r14694, %r14699;
	xor.b32  	%r14701, %r14696, %r14700;
	shf.l.wrap.b32 	%r14702, %r14701, %r14701, 8;
	add.s32 	%r14703, %r14697, %r14702;
	xor.b32  	%r14704, %r14699, %r14703;
	shf.l.wrap.b32 	%r14705, %r14704, %r14704, 7;
	add.s32 	%r14706, %r14664, %r14681;
	xor.b32  	%r14707, %r14654, %r14706;
	shf.l.wrap.b32 	%r14708, %r14707, %r14707, 16;
	add.s32 	%r14709, %r14691, %r14708;
	xor.b32  	%r14710, %r14681, %r14709;
	shf.l.wrap.b32 	%r14711, %r14710, %r14710, 12;
	add.s32 	%r14712, %r14706, %r14711;
	xor.b32  	%r14713, %r14708, %r14712;
	shf.l.wrap.b32 	%r14714, %r14713, %r14713, 8;
	add.s32 	%r14715, %r14709, %r14714;
	xor.b32  	%r14716, %r14711, %r14715;
	shf.l.wrap.b32 	%r14717, %r14716, %r14716, 7;
	add.s32 	%r14718, %r14676, %r14693;
	xor.b32  	%r14719, %r14666, %r14718;
	shf.l.wrap.b32 	%r14720, %r14719, %r14719, 16;
	add.s32 	%r14721, %r14655, %r14720;
	xor.b32  	%r14722, %r14693, %r14721;
	shf.l.wrap.b32 	%r14723, %r14722, %r14722, 12;
	add.s32 	%r14724, %r14718, %r14723;
	xor.b32  	%r14725, %r14720, %r14724;
	shf.l.wrap.b32 	%r14726, %r14725, %r14725, 8;
	add.s32 	%r14727, %r14721, %r14726;
	xor.b32  	%r14728, %r14723, %r14727;
	shf.l.wrap.b32 	%r14729, %r14728, %r14728, 7;
	add.s32 	%r14730, %r14688, %r14657;
	xor.b32  	%r14731, %r14678, %r14730;
	shf.l.wrap.b32 	%r14732, %r14731, %r14731, 16;
	add.s32 	%r14733, %r14667, %r14732;
	xor.b32  	%r14734, %r14657, %r14733;
	shf.l.wrap.b32 	%r14735, %r14734, %r14734, 12;
	add.s32 	%r14736, %r14730, %r14735;
	xor.b32  	%r14737, %r14732, %r14736;
	shf.l.wrap.b32 	%r14738, %r14737, %r14737, 8;
	add.s32 	%r14739, %r14733, %r14738;
	xor.b32  	%r14740, %r14735, %r14739;
	shf.l.wrap.b32 	%r14741, %r14740, %r14740, 7;
	add.s32 	%r22543, %r14358, %r14700;
	add.s32 	%r22542, %r14370, %r14712;
	add.s32 	%r22541, %r14382, %r14724;
	add.s32 	%r22540, %r14394, %r14736;
	add.s32 	%r22544, %r22551, %r14741;
	add.s32 	%r22545, %r22550, %r14705;
	add.s32 	%r22546, %r22549, %r14717;
	add.s32 	%r22547, %r22548, %r14729;
	xor.b32  	%r14742, %r14359, 1;
	shf.l.wrap.b32 	%r14743, %r14359, %r14742, 16;
	add.s32 	%r14744, %r22551, %r14743;
	xor.b32  	%r14745, %r22551, %r14744;
	shf.l.wrap.b32 	%r14746, %r14745, %r14745, 12;
	add.s32 	%r14747, %r14359, %r14746;
	xor.b32  	%r14748, %r14743, %r14747;
	shf.l.wrap.b32 	%r14749, %r14748, %r14748, 8;
	add.s32 	%r14750, %r14744, %r14749;
	xor.b32  	%r14751, %r14746, %r14750;
	shf.l.wrap.b32 	%r14752, %r14751, %r14751, 7;
	add.s32 	%r14753, %r14747, %r14381;
	xor.b32  	%r14754, %r14402, %r14753;
	shf.l.wrap.b32 	%r14755, %r14754, %r14754, 16;
	add.s32 	%r14756, %r14391, %r14755;
	xor.b32  	%r14757, %r14381, %r14756;
	shf.l.wrap.b32 	%r14758, %r14757, %r14757, 12;
	add.s32 	%r14759, %r14753, %r14758;
	xor.b32  	%r14760, %r14755, %r14759;
	shf.l.wrap.b32 	%r14761, %r14760, %r14760, 8;
	add.s32 	%r14762, %r14756, %r14761;
	xor.b32  	%r14763, %r14758, %r14762;
	shf.l.wrap.b32 	%r14764, %r14763, %r14763, 7;
	xor.b32  	%r14765, %r14749, %r14418;
	shf.l.wrap.b32 	%r14766, %r14765, %r14765, 16;
	add.s32 	%r14767, %r14403, %r14766;
	xor.b32  	%r14768, %r14393, %r14767;
	shf.l.wrap.b32 	%r14769, %r14768, %r14768, 12;
	add.s32 	%r14770, %r14418, %r14769;
	xor.b32  	%r14771, %r14766, %r14770;
	shf.l.wrap.b32 	%r14772, %r14771, %r14771, 8;
	add.s32 	%r14773, %r14767, %r14772;
	xor.b32  	%r14774, %r14769, %r14773;
	shf.l.wrap.b32 	%r14775, %r14774, %r14774, 7;
	add.s32 	%r14776, %r14750, %r14432;
	xor.b32  	%r14777, %r14405, %r14776;
	shf.l.wrap.b32 	%r14778, %r14777, %r14777, 12;
	add.s32 	%r14779, %r14430, %r14778;
	xor.b32  	%r14780, %r14432, %r14779;
	shf.l.wrap.b32 	%r14781, %r14780, %r14780, 8;
	add.s32 	%r14782, %r14776, %r14781;
	xor.b32  	%r14783, %r14778, %r14782;
	shf.l.wrap.b32 	%r14784, %r14783, %r14783, 7;
	add.s32 	%r14785, %r14400, %r14752;
	xor.b32  	%r14786, %r14390, %r14785;
	shf.l.wrap.b32 	%r14787, %r14786, %r14786, 16;
	add.s32 	%r14788, %r14379, %r14787;
	xor.b32  	%r14789, %r14752, %r14788;
	shf.l.wrap.b32 	%r14790, %r14789, %r14789, 12;
	add.s32 	%r14791, %r14785, %r14790;
	xor.b32  	%r14792, %r14787, %r14791;
	shf.l.wrap.b32 	%r14793, %r14792, %r14792, 8;
	add.s32 	%r14794, %r14788, %r14793;
	xor.b32  	%r14795, %r14790, %r14794;
	shf.l.wrap.b32 	%r14796, %r14795, %r14795, 7;
	add.s32 	%r14797, %r14759, %r14796;
	xor.b32  	%r14798, %r14772, %r14797;
	shf.l.wrap.b32 	%r14799, %r14798, %r14798, 16;
	add.s32 	%r14800, %r14782, %r14799;
	xor.b32  	%r14801, %r14796, %r14800;
	shf.l.wrap.b32 	%r14802, %r14801, %r14801, 12;
	add.s32 	%r14803, %r14797, %r14802;
	xor.b32  	%r14804, %r14799, %r14803;
	shf.l.wrap.b32 	%r14805, %r14804, %r14804, 8;
	add.s32 	%r14806, %r14800, %r14805;
	xor.b32  	%r14807, %r14802, %r14806;
	shf.l.wrap.b32 	%r14808, %r14807, %r14807, 7;
	add.s32 	%r14809, %r14770, %r14764;
	xor.b32  	%r14810, %r14781, %r14809;
	shf.l.wrap.b32 	%r14811, %r14810, %r14810, 16;
	add.s32 	%r14812, %r14794, %r14811;
	xor.b32  	%r14813, %r14764, %r14812;
	shf.l.wrap.b32 	%r14814, %r14813, %r14813, 12;
	add.s32 	%r14815, %r14809, %r14814;
	xor.b32  	%r14816, %r14811, %r14815;
	shf.l.wrap.b32 	%r14817, %r14816, %r14816, 8;
	add.s32 	%r14818, %r14812, %r14817;
	xor.b32  	%r14819, %r14814, %r14818;
	shf.l.wrap.b32 	%r14820, %r14819, %r14819, 7;
	add.s32 	%r14821, %r14779, %r14775;
	xor.b32  	%r14822, %r14793, %r14821;
	shf.l.wrap.b32 	%r14823, %r14822, %r14822, 16;
	add.s32 	%r14824, %r14762, %r14823;
	xor.b32  	%r14825, %r14775, %r14824;
	shf.l.wrap.b32 	%r14826, %r14825, %r14825, 12;
	add.s32 	%r14827, %r14821, %r14826;
	xor.b32  	%r14828, %r14823, %r14827;
	shf.l.wrap.b32 	%r14829, %r14828, %r14828, 8;
	add.s32 	%r14830, %r14824, %r14829;
	xor.b32  	%r14831, %r14826, %r14830;
	shf.l.wrap.b32 	%r14832, %r14831, %r14831, 7;
	add.s32 	%r14833, %r14791, %r14784;
	xor.b32  	%r14834, %r14761, %r14833;
	shf.l.wrap.b32 	%r14835, %r14834, %r14834, 16;
	add.s32 	%r14836, %r14773, %r14835;
	xor.b32  	%r14837, %r14784, %r14836;
	shf.l.wrap.b32 	%r14838, %r14837, %r14837, 12;
	add.s32 	%r14839, %r14833, %r14838;
	xor.b32  	%r14840, %r14835, %r14839;
	shf.l.wrap.b32 	%r14841, %r14840, %r14840, 8;
	add.s32 	%r14842, %r14836, %r14841;
	xor.b32  	%r14843, %r14838, %r14842;
	shf.l.wrap.b32 	%r14844, %r14843, %r14843, 7;
	add.s32 	%r14845, %r14803, %r14820;
	xor.b32  	%r14846, %r14841, %r14845;
	shf.l.wrap.b32 	%r14847, %r14846, %r14846, 16;
	add.s32 	%r14848, %r14830, %r14847;
	xor.b32  	%r14849, %r14820, %r14848;
	shf.l.wrap.b32 	%r14850, %r14849, %r14849, 12;
	add.s32 	%r14851, %r14845, %r14850;
	xor.b32  	%r14852, %r14847, %r14851;
	shf.l.wrap.b32 	%r14853, %r14852, %r14852, 8;
	add.s32 	%r14854, %r14848, %r14853;
	xor.b32  	%r14855, %r14850, %r14854;
	shf.l.wrap.b32 	%r14856, %r14855, %r14855, 7;
	add.s32 	%r14857, %r14815, %r14832;
	xor.b32  	%r14858, %r14805, %r14857;
	shf.l.wrap.b32 	%r14859, %r14858, %r14858, 16;
	add.s32 	%r14860, %r14842, %r14859;
	xor.b32  	%r14861, %r14832, %r14860;
	shf.l.wrap.b32 	%r14862, %r14861, %r14861, 12;
	add.s32 	%r14863, %r14857, %r14862;
	xor.b32  	%r14864, %r14859, %r14863;
	shf.l.wrap.b32 	%r14865, %r14864, %r14864, 8;
	add.s32 	%r14866, %r14860, %r14865;
	xor.b32  	%r14867, %r14862, %r14866;
	shf.l.wrap.b32 	%r14868, %r14867, %r14867, 7;
	add.s32 	%r14869, %r14827, %r14844;
	xor.b32  	%r14870, %r14817, %r14869;
	shf.l.wrap.b32 	%r14871, %r14870, %r14870, 16;
	add.s32 	%r14872, %r14806, %r14871;
	xor.b32  	%r14873, %r14844, %r14872;
	shf.l.wrap.b32 	%r14874, %r14873, %r14873, 12;
	add.s32 	%r14875, %r14869, %r14874;
	xor.b32  	%r14876, %r14871, %r14875;
	shf.l.wrap.b32 	%r14877, %r14876, %r14876, 8;
	add.s32 	%r14878, %r14872, %r14877;
	xor.b32  	%r14879, %r14874, %r14878;
	shf.l.wrap.b32 	%r14880, %r14879, %r14879, 7;
	add.s32 	%r14881, %r14839, %r14808;
	xor.b32  	%r14882, %r14829, %r14881;
	shf.l.wrap.b32 	%r14883, %r14882, %r14882, 16;
	add.s32 	%r14884, %r14818, %r14883;
	xor.b32  	%r14885, %r14808, %r14884;
	shf.l.wrap.b32 	%r14886, %r14885, %r14885, 12;
	add.s32 	%r14887, %r14881, %r14886;
	xor.b32  	%r14888, %r14883, %r14887;
	shf.l.wrap.b32 	%r14889, %r14888, %r14888, 8;
	add.s32 	%r14890, %r14884, %r14889;
	xor.b32  	%r14891, %r14886, %r14890;
	shf.l.wrap.b32 	%r14892, %r14891, %r14891, 7;
	add.s32 	%r14893, %r14851, %r14892;
	xor.b32  	%r14894, %r14865, %r14893;
	shf.l.wrap.b32 	%r14895, %r14894, %r14894, 16;
	add.s32 	%r14896, %r14878, %r14895;
	xor.b32  	%r14897, %r14892, %r14896;
	shf.l.wrap.b32 	%r14898, %r14897, %r14897, 12;
	add.s32 	%r14899, %r14893, %r14898;
	xor.b32  	%r14900, %r14895, %r14899;
	shf.l.wrap.b32 	%r14901, %r14900, %r14900, 8;
	add.s32 	%r14902, %r14896, %r14901;
	xor.b32  	%r14903, %r14898, %r14902;
	shf.l.wrap.b32 	%r14904, %r14903, %r14903, 7;
	add.s32 	%r14905, %r14863, %r14856;
	xor.b32  	%r14906, %r14877, %r14905;
	shf.l.wrap.b32 	%r14907, %r14906, %r14906, 16;
	add.s32 	%r14908, %r14890, %r14907;
	xor.b32  	%r14909, %r14856, %r14908;
	shf.l.wrap.b32 	%r14910, %r14909, %r14909, 12;
	add.s32 	%r14911, %r14905, %r14910;
	xor.b32  	%r14912, %r14907, %r14911;
	shf.l.wrap.b32 	%r14913, %r14912, %r14912, 8;
	add.s32 	%r14914, %r14908, %r14913;
	xor.b32  	%r14915, %r14910, %r14914;
	shf.l.wrap.b32 	%r14916, %r14915, %r14915, 7;
	add.s32 	%r14917, %r14875, %r14868;
	xor.b32  	%r14918, %r14889, %r14917;
	shf.l.wrap.b32 	%r14919, %r14918, %r14918, 16;
	add.s32 	%r14920, %r14854, %r14919;
	xor.b32  	%r14921, %r14868, %r14920;
	shf.l.wrap.b32 	%r14922, %r14921, %r14921, 12;
	add.s32 	%r14923, %r14917, %r14922;
	xor.b32  	%r14924, %r14919, %r14923;
	shf.l.wrap.b32 	%r14925, %r14924, %r14924, 8;
	add.s32 	%r14926, %r14920, %r14925;
	xor.b32  	%r14927, %r14922, %r14926;
	shf.l.wrap.b32 	%r14928, %r14927, %r14927, 7;
	add.s32 	%r14929, %r14887, %r14880;
	xor.b32  	%r14930, %r14853, %r14929;
	shf.l.wrap.b32 	%r14931, %r14930, %r14930, 16;
	add.s32 	%r14932, %r14866, %r14931;
	xor.b32  	%r14933, %r14880, %r14932;
	shf.l.wrap.b32 	%r14934, %r14933, %r14933, 12;
	add.s32 	%r14935, %r14929, %r14934;
	xor.b32  	%r14936, %r14931, %r14935;
	shf.l.wrap.b32 	%r14937, %r14936, %r14936, 8;
	add.s32 	%r14938, %r14932, %r14937;
	xor.b32  	%r14939, %r14934, %r14938;
	shf.l.wrap.b32 	%r14940, %r14939, %r14939, 7;
	add.s32 	%r14941, %r14899, %r14916;
	xor.b32  	%r14942, %r14937, %r14941;
	shf.l.wrap.b32 	%r14943, %r14942, %r14942, 16;
	add.s32 	%r14944, %r14926, %r14943;
	xor.b32  	%r14945, %r14916, %r14944;
	shf.l.wrap.b32 	%r14946, %r14945, %r14945, 12;
	add.s32 	%r14947, %r14941, %r14946;
	xor.b32  	%r14948, %r14943, %r14947;
	shf.l.wrap.b32 	%r14949, %r14948, %r14948, 8;
	add.s32 	%r14950, %r14944, %r14949;
	xor.b32  	%r14951, %r14946, %r14950;
	shf.l.wrap.b32 	%r14952, %r14951, %r14951, 7;
	add.s32 	%r14953, %r14911, %r14928;
	xor.b32  	%r14954, %r14901, %r14953;
	shf.l.wrap.b32 	%r14955, %r14954, %r14954, 16;
	add.s32 	%r14956, %r14938, %r14955;
	xor.b32  	%r14957, %r14928, %r14956;
	shf.l.wrap.b32 	%r14958, %r14957, %r14957, 12;
	add.s32 	%r14959, %r14953, %r14958;
	xor.b32  	%r14960, %r14955, %r14959;
	shf.l.wrap.b32 	%r14961, %r14960, %r14960, 8;
	add.s32 	%r14962, %r14956, %r14961;
	xor.b32  	%r14963, %r14958, %r14962;
	shf.l.wrap.b32 	%r14964, %r14963, %r14963, 7;
	add.s32 	%r14965, %r14923, %r14940;
	xor.b32  	%r14966, %r14913, %r14965;
	shf.l.wrap.b32 	%r14967, %r14966, %r14966, 16;
	add.s32 	%r14968, %r14902, %r14967;
	xor.b32  	%r14969, %r14940, %r14968;
	shf.l.wrap.b32 	%r14970, %r14969, %r14969, 12;
	add.s32 	%r14971, %r14965, %r14970;
	xor.b32  	%r14972, %r14967, %r14971;
	shf.l.wrap.b32 	%r14973, %r14972, %r14972, 8;
	add.s32 	%r14974, %r14968, %r14973;
	xor.b32  	%r14975, %r14970, %r14974;
	shf.l.wrap.b32 	%r14976, %r14975, %r14975, 7;
	add.s32 	%r14977, %r14935, %r14904;
	xor.b32  	%r14978, %r14925, %r14977;
	shf.l.wrap.b32 	%r14979, %r14978, %r14978, 16;
	add.s32 	%r14980, %r14914, %r14979;
	xor.b32  	%r14981, %r14904, %r14980;
	shf.l.wrap.b32 	%r14982, %r14981, %r14981, 12;
	add.s32 	%r14983, %r14977, %r14982;
	xor.b32  	%r14984, %r14979, %r14983;
	shf.l.wrap.b32 	%r14985, %r14984, %r14984, 8;
	add.s32 	%r14986, %r14980, %r14985;
	xor.b32  	%r14987, %r14982, %r14986;
	shf.l.wrap.b32 	%r14988, %r14987, %r14987, 7;
	add.s32 	%r14989, %r14947, %r14988;
	xor.b32  	%r14990, %r14961, %r14989;
	shf.l.wrap.b32 	%r14991, %r14990, %r14990, 16;
	add.s32 	%r14992, %r14974, %r14991;
	xor.b32  	%r14993, %r14988, %r14992;
	shf.l.wrap.b32 	%r14994, %r14993, %r14993, 12;
	add.s32 	%r14995, %r14989, %r14994;
	xor.b32  	%r14996, %r14991, %r14995;
	shf.l.wrap.b32 	%r14997, %r14996, %r14996, 8;
	add.s32 	%r14998, %r14959, %r14952;
	xor.b32  	%r14999, %r14973, %r14998;
	shf.l.wrap.b32 	%r15000, %r14999, %r14999, 16;
	add.s32 	%r15001, %r14986, %r15000;
	xor.b32  	%r15002, %r14952, %r15001;
	shf.l.wrap.b32 	%r15003, %r15002, %r15002, 12;
	add.s32 	%r15004, %r14998, %r15003;
	xor.b32  	%r15005, %r15000, %r15004;
	shf.l.wrap.b32 	%r15006, %r15005, %r15005, 8;
	add.s32 	%r15007, %r15001, %r15006;
	xor.b32  	%r15008, %r15003, %r15007;
	shf.l.wrap.b32 	%r15009, %r15008, %r15008, 7;
	add.s32 	%r15010, %r14971, %r14964;
	xor.b32  	%r15011, %r14985, %r15010;
	shf.l.wrap.b32 	%r15012, %r15011, %r15011, 16;
	add.s32 	%r15013, %r14950, %r15012;
	xor.b32  	%r15014, %r14964, %r15013;
	shf.l.wrap.b32 	%r15015, %r15014, %r15014, 12;
	add.s32 	%r15016, %r15010, %r15015;
	xor.b32  	%r15017, %r15012, %r15016;
	shf.l.wrap.b32 	%r15018, %r15017, %r15017, 8;
	add.s32 	%r15019, %r15013, %r15018;
	xor.b32  	%r15020, %r15015, %r15019;
	shf.l.wrap.b32 	%r15021, %r15020, %r15020, 7;
	add.s32 	%r15022, %r14983, %r14976;
	xor.b32  	%r15023, %r14949, %r15022;
	shf.l.wrap.b32 	%r15024, %r15023, %r15023, 16;
	add.s32 	%r15025, %r14962, %r15024;
	xor.b32  	%r15026, %r14976, %r15025;
	shf.l.wrap.b32 	%r15027, %r15026, %r15026, 12;
	add.s32 	%r15028, %r15022, %r15027;
	xor.b32  	%r15029, %r15024, %r15028;
	shf.l.wrap.b32 	%r15030, %r15029, %r15029, 8;
	add.s32 	%r15031, %r15025, %r15030;
	add.s32 	%r15032, %r14995, %r15009;
	xor.b32  	%r15033, %r15030, %r15032;
	shf.l.wrap.b32 	%r15034, %r15033, %r15033, 16;
	add.s32 	%r15035, %r15019, %r15034;
	xor.b32  	%r15036, %r15009, %r15035;
	shr.u32 	%r15037, %r15036, 20;
	add.s32 	%r15038, %r15032, %r15037;
	add.s32 	%r15039, %r15004, %r15021;
	xor.b32  	%r15040, %r14997, %r15039;
	shf.l.wrap.b32 	%r15041, %r15040, %r15040, 16;
	add.s32 	%r15042, %r15031, %r15041;
	xor.b32  	%r15043, %r15021, %r15042;
	shr.u32 	%r15044, %r15043, 20;
	add.s32 	%r15045, %r15039, %r15044;
	add.s32 	%r15046, %r14358, %r15038;
	add.s32 	%r15047, %r14370, %r15045;
	not.b32 	%r15048, %r22539;
	add.s32 	%r15049, %r1169, %r15048;
	mov.u32 	%r15050, %tid.x;
	shl.b32 	%r15051, %r15050, 3;
	and.b32  	%r15052, %r15051, 7936;
	mov.u32 	%r15053, %ctaid.x;
	shl.b32 	%r15054, %r15053, 11;
	add.s32 	%r15055, %r15052, %r15054;
	and.b32  	%r15056, %r15050, 31;
	or.b32  	%r15057, %r15055, %r15056;
	add.s32 	%r15058, %r15057, %r22437;
	shr.u32 	%r15059, %r15058, %r15049;
	and.b32  	%r15060, %r15059, 1;
	setp.eq.b32 	%p124, %r15060, 1;
	selp.b32 	%r15061, %r15047, %r15046, %p124;
	cvt.u16.u32 	%rs236, %r15061;
	and.b16  	%rs358, %rs236, 1;
	and.b16  	%rs237, %rs356, 255;
	setp.ne.s16 	%p125, %rs237, 1;
	@%p125 bra 	$L__BB2_130;
	ld.param.u64 	%rd329, [fused_batch_pir_kernel_4_param_1];
	not.b32 	%r15062, %r22539;
	add.s32 	%r15063, %r1169, %r15062;
	mov.u32 	%r15064, %tid.x;
	shl.b32 	%r15065, %r15064, 3;
	and.b32  	%r15066, %r15065, 7936;
	mov.u32 	%r15067, %ctaid.x;
	shl.b32 	%r15068, %r15067, 11;
	add.s32 	%r15069, %r15066, %r15068;
	and.b32  	%r15070, %r15064, 31;
	or.b32  	%r15071, %r15069, %r15070;
	add.s32 	%r15072, %r15071, %r22437;
	shr.u32 	%r15073, %r15072, %r15063;
	and.b32  	%r15074, %r15073, 1;
	setp.eq.b32 	%p126, %r15074, 1;
	cvt.s64.s32 	%rd134, %r22539;
	cvta.to.global.u64 	%rd135, %rd329;
	mul.wide.s32 	%rd136, %r22539, 16;
	add.s64 	%rd137, %rd135, %rd136;
	ld.global.u32 	%r15075, [%rd137+1972];
	selp.b32 	%r15076, %r22544, %r22543, %p126;
	xor.b32  	%r15077, %r15076, %r15075;
	selp.b32 	%r15078, %r22545, %r22542, %p126;
	selp.b32 	%r22543, %r22543, %r15077, %p126;
	selp.b32 	%r22544, %r15077, %r22544, %p126;
	ld.global.u32 	%r15079, [%rd137+1976];
	xor.b32  	%r15080, %r15078, %r15079;
	selp.b32 	%r15081, %r22546, %r22541, %p126;
	selp.b32 	%r22542, %r22542, %r15080, %p126;
	selp.b32 	%r22545, %r15080, %r22545, %p126;
	ld.global.u32 	%r15082, [%rd137+1980];
	xor.b32  	%r15083, %r15081, %r15082;
	selp.b32 	%r15084, %r22547, %r22540, %p126;
	selp.b32 	%r22541, %r22541, %r15083, %p126;
	selp.b32 	%r22546, %r15083, %r22546, %p126;
	ld.global.u32 	%r15085, [%rd137+1984];
	xor.b32  	%r15086, %r15084, %r15085;
	selp.b64 	%rd138, 445, 420, %p126;
	selp.b32 	%r22540, %r22540, %r15086, %p126;
	selp.b32 	%r22547, %r15086, %r22547, %p126;
	add.s64 	%rd139, %rd138, %rd134;
	add.s64 	%rd140, %rd135, %rd139;
	ld.global.u8 	%rs238, [%rd140+1952];
	xor.b16  	%rs358, %rs238, %rs358;
$L__BB2_130:
	not.b32 	%r15087, %r22539;
	add.s32 	%r15088, %r1169, %r15087;
	mov.u32 	%r15089, %tid.x;
	shl.b32 	%r15090, %r15089, 3;
	and.b32  	%r15091, %r15090, 7936;
	mov.u32 	%r15092, %ctaid.x;
	shl.b32 	%r15093, %r15092, 11;
	add.s32 	%r15094, %r15091, %r15093;
	and.b32  	%r15095, %r15089, 31;
	or.b32  	%r15096, %r15094, %r15095;
	add.s32 	%r15097, %r15096, %r22437;
	shr.u32 	%r15098, %r15097, %r15088;
	and.b32  	%r15099, %r15098, 1;
	setp.eq.b32 	%p127, %r15099, 1;
	selp.b32 	%r22551, %r22544, %r22543, %p127;
	selp.b32 	%r22550, %r22545, %r22542, %p127;
	selp.b32 	%r22549, %r22546, %r22541, %p127;
	selp.b32 	%r22548, %r22547, %r22540, %p127;
	add.s32 	%r22539, %r22539, 1;
	setp.lt.u32 	%p128, %r22539, %r1169;
	mov.u16 	%rs356, %rs358;
	@%p128 bra 	$L__BB2_128;
$L__BB2_131:
	and.b16  	%rs239, %rs358, 255;
	setp.ne.s16 	%p129, %rs239, 1;
	@%p129 bra 	$L__BB2_133;
	ld.param.u64 	%rd330, [fused_batch_pir_kernel_4_param_1];
	cvta.to.global.u64 	%rd141, %rd330;
	ld.global.u32 	%r15100, [%rd141+2424];
	xor.b32  	%r22551, %r22551, %r15100;
$L__BB2_133:
	@%p129 bra 	$L__BB2_135;
	ld.param.u64 	%rd331, [fused_batch_pir_kernel_4_param_1];
	cvta.to.global.u64 	%rd142, %rd331;
	ld.global.u32 	%r15101, [%rd142+2428];
	xor.b32  	%r22550, %r22550, %r15101;
$L__BB2_135:
	@%p129 bra 	$L__BB2_137;
	ld.param.u64 	%rd332, [fused_batch_pir_kernel_4_param_1];
	cvta.to.global.u64 	%rd143, %rd332;
	ld.global.u32 	%r15102, [%rd143+2432];
	xor.b32  	%r22549, %r22549, %r15102;
$L__BB2_137:
	@%p129 bra 	$L__BB2_139;
	ld.param.u64 	%rd333, [fused_batch_pir_kernel_4_param_1];
	cvta.to.global.u64 	%rd144, %rd333;
	ld.global.u32 	%r15103, [%rd144+2436];
	xor.b32  	%r22548, %r22548, %r15103;
$L__BB2_139:
	ld.param.u32 	%r21837, [fused_batch_pir_kernel_4_param_3];
	mov.u32 	%r15105, %tid.x;
	shl.b32 	%r15106, %r15105, 3;
	and.b32  	%r15107, %r15106, 7936;
	mov.u32 	%r15108, %ctaid.x;
	shl.b32 	%r15109, %r15108, 11;
	add.s32 	%r15110, %r15107, %r15109;
	and.b32  	%r15111, %r15105, 31;
	or.b32  	%r15112, %r15110, %r15111;
	add.s32 	%r15113, %r15112, %r22437;
	setp.ge.s32 	%p133, %r15113, %r21837;
	mov.u32 	%r15114, s_mem;
	cvt.u64.u32 	%rd145, %r15114;
	cvta.shared.u64 	%rd146, %rd145;
	add.s64 	%rd147, %rd146, 49407;
	and.b64  	%rd148, %rd147, -16;
	mul.lo.s32 	%r15115, %r15105, 12;
	mul.wide.u32 	%rd149, %r15115, 16;
	add.s64 	%rd150, %rd148, %rd149;
	st.v4.u32 	[%rd150+64], {%r22551, %r22550, %r22549, %r22548};
	mov.b32 	%r22572, 0;
	mov.u32 	%r22573, %r22572;
	mov.u32 	%r22574, %r22572;
	mov.u32 	%r22575, %r22572;
	@%p133 bra 	$L__BB2_153;
	ld.param.u64 	%rd334, [fused_batch_pir_kernel_4_param_1];
	cvta.to.global.u64 	%rd151, %rd334;
	ld.global.u8 	%rs243, [%rd151+2457];
	max.u16 	%rs244, %rs243, 11;
	cvt.u32.u16 	%r15116, %rs244;
	add.s32 	%r22563, %r15116, -11;
	ld.shared.u32 	%r22575, [s_mem+49252];
	ld.shared.v2.u32 	{%r22574, %r22573}, [s_mem+49256];
	ld.shared.u32 	%r22572, [s_mem+49264];
	ld.shared.u8 	%rs361, [s_mem+49268];
	cvt.u32.u16 	%r1224, %rs243;
	setp.ge.u32 	%p134, %r22563, %r1224;
	@%p134 bra 	$L__BB2_145;
	mov.u16 	%rs359, %rs361;
$L__BB2_142:
	ld.const.u32 	%r15117, [CHACHA_CONSTANTS];
	add.s32 	%r15118, %r15117, %r22575;
	shf.l.wrap.b32 	%r15119, %r15118, %r15118, 16;
	add.s32 	%r15120, %r22575, %r15119;
	xor.b32  	%r15121, %r22575, %r15120;
	shf.l.wrap.b32 	%r15122, %r15121, %r15121, 12;
	add.s32 	%r15123, %r15118, %r15122;
	xor.b32  	%r15124, %r15119, %r15123;
	shf.l.wrap.b32 	%r15125, %r15124, %r15124, 8;
	add.s32 	%r15126, %r15120, %r15125;
	xor.b32  	%r15127, %r15122, %r15126;
	shf.l.wrap.b32 	%r15128, %r15127, %r15127, 7;
	ld.const.u32 	%r15129, [CHACHA_CONSTANTS+4];
	add.s32 	%r15130, %r15129, %r22574;
	shf.l.wrap.b32 	%r15131, %r15130, %r15130, 16;
	add.s32 	%r15132, %r22574, %r15131;
	xor.b32  	%r15133, %r22574, %r15132;
	shf.l.wrap.b32 	%r15134, %r15133, %r15133, 12;
	add.s32 	%r15135, %r15130, %r15134;
	xor.b32  	%r15136, %r15131, %r15135;
	shf.l.wrap.b32 	%r15137, %r15136, %r15136, 8;
	add.s32 	%r15138, %r15132, %r15137;
	xor.b32  	%r15139, %r15134, %r15138;
	shf.l.wrap.b32 	%r15140, %r15139, %r15139, 7;
	ld.const.u32 	%r15141, [CHACHA_CONSTANTS+8];
	add.s32 	%r15142, %r15141, %r22573;
	shf.l.wrap.b32 	%r15143, %r15142, %r15142, 16;
	add.s32 	%r15144, %r22573, %r15143;
	xor.b32  	%r15145, %r22573, %r15144;
	shf.l.wrap.b32 	%r15146, %r15145, %r15145, 12;
	add.s32 	%r15147, %r15142, %r15146;
	xor.b32  	%r15148, %r15143, %r15147;
	shf.l.wrap.b32 	%r15149, %r15148, %r15148, 8;
	add.s32 	%r15150, %r15144, %r15149;
	xor.b32  	%r15151, %r15146, %r15150;
	shf.l.wrap.b32 	%r15152, %r15151, %r15151, 7;
	ld.const.u32 	%r15153, [CHACHA_CONSTANTS+12];
	add.s32 	%r15154, %r15153, %r22572;
	shf.l.wrap.b32 	%r15155, %r15154, %r15154, 16;
	add.s32 	%r15156, %r22572, %r15155;
	xor.b32  	%r15157, %r22572, %r15156;
	shf.l.wrap.b32 	%r15158, %r15157, %r15157, 12;
	add.s32 	%r15159, %r15154, %r15158;
	xor.b32  	%r15160, %r15155, %r15159;
	shf.l.wrap.b32 	%r15161, %r15160, %r15160, 8;
	add.s32 	%r15162, %r15156, %r15161;
	xor.b32  	%r15163, %r15158, %r15162;
	shf.l.wrap.b32 	%r15164, %r15163, %r15163, 7;
	add.s32 	%r15165, %r15123, %r15140;
	xor.b32  	%r15166, %r15161, %r15165;
	shf.l.wrap.b32 	%r15167, %r15166, %r15166, 16;
	add.s32 	%r15168, %r15150, %r15167;
	xor.b32  	%r15169, %r15140, %r15168;
	shf.l.wrap.b32 	%r15170, %r15169, %r15169, 12;
	add.s32 	%r15171, %r15165, %r15170;
	xor.b32  	%r15172, %r15167, %r15171;
	shf.l.wrap.b32 	%r15173, %r15172, %r15172, 8;
	add.s32 	%r15174, %r15168, %r15173;
	xor.b32  	%r15175, %r15170, %r15174;
	shf.l.wrap.b32 	%r15176, %r15175, %r15175, 7;
	add.s32 	%r15177, %r15135, %r15152;
	xor.b32  	%r15178, %r15125, %r15177;
	shf.l.wrap.b32 	%r15179, %r15178, %r15178, 16;
	add.s32 	%r15180, %r15162, %r15179;
	xor.b32  	%r15181, %r15152, %r15180;
	shf.l.wrap.b32 	%r15182, %r15181, %r15181, 12;
	add.s32 	%r15183, %r15177, %r15182;
	xor.b32  	%r15184, %r15179, %r15183;
	shf.l.wrap.b32 	%r15185, %r15184, %r15184, 8;
	add.s32 	%r15186, %r15180, %r15185;
	xor.b32  	%r15187, %r15182, %r15186;
	shf.l.wrap.b32 	%r15188, %r15187, %r15187, 7;
	add.s32 	%r15189, %r15147, %r15164;
	xor.b32  	%r15190, %r15137, %r15189;
	shf.l.wrap.b32 	%r15191, %r15190, %r15190, 16;
	add.s32 	%r15192, %r15126, %r15191;
	xor.b32  	%r15193, %r15164, %r15192;
	shf.l.wrap.b32 	%r15194, %r15193, %r15193, 12;
	add.s32 	%r15195, %r15189, %r15194;
	xor.b32  	%r15196, %r15191, %r15195;
	shf.l.wrap.b32 	%r15197, %r15196, %r15196, 8;
	add.s32 	%r15198, %r15192, %r15197;
	xor.b32  	%r15199, %r15194, %r15198;
	shf.l.wrap.b32 	%r15200, %r15199, %r15199, 7;
	add.s32 	%r15201, %r15159, %r15128;
	xor.b32  	%r15202, %r15149, %r15201;
	shf.l.wrap.b32 	%r15203, %r15202, %r15202, 16;
	add.s32 	%r15204, %r15138, %r15203;
	xor.b32  	%r15205, %r15128, %r15204;
	shf.l.wrap.b32 	%r15206, %r15205, %r15205, 12;
	add.s32 	%r15207, %r15201, %r15206;
	xor.b32  	%r15208, %r15203, %r15207;
	shf.l.wrap.b32 	%r15209, %r15208, %r15208, 8;
	add.s32 	%r15210, %r15204, %r15209;
	xor.b32  	%r15211, %r15206, %r15210;
	shf.l.wrap.b32 	%r15212, %r15211, %r15211, 7;
	add.s32 	%r15213, %r15171, %r15212;
	xor.b32  	%r15214, %r15185, %r15213;
	shf.l.wrap.b32 	%r15215, %r15214, %r15214, 16;
	add.s32 	%r15216, %r15198, %r15215;
	xor.b32  	%r15217, %r15212, %r15216;
	shf.l.wrap.b32 	%r15218, %r15217, %r15217, 12;
	add.s32 	%r15219, %r15213, %r15218;
	xor.b32  	%r15220, %r15215, %r15219;
	shf.l.wrap.b32 	%r15221, %r15220, %r15220, 8;
	add.s32 	%r15222, %r15216, %r15221;
	xor.b32  	%r15223, %r15218, %r15222;
	shf.l.wrap.b32 	%r15224, %r15223, %r15223, 7;
	add.s32 	%r15225, %r15183, %r15176;
	xor.b32  	%r15226, %r15197, %r15225;
	shf.l.wrap.b32 	%r15227, %r15226, %r15226, 16;
	add.s32 	%r15228, %r15210, %r15227;
	xor.b32  	%r15229, %r15176, %r15228;
	shf.l.wrap.b32 	%r15230, %r15229, %r15229, 12;
	add.s32 	%r15231, %r15225, %r15230;
	xor.b32  	%r15232, %r15227, %r15231;
	shf.l.wrap.b32 	%r15233, %r15232, %r15232, 8;
	add.s32 	%r15234, %r15228, %r15233;
	xor.b32  	%r15235, %r15230, %r15234;
	shf.l.wrap.b32 	%r15236, %r15235, %r15235, 7;
	add.s32 	%r15237, %r15195, %r15188;
	xor.b32  	%r15238, %r15209, %r15237;
	shf.l.wrap.b32 	%r15239, %r15238, %r15238, 16;
	add.s32 	%r15240, %r15174, %r15239;
	xor.b32  	%r15241, %r15188, %r15240;
	shf.l.wrap.b32 	%r15242, %r15241, %r15241, 12;
	add.s32 	%r15243, %r15237, %r15242;
	xor.b32  	%r15244, %r15239, %r15243;
	shf.l.wrap.b32 	%r15245, %r15244, %r15244, 8;
	add.s32 	%r15246, %r15240, %r15245;
	xor.b32  	%r15247, %r15242, %r15246;
	shf.l.wrap.b32 	%r15248, %r15247, %r15247, 7;
	add.s32 	%r15249, %r15207, %r15200;
	xor.b32  	%r15250, %r15173, %r15249;
	shf.l.wrap.b32 	%r15251, %r15250, %r15250, 16;
	add.s32 	%r15252, %r15186, %r15251;
	xor.b32  	%r15253, %r15200, %r15252;
	shf.l.wrap.b32 	%r15254, %r15253, %r15253, 12;
	add.s32 	%r15255, %r15249, %r15254;
	xor.b32  	%r15256, %r15251, %r15255;
	shf.l.wrap.b32 	%r15257, %r15256, %r15256, 8;
	add.s32 	%r15258, %r15252, %r15257;
	xor.b32  	%r15259, %r15254, %r15258;
	shf.l.wrap.b32 	%r15260, %r15259, %r15259, 7;
	add.s32 	%r15261, %r15219, %r15236;
	xor.b32  	%r15262, %r15257, %r15261;
	shf.l.wrap.b32 	%r15263, %r15262, %r15262, 16;
	add.s32 	%r15264, %r15246, %r15263;
	xor.b32  	%r15265, %r15236, %r15264;
	shf.l.wrap.b32 	%r15266, %r15265, %r15265, 12;
	add.s32 	%r15267, %r15261, %r15266;
	xor.b32  	%r15268, %r15263, %r15267;
	shf.l.wrap.b32 	%r15269, %r15268, %r15268, 8;
	add.s32 	%r15270, %r15264, %r15269;
	xor.b32  	%r15271, %r15266, %r15270;
	shf.l.wrap.b32 	%r15272, %r15271, %r15271, 7;
	add.s32 	%r15273, %r15231, %r15248;
	xor.b32  	%r15274, %r15221, %r15273;
	shf.l.wrap.b32 	%r15275, %r15274, %r15274, 16;
	add.s32 	%r15276, %r15258, %r15275;
	xor.b32  	%r15277, %r15248, %r15276;
	shf.l.wrap.b32 	%r15278, %r15277, %r15277, 12;
	add.s32 	%r15279, %r15273, %r15278;
	xor.b32  	%r15280, %r15275, %r15279;
	shf.l.wrap.b32 	%r15281, %r15280, %r15280, 8;
	add.s32 	%r15282, %r15276, %r15281;
	xor.b32  	%r15283, %r15278, %r15282;
	shf.l.wrap.b32 	%r15284, %r15283, %r15283, 7;
	add.s32 	%r15285, %r15243, %r15260;
	xor.b32  	%r15286, %r15233, %r15285;
	shf.l.wrap.b32 	%r15287, %r15286, %r15286, 16;
	add.s32 	%r15288, %r15222, %r15287;
	xor.b32  	%r15289, %r15260, %r15288;
	shf.l.wrap.b32 	%r15290, %r15289, %r15289, 12;
	add.s32 	%r15291, %r15285, %r15290;
	xor.b32  	%r15292, %r15287, %r15291;
	shf.l.wrap.b32 	%r15293, %r15292, %r15292, 8;
	add.s32 	%r15294, %r15288, %r15293;
	xor.b32  	%r15295, %r15290, %r15294;
	shf.l.wrap.b32 	%r15296, %r15295, %r15295, 7;
	add.s32 	%r15297, %r15255, %r15224;
	xor.b32  	%r15298, %r15245, %r15297;
	shf.l.wrap.b32 	%r15299, %r15298, %r15298, 16;
	add.s32 	%r15300, %r15234, %r15299;
	xor.b32  	%r15301, %r15224, %r15300;
	shf.l.wrap.b32 	%r15302, %r15301, %r15301, 12;
	add.s32 	%r15303, %r15297, %r15302;
	xor.b32  	%r15304, %r15299, %r15303;
	shf.l.wrap.b32 	%r15305, %r15304, %r15304, 8;
	add.s32 	%r15306, %r15300, %r15305;
	xor.b32  	%r15307, %r15302, %r15306;
	shf.l.wrap.b32 	%r15308, %r15307, %r15307, 7;
	add.s32 	%r15309, %r15267, %r15308;
	xor.b32  	%r15310, %r15281, %r15309;
	shf.l.wrap.b32 	%r15311, %r15310, %r15310, 16;
	add.s32 	%r15312, %r15294, %r15311;
	xor.b32  	%r15313, %r15308, %r15312;
	shf.l.wrap.b32 	%r15314, %r15313, %r15313, 12;
	add.s32 	%r15315, %r15309, %r15314;
	xor.b32  	%r15316, %r15311, %r15315;
	shf.l.wrap.b32 	%r15317, %r15316, %r15316, 8;
	add.s32 	%r15318, %r15312, %r15317;
	xor.b32  	%r15319, %r15314, %r15318;
	shf.l.wrap.b32 	%r15320, %r15319, %r15319, 7;
	add.s32 	%r15321, %r15279, %r15272;
	xor.b32  	%r15322, %r15293, %r15321;
	shf.l.wrap.b32 	%r15323, %r15322, %r15322, 16;
	add.s32 	%r15324, %r15306, %r15323;
	xor.b32  	%r15325, %r15272, %r15324;
	shf.l.wrap.b32 	%r15326, %r15325, %r15325, 12;
	add.s32 	%r15327, %r15321, %r15326;
	xor.b32  	%r15328, %r15323, %r15327;
	shf.l.wrap.b32 	%r15329, %r15328, %r15328, 8;
	add.s32 	%r15330, %r15324, %r15329;
	xor.b32  	%r15331, %r15326, %r15330;
	shf.l.wrap.b32 	%r15332, %r15331, %r15331, 7;
	add.s32 	%r15333, %r15291, %r15284;
	xor.b32  	%r15334, %r15305, %r15333;
	shf.l.wrap.b32 	%r15335, %r15334, %r15334, 16;
	add.s32 	%r15336, %r15270, %r15335;
	xor.b32  	%r15337, %r15284, %r15336;
	shf.l.wrap.b32 	%r15338, %r15337, %r15337, 12;
	add.s32 	%r15339, %r15333, %r15338;
	xor.b32  	%r15340, %r15335, %r15339;
	shf.l.wrap.b32 	%r15341, %r15340, %r15340, 8;
	add.s32 	%r15342, %r15336, %r15341;
	xor.b32  	%r15343, %r15338, %r15342;
	shf.l.wrap.b32 	%r15344, %r15343, %r15343, 7;
	add.s32 	%r15345, %r15303, %r15296;
	xor.b32  	%r15346, %r15269, %r15345;
	shf.l.wrap.b32 	%r15347, %r15346, %r15346, 16;
	add.s32 	%r15348, %r15282, %r15347;
	xor.b32  	%r15349, %r15296, %r15348;
	shf.l.wrap.b32 	%r15350, %r15349, %r15349, 12;
	add.s32 	%r15351, %r15345, %r15350;
	xor.b32  	%r15352, %r15347, %r15351;
	shf.l.wrap.b32 	%r15353, %r15352, %r15352, 8;
	add.s32 	%r15354, %r15348, %r15353;
	xor.b32  	%r15355, %r15350, %r15354;
	shf.l.wrap.b32 	%r15356, %r15355, %r15355, 7;
	add.s32 	%r15357, %r15315, %r15332;
	xor.b32  	%r15358, %r15353, %r15357;
	shf.l.wrap.b32 	%r15359, %r15358, %r15358, 16;
	add.s32 	%r15360, %r15342, %r15359;
	xor.b32  	%r15361, %r15332, %r15360;
	shf.l.wrap.b32 	%r15362, %r15361, %r15361, 12;
	add.s32 	%r15363, %r15357, %r15362;
	xor.b32  	%r15364, %r15359, %r15363;
	shf.l.wrap.b32 	%r15365, %r15364, %r15364, 8;
	add.s32 	%r15366, %r15360, %r15365;
	xor.b32  	%r15367, %r15362, %r15366;
	shf.l.wrap.b32 	%r15368, %r15367, %r15367, 7;
	add.s32 	%r15369, %r15327, %r15344;
	xor.b32  	%r15370, %r15317, %r15369;
	shf.l.wrap.b32 	%r15371, %r15370, %r15370, 16;
	add.s32 	%r15372, %r15354, %r15371;
	xor.b32  	%r15373, %r15344, %r15372;
	shf.l.wrap.b32 	%r15374, %r15373, %r15373, 12;
	add.s32 	%r15375, %r15369, %r15374;
	xor.b32  	%r15376, %r15371, %r15375;
	shf.l.wrap.b32 	%r15377, %r15376, %r15376, 8;
	add.s32 	%r15378, %r15372, %r15377;
	xor.b32  	%r15379, %r15374, %r15378;
	shf.l.wrap.b32 	%r15380, %r15379, %r15379, 7;
	add.s32 	%r15381, %r15339, %r15356;
	xor.b32  	%r15382, %r15329, %r15381;
	shf.l.wrap.b32 	%r15383, %r15382, %r15382, 16;
	add.s32 	%r15384, %r15318, %r15383;
	xor.b32  	%r15385, %r15356, %r15384;
	shf.l.wrap.b32 	%r15386, %r15385, %r15385, 12;
	add.s32 	%r15387, %r15381, %r15386;
	xor.b32  	%r15388, %r15383, %r15387;
	shf.l.wrap.b32 	%r15389, %r15388, %r15388, 8;
	add.s32 	%r15390, %r15384, %r15389;
	xor.b32  	%r15391, %r15386, %r15390;
	shf.l.wrap.b32 	%r15392, %r15391, %r15391, 7;
	add.s32 	%r15393, %r15351, %r15320;
	xor.b32  	%r15394, %r15341, %r15393;
	shf.l.wrap.b32 	%r15395, %r15394, %r15394, 16;
	add.s32 	%r15396, %r15330, %r15395;
	xor.b32  	%r15397, %r15320, %r15396;
	shf.l.wrap.b32 	%r15398, %r15397, %r15397, 12;
	add.s32 	%r15399, %r15393, %r15398;
	xor.b32  	%r15400, %r15395, %r15399;
	shf.l.wrap.b32 	%r15401, %r15400, %r15400, 8;
	add.s32 	%r15402, %r15396, %r15401;
	xor.b32  	%r15403, %r15398, %r15402;
	shf.l.wrap.b32 	%r15404, %r15403, %r15403, 7;
	add.s32 	%r15405, %r15363, %r15404;
	xor.b32  	%r15406, %r15377, %r15405;
	shf.l.wrap.b32 	%r15407, %r15406, %r15406, 16;
	add.s32 	%r15408, %r15390, %r15407;
	xor.b32  	%r15409, %r15404, %r15408;
	shf.l.wrap.b32 	%r15410, %r15409, %r15409, 12;
	add.s32 	%r15411, %r15405, %r15410;
	xor.b32  	%r15412, %r15407, %r15411;
	shf.l.wrap.b32 	%r15413, %r15412, %r15412, 8;
	add.s32 	%r15414, %r15408, %r15413;
	xor.b32  	%r15415, %r15410, %r15414;
	shf.l.wrap.b32 	%r15416, %r15415, %r15415, 7;
	add.s32 	%r15417, %r15375, %r15368;
	xor.b32  	%r15418, %r15389, %r15417;
	shf.l.wrap.b32 	%r15419, %r15418, %r15418, 16;
	add.s32 	%r15420, %r15402, %r15419;
	xor.b32  	%r15421, %r15368, %r15420;
	shf.l.wrap.b32 	%r15422, %r15421, %r15421, 12;
	add.s32 	%r15423, %r15417, %r15422;
	xor.b32  	%r15424, %r15419, %r15423;
	shf.l.wrap.b32 	%r15425, %r15424, %r15424, 8;
	add.s32 	%r15426, %r15420, %r15425;
	xor.b32  	%r15427, %r15422, %r15426;
	shf.l.wrap.b32 	%r15428, %r15427, %r15427, 7;
	add.s32 	%r15429, %r15387, %r15380;
	xor.b32  	%r15430, %r15401, %r15429;
	shf.l.wrap.b32 	%r15431, %r15430, %r15430, 16;
	add.s32 	%r15432, %r15366, %r15431;
	xor.b32  	%r15433, %r15380, %r15432;
	shf.l.wrap.b32 	%r15434, %r15433, %r15433, 12;
	add.s32 	%r15435, %r15429, %r15434;
	xor.b32  	%r15436, %r15431, %r15435;
	shf.l.wrap.b32 	%r15437, %r15436, %r15436, 8;
	add.s32 	%r15438, %r15432, %r15437;
	xor.b32  	%r15439, %r15434, %r15438;
	shf.l.wrap.b32 	%r15440, %r15439, %r15439, 7;
	add.s32 	%r15441, %r15399, %r15392;
	xor.b32  	%r15442, %r15365, %r15441;
	shf.l.wrap.b32 	%r15443, %r15442, %r15442, 16;
	add.s32 	%r15444, %r15378, %r15443;
	xor.b32  	%r15445, %r15392, %r15444;
	shf.l.wrap.b32 	%r15446, %r15445, %r15445, 12;
	add.s32 	%r15447, %r15441, %r15446;
	xor.b32  	%r15448, %r15443, %r15447;
	shf.l.wrap.b32 	%r15449, %r15448, %r15448, 8;
	add.s32 	%r15450, %r15444, %r15449;
	xor.b32  	%r15451, %r15446, %r15450;
	shf.l.wrap.b32 	%r15452, %r15451, %r15451, 7;
	add.s32 	%r15453, %r15411, %r15428;
	xor.b32  	%r15454, %r15449, %r15453;
	shf.l.wrap.b32 	%r15455, %r15454, %r15454, 16;
	add.s32 	%r15456, %r15438, %r15455;
	xor.b32  	%r15457, %r15428, %r15456;
	shf.l.wrap.b32 	%r15458, %r15457, %r15457, 12;
	add.s32 	%r15459, %r15453, %r15458;
	xor.b32  	%r15460, %r15455, %r15459;
	shf.l.wrap.b32 	%r15461, %r15460, %r15460, 8;
	add.s32 	%r15462, %r15456, %r15461;
	xor.b32  	%r15463, %r15458, %r15462;
	shf.l.wrap.b32 	%r15464, %r15463, %r15463, 7;
	add.s32 	%r15465, %r15423, %r15440;
	xor.b32  	%r15466, %r15413, %r15465;
	shf.l.wrap.b32 	%r15467, %r15466, %r15466, 16;
	add.s32 	%r15468, %r15450, %r15467;
	xor.b32  	%r15469, %r15440, %r15468;
	shf.l.wrap.b32 	%r15470, %r15469, %r15469, 12;
	add.s32 	%r15471, %r15465, %r15470;
	xor.b32  	%r15472, %r15467, %r15471;
	shf.l.wrap.b32 	%r15473, %r15472, %r15472, 8;
	add.s32 	%r15474, %r15468, %r15473;
	xor.b32  	%r15475, %r15470, %r15474;
	shf.l.wrap.b32 	%r15476, %r15475, %r15475, 7;
	add.s32 	%r15477, %r15435, %r15452;
	xor.b32  	%r15478, %r15425, %r15477;
	shf.l.wrap.b32 	%r15479, %r15478, %r15478, 16;
	add.s32 	%r15480, %r15414, %r15479;
	xor.b32  	%r15481, %r15452, %r15480;
	shf.l.wrap.b32 	%r15482, %r15481, %r15481, 12;
	add.s32 	%r15483, %r15477, %r15482;
	xor.b32  	%r15484, %r15479, %r15483;
	shf.l.wrap.b32 	%r15485, %r15484, %r15484, 8;
	add.s32 	%r15486, %r15480, %r15485;
	xor.b32  	%r15487, %r15482, %r15486;
	shf.l.wrap.b32 	%r15488, %r15487, %r15487, 7;
	add.s32 	%r15489, %r15447, %r15416;
	xor.b32  	%r15490, %r15437, %r15489;
	shf.l.wrap.b32 	%r15491, %r15490, %r15490, 16;
	add.s32 	%r15492, %r15426, %r15491;
	xor.b32  	%r15493, %r15416, %r15492;
	shf.l.wrap.b32 	%r15494, %r15493, %r15493, 12;
	add.s32 	%r15495, %r15489, %r15494;
	xor.b32  	%r15496, %r15491, %r15495;
	shf.l.wrap.b32 	%r15497, %r15496, %r15496, 8;
	add.s32 	%r15498, %r15492, %r15497;
	xor.b32  	%r15499, %r15494, %r15498;
	shf.l.wrap.b32 	%r15500, %r15499, %r15499, 7;
	add.s32 	%r22567, %r15117, %r15459;
	add.s32 	%r22566, %r15129, %r15471;
	add.s32 	%r22565, %r15141, %r15483;
	add.s32 	%r22564, %r15153, %r15495;
	add.s32 	%r22568, %r22575, %r15500;
	add.s32 	%r22569, %r22574, %r15464;
	add.s32 	%r22570, %r22573, %r15476;
	add.s32 	%r22571, %r22572, %r15488;
	xor.b32  	%r15501, %r15118, 1;
	shf.l.wrap.b32 	%r15502, %r15118, %r15501, 16;
	add.s32 	%r15503, %r22575, %r15502;
	xor.b32  	%r15504, %r22575, %r15503;
	shf.l.wrap.b32 	%r15505, %r15504, %r15504, 12;
	add.s32 	%r15506, %r15118, %r15505;
	xor.b32  	%r15507, %r15502, %r15506;
	shf.l.wrap.b32 	%r15508, %r15507, %r15507, 8;
	add.s32 	%r15509, %r15503, %r15508;
	xor.b32  	%r15510, %r15505, %r15509;
	shf.l.wrap.b32 	%r15511, %r15510, %r15510, 7;
	add.s32 	%r15512, %r15506, %r15140;
	xor.b32  	%r15513, %r15161, %r15512;
	shf.l.wrap.b32 	%r15514, %r15513, %r15513, 16;
	add.s32 	%r15515, %r15150, %r15514;
	xor.b32  	%r15516, %r15140, %r15515;
	shf.l.wrap.b32 	%r15517, %r15516, %r15516, 12;
	add.s32 	%r15518, %r15512, %r15517;
	xor.b32  	%r15519, %r15514, %r15518;
	shf.l.wrap.b32 	%r15520, %r15519, %r15519, 8;
	add.s32 	%r15521, %r15515, %r15520;
	xor.b32  	%r15522, %r15517, %r15521;
	shf.l.wrap.b32 	%r15523, %r15522, %r15522, 7;
	xor.b32  	%r15524, %r15508, %r15177;
	shf.l.wrap.b32 	%r15525, %r15524, %r15524, 16;
	add.s32 	%r15526, %r15162, %r15525;
	xor.b32  	%r15527, %r15152, %r15526;
	shf.l.wrap.b32 	%r15528, %r15527, %r15527, 12;
	add.s32 	%r15529, %r15177, %r15528;
	xor.b32  	%r15530, %r15525, %r15529;
	shf.l.wrap.b32 	%r15531, %r15530, %r15530, 8;
	add.s32 	%r15532, %r15526, %r15531;
	xor.b32  	%r15533, %r15528, %r15532;
	shf.l.wrap.b32 	%r15534, %r15533, %r15533, 7;
	add.s32 	%r15535, %r15509, %r15191;
	xor.b32  	%r15536, %r15164, %r15535;
	shf.l.wrap.b32 	%r15537, %r15536, %r15536, 12;
	add.s32 	%r15538, %r15189, %r15537;
	xor.b32  	%r15539, %r15191, %r15538;
	shf.l.wrap.b32 	%r15540, %r15539, %r15539, 8;
	add.s32 	%r15541, %r15535, %r15540;
	xor.b32  	%r15542, %r15537, %r15541;
	shf.l.wrap.b32 	%r15543, %r15542, %r15542, 7;
	add.s32 	%r15544, %r15159, %r15511;
	xor.b32  	%r15545, %r15149, %r15544;
	shf.l.wrap.b32 	%r15546, %r15545, %r15545, 16;
	add.s32 	%r15547, %r15138, %r15546;
	xor.b32  	%r15548, %r15511, %r15547;
	shf.l.wrap.b32 	%r15549, %r15548, %r15548, 12;
	add.s32 	%r15550, %r15544, %r15549;
	xor.b32  	%r15551, %r15546, %r15550;
	shf.l.wrap.b32 	%r15552, %r15551, %r15551, 8;
	add.s32 	%r15553, %r15547, %r15552;
	xor.b32  	%r15554, %r15549, %r15553;
	shf.l.wrap.b32 	%r15555, %r15554, %r15554, 7;
	add.s32 	%r15556, %r15518, %r15555;
	xor.b32  	%r15557, %r15531, %r15556;
	shf.l.wrap.b32 	%r15558, %r15557, %r15557, 16;
	add.s32 	%r15559, %r15541, %r15558;
	xor.b32  	%r15560, %r15555, %r15559;
	shf.l.wrap.b32 	%r15561, %r15560, %r15560, 12;
	add.s32 	%r15562, %r15556, %r15561;
	xor.b32  	%r15563, %r15558, %r15562;
	shf.l.wrap.b32 	%r15564, %r15563, %r15563, 8;
	add.s32 	%r15565, %r15559, %r15564;
	xor.b32  	%r15566, %r15561, %r15565;
	shf.l.wrap.b32 	%r15567, %r15566, %r15566, 7;
	add.s32 	%r15568, %r15529, %r15523;
	xor.b32  	%r15569, %r15540, %r15568;
	shf.l.wrap.b32 	%r15570, %r15569, %r15569, 16;
	add.s32 	%r15571, %r15553, %r15570;
	xor.b32  	%r15572, %r15523, %r15571;
	shf.l.wrap.b32 	%r15573, %r15572, %r15572, 12;
	add.s32 	%r15574, %r15568, %r15573;
	xor.b32  	%r15575, %r15570, %r15574;
	shf.l.wrap.b32 	%r15576, %r15575, %r15575, 8;
	add.s32 	%r15577, %r15571, %r15576;
	xor.b32  	%r15578, %r15573, %r15577;
	shf.l.wrap.b32 	%r15579, %r15578, %r15578, 7;
	add.s32 	%r15580, %r15538, %r15534;
	xor.b32  	%r15581, %r15552, %r15580;
	shf.l.wrap.b32 	%r15582, %r15581, %r15581, 16;
	add.s32 	%r15583, %r15521, %r15582;
	xor.b32  	%r15584, %r15534, %r15583;
	shf.l.wrap.b32 	%r15585, %r15584, %r15584, 12;
	add.s32 	%r15586, %r15580, %r15585;
	xor.b32  	%r15587, %r15582, %r15586;
	shf.l.wrap.b32 	%r15588, %r15587, %r15587, 8;
	add.s32 	%r15589, %r15583, %r15588;
	xor.b32  	%r15590, %r15585, %r15589;
	shf.l.wrap.b32 	%r15591, %r15590, %r15590, 7;
	add.s32 	%r15592, %r15550, %r15543;
	xor.b32  	%r15593, %r15520, %r15592;
	shf.l.wrap.b32 	%r15594, %r15593, %r15593, 16;
	add.s32 	%r15595, %r15532, %r15594;
	xor.b32  	%r15596, %r15543, %r15595;
	shf.l.wrap.b32 	%r15597, %r15596, %r15596, 12;
	add.s32 	%r15598, %r15592, %r15597;
	xor.b32  	%r15599, %r15594, %r15598;
	shf.l.wrap.b32 	%r15600, %r15599, %r15599, 8;
	add.s32 	%r15601, %r15595, %r15600;
	xor.b32  	%r15602, %r15597, %r15601;
	shf.l.wrap.b32 	%r15603, %r15602, %r15602, 7;
	add.s32 	%r15604, %r15562, %r15579;
	xor.b32  	%r15605, %r15600, %r15604;
	shf.l.wrap.b32 	%r15606, %r15605, %r15605, 16;
	add.s32 	%r15607, %r15589, %r15606;
	xor.b32  	%r15608, %r15579, %r15607;
	shf.l.wrap.b32 	%r15609, %r15608, %r15608, 12;
	add.s32 	%r15610, %r15604, %r15609;
	xor.b32  	%r15611, %r15606, %r15610;
	shf.l.wrap.b32 	%r15612, %r15611, %r15611, 8;
	add.s32 	%r15613, %r15607, %r15612;
	xor.b32  	%r15614, %r15609, %r15613;
	shf.l.wrap.b32 	%r15615, %r15614, %r15614, 7;
	add.s32 	%r15616, %r15574, %r15591;
	xor.b32  	%r15617, %r15564, %r15616;
	shf.l.wrap.b32 	%r15618, %r15617, %r15617, 16;
	add.s32 	%r15619, %r15601, %r15618;
	xor.b32  	%r15620, %r15591, %r15619;
	shf.l.wrap.b32 	%r15621, %r15620, %r15620, 12;
	add.s32 	%r15622, %r15616, %r15621;
	xor.b32  	%r15623, %r15618, %r15622;
	shf.l.wrap.b32 	%r15624, %r15623, %r15623, 8;
	add.s32 	%r15625, %r15619, %r15624;
	xor.b32  	%r15626, %r15621, %r15625;
	shf.l.wrap.b32 	%r15627, %r15626, %r15626, 7;
	add.s32 	%r15628, %r15586, %r15603;
	xor.b32  	%r15629, %r15576, %r15628;
	shf.l.wrap.b32 	%r15630, %r15629, %r15629, 16;
	add.s32 	%r15631, %r15565, %r15630;
	xor.b32  	%r15632, %r15603, %r15631;
	shf.l.wrap.b32 	%r15633, %r15632, %r15632, 12;
	add.s32 	%r15634, %r15628, %r15633;
	xor.b32  	%r15635, %r15630, %r15634;
	shf.l.wrap.b32 	%r15636, %r15635, %r15635, 8;
	add.s32 	%r15637, %r15631, %r15636;
	xor.b32  	%r15638, %r15633, %r15637;
	shf.l.wrap.b32 	%r15639, %r15638, %r15638, 7;
	add.s32 	%r15640, %r15598, %r15567;
	xor.b32  	%r15641, %r15588, %r15640;
	shf.l.wrap.b32 	%r15642, %r15641, %r15641, 16;
	add.s32 	%r15643, %r15577, %r15642;
	xor.b32  	%r15644, %r15567, %r15643;
	shf.l.wrap.b32 	%r15645, %r15644, %r15644, 12;
	add.s32 	%r15646, %r15640, %r15645;
	xor.b32  	%r15647, %r15642, %r15646;
	shf.l.wrap.b32 	%r15648, %r15647, %r15647, 8;
	add.s32 	%r15649, %r15643, %r15648;
	xor.b32  	%r15650, %r15645, %r15649;
	shf.l.wrap.b32 	%r15651, %r15650, %r15650, 7;
	add.s32 	%r15652, %r15610, %r15651;
	xor.b32  	%r15653, %r15624, %r15652;
	shf.l.wrap.b32 	%r15654, %r15653, %r15653, 16;
	add.s32 	%r15655, %r15637, %r15654;
	xor.b32  	%r15656, %r15651, %r15655;
	shf.l.wrap.b32 	%r15657, %r15656, %r15656, 12;
	add.s32 	%r15658, %r15652, %r15657;
	xor.b32  	%r15659, %r15654, %r15658;
	shf.l.wrap.b32 	%r15660, %r15659, %r15659, 8;
	add.s32 	%r15661, %r15655, %r15660;
	xor.b32  	%r15662, %r15657, %r15661;
	shf.l.wrap.b32 	%r15663, %r15662, %r15662, 7;
	add.s32 	%r15664, %r15622, %r15615;
	xor.b32  	%r15665, %r15636, %r15664;
	shf.l.wrap.b32 	%r15666, %r15665, %r15665, 16;
	add.s32 	%r15667, %r15649, %r15666;
	xor.b32  	%r15668, %r15615, %r15667;
	shf.l.wrap.b32 	%r15669, %r15668, %r15668, 12;
	add.s32 	%r15670, %r15664, %r15669;
	xor.b32  	%r15671, %r15666, %r15670;
	shf.l.wrap.b32 	%r15672, %r15671, %r15671, 8;
	add.s32 	%r15673, %r15667, %r15672;
	xor.b32  	%r15674, %r15669, %r15673;
	shf.l.wrap.b32 	%r15675, %r15674, %r15674, 7;
	add.s32 	%r15676, %r15634, %r15627;
	xor.b32  	%r15677, %r15648, %r15676;
	shf.l.wrap.b32 	%r15678, %r15677, %r15677, 16;
	add.s32 	%r15679, %r15613, %r15678;
	xor.b32  	%r15680, %r15627, %r15679;
	shf.l.wrap.b32 	%r15681, %r15680, %r15680, 12;
	add.s32 	%r15682, %r15676, %r15681;
	xor.b32  	%r15683, %r15678, %r15682;
	shf.l.wrap.b32 	%r15684, %r15683, %r15683, 8;
	add.s32 	%r15685, %r15679, %r15684;
	xor.b32  	%r15686, %r15681, %r15685;
	shf.l.wrap.b32 	%r15687, %r15686, %r15686, 7;
	add.s32 	%r15688, %r15646, %r15639;
	xor.b32  	%r15689, %r15612, %r15688;
	shf.l.wrap.b32 	%r15690, %r15689, %r15689, 16;
	add.s32 	%r15691, %r15625, %r15690;
	xor.b32  	%r15692, %r15639, %r15691;
	shf.l.wrap.b32 	%r15693, %r15692, %r15692, 12;
	add.s32 	%r15694, %r15688, %r15693;
	xor.b32  	%r15695, %r15690, %r15694;
	shf.l.wrap.b32 	%r15696, %r15695, %r15695, 8;
	add.s32 	%r15697, %r15691, %r15696;
	xor.b32  	%r15698, %r15693, %r15697;
	shf.l.wrap.b32 	%r15699, %r15698, %r15698, 7;
	add.s32 	%r15700, %r15658, %r15675;
	xor.b32  	%r15701, %r15696, %r15700;
	shf.l.wrap.b32 	%r15702, %r15701, %r15701, 16;
	add.s32 	%r15703, %r15685, %r15702;
	xor.b32  	%r15704, %r15675, %r15703;
	shf.l.wrap.b32 	%r15705, %r15704, %r15704, 12;
	add.s32 	%r15706, %r15700, %r15705;
	xor.b32  	%r15707, %r15702, %r15706;
	shf.l.wrap.b32 	%r15708, %r15707, %r15707, 8;
	add.s32 	%r15709, %r15703, %r15708;
	xor.b32  	%r15710, %r15705, %r15709;
	shf.l.wrap.b32 	%r15711, %r15710, %r15710, 7;
	add.s32 	%r15712, %r15670, %r15687;
	xor.b32  	%r15713, %r15660, %r15712;
	shf.l.wrap.b32 	%r15714, %r15713, %r15713, 16;
	add.s32 	%r15715, %r15697, %r15714;
	xor.b32  	%r15716, %r15687, %r15715;
	shf.l.wrap.b32 	%r15717, %r15716, %r15716, 12;
	add.s32 	%r15718, %r15712, %r15717;
	xor.b32  	%r15719, %r15714, %r15718;
	shf.l.wrap.b32 	%r15720, %r15719, %r15719, 8;
	add.s32 	%r15721, %r15715, %r15720;
	xor.b32  	%r15722, %r15717, %r15721;
	shf.l.wrap.b32 	%r15723, %r15722, %r15722, 7;
	add.s32 	%r15724, %r15682, %r15699;
	xor.b32  	%r15725, %r15672, %r15724;
	shf.l.wrap.b32 	%r15726, %r15725, %r15725, 16;
	add.s32 	%r15727, %r15661, %r15726;
	xor.b32  	%r15728, %r15699, %r15727;
	shf.l.wrap.b32 	%r15729, %r15728, %r15728, 12;
	add.s32 	%r15730, %r15724, %r15729;
	xor.b32  	%r15731, %r15726, %r15730;
	shf.l.wrap.b32 	%r15732, %r15731, %r15731, 8;
	add.s32 	%r15733, %r15727, %r15732;
	xor.b32  	%r15734, %r15729, %r15733;
	shf.l.wrap.b32 	%r15735, %r15734, %r15734, 7;
	add.s32 	%r15736, %r15694, %r15663;
	xor.b32  	%r15737, %r15684, %r15736;
	shf.l.wrap.b32 	%r15738, %r15737, %r15737, 16;
	add.s32 	%r15739, %r15673, %r15738;
	xor.b32  	%r15740, %r15663, %r15739;
	shf.l.wrap.b32 	%r15741, %r15740, %r15740, 12;
	add.s32 	%r15742, %r15736, %r15741;
	xor.b32  	%r15743, %r15738, %r15742;
	shf.l.wrap.b32 	%r15744, %r15743, %r15743, 8;
	add.s32 	%r15745, %r15739, %r15744;
	xor.b32  	%r15746, %r15741, %r15745;
	shf.l.wrap.b32 	%r15747, %r15746, %r15746, 7;
	add.s32 	%r15748, %r15706, %r15747;
	xor.b32  	%r15749, %r15720, %r15748;
	shf.l.wrap.b32 	%r15750, %r15749, %r15749, 16;
	add.s32 	%r15751, %r15733, %r15750;
	xor.b32  	%r15752, %r15747, %r15751;
	shf.l.wrap.b32 	%r15753, %r15752, %r15752, 12;
	add.s32 	%r15754, %r15748, %r15753;
	xor.b32  	%r15755, %r15750, %r15754;
	shf.l.wrap.b32 	%r15756, %r15755, %r15755, 8;
	add.s32 	%r15757, %r15718, %r15711;
	xor.b32  	%r15758, %r15732, %r15757;
	shf.l.wrap.b32 	%r15759, %r15758, %r15758, 16;
	add.s32 	%r15760, %r15745, %r15759;
	xor.b32  	%r15761, %r15711, %r15760;
	shf.l.wrap.b32 	%r15762, %r15761, %r15761, 12;
	add.s32 	%r15763, %r15757, %r15762;
	xor.b32  	%r15764, %r15759, %r15763;
	shf.l.wrap.b32 	%r15765, %r15764, %r15764, 8;
	add.s32 	%r15766, %r15760, %r15765;
	xor.b32  	%r15767, %r15762, %r15766;
	shf.l.wrap.b32 	%r15768, %r15767, %r15767, 7;
	add.s32 	%r15769, %r15730, %r15723;
	xor.b32  	%r15770, %r15744, %r15769;
	shf.l.wrap.b32 	%r15771, %r15770, %r15770, 16;
	add.s32 	%r15772, %r15709, %r15771;
	xor.b32  	%r15773, %r15723, %r15772;
	shf.l.wrap.b32 	%r15774, %r15773, %r15773, 12;
	add.s32 	%r15775, %r15769, %r15774;
	xor.b32  	%r15776, %r15771, %r15775;
	shf.l.wrap.b32 	%r15777, %r15776, %r15776, 8;
	add.s32 	%r15778, %r15772, %r15777;
	xor.b32  	%r15779, %r15774, %r15778;
	shf.l.wrap.b32 	%r15780, %r15779, %r15779, 7;
	add.s32 	%r15781, %r15742, %r15735;
	xor.b32  	%r15782, %r15708, %r15781;
	shf.l.wrap.b32 	%r15783, %r15782, %r15782, 16;
	add.s32 	%r15784, %r15721, %r15783;
	xor.b32  	%r15785, %r15735, %r15784;
	shf.l.wrap.b32 	%r15786, %r15785, %r15785, 12;
	add.s32 	%r15787, %r15781, %r15786;
	xor.b32  	%r15788, %r15783, %r15787;
	shf.l.wrap.b32 	%r15789, %r15788, %r15788, 8;
	add.s32 	%r15790, %r15784, %r15789;
	add.s32 	%r15791, %r15754, %r15768;
	xor.b32  	%r15792, %r15789, %r15791;
	shf.l.wrap.b32 	%r15793, %r15792, %r15792, 16;
	add.s32 	%r15794, %r15778, %r15793;
	xor.b32  	%r15795, %r15768, %r15794;
	shr.u32 	%r15796, %r15795, 20;
	add.s32 	%r15797, %r15791, %r15796;
	add.s32 	%r15798, %r15763, %r15780;
	xor.b32  	%r15799, %r15756, %r15798;
	shf.l.wrap.b32 	%r15800, %r15799, %r15799, 16;
	add.s32 	%r15801, %r15790, %r15800;
	xor.b32  	%r15802, %r15780, %r15801;
	shr.u32 	%r15803, %r15802, 20;
	add.s32 	%r15804, %r15798, %r15803;
	add.s32 	%r15805, %r15117, %r15797;
	add.s32 	%r15806, %r15129, %r15804;
	not.b32 	%r15807, %r22563;
	add.s32 	%r15808, %r1224, %r15807;
	mov.u32 	%r15809, %tid.x;
	shl.b32 	%r15810, %r15809, 3;
	and.b32  	%r15811, %r15810, 7936;
	mov.u32 	%r15812, %ctaid.x;
	shl.b32 	%r15813, %r15812, 11;
	add.s32 	%r15814, %r15811, %r15813;
	and.b32  	%r15815, %r15809, 31;
	or.b32  	%r15816, %r15814, %r15815;
	add.s32 	%r15817, %r15816, %r22437;
	shr.u32 	%r15818, %r15817, %r15808;
	and.b32  	%r15819, %r15818, 1;
	setp.eq.b32 	%p135, %r15819, 1;
	selp.b32 	%r15820, %r15806, %r15805, %p135;
	cvt.u16.u32 	%rs245, %r15820;
	and.b16  	%rs361, %rs245, 1;
	and.b16  	%rs246, %rs359, 255;
	setp.ne.s16 	%p136, %rs246, 1;
	@%p136 bra 	$L__BB2_144;
	ld.param.u64 	%rd335, [fused_batch_pir_kernel_4_param_1];
	not.b32 	%r15821, %r22563;
	add.s32 	%r15822, %r1224, %r15821;
	mov.u32 	%r15823, %tid.x;
	shl.b32 	%r15824, %r15823, 3;
	and.b32  	%r15825, %r15824, 7936;
	mov.u32 	%r15826, %ctaid.x;
	shl.b32 	%r15827, %r15826, 11;
	add.s32 	%r15828, %r15825, %r15827;
	and.b32  	%r15829, %r15823, 31;
	or.b32  	%r15830, %r15828, %r15829;
	add.s32 	%r15831, %r15830, %r22437;
	shr.u32 	%r15832, %r15831, %r15822;
	and.b32  	%r15833, %r15832, 1;
	setp.eq.b32 	%p137, %r15833, 1;
	cvt.s64.s32 	%rd152, %r22563;
	cvta.to.global.u64 	%rd153, %rd335;
	mul.wide.s32 	%rd154, %r22563, 16;
	add.s64 	%rd155, %rd153, %rd154;
	ld.global.u32 	%r15834, [%rd155+2460];
	selp.b32 	%r15835, %r22568, %r22567, %p137;
	xor.b32  	%r15836, %r15835, %r15834;
	selp.b32 	%r15837, %r22569, %r22566, %p137;
	selp.b32 	%r22567, %r22567, %r15836, %p137;
	selp.b32 	%r22568, %r15836, %r22568, %p137;
	ld.global.u32 	%r15838, [%rd155+2464];
	xor.b32  	%r15839, %r15837, %r15838;
	selp.b32 	%r15840, %r22570, %r22565, %p137;
	selp.b32 	%r22566, %r22566, %r15839, %p137;
	selp.b32 	%r22569, %r15839, %r22569, %p137;
	ld.global.u32 	%r15841, [%rd155+2468];
	xor.b32  	%r15842, %r15840, %r15841;
	selp.b32 	%r15843, %r22571, %r22564, %p137;
	selp.b32 	%r22565, %r22565, %r15842, %p137;
	selp.b32 	%r22570, %r15842, %r22570, %p137;
	ld.global.u32 	%r15844, [%rd155+2472];
	xor.b32  	%r15845, %r15843, %r15844;
	selp.b64 	%rd156, 445, 420, %p137;
	selp.b32 	%r22564, %r22564, %r15845, %p137;
	selp.b32 	%r22571, %r15845, %r22571, %p137;
	add.s64 	%rd157, %rd156, %rd152;
	add.s64 	%rd158, %rd153, %rd157;
	ld.global.u8 	%rs247, [%rd158+2440];
	xor.b16  	%rs361, %rs247, %rs361;
$L__BB2_144:
	not.b32 	%r15846, %r22563;
	add.s32 	%r15847, %r1224, %r15846;
	mov.u32 	%r15848, %tid.x;
	shl.b32 	%r15849, %r15848, 3;
	and.b32  	%r15850, %r15849, 7936;
	mov.u32 	%r15851, %ctaid.x;
	shl.b32 	%r15852, %r15851, 11;
	add.s32 	%r15853, %r15850, %r15852;
	and.b32  	%r15854, %r15848, 31;
	or.b32  	%r15855, %r15853, %r15854;
	add.s32 	%r15856, %r15855, %r22437;
	shr.u32 	%r15857, %r15856, %r15847;
	and.b32  	%r15858, %r15857, 1;
	setp.eq.b32 	%p138, %r15858, 1;
	selp.b32 	%r22575, %r22568, %r22567, %p138;
	selp.b32 	%r22574, %r22569, %r22566, %p138;
	selp.b32 	%r22573, %r22570, %r22565, %p138;
	selp.b32 	%r22572, %r22571, %r22564, %p138;
	add.s32 	%r22563, %r22563, 1;
	setp.lt.u32 	%p139, %r22563, %r1224;
	mov.u16 	%rs359, %rs361;
	@%p139 bra 	$L__BB2_142;
$L__BB2_145:
	and.b16  	%rs248, %rs361, 255;
	setp.ne.s16 	%p140, %rs248, 1;
	@%p140 bra 	$L__BB2_147;
	ld.param.u64 	%rd336, [fused_batch_pir_kernel_4_param_1];
	cvta.to.global.u64 	%rd159, %rd336;
	ld.global.u32 	%r15859, [%rd159+2912];
	xor.b32  	%r22575, %r22575, %r15859;
$L__BB2_147:
	@%p140 bra 	$L__BB2_149;
	ld.param.u64 	%rd337, [fused_batch_pir_kernel_4_param_1];
	cvta.to.global.u64 	%rd160, %rd337;
	ld.global.u32 	%r15860, [%rd160+2916];
	xor.b32  	%r22574, %r22574, %r15860;
$L__BB2_149:
	@%p140 bra 	$L__BB2_151;
	ld.param.u64 	%rd338, [fused_batch_pir_kernel_4_param_1];
	cvta.to.global.u64 	%rd161, %rd338;
	ld.global.u32 	%r15861, [%rd161+2920];
	xor.b32  	%r22573, %r22573, %r15861;
$L__BB2_151:
	@%p140 bra 	$L__BB2_153;
	ld.param.u64 	%rd339, [fused_batch_pir_kernel_4_param_1];
	cvta.to.global.u64 	%rd162, %rd339;
	ld.global.u32 	%r15862, [%rd162+2924];
	xor.b32  	%r22572, %r22572, %r15862;
$L__BB2_153:
	ld.param.u32 	%r21838, [fused_batch_pir_kernel_4_param_3];
	mov.u32 	%r15864, %tid.x;
	shl.b32 	%r15865, %r15864, 3;
	and.b32  	%r15866, %r15865, 7936;
	mov.u32 	%r15867, %ctaid.x;
	shl.b32 	%r15868, %r15867, 11;
	add.s32 	%r15869, %r15866, %r15868;
	and.b32  	%r15870, %r15864, 31;
	or.b32  	%r15871, %r15869, %r15870;
	add.s32 	%r15872, %r15871, %r22437;
	setp.ge.s32 	%p144, %r15872, %r21838;
	mov.u32 	%r15873, s_mem;
	cvt.u64.u32 	%rd163, %r15873;
	cvta.shared.u64 	%rd164, %rd163;
	add.s64 	%rd165, %rd164, 49407;
	and.b64  	%rd166, %rd165, -16;
	mul.lo.s32 	%r15874, %r15864, 12;
	mul.wide.u32 	%rd167, %r15874, 16;
	add.s64 	%rd168, %rd166, %rd167;
	st.v4.u32 	[%rd168+80], {%r22575, %r22574, %r22573, %r22572};
	mov.b32 	%r22596, 0;
	mov.u32 	%r22597, %r22596;
	mov.u32 	%r22598, %r22596;
	mov.u32 	%r22599, %r22596;
	@%p144 bra 	$L__BB2_167;
	ld.param.u64 	%rd340, [fused_batch_pir_kernel_4_param_1];
	cvta.to.global.u64 	%rd169, %rd340;
	ld.global.u8 	%rs252, [%rd169+2945];
	max.u16 	%rs253, %rs252, 11;
	cvt.u32.u16 	%r15875, %rs253;
	add.s32 	%r22587, %r15875, -11;
	ld.shared.v2.u32 	{%r22599, %r22598}, [s_mem+49272];
	ld.shared.v2.u32 	{%r22597, %r22596}, [s_mem+49280];
	ld.shared.u8 	%rs364, [s_mem+49288];
	cvt.u32.u16 	%r1279, %rs252;
	setp.ge.u32 	%p145, %r22587, %r1279;
	@%p145 bra 	$L__BB2_159;
	mov.u16 	%rs362, %rs364;
$L__BB2_156:
	ld.const.u32 	%r15876, [CHACHA_CONSTANTS];
	add.s32 	%r15877, %r15876, %r22599;
	shf.l.wrap.b32 	%r15878, %r15877, %r15877, 16;
	add.s32 	%r15879, %r22599, %r15878;
	xor.b32  	%r15880, %r22599, %r15879;
	shf.l.wrap.b32 	%r15881, %r15880, %r15880, 12;
	add.s32 	%r15882, %r15877, %r15881;
	xor.b32  	%r15883, %r15878, %r15882;
	shf.l.wrap.b32 	%r15884, %r15883, %r15883, 8;
	add.s32 	%r15885, %r15879, %r15884;
	xor.b32  	%r15886, %r15881, %r15885;
	shf.l.wrap.b32 	%r15887, %r15886, %r15886, 7;
	ld.const.u32 	%r15888, [CHACHA_CONSTANTS+4];
	add.s32 	%r15889, %r15888, %r22598;
	shf.l.wrap.b32 	%r15890, %r15889, %r15889, 16;
	add.s32 	%r15891, %r22598, %r15890;
	xor.b32  	%r15892, %r22598, %r15891;
	shf.l.wrap.b32 	%r15893, %r15892, %r15892, 12;
	add.s32 	%r15894, %r15889, %r15893;
	xor.b32  	%r15895, %r15890, %r15894;
	shf.l.wrap.b32 	%r15896, %r15895, %r15895, 8;
	add.s32 	%r15897, %r15891, %r15896;
	xor.b32  	%r15898, %r15893, %r15897;
	shf.l.wrap.b32 	%r15899, %r15898, %r15898, 7;
	ld.const.u32 	%r15900, [CHACHA_CONSTANTS+8];
	add.s32 	%r15901, %r15900, %r22597;
	shf.l.wrap.b32 	%r15902, %r15901, %r15901, 16;
	add.s32 	%r15903, %r22597, %r15902;
	xor.b32  	%r15904, %r22597, %r15903;
	shf.l.wrap.b32 	%r15905, %r15904, %r15904, 12;
	add.s32 	%r15906, %r15901, %r15905;
	xor.b32  	%r15907, %r15902, %r15906;
	shf.l.wrap.b32 	%r15908, %r15907, %r15907, 8;
	add.s32 	%r15909, %r15903, %r15908;
	xor.b32  	%r15910, %r15905, %r15909;
	shf.l.wrap.b32 	%r15911, %r15910, %r15910, 7;
	ld.const.u32 	%r15912, [CHACHA_CONSTANTS+12];
	add.s32 	%r15913, %r15912, %r22596;
	shf.l.wrap.b32 	%r15914, %r15913, %r15913, 16;
	add.s32 	%r15915, %r22596, %r15914;
	xor.b32  	%r15916, %r22596, %r15915;
	shf.l.wrap.b32 	%r15917, %r15916, %r15916, 12;
	add.s32 	%r15918, %r15913, %r15917;
	xor.b32  	%r15919, %r15914, %r15918;
	shf.l.wrap.b32 	%r15920, %r15919, %r15919, 8;
	add.s32 	%r15921, %r15915, %r15920;
	xor.b32  	%r15922, %r15917, %r15921;
	shf.l.wrap.b32 	%r15923, %r15922, %r15922, 7;
	add.s32 	%r15924, %r15882, %r15899;
	xor.b32  	%r15925, %r15920, %r15924;
	shf.l.wrap.b32 	%r15926, %r15925, %r15925, 16;
	add.s32 	%r15927, %r15909, %r15926;
	xor.b32  	%r15928, %r15899, %r15927;
	shf.l.wrap.b32 	%r15929, %r15928, %r15928, 12;
	add.s32 	%r15930, %r15924, %r15929;
	xor.b32  	%r15931, %r15926, %r15930;
	shf.l.wrap.b32 	%r15932, %r15931, %r15931, 8;
	add.s32 	%r15933, %r15927, %r15932;
	xor.b32  	%r15934, %r15929, %r15933;
	shf.l.wrap.b32 	%r15935, %r15934, %r15934, 7;
	add.s32 	%r15936, %r15894, %r15911;
	xor.b32  	%r15937, %r15884, %r15936;
	shf.l.wrap.b32 	%r15938, %r15937, %r15937, 16;
	add.s32 	%r15939, %r15921, %r15938;
	xor.b32  	%r15940, %r15911, %r15939;
	shf.l.wrap.b32 	%r15941, %r15940, %r15940, 12;
	add.s32 	%r15942, %r15936, %r15941;
	xor.b32  	%r15943, %r15938, %r15942;
	shf.l.wrap.b32 	%r15944, %r15943, %r15943, 8;
	add.s32 	%r15945, %r15939, %r15944;
	xor.b32  	%r15946, %r15941, %r15945;
	shf.l.wrap.b32 	%r15947, %r15946, %r15946, 7;
	add.s32 	%r15948, %r15906, %r15923;
	xor.b32  	%r15949, %r15896, %r15948;
	shf.l.wrap.b32 	%r15950, %r15949, %r15949, 16;
	add.s32 	%r15951, %r15885, %r15950;
	xor.b32  	%r15952, %r15923, %r15951;
	shf.l.wrap.b32 	%r15953, %r15952, %r15952, 12;
	add.s32 	%r15954, %r15948, %r15953;
	xor.b32  	%r15955, %r15950, %r15954;
	shf.l.wrap.b32 	%r15956, %r15955, %r15955, 8;
	add.s32 	%r15957, %r15951, %r15956;
	xor.b32  	%r15958, %r15953, %r15957;
	shf.l.wrap.b32 	%r15959, %r15958, %r15958, 7;
	add.s32 	%r15960, %r15918, %r15887;
	xor.b32  	%r15961, %r15908, %r15960;
	shf.l.wrap.b32 	%r15962, %r15961, %r15961, 16;
	add.s32 	%r15963, %r15897, %r15962;
	xor.b32  	%r15964, %r15887, %r15963;
	shf.l.wrap.b32 	%r15965, %r15964, %r15964, 12;
	add.s32 	%r15966, %r15960, %r15965;
	xor.b32  	%r15967, %r15962, %r15966;
	shf.l.wrap.b32 	%r15968, %r15967, %r15967, 8;
	add.s32 	%r15969, %r15963, %r15968;
	xor.b32  	%r15970, %r15965, %r15969;
	shf.l.wrap.b32 	%r15971, %r15970, %r15970, 7;
	add.s32 	%r15972, %r15930, %r15971;
	xor.b32  	%r15973, %r15944, %r15972;
	shf.l.wrap.b32 	%r15974, %r15973, %r15973, 16;
	add.s32 	%r15975, %r15957, %r15974;
	xor.b32  	%r15976, %r15971, %r15975;
	shf.l.wrap.b32 	%r15977, %r15976, %r15976, 12;
	add.s32 	%r15978, %r15972, %r15977;
	xor.b32  	%r15979, %r15974, %r15978;
	shf.l.wrap.b32 	%r15980, %r15979, %r15979, 8;
	add.s32 	%r15981, %r15975, %r15980;
	xor.b32  	%r15982, %r15977, %r15981;
	shf.l.wrap.b32 	%r15983, %r15982, %r15982, 7;
	add.s32 	%r15984, %r15942, %r15935;
	xor.b32  	%r15985, %r15956, %r15984;
	shf.l.wrap.b32 	%r15986, %r15985, %r15985, 16;
	add.s32 	%r15987, %r15969, %r15986;
	xor.b32  	%r15988, %r15935, %r15987;
	shf.l.wrap.b32 	%r15989, %r15988, %r15988, 12;
	add.s32 	%r15990, %r15984, %r15989;
	xor.b32  	%r15991, %r15986, %r15990;
	shf.l.wrap.b32 	%r15992, %r15991, %r15991, 8;
	add.s32 	%r15993, %r15987, %r15992;
	xor.b32  	%r15994, %r15989, %r15993;
	shf.l.wrap.b32 	%r15995, %r15994, %r15994, 7;
	add.s32 	%r15996, %r15954, %r15947;
	xor.b32  	%r15997, %r15968, %r15996;
	shf.l.wrap.b32 	%r15998, %r15997, %r15997, 16;
	add.s32 	%r15999, %r15933, %r15998;
	xor.b32  	%r16000, %r15947, %r15999;
	shf.l.wrap.b32 	%r16001, %r16000, %r16000, 12;
	add.s32 	%r16002, %r15996, %r16001;
	xor.b32  	%r16003, %r15998, %r16002;
	shf.l.wrap.b32 	%r16004, %r16003, %r16003, 8;
	add.s32 	%r16005, %r15999, %r16004;
	xor.b32  	%r16006, %r16001, %r16005;
	shf.l.wrap.b32 	%r16007, %r16006, %r16006, 7;
	add.s32 	%r16008, %r15966, %r15959;
	xor.b32  	%r16009, %r15932, %r16008;
	shf.l.wrap.b32 	%r16010, %r16009, %r16009, 16;
	add.s32 	%r16011, %r15945, %r16010;
	xor.b32  	%r16012, %r15959, %r16011;
	shf.l.wrap.b32 	%r16013, %r16012, %r16012, 12;
	add.s32 	%r16014, %r16008, %r16013;
	xor.b32  	%r16015, %r16010, %r16014;
	shf.l.wrap.b32 	%r16016, %r16015, %r16015, 8;
	add.s32 	%r16017, %r16011, %r16016;
	xor.b32  	%r16018, %r16013, %r16017;
	shf.l.wrap.b32 	%r16019, %r16018, %r16018, 7;
	add.s32 	%r16020, %r15978, %r15995;
	xor.b32  	%r16021, %r16016, %r16020;
	shf.l.wrap.b32 	%r16022, %r16021, %r16021, 16;
	add.s32 	%r16023, %r16005, %r16022;
	xor.b32  	%r16024, %r15995, %r16023;
	shf.l.wrap.b32 	%r16025, %r16024, %r16024, 12;
	add.s32 	%r16026, %r16020, %r16025;
	xor.b32  	%r16027, %r16022, %r16026;
	shf.l.wrap.b32 	%r16028, %r16027, %r16027, 8;
	add.s32 	%r16029, %r16023, %r16028;
	xor.b32  	%r16030, %r16025, %r16029;
	shf.l.wrap.b32 	%r16031, %r16030, %r16030, 7;
	add.s32 	%r16032, %r15990, %r16007;
	xor.b32  	%r16033, %r15980, %r16032;
	shf.l.wrap.b32 	%r16034, %r16033, %r16033, 16;
	add.s32 	%r16035, %r16017, %r16034;
	xor.b32  	%r16036, %r16007, %r16035;
	shf.l.wrap.b32 	%r16037, %r16036, %r16036, 12;
	add.s32 	%r16038, %r16032, %r16037;
	xor.b32  	%r16039, %r16034, %r16038;
	shf.l.wrap.b32 	%r16040, %r16039, %r16039, 8;
	add.s32 	%r16041, %r16035, %r16040;
	xor.b32  	%r16042, %r16037, %r16041;
	shf.l.wrap.b32 	%r16043, %r16042, %r16042, 7;
	add.s32 	%r16044, %r16002, %r16019;
	xor.b32  	%r16045, %r15992, %r16044;
	shf.l.wrap.b32 	%r16046, %r16045, %r16045, 16;
	add.s32 	%r16047, %r15981, %r16046;
	xor.b32  	%r16048, %r16019, %r16047;
	shf.l.wrap.b32 	%r16049, %r16048, %r16048, 12;
	add.s32 	%r16050, %r16044, %r16049;
	xor.b32  	%r16051, %r16046, %r16050;
	shf.l.wrap.b32 	%r16052, %r16051, %r16051, 8;
	add.s32 	%r16053, %r16047, %r16052;
	xor.b32  	%r16054, %r16049, %r16053;
	shf.l.wrap.b32 	%r16055, %r16054, %r16054, 7;
	add.s32 	%r16056, %r16014, %r15983;
	xor.b32  	%r16057, %r16004, %r16056;
	shf.l.wrap.b32 	%r16058, %r16057, %r16057, 16;
	add.s32 	%r16059, %r15993, %r16058;
	xor.b32  	%r16060, %r15983, %r16059;
	shf.l.wrap.b32 	%r16061, %r16060, %r16060, 12;
	add.s32 	%r16062, %r16056, %r16061;
	xor.b32  	%r16063, %r16058, %r16062;
	shf.l.wrap.b32 	%r16064, %r16063, %r16063, 8;
	add.s32 	%r16065, %r16059, %r16064;
	xor.b32  	%r16066, %r16061, %r16065;
	shf.l.wrap.b32 	%r16067, %r16066, %r16066, 7;
	add.s32 	%r16068, %r16026, %r16067;
	xor.b32  	%r16069, %r16040, %r16068;
	shf.l.wrap.b32 	%r16070, %r16069, %r16069, 16;
	add.s32 	%r16071, %r16053, %r16070;
	xor.b32  	%r16072, %r16067, %r16071;
	shf.l.wrap.b32 	%r16073, %r16072, %r16072, 12;
	add.s32 	%r16074, %r16068, %r16073;
	xor.b32  	%r16075, %r16070, %r16074;
	shf.l.wrap.b32 	%r16076, %r16075, %r16075, 8;
	add.s32 	%r16077, %r16071, %r16076;
	xor.b32  	%r16078, %r16073, %r16077;
	shf.l.wrap.b32 	%r16079, %r16078, %r16078, 7;
	add.s32 	%r16080, %r16038, %r16031;
	xor.b32  	%r16081, %r16052, %r16080;
	shf.l.wrap.b32 	%r16082, %r16081, %r16081, 16;
	add.s32 	%r16083, %r16065, %r16082;
	xor.b32  	%r16084, %r16031, %r16083;
	shf.l.wrap.b32 	%r16085, %r16084, %r16084, 12;
	add.s32 	%r16086, %r16080, %r16085;
	xor.b32  	%r16087, %r16082, %r16086;
	shf.l.wrap.b32 	%r16088, %r16087, %r16087, 8;
	add.s32 	%r16089, %r16083, %r16088;
	xor.b32  	%r16090, %r16085, %r16089;
	shf.l.wrap.b32 	%r16091, %r16090, %r16090, 7;
	add.s32 	%r16092, %r16050, %r16043;
	xor.b32  	%r16093, %r16064, %r16092;
	shf.l.wrap.b32 	%r16094, %r16093, %r16093, 16;
	add.s32 	%r16095, %r16029, %r16094;
	xor.b32  	%r16096, %r16043, %r16095;
	shf.l.wrap.b32 	%r16097, %r16096, %r16096, 12;
	add.s32 	%r16098, %r16092, %r16097;
	xor.b32  	%r16099, %r16094, %r16098;
	shf.l.wrap.b32 	%r16100, %r16099, %r16099, 8;
	add.s32 	%r16101, %r16095, %r16100;
	xor.b32  	%r16102, %r16097, %r16101;
	shf.l.wrap.b32 	%r16103, %r16102, %r16102, 7;
	add.s32 	%r16104, %r16062, %r16055;
	xor.b32  	%r16105, %r16028, %r16104;
	shf.l.wrap.b32 	%r16106, %r16105, %r16105, 16;
	add.s32 	%r16107, %r16041, %r16106;
	xor.b32  	%r16108, %r16055, %r16107;
	shf.l.wrap.b32 	%r16109, %r16108, %r16108, 12;
	add.s32 	%r16110, %r16104, %r16109;
	xor.b32  	%r16111, %r16106, %r16110;
	shf.l.wrap.b32 	%r16112, %r16111, %r16111, 8;
	add.s32 	%r16113, %r16107, %r16112;
	xor.b32  	%r16114, %r16109, %r16113;
	shf.l.wrap.b32 	%r16115, %r16114, %r16114, 7;
	add.s32 	%r16116, %r16074, %r16091;
	xor.b32  	%r16117, %r16112, %r16116;
	shf.l.wrap.b32 	%r16118, %r16117, %r16117, 16;
	add.s32 	%r16119, %r16101, %r16118;
	xor.b32  	%r16120, %r16091, %r16119;
	shf.l.wrap.b32 	%r16121, %r16120, %r16120, 12;
	add.s32 	%r16122, %r16116, %r16121;
	xor.b32  	%r16123, %r16118, %r16122;
	shf.l.wrap.b32 	%r16124, %r16123, %r16123, 8;
	add.s32 	%r16125, %r16119, %r16124;
	xor.b32  	%r16126, %r16121, %r16125;
	shf.l.wrap.b32 	%r16127, %r16126, %r16126, 7;
	add.s32 	%r16128, %r16086, %r16103;
	xor.b32  	%r16129, %r16076, %r16128;
	shf.l.wrap.b32 	%r16130, %r16129, %r16129, 16;
	add.s32 	%r16131, %r16113, %r16130;
	xor.b32  	%r16132, %r16103, %r16131;
	shf.l.wrap.b32 	%r16133, %r16132, %r16132, 12;
	add.s32 	%r16134, %r16128, %r16133;
	xor.b32  	%r16135, %r16130, %r16134;
	shf.l.wrap.b32 	%r16136, %r16135, %r16135, 8;
	add.s32 	%r16137, %r16131, %r16136;
	xor.b32  	%r16138, %r16133, %r16137;
	shf.l.wrap.b32 	%r16139, %r16138, %r16138, 7;
	add.s32 	%r16140, %r16098, %r16115;
	xor.b32  	%r16141, %r16088, %r16140;
	shf.l.wrap.b32 	%r16142, %r16141, %r16141, 16;
	add.s32 	%r16143, %r16077, %r16142;
	xor.b32  	%r16144, %r16115, %r16143;
	shf.l.wrap.b32 	%r16145, %r16144, %r16144, 12;
	add.s32 	%r16146, %r16140, %r16145;
	xor.b32  	%r16147, %r16142, %r16146;
	shf.l.wrap.b32 	%r16148, %r16147, %r16147, 8;
	add.s32 	%r16149, %r16143, %r16148;
	xor.b32  	%r16150, %r16145, %r16149;
	shf.l.wrap.b32 	%r16151, %r16150, %r16150, 7;
	add.s32 	%r16152, %r16110, %r16079;
	xor.b32  	%r16153, %r16100, %r16152;
	shf.l.wrap.b32 	%r16154, %r16153, %r16153, 16;
	add.s32 	%r16155, %r16089, %r16154;
	xor.b32  	%r16156, %r16079, %r16155;
	shf.l.wrap.b32 	%r16157, %r16156, %r16156, 12;
	add.s32 	%r16158, %r16152, %r16157;
	xor.b32  	%r16159, %r16154, %r16158;
	shf.l.wrap.b32 	%r16160, %r16159, %r16159, 8;
	add.s32 	%r16161, %r16155, %r16160;
	xor.b32  	%r16162, %r16157, %r16161;
	shf.l.wrap.b32 	%r16163, %r16162, %r16162, 7;
	add.s32 	%r16164, %r16122, %r16163;
	xor.b32  	%r16165, %r16136, %r16164;
	shf.l.wrap.b32 	%r16166, %r16165, %r16165, 16;
	add.s32 	%r16167, %r16149, %r16166;
	xor.b32  	%r16168, %r16163, %r16167;
	shf.l.wrap.b32 	%r16169, %r16168, %r16168, 12;
	add.s32 	%r16170, %r16164, %r16169;
	xor.b32  	%r16171, %r16166, %r16170;
	shf.l.wrap.b32 	%r16172, %r16171, %r16171, 8;
	add.s32 	%r16173, %r16167, %r16172;
	xor.b32  	%r16174, %r16169, %r16173;
	shf.l.wrap.b32 	%r16175, %r16174, %r16174, 7;
	add.s32 	%r16176, %r16134, %r16127;
	xor.b32  	%r16177, %r16148, %r16176;
	shf.l.wrap.b32 	%r16178, %r16177, %r16177, 16;
	add.s32 	%r16179, %r16161, %r16178;
	xor.b32  	%r16180, %r16127, %r16179;
	shf.l.wrap.b32 	%r16181, %r16180, %r16180, 12;
	add.s32 	%r16182, %r16176, %r16181;
	xor.b32  	%r16183, %r16178, %r16182;
	shf.l.wrap.b32 	%r16184, %r16183, %r16183, 8;
	add.s32 	%r16185, %r16179, %r16184;
	xor.b32  	%r16186, %r16181, %r16185;
	shf.l.wrap.b32 	%r16187, %r16186, %r16186, 7;
	add.s32 	%r16188, %r16146, %r16139;
	xor.b32  	%r16189, %r16160, %r16188;
	shf.l.wrap.b32 	%r16190, %r16189, %r16189, 16;
	add.s32 	%r16191, %r16125, %r16190;
	xor.b32  	%r16192, %r16139, %r16191;
	shf.l.wrap.b32 	%r16193, %r16192, %r16192, 12;
	add.s32 	%r16194, %r16188, %r16193;
	xor.b32  	%r16195, %r16190, %r16194;
	shf.l.wrap.b32 	%r16196, %r16195, %r16195, 8;
	add.s32 	%r16197, %r16191, %r16196;
	xor.b32  	%r16198, %r16193, %r16197;
	shf.l.wrap.b32 	%r16199, %r16198, %r16198, 7;
	add.s32 	%r16200, %r16158, %r16151;
	xor.b32  	%r16201, %r16124, %r16200;
	shf.l.wrap.b32 	%r16202, %r16201, %r16201, 16;
	add.s32 	%r16203, %r16137, %r16202;
	xor.b32  	%r16204, %r16151, %r16203;
	shf.l.wrap.b32 	%r16205, %r16204, %r16204, 12;
	add.s32 	%r16206, %r16200, %r16205;
	xor.b32  	%r16207, %r16202, %r16206;
	shf.l.wrap.b32 	%r16208, %r16207, %r16207, 8;
	add.s32 	%r16209, %r16203, %r16208;
	xor.b32  	%r16210, %r16205, %r16209;
	shf.l.wrap.b32 	%r16211, %r16210, %r16210, 7;
	add.s32 	%r16212, %r16170, %r16187;
	xor.b32  	%r16213, %r16208, %r16212;
	shf.l.wrap.b32 	%r16214, %r16213, %r16213, 16;
	add.s32 	%r16215, %r16197, %r16214;
	xor.b32  	%r16216, %r16187, %r16215;
	shf.l.wrap.b32 	%r16217, %r16216, %r16216, 12;
	add.s32 	%r16218, %r16212, %r16217;
	xor.b32  	%r16219, %r16214, %r16218;
	shf.l.wrap.b32 	%r16220, %r16219, %r16219, 8;
	add.s32 	%r16221, %r16215, %r16220;
	xor.b32  	%r16222, %r16217, %r16221;
	shf.l.wrap.b32 	%r16223, %r16222, %r16222, 7;
	add.s32 	%r16224, %r16182, %r16199;
	xor.b32  	%r16225, %r16172, %r16224;
	shf.l.wrap.b32 	%r16226, %r16225, %r16225, 16;
	add.s32 	%r16227, %r16209, %r16226;
	xor.b32  	%r16228, %r16199, %r16227;
	shf.l.wrap.b32 	%r16229, %r16228, %r16228, 12;
	add.s32 	%r16230, %r16224, %r16229;
	xor.b32  	%r16231, %r16226, %r16230;
	shf.l.wrap.b32 	%r16232, %r16231, %r16231, 8;
	add.s32 	%r16233, %r16227, %r16232;
	xor.b32  	%r16234, %r16229, %r16233;
	shf.l.wrap.b32 	%r16235, %r16234, %r16234, 7;
	add.s32 	%r16236, %r16194, %r16211;
	xor.b32  	%r16237, %r16184, %r16236;
	shf.l.wrap.b32 	%r16238, %r16237, %r16237, 16;
	add.s32 	%r16239, %r16173, %r16238;
	xor.b32  	%r16240, %r16211, %r16239;
	shf.l.wrap.b32 	%r16241, %r16240, %r16240, 12;
	add.s32 	%r16242, %r16236, %r16241;
	xor.b32  	%r16243, %r16238, %r16242;
	shf.l.wrap.b32 	%r16244, %r16243, %r16243, 8;
	add.s32 	%r16245, %r16239, %r16244;
	xor.b32  	%r16246, %r16241, %r16245;
	shf.l.wrap.b32 	%r16247, %r16246, %r16246, 7;
	add.s32 	%r16248, %r16206, %r16175;
	xor.b32  	%r16249, %r16196, %r16248;
	shf.l.wrap.b32 	%r16250, %r16249, %r16249, 16;
	add.s32 	%r16251, %r16185, %r16250;
	xor.b32  	%r16252, %r16175, %r16251;
	shf.l.wrap.b32 	%r16253, %r16252, %r16252, 12;
	add.s32 	%r16254, %r16248, %r16253;
	xor.b32  	%r16255, %r16250, %r16254;
	shf.l.wrap.b32 	%r16256, %r16255, %r16255, 8;
	add.s32 	%r16257, %r16251, %r16256;
	xor.b32  	%r16258, %r16253, %r16257;
	shf.l.wrap.b32 	%r16259, %r16258, %r16258, 7;
	add.s32 	%r22591, %r15876, %r16218;
	add.s32 	%r22590, %r15888, %r16230;
	add.s32 	%r22589, %r15900, %r16242;
	add.s32 	%r22588, %r15912, %r16254;
	add.s32 	%r22592, %r22599, %r16259;
	add.s32 	%r22593, %r22598, %r16223;
	add.s32 	%r22594, %r22597, %r16235;
	add.s32 	%r22595, %r22596, %r16247;
	xor.b32  	%r16260, %r15877, 1;
	shf.l.wrap.b32 	%r16261, %r15877, %r16260, 16;
	add.s32 	%r16262, %r22599, %r16261;
	xor.b32  	%r16263, %r22599, %r16262;
	shf.l.wrap.b32 	%r16264, %r16263, %r16263, 12;
	add.s32 	%r16265, %r15877, %r16264;
	xor.b32  	%r16266, %r16261, %r16265;
	shf.l.wrap.b32 	%r16267, %r16266, %r16266, 8;
	add.s32 	%r16268, %r16262, %r16267;
	xor.b32  	%r16269, %r16264, %r16268;
	shf.l.wrap.b32 	%r16270, %r16269, %r16269, 7;
	add.s32 	%r16271, %r16265, %r15899;
	xor.b32  	%r16272, %r15920, %r16271;
	shf.l.wrap.b32 	%r16273, %r16272, %r16272, 16;
	add.s32 	%r16274, %r15909, %r16273;
	xor.b32  	%r16275, %r15899, %r16274;
	shf.l.wrap.b32 	%r16276, %r16275, %r16275, 12;
	add.s32 	%r16277, %r16271, %r16276;
	xor.b32  	%r16278, %r16273, %r16277;
	shf.l.wrap.b32 	%r16279, %r16278, %r16278, 8;
	add.s32 	%r16280, %r16274, %r16279;
	xor.b32  	%r16281, %r16276, %r16280;
	shf.l.wrap.b32 	%r16282, %r16281, %r16281, 7;
	xor.b32  	%r16283, %r16267, %r15936;
	shf.l.wrap.b32 	%r16284, %r16283, %r16283, 16;
	add.s32 	%r16285, %r15921, %r16284;
	xor.b32  	%r16286, %r15911, %r16285;
	shf.l.wrap.b32 	%r16287, %r16286, %r16286, 12;
	add.s32 	%r16288, %r15936, %r16287;
	xor.b32  	%r16289, %r16284, %r16288;
	shf.l.wrap.b32 	%r16290, %r16289, %r16289, 8;
	add.s32 	%r16291, %r16285, %r16290;
	xor.b32  	%r16292, %r16287, %r16291;
	shf.l.wrap.b32 	%r16293, %r16292, %r16292, 7;
	add.s32 	%r16294, %r16268, %r15950;
	xor.b32  	%r16295, %r15923, %r16294;
	shf.l.wrap.b32 	%r16296, %r16295, %r16295, 12;
	add.s32 	%r16297, %r15948, %r16296;
	xor.b32  	%r16298, %r15950, %r16297;
	shf.l.wrap.b32 	%r16299, %r16298, %r16298, 8;
	add.s32 	%r16300, %r16294, %r16299;
	xor.b32  	%r16301, %r16296, %r16300;
	shf.l.wrap.b32 	%r16302, %r16301, %r16301, 7;
	add.s32 	%r16303, %r15918, %r16270;
	xor.b32  	%r16304, %r15908, %r16303;
	shf.l.wrap.b32 	%r16305, %r16304, %r16304, 16;
	add.s32 	%r16306, %r15897, %r16305;
	xor.b32  	%r16307, %r16270, %r16306;
	shf.l.wrap.b32 	%r16308, %r16307, %r16307, 12;
	add.s32 	%r16309, %r16303, %r16308;
	xor.b32  	%r16310, %r16305, %r16309;
	shf.l.wrap.b32 	%r16311, %r16310, %r16310, 8;
	add.s32 	%r16312, %r16306, %r16311;
	xor.b32  	%r16313, %r16308, %r16312;
	shf.l.wrap.b32 	%r16314, %r16313, %r16313, 7;
	add.s32 	%r16315, %r16277, %r16314;
	xor.b32  	%r16316, %r16290, %r16315;
	shf.l.wrap.b32 	%r16317, %r16316, %r16316, 16;
	add.s32 	%r16318, %r16300, %r16317;
	xor.b32  	%r16319, %r16314, %r16318;
	shf.l.wrap.b32 	%r16320, %r16319, %r16319, 12;
	add.s32 	%r16321, %r16315, %r16320;
	xor.b32  	%r16322, %r16317, %r16321;
	shf.l.wrap.b32 	%r16323, %r16322, %r16322, 8;
	add.s32 	%r16324, %r16318, %r16323;
	xor.b32  	%r16325, %r16320, %r16324;
	shf.l.wrap.b32 	%r16326, %r16325, %r16325, 7;
	add.s32 	%r16327, %r16288, %r16282;
	xor.b32  	%r16328, %r16299, %r16327;
	shf.l.wrap.b32 	%r16329, %r16328, %r16328, 16;
	add.s32 	%r16330, %r16312, %r16329;
	xor.b32  	%r16331, %r16282, %r16330;
	shf.l.wrap.b32 	%r16332, %r16331, %r16331, 12;
	add.s32 	%r16333, %r16327, %r16332;
	xor.b32  	%r16334, %r16329, %r16333;
	shf.l.wrap.b32 	%r16335, %r16334, %r16334, 8;
	add.s32 	%r16336, %r16330, %r16335;
	xor.b32  	%r16337, %r16332, %r16336;
	shf.l.wrap.b32 	%r16338, %r16337, %r16337, 7;
	add.s32 	%r16339, %r16297, %r16293;
	xor.b32  	%r16340, %r16311, %r16339;
	shf.l.wrap.b32 	%r16341, %r16340, %r16340, 16;
	add.s32 	%r16342, %r16280, %r16341;
	xor.b32  	%r16343, %r16293, %r16342;
	shf.l.wrap.b32 	%r16344, %r16343, %r16343, 12;
	add.s32 	%r16345, %r16339, %r16344;
	xor.b32  	%r16346, %r16341, %r16345;
	shf.l.wrap.b32 	%r16347, %r16346, %r16346, 8;
	add.s32 	%r16348, %r16342, %r16347;
	xor.b32  	%r16349, %r16344, %r16348;
	shf.l.wrap.b32 	%r16350, %r16349, %r16349, 7;
	add.s32 	%r16351, %r16309, %r16302;
	xor.b32  	%r16352, %r16279, %r16351;
	shf.l.wrap.b32 	%r16353, %r16352, %r16352, 16;
	add.s32 	%r16354, %r16291, %r16353;
	xor.b32  	%r16355, %r16302, %r16354;
	shf.l.wrap.b32 	%r16356, %r16355, %r16355, 12;
	add.s32 	%r16357, %r16351, %r16356;
	xor.b32  	%r16358, %r16353, %r16357;
	shf.l.wrap.b32 	%r16359, %r16358, %r16358, 8;
	add.s32 	%r16360, %r16354, %r16359;
	xor.b32  	%r16361, %r16356, %r16360;
	shf.l.wrap.b32 	%r16362, %r16361, %r16361, 7;
	add.s32 	%r16363, %r16321, %r16338;
	xor.b32  	%r16364, %r16359, %r16363;
	shf.l.wrap.b32 	%r16365, %r16364, %r16364, 16;
	add.s32 	%r16366, %r16348, %r16365;
	xor.b32  	%r16367, %r16338, %r16366;
	shf.l.wrap.b32 	%r16368, %r16367, %r16367, 12;
	add.s32 	%r16369, %r16363, %r16368;
	xor.b32  	%r16370, %r16365, %r16369;
	shf.l.wrap.b32 	%r16371, %r16370, %r16370, 8;
	add.s32 	%r16372, %r16366, %r16371;
	xor.b32  	%r16373, %r16368, %r16372;
	shf.l.wrap.b32 	%r16374, %r16373, %r16373, 7;
	add.s32 	%r16375, %r16333, %r16350;
	xor.b32  	%r16376, %r16323, %r16375;
	shf.l.wrap.b32 	%r16377, %r16376, %r16376, 16;
	add.s32 	%r16378, %r16360, %r16377;
	xor.b32  	%r16379, %r16350, %r16378;
	shf.l.wrap.b32 	%r16380, %r16379, %r16379, 12;
	add.s32 	%r16381, %r16375, %r16380;
	xor.b32  	%r16382, %r16377, %r16381;
	shf.l.wrap.b32 	%r16383, %r16382, %r16382, 8;
	add.s32 	%r16384, %r16378, %r16383;
	xor.b32  	%r16385, %r16380, %r16384;
	shf.l.wrap.b32 	%r16386, %r16385, %r16385, 7;
	add.s32 	%r16387, %r16345, %r16362;
	xor.b32  	%r16388, %r16335, %r16387;
	shf.l.wrap.b32 	%r16389, %r16388, %r16388, 16;
	add.s32 	%r16390, %r16324, %r16389;
	xor.b32  	%r16391, %r16362, %r16390;
	shf.l.wrap.b32 	%r16392, %r16391, %r16391, 12;
	add.s32 	%r16393, %r16387, %r16392;
	xor.b32  	%r16394, %r16389, %r16393;
	shf.l.wrap.b32 	%r16395, %r16394, %r16394, 8;
	add.s32 	%r16396, %r16390, %r16395;
	xor.b32  	%r16397, %r16392, %r16396;
	shf.l.wrap.b32 	%r16398, %r16397, %r16397, 7;
	add.s32 	%r16399, %r16357, %r16326;
	xor.b32  	%r16400, %r16347, %r16399;
	shf.l.wrap.b32 	%r16401, %r16400, %r16400, 16;
	add.s32 	%r16402, %r16336, %r16401;
	xor.b32  	%r16403, %r16326, %r16402;
	shf.l.wrap.b32 	%r16404, %r16403, %r16403, 12;
	add.s32 	%r16405, %r16399, %r16404;
	xor.b32  	%r16406, %r16401, %r16405;
	shf.l.wrap.b32 	%r16407, %r16406, %r16406, 8;
	add.s32 	%r16408, %r16402, %r16407;
	xor.b32  	%r16409, %r16404, %r16408;
	shf.l.wrap.b32 	%r16410, %r16409, %r16409, 7;
	add.s32 	%r16411, %r16369, %r16410;
	xor.b32  	%r16412, %r16383, %r16411;
	shf.l.wrap.b32 	%r16413, %r16412, %r16412, 16;
	add.s32 	%r16414, %r16396, %r16413;
	xor.b32  	%r16415, %r16410, %r16414;
	shf.l.wrap.b32 	%r16416, %r16415, %r16415, 12;
	add.s32 	%r16417, %r16411, %r16416;
	xor.b32  	%r16418, %r16413, %r16417;
	shf.l.wrap.b32 	%r16419, %r16418, %r16418, 8;
	add.s32 	%r16420, %r16414, %r16419;
	xor.b32  	%r16421, %r16416, %r16420;
	shf.l.wrap.b32 	%r16422, %r16421, %r16421, 7;
	add.s32 	%r16423, %r16381, %r16374;
	xor.b32  	%r16424, %r16395, %r16423;
	shf.l.wrap.b32 	%r16425, %r16424, %r16424, 16;
	add.s32 	%r16426, %r16408, %r16425;
	xor.b32  	%r16427, %r16374, %r16426;
	shf.l.wrap.b32 	%r16428, %r16427, %r16427, 12;
	add.s32 	%r16429, %r16423, %r16428;
	xor.b32  	%r16430, %r16425, %r16429;
	shf.l.wrap.b32 	%r16431, %r16430, %r16430, 8;
	add.s32 	%r16432, %r16426, %r16431;
	xor.b32  	%r16433, %r16428, %r16432;
	shf.l.wrap.b32 	%r16434, %r16433, %r16433, 7;
	add.s32 	%r16435, %r16393, %r16386;
	xor.b32  	%r16436, %r16407, %r16435;
	shf.l.wrap.b32 	%r16437, %r16436, %r16436, 16;
	add.s32 	%r16438, %r16372, %r16437;
	xor.b32  	%r16439, %r16386, %r16438;
	shf.l.wrap.b32 	%r16440, %r16439, %r16439, 12;
	add.s32 	%r16441, %r16435, %r16440;
	xor.b32  	%r16442, %r16437, %r16441;
	shf.l.wrap.b32 	%r16443, %r16442, %r16442, 8;
	add.s32 	%r16444, %r16438, %r16443;
	xor.b32  	%r16445, %r16440, %r16444;
	shf.l.wrap.b32 	%r16446, %r16445, %r16445, 7;
	add.s32 	%r16447, %r16405, %r16398;
	xor.b32  	%r16448, %r16371, %r16447;
	shf.l.wrap.b32 	%r16449, %r16448, %r16448, 16;
	add.s32 	%r16450, %r16384, %r16449;
	xor.b32  	%r16451, %r16398, %r16450;
	shf.l.wrap.b32 	%r16452, %r16451, %r16451, 12;
	add.s32 	%r16453, %r16447, %r16452;
	xor.b32  	%r16454, %r16449, %r16453;
	shf.l.wrap.b32 	%r16455, %r16454, %r16454, 8;
	add.s32 	%r16456, %r16450, %r16455;
	xor.b32  	%r16457, %r16452, %r16456;
	shf.l.wrap.b32 	%r16458, %r16457, %r16457, 7;
	add.s32 	%r16459, %r16417, %r16434;
	xor.b32  	%r16460, %r16455, %r16459;
	shf.l.wrap.b32 	%r16461, %r16460, %r16460, 16;
	add.s32 	%r16462, %r16444, %r16461;
	xor.b32  	%r16463, %r16434, %r16462;
	shf.l.wrap.b32 	%r16464, %r16463, %r16463, 12;
	add.s32 	%r16465, %r16459, %r16464;
	xor.b32  	%r16466, %r16461, %r16465;
	shf.l.wrap.b32 	%r16467, %r16466, %r16466, 8;
	add.s32 	%r16468, %r16462, %r16467;
	xor.b32  	%r16469, %r16464, %r16468;
	shf.l.wrap.b32 	%r16470, %r16469, %r16469, 7;
	add.s32 	%r16471, %r16429, %r16446;
	xor.b32  	%r16472, %r16419, %r16471;
	shf.l.wrap.b32 	%r16473, %r16472, %r16472, 16;
	add.s32 	%r16474, %r16456, %r16473;
	xor.b32  	%r16475, %r16446, %r16474;
	shf.l.wrap.b32 	%r16476, %r16475, %r16475, 12;
	add.s32 	%r16477, %r16471, %r16476;
	xor.b32  	%r16478, %r16473, %r16477;
	shf.l.wrap.b32 	%r16479, %r16478, %r16478, 8;
	add.s32 	%r16480, %r16474, %r16479;
	xor.b32  	%r16481, %r16476, %r16480;
	shf.l.wrap.b32 	%r16482, %r16481, %r16481, 7;
	add.s32 	%r16483, %r16441, %r16458;
	xor.b32  	%r16484, %r16431, %r16483;
	shf.l.wrap.b32 	%r16485, %r16484, %r16484, 16;
	add.s32 	%r16486, %r16420, %r16485;
	xor.b32  	%r16487, %r16458, %r16486;
	shf.l.wrap.b32 	%r16488, %r16487, %r16487, 12;
	add.s32 	%r16489, %r16483, %r16488;
	xor.b32  	%r16490, %r16485, %r16489;
	shf.l.wrap.b32 	%r16491, %r16490, %r16490, 8;
	add.s32 	%r16492, %r16486, %r16491;
	xor.b32  	%r16493, %r16488, %r16492;
	shf.l.wrap.b32 	%r16494, %r16493, %r16493, 7;
	add.s32 	%r16495, %r16453, %r16422;
	xor.b32  	%r16496, %r16443, %r16495;
	shf.l.wrap.b32 	%r16497, %r16496, %r16496, 16;
	add.s32 	%r16498, %r16432, %r16497;
	xor.b32  	%r16499, %r16422, %r16498;
	shf.l.wrap.b32 	%r16500, %r16499, %r16499, 12;
	add.s32 	%r16501, %r16495, %r16500;
	xor.b32  	%r16502, %r16497, %r16501;
	shf.l.wrap.b32 	%r16503, %r16502, %r16502, 8;
	add.s32 	%r16504, %r16498, %r16503;
	xor.b32  	%r16505, %r16500, %r16504;
	shf.l.wrap.b32 	%r16506, %r16505, %r16505, 7;
	add.s32 	%r16507, %r16465, %r16506;
	xor.b32  	%r16508, %r16479, %r16507;
	shf.l.wrap.b32 	%r16509, %r16508, %r16508, 16;
	add.s32 	%r16510, %r16492, %r16509;
	xor.b32  	%r16511, %r16506, %r16510;
	shf.l.wrap.b32 	%r16512, %r16511, %r16511, 12;
	add.s32 	%r16513, %r16507, %r16512;
	xor.b32  	%r16514, %r16509, %r16513;
	shf.l.wrap.b32 	%r16515, %r16514, %r16514, 8;
	add.s32 	%r16516, %r16477, %r16470;
	xor.b32  	%r16517, %r16491, %r16516;
	shf.l.wrap.b32 	%r16518, %r16517, %r16517, 16;
	add.s32 	%r16519, %r16504, %r16518;
	xor.b32  	%r16520, %r16470, %r16519;
	shf.l.wrap.b32 	%r16521, %r16520, %r16520, 12;
	add.s32 	%r16522, %r16516, %r16521;
	xor.b32  	%r16523, %r16518, %r16522;
	shf.l.wrap.b32 	%r16524, %r16523, %r16523, 8;
	add.s32 	%r16525, %r16519, %r16524;
	xor.b32  	%r16526, %r16521, %r16525;
	shf.l.wrap.b32 	%r16527, %r16526, %r16526, 7;
	add.s32 	%r16528, %r16489, %r16482;
	xor.b32  	%r16529, %r16503, %r16528;
	shf.l.wrap.b32 	%r16530, %r16529, %r16529, 16;
	add.s32 	%r16531, %r16468, %r16530;
	xor.b32  	%r16532, %r16482, %r16531;
	shf.l.wrap.b32 	%r16533, %r16532, %r16532, 12;
	add.s32 	%r16534, %r16528, %r16533;
	xor.b32  	%r16535, %r16530, %r16534;
	shf.l.wrap.b32 	%r16536, %r16535, %r16535, 8;
	add.s32 	%r16537, %r16531, %r16536;
	xor.b32  	%r16538, %r16533, %r16537;
	shf.l.wrap.b32 	%r16539, %r16538, %r16538, 7;
	add.s32 	%r16540, %r16501, %r16494;
	xor.b32  	%r16541, %r16467, %r16540;
	shf.l.wrap.b32 	%r16542, %r16541, %r16541, 16;
	add.s32 	%r16543, %r16480, %r16542;
	xor.b32  	%r16544, %r16494, %r16543;
	shf.l.wrap.b32 	%r16545, %r16544, %r16544, 12;
	add.s32 	%r16546, %r16540, %r16545;
	xor.b32  	%r16547, %r16542, %r16546;
	shf.l.wrap.b32 	%r16548, %r16547, %r16547, 8;
	add.s32 	%r16549, %r16543, %r16548;
	add.s32 	%r16550, %r16513, %r16527;
	xor.b32  	%r16551, %r16548, %r16550;
	shf.l.wrap.b32 	%r16552, %r16551, %r16551, 16;
	add.s32 	%r16553, %r16537, %r16552;
	xor.b32  	%r16554, %r16527, %r16553;
	shr.u32 	%r16555, %r16554, 20;
	add.s32 	%r16556, %r16550, %r16555;
	add.s32 	%r16557, %r16522, %r16539;
	xor.b32  	%r16558, %r16515, %r16557;
	shf.l.wrap.b32 	%r16559, %r16558, %r16558, 16;
	add.s32 	%r16560, %r16549, %r16559;
	xor.b32  	%r16561, %r16539, %r16560;
	shr.u32 	%r16562, %r16561, 20;
	add.s32 	%r16563, %r16557, %r16562;
	add.s32 	%r16564, %r15876, %r16556;
	add.s32 	%r16565, %r15888, %r16563;
	not.b32 	%r16566, %r22587;
	add.s32 	%r16567, %r1279, %r16566;
	mov.u32 	%r16568, %tid.x;
	shl.b32 	%r16569, %r16568, 3;
	and.b32  	%r16570, %r16569, 7936;
	mov.u32 	%r16571, %ctaid.x;
	shl.b32 	%r16572, %r16571, 11;
	add.s32 	%r16573, %r16570, %r16572;
	and.b32  	%r16574, %r16568, 31;
	or.b32  	%r16575, %r16573, %r16574;
	add.s32 	%r16576, %r16575, %r22437;
	shr.u32 	%r16577, %r16576, %r16567;
	and.b32  	%r16578, %r16577, 1;
	setp.eq.b32 	%p146, %r16578, 1;
	selp.b32 	%r16579, %r16565, %r16564, %p146;
	cvt.u16.u32 	%rs254, %r16579;
	and.b16  	%rs364, %rs254, 1;
	and.b16  	%rs255, %rs362, 255;
	setp.ne.s16 	%p147, %rs255, 1;
	@%p147 bra 	$L__BB2_158;
	ld.param.u64 	%rd341, [fused_batch_pir_kernel_4_param_1];
	not.b32 	%r16580, %r22587;
	add.s32 	%r16581, %r1279, %r16580;
	mov.u32 	%r16582, %tid.x;
	shl.b32 	%r16583, %r16582, 3;
	and.b32  	%r16584, %r16583, 7936;
	mov.u32 	%r16585, %ctaid.x;
	shl.b32 	%r16586, %r16585, 11;
	add.s32 	%r16587, %r16584, %r16586;
	and.b32  	%r16588, %r16582, 31;
	or.b32  	%r16589, %r16587, %r16588;
	add.s32 	%r16590, %r16589, %r22437;
	shr.u32 	%r16591, %r16590, %r16581;
	and.b32  	%r16592, %r16591, 1;
	setp.eq.b32 	%p148, %r16592, 1;
	cvt.s64.s32 	%rd170, %r22587;
	cvta.to.global.u64 	%rd171, %rd341;
	mul.wide.s32 	%rd172, %r22587, 16;
	add.s64 	%rd173, %rd171, %rd172;
	ld.global.u32 	%r16593, [%rd173+2948];
	selp.b32 	%r16594, %r22592, %r22591, %p148;
	xor.b32  	%r16595, %r16594, %r16593;
	selp.b32 	%r16596, %r22593, %r22590, %p148;
	selp.b32 	%r22591, %r22591, %r16595, %p148;
	selp.b32 	%r22592, %r16595, %r22592, %p148;
	ld.global.u32 	%r16597, [%rd173+2952];
	xor.b32  	%r16598, %r16596, %r16597;
	selp.b32 	%r16599, %r22594, %r22589, %p148;
	selp.b32 	%r22590, %r22590, %r16598, %p148;
	selp.b32 	%r22593, %r16598, %r22593, %p148;
	ld.global.u32 	%r16600, [%rd173+2956];
	xor.b32  	%r16601, %r16599, %r16600;
	selp.b32 	%r16602, %r22595, %r22588, %p148;
	selp.b32 	%r22589, %r22589, %r16601, %p148;
	selp.b32 	%r22594, %r16601, %r22594, %p148;
	ld.global.u32 	%r16603, [%rd173+2960];
	xor.b32  	%r16604, %r16602, %r16603;
	selp.b64 	%rd174, 445, 420, %p148;
	selp.b32 	%r22588, %r22588, %r16604, %p148;
	selp.b32 	%r22595, %r16604, %r22595, %p148;
	add.s64 	%rd175, %rd174, %rd170;
	add.s64 	%rd176, %rd171, %rd175;
	ld.global.u8 	%rs256, [%rd176+2928];
	xor.b16  	%rs364, %rs256, %rs364;
$L__BB2_158:
	not.b32 	%r16605, %r22587;
	add.s32 	%r16606, %r1279, %r16605;
	mov.u32 	%r16607, %tid.x;
	shl.b32 	%r16608, %r16607, 3;
	and.b32  	%r16609, %r16608, 7936;
	mov.u32 	%r16610, %ctaid.x;
	shl.b32 	%r16611, %r16610, 11;
	add.s32 	%r16612, %r16609, %r16611;
	and.b32  	%r16613, %r16607, 31;
	or.b32  	%r16614, %r16612, %r16613;
	add.s32 	%r16615, %r16614, %r22437;
	shr.u32 	%r16616, %r16615, %r16606;
	and.b32  	%r16617, %r16616, 1;
	setp.eq.b32 	%p149, %r16617, 1;
	selp.b32 	%r22599, %r22592, %r22591, %p149;
	selp.b32 	%r22598, %r22593, %r22590, %p149;
	selp.b32 	%r22597, %r22594, %r22589, %p149;
	selp.b32 	%r22596, %r22595, %r22588, %p149;
	add.s32 	%r22587, %r22587, 1;
	setp.lt.u32 	%p150, %r22587, %r1279;
	mov.u16 	%rs362, %rs364;
	@%p150 bra 	$L__BB2_156;
$L__BB2_159:
	and.b16  	%rs257, %rs364, 255;
	setp.ne.s16 	%p151, %rs257, 1;
	@%p151 bra 	$L__BB2_161;
	ld.param.u64 	%rd342, [fused_batch_pir_kernel_4_param_1];
	cvta.to.global.u64 	%rd177, %rd342;
	ld.global.u32 	%r16618, [%rd177+3400];
	xor.b32  	%r22599, %r22599, %r16618;
$L__BB2_161:
	@%p151 bra 	$L__BB2_163;
	ld.param.u64 	%rd343, [fused_batch_pir_kernel_4_param_1];
	cvta.to.global.u64 	%rd178, %rd343;
	ld.global.u32 	%r16619, [%rd178+3404];
	xor.b32  	%r22598, %r22598, %r16619;
$L__BB2_163:
	@%p151 bra 	$L__BB2_165;
	ld.param.u64 	%rd344, [fused_batch_pir_kernel_4_param_1];
	cvta.to.global.u64 	%rd179, %rd344;
	ld.global.u32 	%r16620, [%rd179+3408];
	xor.b32  	%r22597, %r22597, %r16620;
$L__BB2_165:
	@%p151 bra 	$L__BB2_167;
	ld.param.u64 	%rd345, [fused_batch_pir_kernel_4_param_1];
	cvta.to.global.u64 	%rd180, %rd345;
	ld.global.u32 	%r16621, [%rd180+3412];
	xor.b32  	%r22596, %r22596, %r16621;
$L__BB2_167:
	ld.param.u32 	%r21839, [fused_batch_pir_kernel_4_param_3];
	mov.u32 	%r16623, %tid.x;
	shl.b32 	%r16624, %r16623, 3;
	and.b32  	%r16625, %r16624, 7936;
	mov.u32 	%r16626, %ctaid.x;
	shl.b32 	%r16627, %r16626, 11;
	add.s32 	%r16628, %r16625, %r16627;
	and.b32  	%r16629, %r16623, 31;
	or.b32  	%r16630, %r16628, %r16629;
	add.s32 	%r16631, %r16630, %r22437;
	setp.ge.s32 	%p155, %r16631, %r21839;
	mov.u32 	%r16632, s_mem;
	cvt.u64.u32 	%rd181, %r16632;
	cvta.shared.u64 	%rd182, %rd181;
	add.s64 	%rd183, %rd182, 49407;
	and.b64  	%rd184, %rd183, -16;
	mul.lo.s32 	%r16633, %r16623, 12;
	mul.wide.u32 	%rd185, %r16633, 16;
	add.s64 	%rd186, %rd184, %rd185;
	st.v4.u32 	[%rd186+96], {%r22599, %r22598, %r22597, %r22596};
	mov.b32 	%r22620, 0;
	mov.u32 	%r22621, %r22620;
	mov.u32 	%r22622, %r22620;
	mov.u32 	%r22623, %r22620;
	@%p155 bra 	$L__BB2_181;
	ld.param.u64 	%rd346, [fused_batch_pir_kernel_4_param_1];
	cvta.to.global.u64 	%rd187, %rd346;
	ld.global.u8 	%rs261, [%rd187+3433];
	max.u16 	%rs262, %rs261, 11;
	cvt.u32.u16 	%r16634, %rs262;
	add.s32 	%r22611, %r16634, -11;
	ld.shared.u32 	%r22623, [s_mem+49292];
	ld.shared.v4.u32 	{%r22622, %r22621, %r22620, %r16635}, [s_mem+49296];
	mov.b64 	%rd188, {%r22620, %r16635};
	shr.u64 	%rd189, %rd188, 32;
	cvt.u16.u64 	%rs367, %rd189;
	cvt.u32.u16 	%r1334, %rs261;
	setp.ge.u32 	%p156, %r22611, %r1334;
	@%p156 bra 	$L__BB2_173;
	mov.u16 	%rs365, %rs367;
$L__BB2_170:
	ld.const.u32 	%r16636, [CHACHA_CONSTANTS];
	add.s32 	%r16637, %r16636, %r22623;
	shf.l.wrap.b32 	%r16638, %r16637, %r16637, 16;
	add.s32 	%r16639, %r22623, %r16638;
	xor.b32  	%r16640, %r22623, %r16639;
	shf.l.wrap.b32 	%r16641, %r16640, %r16640, 12;
	add.s32 	%r16642, %r16637, %r16641;
	xor.b32  	%r16643, %r16638, %r16642;
	shf.l.wrap.b32 	%r16644, %r16643, %r16643, 8;
	add.s32 	%r16645, %r16639, %r16644;
	xor.b32  	%r16646, %r16641, %r16645;
	shf.l.wrap.b32 	%r16647, %r16646, %r16646, 7;
	ld.const.u32 	%r16648, [CHACHA_CONSTANTS+4];
	add.s32 	%r16649, %r16648, %r22622;
	shf.l.wrap.b32 	%r16650, %r16649, %r16649, 16;
	add.s32 	%r16651, %r22622, %r16650;
	xor.b32  	%r16652, %r22622, %r16651;
	shf.l.wrap.b32 	%r16653, %r16652, %r16652, 12;
	add.s32 	%r16654, %r16649, %r16653;
	xor.b32  	%r16655, %r16650, %r16654;
	shf.l.wrap.b32 	%r16656, %r16655, %r16655, 8;
	add.s32 	%r16657, %r16651, %r16656;
	xor.b32  	%r16658, %r16653, %r16657;
	shf.l.wrap.b32 	%r16659, %r16658, %r16658, 7;
	ld.const.u32 	%r16660, [CHACHA_CONSTANTS+8];
	add.s32 	%r16661, %r16660, %r22621;
	shf.l.wrap.b32 	%r16662, %r16661, %r16661, 16;
	add.s32 	%r16663, %r22621, %r16662;
	xor.b32  	%r16664, %r22621, %r16663;
	shf.l.wrap.b32 	%r16665, %r16664, %r16664, 12;
	add.s32 	%r16666, %r16661, %r16665;
	xor.b32  	%r16667, %r16662, %r16666;
	shf.l.wrap.b32 	%r16668, %r16667, %r16667, 8;
	add.s32 	%r16669, %r16663, %r16668;
	xor.b32  	%r16670, %r16665, %r16669;
	shf.l.wrap.b32 	%r16671, %r16670, %r16670, 7;
	ld.const.u32 	%r16672, [CHACHA_CONSTANTS+12];
	add.s32 	%r16673, %r16672, %r22620;
	shf.l.wrap.b32 	%r16674, %r16673, %r16673, 16;
	add.s32 	%r16675, %r22620, %r16674;
	xor.b32  	%r16676, %r22620, %r16675;
	shf.l.wrap.b32 	%r16677, %r16676, %r16676, 12;
	add.s32 	%r16678, %r16673, %r16677;
	xor.b32  	%r16679, %r16674, %r16678;
	shf.l.wrap.b32 	%r16680, %r16679, %r16679, 8;
	add.s32 	%r16681, %r16675, %r16680;
	xor.b32  	%r16682, %r16677, %r16681;
	shf.l.wrap.b32 	%r16683, %r16682, %r16682, 7;
	add.s32 	%r16684, %r16642, %r16659;
	xor.b32  	%r16685, %r16680, %r16684;
	shf.l.wrap.b32 	%r16686, %r16685, %r16685, 16;
	add.s32 	%r16687, %r16669, %r16686;
	xor.b32  	%r16688, %r16659, %r16687;
	shf.l.wrap.b32 	%r16689, %r16688, %r16688, 12;
	add.s32 	%r16690, %r16684, %r16689;
	xor.b32  	%r16691, %r16686, %r16690;
	shf.l.wrap.b32 	%r16692, %r16691, %r16691, 8;
	add.s32 	%r16693, %r16687, %r16692;
	xor.b32  	%r16694, %r16689, %r16693;
	shf.l.wrap.b32 	%r16695, %r16694, %r16694, 7;
	add.s32 	%r16696, %r16654, %r16671;
	xor.b32  	%r16697, %r16644, %r16696;
	shf.l.wrap.b32 	%r16698, %r16697, %r16697, 16;
	add.s32 	%r16699, %r16681, %r16698;
	xor.b32  	%r16700, %r16671, %r16699;
	shf.l.wrap.b32 	%r16701, %r16700, %r16700, 12;
	add.s32 	%r16702, %r16696, %r16701;
	xor.b32  	%r16703, %r16698, %r16702;
	shf.l.wrap.b32 	%r16704, %r16703, %r16703, 8;
	add.s32 	%r16705, %r16699, %r16704;
	xor.b32  	%r16706, %r16701, %r16705;
	shf.l.wrap.b32 	%r16707, %r16706, %r16706, 7;
	add.s32 	%r16708, %r16666, %r16683;
	xor.b32  	%r16709, %r16656, %r16708;
	shf.l.wrap.b32 	%r16710, %r16709, %r16709, 16;
	add.s32 	%r16711, %r16645, %r16710;
	xor.b32  	%r16712, %r16683, %r16711;
	shf.l.wrap.b32 	%r16713, %r16712, %r16712, 12;
	add.s32 	%r16714, %r16708, %r16713;
	xor.b32  	%r16715, %r16710, %r16714;
	shf.l.wrap.b32 	%r16716, %r16715, %r16715, 8;
	add.s32 	%r16717, %r16711, %r16716;
	xor.b32  	%r16718, %r16713, %r16717;
	shf.l.wrap.b32 	%r16719, %r16718, %r16718, 7;
	add.s32 	%r16720, %r16678, %r16647;
	xor.b32  	%r16721, %r16668, %r16720;
	shf.l.wrap.b32 	%r16722, %r16721, %r16721, 16;
	add.s32 	%r16723, %r16657, %r16722;
	xor.b32  	%r16724, %r16647, %r16723;
	shf.l.wrap.b32 	%r16725, %r16724, %r16724, 12;
	add.s32 	%r16726, %r16720, %r16725;
	xor.b32  	%r16727, %r16722, %r16726;
	shf.l.wrap.b32 	%r16728, %r16727, %r16727, 8;
	add.s32 	%r16729, %r16723, %r16728;
	xor.b32  	%r16730, %r16725, %r16729;
	shf.l.wrap.b32 	%r16731, %r16730, %r16730, 7;
	add.s32 	%r16732, %r16690, %r16731;
	xor.b32  	%r16733, %r16704, %r16732;
	shf.l.wrap.b32 	%r16734, %r16733, %r16733, 16;
	add.s32 	%r16735, %r16717, %r16734;
	xor.b32  	%r16736, %r16731, %r16735;
	shf.l.wrap.b32 	%r16737, %r16736, %r16736, 12;
	add.s32 	%r16738, %r16732, %r16737;
	xor.b32  	%r16739, %r16734, %r16738;
	shf.l.wrap.b32 	%r16740, %r16739, %r16739, 8;
	add.s32 	%r16741, %r16735, %r16740;
	xor.b32  	%r16742, %r16737, %r16741;
	shf.l.wrap.b32 	%r16743, %r16742, %r16742, 7;
	add.s32 	%r16744, %r16702, %r16695;
	xor.b32  	%r16745, %r16716, %r16744;
	shf.l.wrap.b32 	%r16746, %r16745, %r16745, 16;
	add.s32 	%r16747, %r16729, %r16746;
	xor.b32  	%r16748, %r16695, %r16747;
	shf.l.wrap.b32 	%r16749, %r16748, %r16748, 12;
	add.s32 	%r16750, %r16744, %r16749;
	xor.b32  	%r16751, %r16746, %r16750;
	shf.l.wrap.b32 	%r16752, %r16751, %r16751, 8;
	add.s32 	%r16753, %r16747, %r16752;
	xor.b32  	%r16754, %r16749, %r16753;
	shf.l.wrap.b32 	%r16755, %r16754, %r16754, 7;
	add.s32 	%r16756, %r16714, %r16707;
	xor.b32  	%r16757, %r16728, %r16756;
	shf.l.wrap.b32 	%r16758, %r16757, %r16757, 16;
	add.s32 	%r16759, %r16693, %r16758;
	xor.b32  	%r16760, %r16707, %r16759;
	shf.l.wrap.b32 	%r16761, %r16760, %r16760, 12;
	add.s32 	%r16762, %r16756, %r16761;
	xor.b32  	%r16763, %r16758, %r16762;
	shf.l.wrap.b32 	%r16764, %r16763, %r16763, 8;
	add.s32 	%r16765, %r16759, %r16764;
	xor.b32  	%r16766, %r16761, %r16765;
	shf.l.wrap.b32 	%r16767, %r16766, %r16766, 7;
	add.s32 	%r16768, %r16726, %r16719;
	xor.b32  	%r16769, %r16692, %r16768;
	shf.l.wrap.b32 	%r16770, %r16769, %r16769, 16;
	add.s32 	%r16771, %r16705, %r16770;
	xor.b32  	%r16772, %r16719, %r16771;
	shf.l.wrap.b32 	%r16773, %r16772, %r16772, 12;
	add.s32 	%r16774, %r16768, %r16773;
	xor.b32  	%r16775, %r16770, %r16774;
	shf.l.wrap.b32 	%r16776, %r16775, %r16775, 8;
	add.s32 	%r16777, %r16771, %r16776;
	xor.b32  	%r16778, %r16773, %r16777;
	shf.l.wrap.b32 	%r16779, %r16778, %r16778, 7;
	add.s32 	%r16780, %r16738, %r16755;
	xor.b32  	%r16781, %r16776, %r16780;
	shf.l.wrap.b32 	%r16782, %r16781, %r16781, 16;
	add.s32 	%r16783, %r16765, %r16782;
	xor.b32  	%r16784, %r16755, %r16783;
	shf.l.wrap.b32 	%r16785, %r16784, %r16784, 12;
	add.s32 	%r16786, %r16780, %r16785;
	xor.b32  	%r16787, %r16782, %r16786;
	shf.l.wrap.b32 	%r16788, %r16787, %r16787, 8;
	add.s32 	%r16789, %r16783, %r16788;
	xor.b32  	%r16790, %r16785, %r16789;
	shf.l.wrap.b32 	%r16791, %r16790, %r16790, 7;
	add.s32 	%r16792, %r16750, %r16767;
	xor.b32  	%r16793, %r16740, %r16792;
	shf.l.wrap.b32 	%r16794, %r16793, %r16793, 16;
	add.s32 	%r16795, %r16777, %r16794;
	xor.b32  	%r16796, %r16767, %r16795;
	shf.l.wrap.b32 	%r16797, %r16796, %r16796, 12;
	add.s32 	%r16798, %r16792, %r16797;
	xor.b32  	%r16799, %r16794, %r16798;
	shf.l.wrap.b32 	%r16800, %r16799, %r16799, 8;
	add.s32 	%r16801, %r16795, %r16800;
	xor.b32  	%r16802, %r16797, %r16801;
	shf.l.wrap.b32 	%r16803, %r16802, %r16802, 7;
	add.s32 	%r16804, %r16762, %r16779;
	xor.b32  	%r16805, %r16752, %r16804;
	shf.l.wrap.b32 	%r16806, %r16805, %r16805, 16;
	add.s32 	%r16807, %r16741, %r16806;
	xor.b32  	%r16808, %r16779, %r16807;
	shf.l.wrap.b32 	%r16809, %r16808, %r16808, 12;
	add.s32 	%r16810, %r16804, %r16809;
	xor.b32  	%r16811, %r16806, %r16810;
	shf.l.wrap.b32 	%r16812, %r16811, %r16811, 8;
	add.s32 	%r16813, %r16807, %r16812;
	xor.b32  	%r16814, %r16809, %r16813;
	shf.l.wrap.b32 	%r16815, %r16814, %r16814, 7;
	add.s32 	%r16816, %r16774, %r16743;
	xor.b32  	%r16817, %r16764, %r16816;
	shf.l.wrap.b32 	%r16818, %r16817, %r16817, 16;
	add.s32 	%r16819, %r16753, %r16818;
	xor.b32  	%r16820, %r16743, %r16819;
	shf.l.wrap.b32 	%r16821, %r16820, %r16820, 12;
	add.s32 	%r16822, %r16816, %r16821;
	xor.b32  	%r16823, %r16818, %r16822;
	shf.l.wrap.b32 	%r16824, %r16823, %r16823, 8;
	add.s32 	%r16825, %r16819, %r16824;
	xor.b32  	%r16826, %r16821, %r16825;
	shf.l.wrap.b32 	%r16827, %r16826, %r16826, 7;
	add.s32 	%r16828, %r16786, %r16827;
	xor.b32  	%r16829, %r16800, %r16828;
	shf.l.wrap.b32 	%r16830, %r16829, %r16829, 16;
	add.s32 	%r16831, %r16813, %r16830;
	xor.b32  	%r16832, %r16827, %r16831;
	shf.l.wrap.b32 	%r16833, %r16832, %r16832, 12;
	add.s32 	%r16834, %r16828, %r16833;
	xor.b32  	%r16835, %r16830, %r16834;
	shf.l.wrap.b32 	%r16836, %r16835, %r16835, 8;
	add.s32 	%r16837, %r16831, %r16836;
	xor.b32  	%r16838, %r16833, %r16837;
	shf.l.wrap.b32 	%r16839, %r16838, %r16838, 7;
	add.s32 	%r16840, %r16798, %r16791;
	xor.b32  	%r16841, %r16812, %r16840;
	shf.l.wrap.b32 	%r16842, %r16841, %r16841, 16;
	add.s32 	%r16843, %r16825, %r16842;
	xor.b32  	%r16844, %r16791, %r16843;
	shf.l.wrap.b32 	%r16845, %r16844, %r16844, 12;
	add.s32 	%r16846, %r16840, %r16845;
	xor.b32  	%r16847, %r16842, %r16846;
	shf.l.wrap.b32 	%r16848, %r16847, %r16847, 8;
	add.s32 	%r16849, %r16843, %r16848;
	xor.b32  	%r16850, %r16845, %r16849;
	shf.l.wrap.b32 	%r16851, %r16850, %r16850, 7;
	add.s32 	%r16852, %r16810, %r16803;
	xor.b32  	%r16853, %r16824, %r16852;
	shf.l.wrap.b32 	%r16854, %r16853, %r16853, 16;
	add.s32 	%r16855, %r16789, %r16854;
	xor.b32  	%r16856, %r16803, %r16855;
	shf.l.wrap.b32 	%r16857, %r16856, %r16856, 12;
	add.s32 	%r16858, %r16852, %r16857;
	xor.b32  	%r16859, %r16854, %r16858;
	shf.l.wrap.b32 	%r16860, %r16859, %r16859, 8;
	add.s32 	%r16861, %r16855, %r16860;
	xor.b32  	%r16862, %r16857, %r16861;
	shf.l.wrap.b32 	%r16863, %r16862, %r16862, 7;
	add.s32 	%r16864, %r16822, %r16815;
	xor.b32  	%r16865, %r16788, %r16864;
	shf.l.wrap.b32 	%r16866, %r16865, %r16865, 16;
	add.s32 	%r16867, %r16801, %r16866;
	xor.b32  	%r16868, %r16815, %r16867;
	shf.l.wrap.b32 	%r16869, %r16868, %r16868, 12;
	add.s32 	%r16870, %r16864, %r16869;
	xor.b32  	%r16871, %r16866, %r16870;
	shf.l.wrap.b32 	%r16872, %r16871, %r16871, 8;
	add.s32 	%r16873, %r16867, %r16872;
	xor.b32  	%r16874, %r16869, %r16873;
	shf.l.wrap.b32 	%r16875, %r16874, %r16874, 7;
	add.s32 	%r16876, %r16834, %r16851;
	xor.b32  	%r16877, %r16872, %r16876;
	shf.l.wrap.b32 	%r16878, %r16877, %r16877, 16;
	add.s32 	%r16879, %r16861, %r16878;
	xor.b32  	%r16880, %r16851, %r16879;
	shf.l.wrap.b32 	%r16881, %r16880, %r16880, 12;
	add.s32 	%r16882, %r16876, %r16881;
	xor.b32  	%r16883, %r16878, %r16882;
	shf.l.wrap.b32 	%r16884, %r16883, %r16883, 8;
	add.s32 	%r16885, %r16879, %r16884;
	xor.b32  	%r16886, %r16881, %r16885;
	shf.l.wrap.b32 	%r16887, %r16886, %r16886, 7;
	add.s32 	%r16888, %r16846, %r16863;
	xor.b32  	%r16889, %r16836, %r16888;
	shf.l.wrap.b32 	%r16890, %r16889, %r16889, 16;
	add.s32 	%r16891, %r16873, %r16890;
	xor.b32  	%r16892, %r16863, %r16891;
	shf.l.wrap.b32 	%r16893, %r16892, %r16892, 12;
	add.s32 	%r16894, %r16888, %r16893;
	xor.b32  	%r16895, %r16890, %r16894;
	shf.l.wrap.b32 	%r16896, %r16895, %r16895, 8;
	add.s32 	%r16897, %r16891, %r16896;
	xor.b32  	%r16898, %r16893, %r16897;
	shf.l.wrap.b32 	%r16899, %r16898, %r16898, 7;
	add.s32 	%r16900, %r16858, %r16875;
	xor.b32  	%r16901, %r16848, %r16900;
	shf.l.wrap.b32 	%r16902, %r16901, %r16901, 16;
	add.s32 	%r16903, %r16837, %r16902;
	xor.b32  	%r16904, %r16875, %r16903;
	shf.l.wrap.b32 	%r16905, %r16904, %r16904, 12;
	add.s32 	%r16906, %r16900, %r16905;
	xor.b32  	%r16907, %r16902, %r16906;
	shf.l.wrap.b32 	%r16908, %r16907, %r16907, 8;
	add.s32 	%r16909, %r16903, %r16908;
	xor.b32  	%r16910, %r16905, %r16909;
	shf.l.wrap.b32 	%r16911, %r16910, %r16910, 7;
	add.s32 	%r16912, %r16870, %r16839;
	xor.b32  	%r16913, %r16860, %r16912;
	shf.l.wrap.b32 	%r16914, %r16913, %r16913, 16;
	add.s32 	%r16915, %r16849, %r16914;
	xor.b32  	%r16916, %r16839, %r16915;
	shf.l.wrap.b32 	%r16917, %r16916, %r16916, 12;
	add.s32 	%r16918, %r16912, %r16917;
	xor.b32  	%r16919, %r16914, %r16918;
	shf.l.wrap.b32 	%r16920, %r16919, %r16919, 8;
	add.s32 	%r16921, %r16915, %r16920;
	xor.b32  	%r16922, %r16917, %r16921;
	shf.l.wrap.b32 	%r16923, %r16922, %r16922, 7;
	add.s32 	%r16924, %r16882, %r16923;
	xor.b32  	%r16925, %r16896, %r16924;
	shf.l.wrap.b32 	%r16926, %r16925, %r16925, 16;
	add.s32 	%r16927, %r16909, %r16926;
	xor.b32  	%r16928, %r16923, %r16927;
	shf.l.wrap.b32 	%r16929, %r16928, %r16928, 12;
	add.s32 	%r16930, %r16924, %r16929;
	xor.b32  	%r16931, %r16926, %r16930;
	shf.l.wrap.b32 	%r16932, %r16931, %r16931, 8;
	add.s32 	%r16933, %r16927, %r16932;
	xor.b32  	%r16934, %r16929, %r16933;
	shf.l.wrap.b32 	%r16935, %r16934, %r16934, 7;
	add.s32 	%r16936, %r16894, %r16887;
	xor.b32  	%r16937, %r16908, %r16936;
	shf.l.wrap.b32 	%r16938, %r16937, %r16937, 16;
	add.s32 	%r16939, %r16921, %r16938;
	xor.b32  	%r16940, %r16887, %r16939;
	shf.l.wrap.b32 	%r16941, %r16940, %r16940, 12;
	add.s32 	%r16942, %r16936, %r16941;
	xor.b32  	%r16943, %r16938, %r16942;
	shf.l.wrap.b32 	%r16944, %r16943, %r16943, 8;
	add.s32 	%r16945, %r16939, %r16944;
	xor.b32  	%r16946, %r16941, %r16945;
	shf.l.wrap.b32 	%r16947, %r16946, %r16946, 7;
	add.s32 	%r16948, %r16906, %r16899;
	xor.b32  	%r16949, %r16920, %r16948;
	shf.l.wrap.b32 	%r16950, %r16949, %r16949, 16;
	add.s32 	%r16951, %r16885, %r16950;
	xor.b32  	%r16952, %r16899, %r16951;
	shf.l.wrap.b32 	%r16953, %r16952, %r16952, 12;
	add.s32 	%r16954, %r16948, %r16953;
	xor.b32  	%r16955, %r16950, %r16954;
	shf.l.wrap.b32 	%r16956, %r16955, %r16955, 8;
	add.s32 	%r16957, %r16951, %r16956;
	xor.b32  	%r16958, %r16953, %r16957;
	shf.l.wrap.b32 	%r16959, %r16958, %r16958, 7;
	add.s32 	%r16960, %r16918, %r16911;
	xor.b32  	%r16961, %r16884, %r16960;
	shf.l.wrap.b32 	%r16962, %r16961, %r16961, 16;
	add.s32 	%r16963, %r16897, %r16962;
	xor.b32  	%r16964, %r16911, %r16963;
	shf.l.wrap.b32 	%r16965, %r16964, %r16964, 12;
	add.s32 	%r16966, %r16960, %r16965;
	xor.b32  	%r16967, %r16962, %r16966;
	shf.l.wrap.b32 	%r16968, %r16967, %r16967, 8;
	add.s32 	%r16969, %r16963, %r16968;
	xor.b32  	%r16970, %r16965, %r16969;
	shf.l.wrap.b32 	%r16971, %r16970, %r16970, 7;
	add.s32 	%r16972, %r16930, %r16947;
	xor.b32  	%r16973, %r16968, %r16972;
	shf.l.wrap.b32 	%r16974, %r16973, %r16973, 16;
	add.s32 	%r16975, %r16957, %r16974;
	xor.b32  	%r16976, %r16947, %r16975;
	shf.l.wrap.b32 	%r16977, %r16976, %r16976, 12;
	add.s32 	%r16978, %r16972, %r16977;
	xor.b32  	%r16979, %r16974, %r16978;
	shf.l.wrap.b32 	%r16980, %r16979, %r16979, 8;
	add.s32 	%r16981, %r16975, %r16980;
	xor.b32  	%r16982, %r16977, %r16981;
	shf.l.wrap.b32 	%r16983, %r16982, %r16982, 7;
	add.s32 	%r16984, %r16942, %r16959;
	xor.b32  	%r16985, %r16932, %r16984;
	shf.l.wrap.b32 	%r16986, %r16985, %r16985, 16;
	add.s32 	%r16987, %r16969, %r16986;
	xor.b32  	%r16988, %r16959, %r16987;
	shf.l.wrap.b32 	%r16989, %r16988, %r16988, 12;
	add.s32 	%r16990, %r16984, %r16989;
	xor.b32  	%r16991, %r16986, %r16990;
	shf.l.wrap.b32 	%r16992, %r16991, %r16991, 8;
	add.s32 	%r16993, %r16987, %r16992;
	xor.b32  	%r16994, %r16989, %r16993;
	shf.l.wrap.b32 	%r16995, %r16994, %r16994, 7;
	add.s32 	%r16996, %r16954, %r16971;
	xor.b32  	%r16997, %r16944, %r16996;
	shf.l.wrap.b32 	%r16998, %r16997, %r16997, 16;
	add.s32 	%r16999, %r16933, %r16998;
	xor.b32  	%r17000, %r16971, %r16999;
	shf.l.wrap.b32 	%r17001, %r17000, %r17000, 12;
	add.s32 	%r17002, %r16996, %r17001;
	xor.b32  	%r17003, %r16998, %r17002;
	shf.l.wrap.b32 	%r17004, %r17003, %r17003, 8;
	add.s32 	%r17005, %r16999, %r17004;
	xor.b32  	%r17006, %r17001, %r17005;
	shf.l.wrap.b32 	%r17007, %r17006, %r17006, 7;
	add.s32 	%r17008, %r16966, %r16935;
	xor.b32  	%r17009, %r16956, %r17008;
	shf.l.wrap.b32 	%r17010, %r17009, %r17009, 16;
	add.s32 	%r17011, %r16945, %r17010;
	xor.b32  	%r17012, %r16935, %r17011;
	shf.l.wrap.b32 	%r17013, %r17012, %r17012, 12;
	add.s32 	%r17014, %r17008, %r17013;
	xor.b32  	%r17015, %r17010, %r17014;
	shf.l.wrap.b32 	%r17016, %r17015, %r17015, 8;
	add.s32 	%r17017, %r17011, %r17016;
	xor.b32  	%r17018, %r17013, %r17017;
	shf.l.wrap.b32 	%r17019, %r17018, %r17018, 7;
	add.s32 	%r22615, %r16636, %r16978;
	add.s32 	%r22614, %r16648, %r16990;
	add.s32 	%r22613, %r16660, %r17002;
	add.s32 	%r22612, %r16672, %r17014;
	add.s32 	%r22616, %r22623, %r17019;
	add.s32 	%r22617, %r22622, %r16983;
	add.s32 	%r22618, %r22621, %r16995;
	add.s32 	%r22619, %r22620, %r17007;
	xor.b32  	%r17020, %r16637, 1;
	shf.l.wrap.b32 	%r17021, %r16637, %r17020, 16;
	add.s32 	%r17022, %r22623, %r17021;
	xor.b32  	%r17023, %r22623, %r17022;
	shf.l.wrap.b32 	%r17024, %r17023, %r17023, 12;
	add.s32 	%r17025, %r16637, %r17024;
	xor.b32  	%r17026, %r17021, %r17025;
	shf.l.wrap.b32 	%r17027, %r17026, %r17026, 8;
	add.s32 	%r17028, %r17022, %r17027;
	xor.b32  	%r17029, %r17024, %r17028;
	shf.l.wrap.b32 	%r17030, %r17029, %r17029, 7;
	add.s32 	%r17031, %r17025, %r16659;
	xor.b32  	%r17032, %r16680, %r17031;
	shf.l.wrap.b32 	%r17033, %r17032, %r17032, 16;
	add.s32 	%r17034, %r16669, %r17033;
	xor.b32  	%r17035, %r16659, %r17034;
	shf.l.wrap.b32 	%r17036, %r17035, %r17035, 12;
	add.s32 	%r17037, %r17031, %r17036;
	xor.b32  	%r17038, %r17033, %r17037;
	shf.l.wrap.b32 	%r17039, %r17038, %r17038, 8;
	add.s32 	%r17040, %r17034, %r17039;
	xor.b32  	%r17041, %r17036, %r17040;
	shf.l.wrap.b32 	%r17042, %r17041, %r17041, 7;
	xor.b32  	%r17043, %r17027, %r16696;
	shf.l.wrap.b32 	%r17044, %r17043, %r17043, 16;
	add.s32 	%r17045, %r16681, %r17044;
	xor.b32  	%r17046, %r16671, %r17045;
	shf.l.wrap.b32 	%r17047, %r17046, %r17046, 12;
	add.s32 	%r17048, %r16696, %r17047;
	xor.b32  	%r17049, %r17044, %r17048;
	shf.l.wrap.b32 	%r17050, %r17049, %r17049, 8;
	add.s32 	%r17051, %r17045, %r17050;
	xor.b32  	%r17052, %r17047, %r17051;
	shf.l.wrap.b32 	%r17053, %r17052, %r17052, 7;
	add.s32 	%r17054, %r17028, %r16710;
	xor.b32  	%r17055, %r16683, %r17054;
	shf.l.wrap.b32 	%r17056, %r17055, %r17055, 12;
	add.s32 	%r17057, %r16708, %r17056;
	xor.b32  	%r17058, %r16710, %r17057;
	shf.l.wrap.b32 	%r17059, %r17058, %r17058, 8;
	add.s32 	%r17060, %r17054, %r17059;
	xor.b32  	%r17061, %r17056, %r17060;
	shf.l.wrap.b32 	%r17062, %r17061, %r17061, 7;
	add.s32 	%r17063, %r16678, %r17030;
	xor.b32  	%r17064, %r16668, %r17063;
	shf.l.wrap.b32 	%r17065, %r17064, %r17064, 16;
	add.s32 	%r17066, %r16657, %r17065;
	xor.b32  	%r17067, %r17030, %r17066;
	shf.l.wrap.b32 	%r17068, %r17067, %r17067, 12;
	add.s32 	%r17069, %r17063, %r17068;
	xor.b32  	%r17070, %r17065, %r17069;
	shf.l.wrap.b32 	%r17071, %r17070, %r17070, 8;
	add.s32 	%r17072, %r17066, %r17071;
	xor.b32  	%r17073, %r17068, %r17072;
	shf.l.wrap.b32 	%r17074, %r17073, %r17073, 7;
	add.s32 	%r17075, %r17037, %r17074;
	xor.b32  	%r17076, %r17050, %r17075;
	shf.l.wrap.b32 	%r17077, %r17076, %r17076, 16;
	add.s32 	%r17078, %r17060, %r17077;
	xor.b32  	%r17079, %r17074, %r17078;
	shf.l.wrap.b32 	%r17080, %r17079, %r17079, 12;
	add.s32 	%r17081, %r17075, %r17080;
	xor.b32  	%r17082, %r17077, %r17081;
	shf.l.wrap.b32 	%r17083, %r17082, %r17082, 8;
	add.s32 	%r17084, %r17078, %r17083;
	xor.b32  	%r17085, %r17080, %r17084;
	shf.l.wrap.b32 	%r17086, %r17085, %r17085, 7;
	add.s32 	%r17087, %r17048, %r17042;
	xor.b32  	%r17088, %r17059, %r17087;
	shf.l.wrap.b32 	%r17089, %r17088, %r17088, 16;
	add.s32 	%r17090, %r17072, %r17089;
	xor.b32  	%r17091, %r17042, %r17090;
	shf.l.wrap.b32 	%r17092, %r17091, %r17091, 12;
	add.s32 	%r17093, %r17087, %r17092;
	xor.b32  	%r17094, %r17089, %r17093;
	shf.l.wrap.b32 	%r17095, %r17094, %r17094, 8;
	add.s32 	%r17096, %r17090, %r17095;
	xor.b32  	%r17097, %r17092, %r17096;
	shf.l.wrap.b32 	%r17098, %r17097, %r17097, 7;
	add.s32 	%r17099, %r17057, %r17053;
	xor.b32  	%r17100, %r17071, %r17099;
	shf.l.wrap.b32 	%r17101, %r17100, %r17100, 16;
	add.s32 	%r17102, %r17040, %r17101;
	xor.b32  	%r17103, %r17053, %r17102;
	shf.l.wrap.b32 	%r17104, %r17103, %r17103, 12;
	add.s32 	%r17105, %r17099, %r17104;
	xor.b32  	%r17106, %r17101, %r17105;
	shf.l.wrap.b32 	%r17107, %r17106, %r17106, 8;
	add.s32 	%r17108, %r17102, %r17107;
	xor.b32  	%r17109, %r17104, %r17108;
	shf.l.wrap.b32 	%r17110, %r17109, %r17109, 7;
	add.s32 	%r17111, %r17069, %r17062;
	xor.b32  	%r17112, %r17039, %r17111;
	shf.l.wrap.b32 	%r17113, %r17112, %r17112, 16;
	add.s32 	%r17114, %r17051, %r17113;
	xor.b32  	%r17115, %r17062, %r17114;
	shf.l.wrap.b32 	%r17116, %r17115, %r17115, 12;
	add.s32 	%r17117, %r17111, %r17116;
	xor.b32  	%r17118, %r17113, %r17117;
	shf.l.wrap.b32 	%r17119, %r17118, %r17118, 8;
	add.s32 	%r17120, %r17114, %r17119;
	xor.b32  	%r17121, %r17116, %r17120;
	shf.l.wrap.b32 	%r17122, %r17121, %r17121, 7;
	add.s32 	%r17123, %r17081, %r17098;
	xor.b32  	%r17124, %r17119, %r17123;
	shf.l.wrap.b32 	%r17125, %r17124, %r17124, 16;
	add.s32 	%r17126, %r17108, %r17125;
	xor.b32  	%r17127, %r17098, %r17126;
	shf.l.wrap.b32 	%r17128, %r17127, %r17127, 12;
	add.s32 	%r17129, %r17123, %r17128;
	xor.b32  	%r17130, %r17125, %r17129;
	shf.l.wrap.b32 	%r17131, %r17130, %r17130, 8;
	add.s32 	%r17132, %r17126, %r17131;
	xor.b32  	%r17133, %r17128, %r17132;
	shf.l.wrap.b32 	%r17134, %r17133, %r17133, 7;
	add.s32 	%r17135, %r17093, %r17110;
	xor.b32  	%r17136, %r17083, %r17135;
	shf.l.wrap.b32 	%r17137, %r17136, %r17136, 16;
	add.s32 	%r17138, %r17120, %r17137;
	xor.b32  	%r17139, %r17110, %r17138;
	shf.l.wrap.b32 	%r17140, %r17139, %r17139, 12;
	add.s32 	%r17141, %r17135, %r17140;
	xor.b32  	%r17142, %r17137, %r17141;
	shf.l.wrap.b32 	%r17143, %r17142, %r17142, 8;
	add.s32 	%r17144, %r17138, %r17143;
	xor.b32  	%r17145, %r17140, %r17144;
	shf.l.wrap.b32 	%r17146, %r17145, %r17145, 7;
	add.s32 	%r17147, %r17105, %r17122;
	xor.b32  	%r17148, %r17095, %r17147;
	shf.l.wrap.b32 	%r17149, %r17148, %r17148, 16;
	add.s32 	%r17150, %r17084, %r17149;
	xor.b32  	%r17151, %r17122, %r17150;
	shf.l.wrap.b32 	%r17152, %r17151, %r17151, 12;
	add.s32 	%r17153, %r17147, %r17152;
	xor.b32  	%r17154, %r17149, %r17153;
	shf.l.wrap.b32 	%r17155, %r17154, %r17154, 8;
	add.s32 	%r17156, %r17150, %r17155;
	xor.b32  	%r17157, %r17152, %r17156;
	shf.l.wrap.b32 	%r17158, %r17157, %r17157, 7;
	add.s32 	%r17159, %r17117, %r17086;
	xor.b32  	%r17160, %r17107, %r17159;
	shf.l.wrap.b32 	%r17161, %r17160, %r17160, 16;
	add.s32 	%r17162, %r17096, %r17161;
	xor.b32  	%r17163, %r17086, %r17162;
	shf.l.wrap.b32 	%r17164, %r17163, %r17163, 12;
	add.s32 	%r17165, %r17159, %r17164;
	xor.b32  	%r17166, %r17161, %r17165;
	shf.l.wrap.b32 	%r17167, %r17166, %r17166, 8;
	add.s32 	%r17168, %r17162, %r17167;
	xor.b32  	%r17169, %r17164, %r17168;
	shf.l.wrap.b32 	%r17170, %r17169, %r17169, 7;
	add.s32 	%r17171, %r17129, %r17170;
	xor.b32  	%r17172, %r17143, %r17171;
	shf.l.wrap.b32 	%r17173, %r17172, %r17172, 16;
	add.s32 	%r17174, %r17156, %r17173;
	xor.b32  	%r17175, %r17170, %r17174;
	shf.l.wrap.b32 	%r17176, %r17175, %r17175, 12;
	add.s32 	%r17177, %r17171, %r17176;
	xor.b32  	%r17178, %r17173, %r17177;
	shf.l.wrap.b32 	%r17179, %r17178, %r17178, 8;
	add.s32 	%r17180, %r17174, %r17179;
	xor.b32  	%r17181, %r17176, %r17180;
	shf.l.wrap.b32 	%r17182, %r17181, %r17181, 7;
	add.s32 	%r17183, %r17141, %r17134;
	xor.b32  	%r17184, %r17155, %r17183;
	shf.l.wrap.b32 	%r17185, %r17184, %r17184, 16;
	add.s32 	%r17186, %r17168, %r17185;
	xor.b32  	%r17187, %r17134, %r17186;
	shf.l.wrap.b32 	%r17188, %r17187, %r17187, 12;
	add.s32 	%r17189, %r17183, %r17188;
	xor.b32  	%r17190, %r17185, %r17189;
	shf.l.wrap.b32 	%r17191, %r17190, %r17190, 8;
	add.s32 	%r17192, %r17186, %r17191;
	xor.b32  	%r17193, %r17188, %r17192;
	shf.l.wrap.b32 	%r17194, %r17193, %r17193, 7;
	add.s32 	%r17195, %r17153, %r17146;
	xor.b32  	%r17196, %r17167, %r17195;
	shf.l.wrap.b32 	%r17197, %r17196, %r17196, 16;
	add.s32 	%r17198, %r17132, %r17197;
	xor.b32  	%r17199, %r17146, %r17198;
	shf.l.wrap.b32 	%r17200, %r17199, %r17199, 12;
	add.s32 	%r17201, %r17195, %r17200;
	xor.b32  	%r17202, %r17197, %r17201;
	shf.l.wrap.b32 	%r17203, %r17202, %r17202, 8;
	add.s32 	%r17204, %r17198, %r17203;
	xor.b32  	%r17205, %r17200, %r17204;
	shf.l.wrap.b32 	%r17206, %r17205, %r17205, 7;
	add.s32 	%r17207, %r17165, %r17158;
	xor.b32  	%r17208, %r17131, %r17207;
	shf.l.wrap.b32 	%r17209, %r17208, %r17208, 16;
	add.s32 	%r17210, %r17144, %r17209;
	xor.b32  	%r17211, %r17158, %r17210;
	shf.l.wrap.b32 	%r17212, %r17211, %r17211, 12;
	add.s32 	%r17213, %r17207, %r17212;
	xor.b32  	%r17214, %r17209, %r17213;
	shf.l.wrap.b32 	%r17215, %r17214, %r17214, 8;
	add.s32 	%r17216, %r17210, %r17215;
	xor.b32  	%r17217, %r17212, %r17216;
	shf.l.wrap.b32 	%r17218, %r17217, %r17217, 7;
	add.s32 	%r17219, %r17177, %r17194;
	xor.b32  	%r17220, %r17215, %r17219;
	shf.l.wrap.b32 	%r17221, %r17220, %r17220, 16;
	add.s32 	%r17222, %r17204, %r17221;
	xor.b32  	%r17223, %r17194, %r17222;
	shf.l.wrap.b32 	%r17224, %r17223, %r17223, 12;
	add.s32 	%r17225, %r17219, %r17224;
	xor.b32  	%r17226, %r17221, %r17225;
	shf.l.wrap.b32 	%r17227, %r17226, %r17226, 8;
	add.s32 	%r17228, %r17222, %r17227;
	xor.b32  	%r17229, %r17224, %r17228;
	shf.l.wrap.b32 	%r17230, %r17229, %r17229, 7;
	add.s32 	%r17231, %r17189, %r17206;
	xor.b32  	%r17232, %r17179, %r17231;
	shf.l.wrap.b32 	%r17233, %r17232, %r17232, 16;
	add.s32 	%r17234, %r17216, %r17233;
	xor.b32  	%r17235, %r17206, %r17234;
	shf.l.wrap.b32 	%r17236, %r17235, %r17235, 12;
	add.s32 	%r17237, %r17231, %r17236;
	xor.b32  	%r17238, %r17233, %r17237;
	shf.l.wrap.b32 	%r17239, %r17238, %r17238, 8;
	add.s32 	%r17240, %r17234, %r17239;
	xor.b32  	%r17241, %r17236, %r17240;
	shf.l.wrap.b32 	%r17242, %r17241, %r17241, 7;
	add.s32 	%r17243, %r17201, %r17218;
	xor.b32  	%r17244, %r17191, %r17243;
	shf.l.wrap.b32 	%r17245, %r17244, %r17244, 16;
	add.s32 	%r17246, %r17180, %r17245;
	xor.b32  	%r17247, %r17218, %r17246;
	shf.l.wrap.b32 	%r17248, %r17247, %r17247, 12;
	add.s32 	%r17249, %r17243, %r17248;
	xor.b32  	%r17250, %r17245, %r17249;
	shf.l.wrap.b32 	%r17251, %r17250, %r17250, 8;
	add.s32 	%r17252, %r17246, %r17251;
	xor.b32  	%r17253, %r17248, %r17252;
	shf.l.wrap.b32 	%r17254, %r17253, %r17253, 7;
	add.s32 	%r17255, %r17213, %r17182;
	xor.b32  	%r17256, %r17203, %r17255;
	shf.l.wrap.b32 	%r17257, %r17256, %r17256, 16;
	add.s32 	%r17258, %r17192, %r17257;
	xor.b32  	%r17259, %r17182, %r17258;
	shf.l.wrap.b32 	%r17260, %r17259, %r17259, 12;
	add.s32 	%r17261, %r17255, %r17260;
	xor.b32  	%r17262, %r17257, %r17261;
	shf.l.wrap.b32 	%r17263, %r17262, %r17262, 8;
	add.s32 	%r17264, %r17258, %r17263;
	xor.b32  	%r17265, %r17260, %r17264;
	shf.l.wrap.b32 	%r17266, %r17265, %r17265, 7;
	add.s32 	%r17267, %r17225, %r17266;
	xor.b32  	%r17268, %r17239, %r17267;
	shf.l.wrap.b32 	%r17269, %r17268, %r17268, 16;
	add.s32 	%r17270, %r17252, %r17269;
	xor.b32  	%r17271, %r17266, %r17270;
	shf.l.wrap.b32 	%r17272, %r17271, %r17271, 12;
	add.s32 	%r17273, %r17267, %r17272;
	xor.b32  	%r17274, %r17269, %r17273;
	shf.l.wrap.b32 	%r17275, %r17274, %r17274, 8;
	add.s32 	%r17276, %r17237, %r17230;
	xor.b32  	%r17277, %r17251, %r17276;
	shf.l.wrap.b32 	%r17278, %r17277, %r17277, 16;
	add.s32 	%r17279, %r17264, %r17278;
	xor.b32  	%r17280, %r17230, %r17279;
	shf.l.wrap.b32 	%r17281, %r17280, %r17280, 12;
	add.s32 	%r17282, %r17276, %r17281;
	xor.b32  	%r17283, %r17278, %r17282;
	shf.l.wrap.b32 	%r17284, %r17283, %r17283, 8;
	add.s32 	%r17285, %r17279, %r17284;
	xor.b32  	%r17286, %r17281, %r17285;
	shf.l.wrap.b32 	%r17287, %r17286, %r17286, 7;
	add.s32 	%r17288, %r17249, %r17242;
	xor.b32  	%r17289, %r17263, %r17288;
	shf.l.wrap.b32 	%r17290, %r17289, %r17289, 16;
	add.s32 	%r17291, %r17228, %r17290;
	xor.b32  	%r17292, %r17242, %r17291;
	shf.l.wrap.b32 	%r17293, %r17292, %r17292, 12;
	add.s32 	%r17294, %r17288, %r17293;
	xor.b32  	%r17295, %r17290, %r17294;
	shf.l.wrap.b32 	%r17296, %r17295, %r17295, 8;
	add.s32 	%r17297, %r17291, %r17296;
	xor.b32  	%r17298, %r17293, %r17297;
	shf.l.wrap.b32 	%r17299, %r17298, %r17298, 7;
	add.s32 	%r17300, %r17261, %r17254;
	xor.b32  	%r17301, %r17227, %r17300;
	shf.l.wrap.b32 	%r17302, %r17301, %r17301, 16;
	add.s32 	%r17303, %r17240, %r17302;
	xor.b32  	%r17304, %r17254, %r17303;
	shf.l.wrap.b32 	%r17305, %r17304, %r17304, 12;
	add.s32 	%r17306, %r17300, %r17305;
	xor.b32  	%r17307, %r17302, %r17306;
	shf.l.wrap.b32 	%r17308, %r17307, %r17307, 8;
	add.s32 	%r17309, %r17303, %r17308;
	add.s32 	%r17310, %r17273, %r17287;
	xor.b32  	%r17311, %r17308, %r17310;
	shf.l.wrap.b32 	%r17312, %r17311, %r17311, 16;
	add.s32 	%r17313, %r17297, %r17312;
	xor.b32  	%r17314, %r17287, %r17313;
	shr.u32 	%r17315, %r17314, 20;
	add.s32 	%r17316, %r17310, %r17315;
	add.s32 	%r17317, %r17282, %r17299;
	xor.b32  	%r17318, %r17275, %r17317;
	shf.l.wrap.b32 	%r17319, %r17318, %r17318, 16;
	add.s32 	%r17320, %r17309, %r17319;
	xor.b32  	%r17321, %r17299, %r17320;
	shr.u32 	%r17322, %r17321, 20;
	add.s32 	%r17323, %r17317, %r17322;
	add.s32 	%r17324, %r16636, %r17316;
	add.s32 	%r17325, %r16648, %r17323;
	not.b32 	%r17326, %r22611;
	add.s32 	%r17327, %r1334, %r17326;
	mov.u32 	%r17328, %tid.x;
	shl.b32 	%r17329, %r17328, 3;
	and.b32  	%r17330, %r17329, 7936;
	mov.u32 	%r17331, %ctaid.x;
	shl.b32 	%r17332, %r17331, 11;
	add.s32 	%r17333, %r17330, %r17332;
	and.b32  	%r17334, %r17328, 31;
	or.b32  	%r17335, %r17333, %r17334;
	add.s32 	%r17336, %r17335, %r22437;
	shr.u32 	%r17337, %r17336, %r17327;
	and.b32  	%r17338, %r17337, 1;
	setp.eq.b32 	%p157, %r17338, 1;
	selp.b32 	%r17339, %r17325, %r17324, %p157;
	cvt.u16.u32 	%rs263, %r17339;
	and.b16  	%rs367, %rs263, 1;
	and.b16  	%rs264, %rs365, 255;
	setp.ne.s16 	%p158, %rs264, 1;
	@%p158 bra 	$L__BB2_172;
	ld.param.u64 	%rd347, [fused_batch_pir_kernel_4_param_1];
	not.b32 	%r17340, %r22611;
	add.s32 	%r17341, %r1334, %r17340;
	mov.u32 	%r17342, %tid.x;
	shl.b32 	%r17343, %r17342, 3;
	and.b32  	%r17344, %r17343, 7936;
	mov.u32 	%r17345, %ctaid.x;
	shl.b32 	%r17346, %r17345, 11;
	add.s32 	%r17347, %r17344, %r17346;
	and.b32  	%r17348, %r17342, 31;
	or.b32  	%r17349, %r17347, %r17348;
	add.s32 	%r17350, %r17349, %r22437;
	shr.u32 	%r17351, %r17350, %r17341;
	and.b32  	%r17352, %r17351, 1;
	setp.eq.b32 	%p159, %r17352, 1;
	cvt.s64.s32 	%rd190, %r22611;
	cvta.to.global.u64 	%rd191, %rd347;
	mul.wide.s32 	%rd192, %r22611, 16;
	add.s64 	%rd193, %rd191, %rd192;
	ld.global.u32 	%r17353, [%rd193+3436];
	selp.b32 	%r17354, %r22616, %r22615, %p159;
	xor.b32  	%r17355, %r17354, %r17353;
	selp.b32 	%r17356, %r22617, %r22614, %p159;
	selp.b32 	%r22615, %r22615, %r17355, %p159;
	selp.b32 	%r22616, %r17355, %r22616, %p159;
	ld.global.u32 	%r17357, [%rd193+3440];
	xor.b32  	%r17358, %r17356, %r17357;
	selp.b32 	%r17359, %r22618, %r22613, %p159;
	selp.b32 	%r22614, %r22614, %r17358, %p159;
	selp.b32 	%r22617, %r17358, %r22617, %p159;
	ld.global.u32 	%r17360, [%rd193+3444];
	xor.b32  	%r17361, %r17359, %r17360;
	selp.b32 	%r17362, %r22619, %r22612, %p159;
	selp.b32 	%r22613, %r22613, %r17361, %p159;
	selp.b32 	%r22618, %r17361, %r22618, %p159;
	ld.global.u32 	%r17363, [%rd193+3448];
	xor.b32  	%r17364, %r17362, %r17363;
	selp.b64 	%rd194, 445, 420, %p159;
	selp.b32 	%r22612, %r22612, %r17364, %p159;
	selp.b32 	%r22619, %r17364, %r22619, %p159;
	add.s64 	%rd195, %rd194, %rd190;
	add.s64 	%rd196, %rd191, %rd195;
	ld.global.u8 	%rs265, [%rd196+3416];
	xor.b16  	%rs367, %rs265, %rs367;
$L__BB2_172:
	not.b32 	%r17365, %r22611;
	add.s32 	%r17366, %r1334, %r17365;
	mov.u32 	%r17367, %tid.x;
	shl.b32 	%r17368, %r17367, 3;
	and.b32  	%r17369, %r17368, 7936;
	mov.u32 	%r17370, %ctaid.x;
	shl.b32 	%r17371, %r17370, 11;
	add.s32 	%r17372, %r17369, %r17371;
	and.b32  	%r17373, %r17367, 31;
	or.b32  	%r17374, %r17372, %r17373;
	add.s32 	%r17375, %r17374, %r22437;
	shr.u32 	%r17376, %r17375, %r17366;
	and.b32  	%r17377, %r17376, 1;
	setp.eq.b32 	%p160, %r17377, 1;
	selp.b32 	%r22623, %r22616, %r22615, %p160;
	selp.b32 	%r22622, %r22617, %r22614, %p160;
	selp.b32 	%r22621, %r22618, %r22613, %p160;
	selp.b32 	%r22620, %r22619, %r22612, %p160;
	add.s32 	%r22611, %r22611, 1;
	setp.lt.u32 	%p161, %r22611, %r1334;
	mov.u16 	%rs365, %rs367;
	@%p161 bra 	$L__BB2_170;
$L__BB2_173:
	and.b16  	%rs266, %rs367, 255;
	setp.ne.s16 	%p162, %rs266, 1;
	@%p162 bra 	$L__BB2_175;
	ld.param.u64 	%rd348, [fused_batch_pir_kernel_4_param_1];
	cvta.to.global.u64 	%rd197, %rd348;
	ld.global.u32 	%r17378, [%rd197+3888];
	xor.b32  	%r22623, %r22623, %r17378;
$L__BB2_175:
	@%p162 bra 	$L__BB2_177;
	ld.param.u64 	%rd349, [fused_batch_pir_kernel_4_param_1];
	cvta.to.global.u64 	%rd198, %rd349;
	ld.global.u32 	%r17379, [%rd198+3892];
	xor.b32  	%r22622, %r22622, %r17379;
$L__BB2_177:
	@%p162 bra 	$L__BB2_179;
	ld.param.u64 	%rd350, [fused_batch_pir_kernel_4_param_1];
	cvta.to.global.u64 	%rd199, %rd350;
	ld.global.u32 	%r17380, [%rd199+3896];
	xor.b32  	%r22621, %r22621, %r17380;
$L__BB2_179:
	@%p162 bra 	$L__BB2_181;
	ld.param.u64 	%rd351, [fused_batch_pir_kernel_4_param_1];
	cvta.to.global.u64 	%rd200, %rd351;
	ld.global.u32 	%r17381, [%rd200+3900];
	xor.b32  	%r22620, %r22620, %r17381;
$L__BB2_181:
	ld.param.u32 	%r21840, [fused_batch_pir_kernel_4_param_3];
	mov.u32 	%r17383, %tid.x;
	shl.b32 	%r17384, %r17383, 3;
	and.b32  	%r17385, %r17384, 7936;
	mov.u32 	%r17386, %ctaid.x;
	shl.b32 	%r17387, %r17386, 11;
	add.s32 	%r17388, %r17385, %r17387;
	and.b32  	%r17389, %r17383, 31;
	or.b32  	%r17390, %r17388, %r17389;
	add.s32 	%r17391, %r17390, %r22437;
	setp.ge.s32 	%p166, %r17391, %r21840;
	mov.u32 	%r17392, s_mem;
	cvt.u64.u32 	%rd201, %r17392;
	cvta.shared.u64 	%rd202, %rd201;
	add.s64 	%rd203, %rd202, 49407;
	and.b64  	%rd204, %rd203, -16;
	mul.lo.s32 	%r17393, %r17383, 12;
	mul.wide.u32 	%rd205, %r17393, 16;
	add.s64 	%rd206, %rd204, %rd205;
	st.v4.u32 	[%rd206+112], {%r22623, %r22622, %r22621, %r22620};
	mov.b32 	%r22644, 0;
	mov.u32 	%r22645, %r22644;
	mov.u32 	%r22646, %r22644;
	mov.u32 	%r22647, %r22644;
	@%p166 bra 	$L__BB2_195;
	ld.param.u64 	%rd352, [fused_batch_pir_kernel_4_param_1];
	cvta.to.global.u64 	%rd207, %rd352;
	ld.global.u8 	%rs270, [%rd207+3921];
	max.u16 	%rs271, %rs270, 11;
	cvt.u32.u16 	%r17394, %rs271;
	add.s32 	%r22635, %r17394, -11;
	ld.shared.v4.u32 	{%r22647, %r22646, %r22645, %r22644}, [s_mem+49312];
	ld.shared.u8 	%rs370, [s_mem+49328];
	cvt.u32.u16 	%r1389, %rs270;
	setp.ge.u32 	%p167, %r22635, %r1389;
	@%p167 bra 	$L__BB2_187;
	mov.u16 	%rs368, %rs370;
$L__BB2_184:
	ld.const.u32 	%r17395, [CHACHA_CONSTANTS];
	add.s32 	%r17396, %r17395, %r22647;
	shf.l.wrap.b32 	%r17397, %r17396, %r17396, 16;
	add.s32 	%r17398, %r22647, %r17397;
	xor.b32  	%r17399, %r22647, %r17398;
	shf.l.wrap.b32 	%r17400, %r17399, %r17399, 12;
	add.s32 	%r17401, %r17396, %r17400;
	xor.b32  	%r17402, %r17397, %r17401;
	shf.l.wrap.b32 	%r17403, %r17402, %r17402, 8;
	add.s32 	%r17404, %r17398, %r17403;
	xor.b32  	%r17405, %r17400, %r17404;
	shf.l.wrap.b32 	%r17406, %r17405, %r17405, 7;
	ld.const.u32 	%r17407, [CHACHA_CONSTANTS+4];
	add.s32 	%r17408, %r17407, %r22646;
	shf.l.wrap.b32 	%r17409, %r17408, %r17408, 16;
	add.s32 	%r17410, %r22646, %r17409;
	xor.b32  	%r17411, %r22646, %r17410;
	shf.l.wrap.b32 	%r17412, %r17411, %r17411, 12;
	add.s32 	%r17413, %r17408, %r17412;
	xor.b32  	%r17414, %r17409, %r17413;
	shf.l.wrap.b32 	%r17415, %r17414, %r17414, 8;
	add.s32 	%r17416, %r17410, %r17415;
	xor.b32  	%r17417, %r17412, %r17416;
	shf.l.wrap.b32 	%r17418, %r17417, %r17417, 7;
	ld.const.u32 	%r17419, [CHACHA_CONSTANTS+8];
	add.s32 	%r17420, %r17419, %r22645;
	shf.l.wrap.b32 	%r17421, %r17420, %r17420, 16;
	add.s32 	%r17422, %r22645, %r17421;
	xor.b32  	%r17423, %r22645, %r17422;
	shf.l.wrap.b32 	%r17424, %r17423, %r17423, 12;
	add.s32 	%r17425, %r17420, %r17424;
	xor.b32  	%r17426, %r17421, %r17425;
	shf.l.wrap.b32 	%r17427, %r17426, %r17426, 8;
	add.s32 	%r17428, %r17422, %r17427;
	xor.b32  	%r17429, %r17424, %r17428;
	shf.l.wrap.b32 	%r17430, %r17429, %r17429, 7;
	ld.const.u32 	%r17431, [CHACHA_CONSTANTS+12];
	add.s32 	%r17432, %r17431, %r22644;
	shf.l.wrap.b32 	%r17433, %r17432, %r17432, 16;
	add.s32 	%r17434, %r22644, %r17433;
	xor.b32  	%r17435, %r22644, %r17434;
	shf.l.wrap.b32 	%r17436, %r17435, %r17435, 12;
	add.s32 	%r17437, %r17432, %r17436;
	xor.b32  	%r17438, %r17433, %r17437;
	shf.l.wrap.b32 	%r17439, %r17438, %r17438, 8;
	add.s32 	%r17440, %r17434, %r17439;
	xor.b32  	%r17441, %r17436, %r17440;
	shf.l.wrap.b32 	%r17442, %r17441, %r17441, 7;
	add.s32 	%r17443, %r17401, %r17418;
	xor.b32  	%r17444, %r17439, %r17443;
	shf.l.wrap.b32 	%r17445, %r17444, %r17444, 16;
	add.s32 	%r17446, %r17428, %r17445;
	xor.b32  	%r17447, %r17418, %r17446;
	shf.l.wrap.b32 	%r17448, %r17447, %r17447, 12;
	add.s32 	%r17449, %r17443, %r17448;
	xor.b32  	%r17450, %r17445, %r17449;
	shf.l.wrap.b32 	%r17451, %r17450, %r17450, 8;
	add.s32 	%r17452, %r17446, %r17451;
	xor.b32  	%r17453, %r17448, %r17452;
	shf.l.wrap.b32 	%r17454, %r17453, %r17453, 7;
	add.s32 	%r17455, %r17413, %r17430;
	xor.b32  	%r17456, %r17403, %r17455;
	shf.l.wrap.b32 	%r17457, %r17456, %r17456, 16;
	add.s32 	%r17458, %r17440, %r17457;
	xor.b32  	%r17459, %r17430, %r17458;
	shf.l.wrap.b32 	%r17460, %r17459, %r17459, 12;
	add.s32 	%r17461, %r17455, %r17460;
	xor.b32  	%r17462, %r17457, %r17461;
	shf.l.wrap.b32 	%r17463, %r17462, %r17462, 8;
	add.s32 	%r17464, %r17458, %r17463;
	xor.b32  	%r17465, %r17460, %r17464;
	shf.l.wrap.b32 	%r17466, %r17465, %r17465, 7;
	add.s32 	%r17467, %r17425, %r17442;
	xor.b32  	%r17468, %r17415, %r17467;
	shf.l.wrap.b32 	%r17469, %r17468, %r17468, 16;
	add.s32 	%r17470, %r17404, %r17469;
	xor.b32  	%r17471, %r17442, %r17470;
	shf.l.wrap.b32 	%r17472, %r17471, %r17471, 12;
	add.s32 	%r17473, %r17467, %r17472;
	xor.b32  	%r17474, %r17469, %r17473;
	shf.l.wrap.b32 	%r17475, %r17474, %r17474, 8;
	add.s32 	%r17476, %r17470, %r17475;
	xor.b32  	%r17477, %r17472, %r17476;
	shf.l.wrap.b32 	%r17478, %r17477, %r17477, 7;
	add.s32 	%r17479, %r17437, %r17406;
	xor.b32  	%r17480, %r17427, %r17479;
	shf.l.wrap.b32 	%r17481, %r17480, %r17480, 16;
	add.s32 	%r17482, %r17416, %r17481;
	xor.b32  	%r17483, %r17406, %r17482;
	shf.l.wrap.b32 	%r17484, %r17483, %r17483, 12;
	add.s32 	%r17485, %r17479, %r17484;
	xor.b32  	%r17486, %r17481, %r17485;
	shf.l.wrap.b32 	%r17487, %r17486, %r17486, 8;
	add.s32 	%r17488, %r17482, %r17487;
	xor.b32  	%r17489, %r17484, %r17488;
	shf.l.wrap.b32 	%r17490, %r17489, %r17489, 7;
	add.s32 	%r17491, %r17449, %r17490;
	xor.b32  	%r17492, %r17463, %r17491;
	shf.l.wrap.b32 	%r17493, %r17492, %r17492, 16;
	add.s32 	%r17494, %r17476, %r17493;
	xor.b32  	%r17495, %r17490, %r17494;
	shf.l.wrap.b32 	%r17496, %r17495, %r17495, 12;
	add.s32 	%r17497, %r17491, %r17496;
	xor.b32  	%r17498, %r17493, %r17497;
	shf.l.wrap.b32 	%r17499, %r17498, %r17498, 8;
	add.s32 	%r17500, %r17494, %r17499;
	xor.b32  	%r17501, %r17496, %r17500;
	shf.l.wrap.b32 	%r17502, %r17501, %r17501, 7;
	add.s32 	%r17503, %r17461, %r17454;
	xor.b32  	%r17504, %r17475, %r17503;
	shf.l.wrap.b32 	%r17505, %r17504, %r17504, 16;
	add.s32 	%r17506, %r17488, %r17505;
	xor.b32  	%r17507, %r17454, %r17506;
	shf.l.wrap.b32 	%r17508, %r17507, %r17507, 12;
	add.s32 	%r17509, %r17503, %r17508;
	xor.b32  	%r17510, %r17505, %r17509;
	shf.l.wrap.b32 	%r17511, %r17510, %r17510, 8;
	add.s32 	%r17512, %r17506, %r17511;
	xor.b32  	%r17513, %r17508, %r17512;
	shf.l.wrap.b32 	%r17514, %r17513, %r17513, 7;
	add.s32 	%r17515, %r17473, %r17466;
	xor.b32  	%r17516, %r17487, %r17515;
	shf.l.wrap.b32 	%r17517, %r17516, %r17516, 16;
	add.s32 	%r17518, %r17452, %r17517;
	xor.b32  	%r17519, %r17466, %r17518;
	shf.l.wrap.b32 	%r17520, %r17519, %r17519, 12;
	add.s32 	%r17521, %r17515, %r17520;
	xor.b32  	%r17522, %r17517, %r17521;
	shf.l.wrap.b32 	%r17523, %r17522, %r17522, 8;
	add.s32 	%r17524, %r17518, %r17523;
	xor.b32  	%r17525, %r17520, %r17524;
	shf.l.wrap.b32 	%r17526, %r17525, %r17525, 7;
	add.s32 	%r17527, %r17485, %r17478;
	xor.b32  	%r17528, %r17451, %r17527;
	shf.l.wrap.b32 	%r17529, %r17528, %r17528, 16;
	add.s32 	%r17530, %r17464, %r17529;
	xor.b32  	%r17531, %r17478, %r17530;
	shf.l.wrap.b32 	%r17532, %r17531, %r17531, 12;
	add.s32 	%r17533, %r17527, %r17532;
	xor.b32  	%r17534, %r17529, %r17533;
	shf.l.wrap.b32 	%r17535, %r17534, %r17534, 8;
	add.s32 	%r17536, %r17530, %r17535;
	xor.b32  	%r17537, %r17532, %r17536;
	shf.l.wrap.b32 	%r17538, %r17537, %r17537, 7;
	add.s32 	%r17539, %r17497, %r17514;
	xor.b32  	%r17540, %r17535, %r17539;
	shf.l.wrap.b32 	%r17541, %r17540, %r17540, 16;
	add.s32 	%r17542, %r17524, %r17541;
	xor.b32  	%r17543, %r17514, %r17542;
	shf.l.wrap.b32 	%r17544, %r17543, %r17543, 12;
	add.s32 	%r17545, %r17539, %r17544;
	xor.b32  	%r17546, %r17541, %r17545;
	shf.l.wrap.b32 	%r17547, %r17546, %r17546, 8;
	add.s32 	%r17548, %r17542, %r17547;
	xor.b32  	%r17549, %r17544, %r17548;
	shf.l.wrap.b32 	%r17550, %r17549, %r17549, 7;
	add.s32 	%r17551, %r17509, %r17526;
	xor.b32  	%r17552, %r17499, %r17551;
	shf.l.wrap.b32 	%r17553, %r17552, %r17552, 16;
	add.s32 	%r17554, %r17536, %r17553;
	xor.b32  	%r17555, %r17526, %r17554;
	shf.l.wrap.b32 	%r17556, %r17555, %r17555, 12;
	add.s32 	%r17557, %r17551, %r17556;
	xor.b32  	%r17558, %r17553, %r17557;
	shf.l.wrap.b32 	%r17559, %r17558, %r17558, 8;
	add.s32 	%r17560, %r17554, %r17559;
	xor.b32  	%r17561, %r17556, %r17560;
	shf.l.wrap.b32 	%r17562, %r17561, %r17561, 7;
	add.s32 	%r17563, %r17521, %r17538;
	xor.b32  	%r17564, %r17511, %r17563;
	shf.l.wrap.b32 	%r17565, %r17564, %r17564, 16;
	add.s32 	%r17566, %r17500, %r17565;
	xor.b32  	%r17567, %r17538, %r17566;
	shf.l.wrap.b32 	%r17568, %r17567, %r17567, 12;
	add.s32 	%r17569, %r17563, %r17568;
	xor.b32  	%r17570, %r17565, %r17569;
	shf.l.wrap.b32 	%r17571, %r17570, %r17570, 8;
	add.s32 	%r17572, %r17566, %r17571;
	xor.b32  	%r17573, %r17568, %r17572;
	shf.l.wrap.b32 	%r17574, %r17573, %r17573, 7;
	add.s32 	%r17575, %r17533, %r17502;
	xor.b32  	%r17576, %r17523, %r17575;
	shf.l.wrap.b32 	%r17577, %r17576, %r17576, 16;
	add.s32 	%r17578, %r17512, %r17577;
	xor.b32  	%r17579, %r17502, %r17578;
	shf.l.wrap.b32 	%r17580, %r17579, %r17579, 12;
	add.s32 	%r17581, %r17575, %r17580;
	xor.b32  	%r17582, %r17577, %r17581;
	shf.l.wrap.b32 	%r17583, %r17582, %r17582, 8;
	add.s32 	%r17584, %r17578, %r17583;
	xor.b32  	%r17585, %r17580, %r17584;
	shf.l.wrap.b32 	%r17586, %r17585, %r17585, 7;
	add.s32 	%r17587, %r17545, %r17586;
	xor.b32  	%r17588, %r17559, %r17587;
	shf.l.wrap.b32 	%r17589, %r17588, %r17588, 16;
	add.s32 	%r17590, %r17572, %r17589;
	xor.b32  	%r17591, %r17586, %r17590;
	shf.l.wrap.b32 	%r17592, %r17591, %r17591, 12;
	add.s32 	%r17593, %r17587, %r17592;
	xor.b32  	%r17594, %r17589, %r17593;
	shf.l.wrap.b32 	%r17595, %r17594, %r17594, 8;
	add.s32 	%r17596, %r17590, %r17595;
	xor.b32  	%r17597, %r17592, %r17596;
	shf.l.wrap.b32 	%r17598, %r17597, %r17597, 7;
	add.s32 	%r17599, %r17557, %r17550;
	xor.b32  	%r17600, %r17571, %r17599;
	shf.l.wrap.b32 	%r17601, %r17600, %r17600, 16;
	add.s32 	%r17602, %r17584, %r17601;
	xor.b32  	%r17603, %r17550, %r17602;
	shf.l.wrap.b32 	%r17604, %r17603, %r17603, 12;
	add.s32 	%r17605, %r17599, %r17604;
	xor.b32  	%r17606, %r17601, %r17605;
	shf.l.wrap.b32 	%r17607, %r17606, %r17606, 8;
	add.s32 	%r17608, %r17602, %r17607;
	xor.b32  	%r17609, %r17604, %r17608;
	shf.l.wrap.b32 	%r17610, %r17609, %r17609, 7;
	add.s32 	%r17611, %r17569, %r17562;
	xor.b32  	%r17612, %r17583, %r17611;
	shf.l.wrap.b32 	%r17613, %r17612, %r17612, 16;
	add.s32 	%r17614, %r17548, %r17613;
	xor.b32  	%r17615, %r17562, %r17614;
	shf.l.wrap.b32 	%r17616, %r17615, %r17615, 12;
	add.s32 	%r17617, %r17611, %r17616;
	xor.b32  	%r17618, %r17613, %r17617;
	shf.l.wrap.b32 	%r17619, %r17618, %r17618, 8;
	add.s32 	%r17620, %r17614, %r17619;
	xor.b32  	%r17621, %r17616, %r17620;
	shf.l.wrap.b32 	%r17622, %r17621, %r17621, 7;
	add.s32 	%r17623, %r17581, %r17574;
	xor.b32  	%r17624, %r17547, %r17623;
	shf.l.wrap.b32 	%r17625, %r17624, %r17624, 16;
	add.s32 	%r17626, %r17560, %r17625;
	xor.b32  	%r17627, %r17574, %r17626;
	shf.l.wrap.b32 	%r17628, %r17627, %r17627, 12;
	add.s32 	%r17629, %r17623, %r17628;
	xor.b32  	%r17630, %r17625, %r17629;
	shf.l.wrap.b32 	%r17631, %r17630, %r17630, 8;
	add.s32 	%r17632, %r17626, %r17631;
	xor.b32  	%r17633, %r17628, %r17632;
	shf.l.wrap.b32 	%r17634, %r17633, %r17633, 7;
	add.s32 	%r17635, %r17593, %r17610;
	xor.b32  	%r17636, %r17631, %r17635;
	shf.l.wrap.b32 	%r17637, %r17636, %r17636, 16;
	add.s32 	%r17638, %r17620, %r17637;
	xor.b32  	%r17639, %r17610, %r17638;
	shf.l.wrap.b32 	%r17640, %r17639, %r17639, 12;
	add.s32 	%r17641, %r17635, %r17640;
	xor.b32  	%r17642, %r17637, %r17641;
	shf.l.wrap.b32 	%r17643, %r17642, %r17642, 8;
	add.s32 	%r17644, %r17638, %r17643;
	xor.b32  	%r17645, %r17640, %r17644;
	shf.l.wrap.b32 	%r17646, %r17645, %r17645, 7;
	add.s32 	%r17647, %r17605, %r17622;
	xor.b32  	%r17648, %r17595, %r17647;
	shf.l.wrap.b32 	%r17649, %r17648, %r17648, 16;
	add.s32 	%r17650, %r17632, %r17649;
	xor.b32  	%r17651, %r17622, %r17650;
	shf.l.wrap.b32 	%r17652, %r17651, %r17651, 12;
	add.s32 	%r17653, %r17647, %r17652;
	xor.b32  	%r17654, %r17649, %r17653;
	shf.l.wrap.b32 	%r17655, %r17654, %r17654, 8;
	add.s32 	%r17656, %r17650, %r17655;
	xor.b32  	%r17657, %r17652, %r17656;
	shf.l.wrap.b32 	%r17658, %r17657, %r17657, 7;
	add.s32 	%r17659, %r17617, %r17634;
	xor.b32  	%r17660, %r17607, %r17659;
	shf.l.wrap.b32 	%r17661, %r17660, %r17660, 16;
	add.s32 	%r17662, %r17596, %r17661;
	xor.b32  	%r17663, %r17634, %r17662;
	shf.l.wrap.b32 	%r17664, %r17663, %r17663, 12;
	add.s32 	%r17665, %r17659, %r17664;
	xor.b32  	%r17666, %r17661, %r17665;
	shf.l.wrap.b32 	%r17667, %r17666, %r17666, 8;
	add.s32 	%r17668, %r17662, %r17667;
	xor.b32  	%r17669, %r17664, %r17668;
	shf.l.wrap.b32 	%r17670, %r17669, %r17669, 7;
	add.s32 	%r17671, %r17629, %r17598;
	xor.b32  	%r17672, %r17619, %r17671;
	shf.l.wrap.b32 	%r17673, %r17672, %r17672, 16;
	add.s32 	%r17674, %r17608, %r17673;
	xor.b32  	%r17675, %r17598, %r17674;
	shf.l.wrap.b32 	%r17676, %r17675, %r17675, 12;
	add.s32 	%r17677, %r17671, %r17676;
	xor.b32  	%r17678, %r17673, %r17677;
	shf.l.wrap.b32 	%r17679, %r17678, %r17678, 8;
	add.s32 	%r17680, %r17674, %r17679;
	xor.b32  	%r17681, %r17676, %r17680;
	shf.l.wrap.b32 	%r17682, %r17681, %r17681, 7;
	add.s32 	%r17683, %r17641, %r17682;
	xor.b32  	%r17684, %r17655, %r17683;
	shf.l.wrap.b32 	%r17685, %r17684, %r17684, 16;
	add.s32 	%r17686, %r17668, %r17685;
	xor.b32  	%r17687, %r17682, %r17686;
	shf.l.wrap.b32 	%r17688, %r17687, %r17687, 12;
	add.s32 	%r17689, %r17683, %r17688;
	xor.b32  	%r17690, %r17685, %r17689;
	shf.l.wrap.b32 	%r17691, %r17690, %r17690, 8;
	add.s32 	%r17692, %r17686, %r17691;
	xor.b32  	%r17693, %r17688, %r17692;
	shf.l.wrap.b32 	%r17694, %r17693, %r17693, 7;
	add.s32 	%r17695, %r17653, %r17646;
	xor.b32  	%r17696, %r17667, %r17695;
	shf.l.wrap.b32 	%r17697, %r17696, %r17696, 16;
	add.s32 	%r17698, %r17680, %r17697;
	xor.b32  	%r17699, %r17646, %r17698;
	shf.l.wrap.b32 	%r17700, %r17699, %r17699, 12;
	add.s32 	%r17701, %r17695, %r17700;
	xor.b32  	%r17702, %r17697, %r17701;
	shf.l.wrap.b32 	%r17703, %r17702, %r17702, 8;
	add.s32 	%r17704, %r17698, %r17703;
	xor.b32  	%r17705, %r17700, %r17704;
	shf.l.wrap.b32 	%r17706, %r17705, %r17705, 7;
	add.s32 	%r17707, %r17665, %r17658;
	xor.b32  	%r17708, %r17679, %r17707;
	shf.l.wrap.b32 	%r17709, %r17708, %r17708, 16;
	add.s32 	%r17710, %r17644, %r17709;
	xor.b32  	%r17711, %r17658, %r17710;
	shf.l.wrap.b32 	%r17712, %r17711, %r17711, 12;
	add.s32 	%r17713, %r17707, %r17712;
	xor.b32  	%r17714, %r17709, %r17713;
	shf.l.wrap.b32 	%r17715, %r17714, %r17714, 8;
	add.s32 	%r17716, %r17710, %r17715;
	xor.b32  	%r17717, %r17712, %r17716;
	shf.l.wrap.b32 	%r17718, %r17717, %r17717, 7;
	add.s32 	%r17719, %r17677, %r17670;
	xor.b32  	%r17720, %r17643, %r17719;
	shf.l.wrap.b32 	%r17721, %r17720, %r17720, 16;
	add.s32 	%r17722, %r17656, %r17721;
	xor.b32  	%r17723, %r17670, %r17722;
	shf.l.wrap.b32 	%r17724, %r17723, %r17723, 12;
	add.s32 	%r17725, %r17719, %r17724;
	xor.b32  	%r17726, %r17721, %r17725;
	shf.l.wrap.b32 	%r17727, %r17726, %r17726, 8;
	add.s32 	%r17728, %r17722, %r17727;
	xor.b32  	%r17729, %r17724, %r17728;
	shf.l.wrap.b32 	%r17730, %r17729, %r17729, 7;
	add.s32 	%r17731, %r17689, %r17706;
	xor.b32  	%r17732, %r17727, %r17731;
	shf.l.wrap.b32 	%r17733, %r17732, %r17732, 16;
	add.s32 	%r17734, %r17716, %r17733;
	xor.b32  	%r17735, %r17706, %r17734;
	shf.l.wrap.b32 	%r17736, %r17735, %r17735, 12;
	add.s32 	%r17737, %r17731, %r17736;
	xor.b32  	%r17738, %r17733, %r17737;
	shf.l.wrap.b32 	%r17739, %r17738, %r17738, 8;
	add.s32 	%r17740, %r17734, %r17739;
	xor.b32  	%r17741, %r17736, %r17740;
	shf.l.wrap.b32 	%r17742, %r17741, %r17741, 7;
	add.s32 	%r17743, %r17701, %r17718;
	xor.b32  	%r17744, %r17691, %r17743;
	shf.l.wrap.b32 	%r17745, %r17744, %r17744, 16;
	add.s32 	%r17746, %r17728, %r17745;
	xor.b32  	%r17747, %r17718, %r17746;
	shf.l.wrap.b32 	%r17748, %r17747, %r17747, 12;
	add.s32 	%r17749, %r17743, %r17748;
	xor.b32  	%r17750, %r17745, %r17749;
	shf.l.wrap.b32 	%r17751, %r17750, %r17750, 8;
	add.s32 	%r17752, %r17746, %r17751;
	xor.b32  	%r17753, %r17748, %r17752;
	shf.l.wrap.b32 	%r17754, %r17753, %r17753, 7;
	add.s32 	%r17755, %r17713, %r17730;
	xor.b32  	%r17756, %r17703, %r17755;
	shf.l.wrap.b32 	%r17757, %r17756, %r17756, 16;
	add.s32 	%r17758, %r17692, %r17757;
	xor.b32  	%r17759, %r17730, %r17758;
	shf.l.wrap.b32 	%r17760, %r17759, %r17759, 12;
	add.s32 	%r17761, %r17755, %r17760;
	xor.b32  	%r17762, %r17757, %r17761;
	shf.l.wrap.b32 	%r17763, %r17762, %r17762, 8;
	add.s32 	%r17764, %r17758, %r17763;
	xor.b32  	%r17765, %r17760, %r17764;
	shf.l.wrap.b32 	%r17766, %r17765, %r17765, 7;
	add.s32 	%r17767, %r17725, %r17694;
	xor.b32  	%r17768, %r17715, %r17767;
	shf.l.wrap.b32 	%r17769, %r17768, %r17768, 16;
	add.s32 	%r17770, %r17704, %r17769;
	xor.b32  	%r17771, %r17694, %r17770;
	shf.l.wrap.b32 	%r17772, %r17771, %r17771, 12;
	add.s32 	%r17773, %r17767, %r17772;
	xor.b32  	%r17774, %r17769, %r17773;
	shf.l.wrap.b32 	%r17775, %r17774, %r17774, 8;
	add.s32 	%r17776, %r17770, %r17775;
	xor.b32  	%r17777, %r17772, %r17776;
	shf.l.wrap.b32 	%r17778, %r17777, %r17777, 7;
	add.s32 	%r22639, %r17395, %r17737;
	add.s32 	%r22638, %r17407, %r17749;
	add.s32 	%r22637, %r17419, %r17761;
	add.s32 	%r22636, %r17431, %r17773;
	add.s32 	%r22640, %r22647, %r17778;
	add.s32 	%r22641, %r22646, %r17742;
	add.s32 	%r22642, %r22645, %r17754;
	add.s32 	%r22643, %r22644, %r17766;
	xor.b32  	%r17779, %r17396, 1;
	shf.l.wrap.b32 	%r17780, %r17396, %r17779, 16;
	add.s32 	%r17781, %r22647, %r17780;
	xor.b32  	%r17782, %r22647, %r17781;
	shf.l.wrap.b32 	%r17783, %r17782, %r17782, 12;
	add.s32 	%r17784, %r17396, %r17783;
	xor.b32  	%r17785, %r17780, %r17784;
	shf.l.wrap.b32 	%r17786, %r17785, %r17785, 8;
	add.s32 	%r17787, %r17781, %r17786;
	xor.b32  	%r17788, %r17783, %r17787;
	shf.l.wrap.b32 	%r17789, %r17788, %r17788, 7;
	add.s32 	%r17790, %r17784, %r17418;
	xor.b32  	%r17791, %r17439, %r17790;
	shf.l.wrap.b32 	%r17792, %r17791, %r17791, 16;
	add.s32 	%r17793, %r17428, %r17792;
	xor.b32  	%r17794, %r17418, %r17793;
	shf.l.wrap.b32 	%r17795, %r17794, %r17794, 12;
	add.s32 	%r17796, %r17790, %r17795;
	xor.b32  	%r17797, %r17792, %r17796;
	shf.l.wrap.b32 	%r17798, %r17797, %r17797, 8;
	add.s32 	%r17799, %r17793, %r17798;
	xor.b32  	%r17800, %r17795, %r17799;
	shf.l.wrap.b32 	%r17801, %r17800, %r17800, 7;
	xor.b32  	%r17802, %r17786, %r17455;
	shf.l.wrap.b32 	%r17803, %r17802, %r17802, 16;
	add.s32 	%r17804, %r17440, %r17803;
	xor.b32  	%r17805, %r17430, %r17804;
	shf.l.wrap.b32 	%r17806, %r17805, %r17805, 12;
	add.s32 	%r17807, %r17455, %r17806;
	xor.b32  	%r17808, %r17803, %r17807;
	shf.l.wrap.b32 	%r17809, %r17808, %r17808, 8;
	add.s32 	%r17810, %r17804, %r17809;
	xor.b32  	%r17811, %r17806, %r17810;
	shf.l.wrap.b32 	%r17812, %r17811, %r17811, 7;
	add.s32 	%r17813, %r17787, %r17469;
	xor.b32  	%r17814, %r17442, %r17813;
	shf.l.wrap.b32 	%r17815, %r17814, %r17814, 12;
	add.s32 	%r17816, %r17467, %r17815;
	xor.b32  	%r17817, %r17469, %r17816;
	shf.l.wrap.b32 	%r17818, %r17817, %r17817, 8;
	add.s32 	%r17819, %r17813, %r17818;
	xor.b32  	%r17820, %r17815, %r17819;
	shf.l.wrap.b32 	%r17821, %r17820, %r17820, 7;
	add.s32 	%r17822, %r17437, %r17789;
	xor.b32  	%r17823, %r17427, %r17822;
	shf.l.wrap.b32 	%r17824, %r17823, %r17823, 16;
	add.s32 	%r17825, %r17416, %r17824;
	xor.b32  	%r17826, %r17789, %r17825;
	shf.l.wrap.b32 	%r17827, %r17826, %r17826, 12;
	add.s32 	%r17828, %r17822, %r17827;
	xor.b32  	%r17829, %r17824, %r17828;
	shf.l.wrap.b32 	%r17830, %r17829, %r17829, 8;
	add.s32 	%r17831, %r17825, %r17830;
	xor.b32  	%r17832, %r17827, %r17831;
	shf.l.wrap.b32 	%r17833, %r17832, %r17832, 7;
	add.s32 	%r17834, %r17796, %r17833;
	xor.b32  	%r17835, %r17809, %r17834;
	shf.l.wrap.b32 	%r17836, %r17835, %r17835, 16;
	add.s32 	%r17837, %r17819, %r17836;
	xor.b32  	%r17838, %r17833, %r17837;
	shf.l.wrap.b32 	%r17839, %r17838, %r17838, 12;
	add.s32 	%r17840, %r17834, %r17839;
	xor.b32  	%r17841, %r17836, %r17840;
	shf.l.wrap.b32 	%r17842, %r17841, %r17841, 8;
	add.s32 	%r17843, %r17837, %r17842;
	xor.b32  	%r17844, %r17839, %r17843;
	shf.l.wrap.b32 	%r17845, %r17844, %r17844, 7;
	add.s32 	%r17846, %r17807, %r17801;
	xor.b32  	%r17847, %r17818, %r17846;
	shf.l.wrap.b32 	%r17848, %r17847, %r17847, 16;
	add.s32 	%r17849, %r17831, %r17848;
	xor.b32  	%r17850, %r17801, %r17849;
	shf.l.wrap.b32 	%r17851, %r17850, %r17850, 12;
	add.s32 	%r17852, %r17846, %r17851;
	xor.b32  	%r17853, %r17848, %r17852;
	shf.l.wrap.b32 	%r17854, %r17853, %r17853, 8;
	add.s32 	%r17855, %r17849, %r17854;
	xor.b32  	%r17856, %r17851, %r17855;
	shf.l.wrap.b32 	%r17857, %r17856, %r17856, 7;
	add.s32 	%r17858, %r17816, %r17812;
	xor.b32  	%r17859, %r17830, %r17858;
	shf.l.wrap.b32 	%r17860, %r17859, %r17859, 16;
	add.s32 	%r17861, %r17799, %r17860;
	xor.b32  	%r17862, %r17812, %r17861;
	shf.l.wrap.b32 	%r17863, %r17862, %r17862, 12;
	add.s32 	%r17864, %r17858, %r17863;
	xor.b32  	%r17865, %r17860, %r17864;
	shf.l.wrap.b32 	%r17866, %r17865, %r17865, 8;
	add.s32 	%r17867, %r17861, %r17866;
	xor.b32  	%r17868, %r17863, %r17867;
	shf.l.wrap.b32 	%r17869, %r17868, %r17868, 7;
	add.s32 	%r17870, %r17828, %r17821;
	xor.b32  	%r17871, %r17798, %r17870;
	shf.l.wrap.b32 	%r17872, %r17871, %r17871, 16;
	add.s32 	%r17873, %r17810, %r17872;
	xor.b32  	%r17874, %r17821, %r17873;
	shf.l.wrap.b32 	%r17875, %r17874, %r17874, 12;
	add.s32 	%r17876, %r17870, %r17875;
	xor.b32  	%r17877, %r17872, %r17876;
	shf.l.wrap.b32 	%r17878, %r17877, %r17877, 8;
	add.s32 	%r17879, %r17873, %r17878;
	xor.b32  	%r17880, %r17875, %r17879;
	shf.l.wrap.b32 	%r17881, %r17880, %r17880, 7;
	add.s32 	%r17882, %r17840, %r17857;
	xor.b32  	%r17883, %r17878, %r17882;
	shf.l.wrap.b32 	%r17884, %r17883, %r17883, 16;
	add.s32 	%r17885, %r17867, %r17884;
	xor.b32  	%r17886, %r17857, %r17885;
	shf.l.wrap.b32 	%r17887, %r17886, %r17886, 12;
	add.s32 	%r17888, %r17882, %r17887;
	xor.b32  	%r17889, %r17884, %r17888;
	shf.l.wrap.b32 	%r17890, %r17889, %r17889, 8;
	add.s32 	%r17891, %r17885, %r17890;
	xor.b32  	%r17892, %r17887, %r17891;
	shf.l.wrap.b32 	%r17893, %r17892, %r17892, 7;
	add.s32 	%r17894, %r17852, %r17869;
	xor.b32  	%r17895, %r17842, %r17894;
	shf.l.wrap.b32 	%r17896, %r17895, %r17895, 16;
	add.s32 	%r17897, %r17879, %r17896;
	xor.b32  	%r17898, %r17869, %r17897;
	shf.l.wrap.b32 	%r17899, %r17898, %r17898, 12;
	add.s32 	%r17900, %r17894, %r17899;
	xor.b32  	%r17901, %r17896, %r17900;
	shf.l.wrap.b32 	%r17902, %r17901, %r17901, 8;
	add.s32 	%r17903, %r17897, %r17902;
	xor.b32  	%r17904, %r17899, %r17903;
	shf.l.wrap.b32 	%r17905, %r17904, %r17904, 7;
	add.s32 	%r17906, %r17864, %r17881;
	xor.b32  	%r17907, %r17854, %r17906;
	shf.l.wrap.b32 	%r17908, %r17907, %r17907, 16;
	add.s32 	%r17909, %r17843, %r17908;
	xor.b32  	%r17910, %r17881, %r17909;
	shf.l.wrap.b32 	%r17911, %r17910, %r17910, 12;
	add.s32 	%r17912, %r17906, %r17911;
	xor.b32  	%r17913, %r17908, %r17912;
	shf.l.wrap.b32 	%r17914, %r17913, %r17913, 8;
	add.s32 	%r17915, %r17909, %r17914;
	xor.b32  	%r17916, %r17911, %r17915;
	shf.l.wrap.b32 	%r17917, %r17916, %r17916, 7;
	add.s32 	%r17918, %r17876, %r17845;
	xor.b32  	%r17919, %r17866, %r17918;
	shf.l.wrap.b32 	%r17920, %r17919, %r17919, 16;
	add.s32 	%r17921, %r17855, %r17920;
	xor.b32  	%r17922, %r17845, %r17921;
	shf.l.wrap.b32 	%r17923, %r17922, %r17922, 12;
	add.s32 	%r17924, %r17918, %r17923;
	xor.b32  	%r17925, %r17920, %r17924;
	shf.l.wrap.b32 	%r17926, %r17925, %r17925, 8;
	add.s32 	%r17927, %r17921, %r17926;
	xor.b32  	%r17928, %r17923, %r17927;
	shf.l.wrap.b32 	%r17929, %r17928, %r17928, 7;
	add.s32 	%r17930, %r17888, %r17929;
	xor.b32  	%r17931, %r17902, %r17930;
	shf.l.wrap.b32 	%r17932, %r17931, %r17931, 16;
	add.s32 	%r17933, %r17915, %r17932;
	xor.b32  	%r17934, %r17929, %r17933;
	shf.l.wrap.b32 	%r17935, %r17934, %r17934, 12;
	add.s32 	%r17936, %r17930, %r17935;
	xor.b32  	%r17937, %r17932, %r17936;
	shf.l.wrap.b32 	%r17938, %r17937, %r17937, 8;
	add.s32 	%r17939, %r17933, %r17938;
	xor.b32  	%r17940, %r17935, %r17939;
	shf.l.wrap.b32 	%r17941, %r17940, %r17940, 7;
	add.s32 	%r17942, %r17900, %r17893;
	xor.b32  	%r17943, %r17914, %r17942;
	shf.l.wrap.b32 	%r17944, %r17943, %r17943, 16;
	add.s32 	%r17945, %r17927, %r17944;
	xor.b32  	%r17946, %r17893, %r17945;
	shf.l.wrap.b32 	%r17947, %r17946, %r17946, 12;
	add.s32 	%r17948, %r17942, %r17947;
	xor.b32  	%r17949, %r17944, %r17948;
	shf.l.wrap.b32 	%r17950, %r17949, %r17949, 8;
	add.s32 	%r17951, %r17945, %r17950;
	xor.b32  	%r17952, %r17947, %r17951;
	shf.l.wrap.b32 	%r17953, %r17952, %r17952, 7;
	add.s32 	%r17954, %r17912, %r17905;
	xor.b32  	%r17955, %r17926, %r17954;
	shf.l.wrap.b32 	%r17956, %r17955, %r17955, 16;
	add.s32 	%r17957, %r17891, %r17956;
	xor.b32  	%r17958, %r17905, %r17957;
	shf.l.wrap.b32 	%r17959, %r17958, %r17958, 12;
	add.s32 	%r17960, %r17954, %r17959;
	xor.b32  	%r17961, %r17956, %r17960;
	shf.l.wrap.b32 	%r17962, %r17961, %r17961, 8;
	add.s32 	%r17963, %r17957, %r17962;
	xor.b32  	%r17964, %r17959, %r17963;
	shf.l.wrap.b32 	%r17965, %r17964, %r17964, 7;
	add.s32 	%r17966, %r17924, %r17917;
	xor.b32  	%r17967, %r17890, %r17966;
	shf.l.wrap.b32 	%r17968, %r17967, %r17967, 16;
	add.s32 	%r17969, %r17903, %r17968;
	xor.b32  	%r17970, %r17917, %r17969;
	shf.l.wrap.b32 	%r17971, %r17970, %r17970, 12;
	add.s32 	%r17972, %r17966, %r17971;
	xor.b32  	%r17973, %r17968, %r17972;
	shf.l.wrap.b32 	%r17974, %r17973, %r17973, 8;
	add.s32 	%r17975, %r17969, %r17974;
	xor.b32  	%r17976, %r17971, %r17975;
	shf.l.wrap.b32 	%r17977, %r17976, %r17976, 7;
	add.s32 	%r17978, %r17936, %r17953;
	xor.b32  	%r17979, %r17974, %r17978;
	shf.l.wrap.b32 	%r17980, %r17979, %r17979, 16;
	add.s32 	%r17981, %r17963, %r17980;
	xor.b32  	%r17982, %r17953, %r17981;
	shf.l.wrap.b32 	%r17983, %r17982, %r17982, 12;
	add.s32 	%r17984, %r17978, %r17983;
	xor.b32  	%r17985, %r17980, %r17984;
	shf.l.wrap.b32 	%r17986, %r17985, %r17985, 8;
	add.s32 	%r17987, %r17981, %r17986;
	xor.b32  	%r17988, %r17983, %r17987;
	shf.l.wrap.b32 	%r17989, %r17988, %r17988, 7;
	add.s32 	%r17990, %r17948, %r17965;
	xor.b32  	%r17991, %r17938, %r17990;
	shf.l.wrap.b32 	%r17992, %r17991, %r17991, 16;
	add.s32 	%r17993, %r17975, %r17992;
	xor.b32  	%r17994, %r17965, %r17993;
	shf.l.wrap.b32 	%r17995, %r17994, %r17994, 12;
	add.s32 	%r17996, %r17990, %r17995;
	xor.b32  	%r17997, %r17992, %r17996;
	shf.l.wrap.b32 	%r17998, %r17997, %r17997, 8;
	add.s32 	%r17999, %r17993, %r17998;
	xor.b32  	%r18000, %r17995, %r17999;
	shf.l.wrap.b32 	%r18001, %r18000, %r18000, 7;
	add.s32 	%r18002, %r17960, %r17977;
	xor.b32  	%r18003, %r17950, %r18002;
	shf.l.wrap.b32 	%r18004, %r18003, %r18003, 16;
	add.s32 	%r18005, %r17939, %r18004;
	xor.b32  	%r18006, %r17977, %r18005;
	shf.l.wrap.b32 	%r18007, %r18006, %r18006, 12;
	add.s32 	%r18008, %r18002, %r18007;
	xor.b32  	%r18009, %r18004, %r18008;
	shf.l.wrap.b32 	%r18010, %r18009, %r18009, 8;
	add.s32 	%r18011, %r18005, %r18010;
	xor.b32  	%r18012, %r18007, %r18011;
	shf.l.wrap.b32 	%r18013, %r18012, %r18012, 7;
	add.s32 	%r18014, %r17972, %r17941;
	xor.b32  	%r18015, %r17962, %r18014;
	shf.l.wrap.b32 	%r18016, %r18015, %r18015, 16;
	add.s32 	%r18017, %r17951, %r18016;
	xor.b32  	%r18018, %r17941, %r18017;
	shf.l.wrap.b32 	%r18019, %r18018, %r18018, 12;
	add.s32 	%r18020, %r18014, %r18019;
	xor.b32  	%r18021, %r18016, %r18020;
	shf.l.wrap.b32 	%r18022, %r18021, %r18021, 8;
	add.s32 	%r18023, %r18017, %r18022;
	xor.b32  	%r18024, %r18019, %r18023;
	shf.l.wrap.b32 	%r18025, %r18024, %r18024, 7;
	add.s32 	%r18026, %r17984, %r18025;
	xor.b32  	%r18027, %r17998, %r18026;
	shf.l.wrap.b32 	%r18028, %r18027, %r18027, 16;
	add.s32 	%r18029, %r18011, %r18028;
	xor.b32  	%r18030, %r18025, %r18029;
	shf.l.wrap.b32 	%r18031, %r18030, %r18030, 12;
	add.s32 	%r18032, %r18026, %r18031;
	xor.b32  	%r18033, %r18028, %r18032;
	shf.l.wrap.b32 	%r18034, %r18033, %r18033, 8;
	add.s32 	%r18035, %r17996, %r17989;
	xor.b32  	%r18036, %r18010, %r18035;
	shf.l.wrap.b32 	%r18037, %r18036, %r18036, 16;
	add.s32 	%r18038, %r18023, %r18037;
	xor.b32  	%r18039, %r17989, %r18038;
	shf.l.wrap.b32 	%r18040, %r18039, %r18039, 12;
	add.s32 	%r18041, %r18035, %r18040;
	xor.b32  	%r18042, %r18037, %r18041;
	shf.l.wrap.b32 	%r18043, %r18042, %r18042, 8;
	add.s32 	%r18044, %r18038, %r18043;
	xor.b32  	%r18045, %r18040, %r18044;
	shf.l.wrap.b32 	%r18046, %r18045, %r18045, 7;
	add.s32 	%r18047, %r18008, %r18001;
	xor.b32  	%r18048, %r18022, %r18047;
	shf.l.wrap.b32 	%r18049, %r18048, %r18048, 16;
	add.s32 	%r18050, %r17987, %r18049;
	xor.b32  	%r18051, %r18001, %r18050;
	shf.l.wrap.b32 	%r18052, %r18051, %r18051, 12;
	add.s32 	%r18053, %r18047, %r18052;
	xor.b32  	%r18054, %r18049, %r18053;
	shf.l.wrap.b32 	%r18055, %r18054, %r18054, 8;
	add.s32 	%r18056, %r18050, %r18055;
	xor.b32  	%r18057, %r18052, %r18056;
	shf.l.wrap.b32 	%r18058, %r18057, %r18057, 7;
	add.s32 	%r18059, %r18020, %r18013;
	xor.b32  	%r18060, %r17986, %r18059;
	shf.l.wrap.b32 	%r18061, %r18060, %r18060, 16;
	add.s32 	%r18062, %r17999, %r18061;
	xor.b32  	%r18063, %r18013, %r18062;
	shf.l.wrap.b32 	%r18064, %r18063, %r18063, 12;
	add.s32 	%r18065, %r18059, %r18064;
	xor.b32  	%r18066, %r18061, %r18065;
	shf.l.wrap.b32 	%r18067, %r18066, %r18066, 8;
	add.s32 	%r18068, %r18062, %r18067;
	add.s32 	%r18069, %r18032, %r18046;
	xor.b32  	%r18070, %r18067, %r18069;
	shf.l.wrap.b32 	%r18071, %r18070, %r18070, 16;
	add.s32 	%r18072, %r18056, %r18071;
	xor.b32  	%r18073, %r18046, %r18072;
	shr.u32 	%r18074, %r18073, 20;
	add.s32 	%r18075, %r18069, %r18074;
	add.s32 	%r18076, %r18041, %r18058;
	xor.b32  	%r18077, %r18034, %r18076;
	shf.l.wrap.b32 	%r18078, %r18077, %r18077, 16;
	add.s32 	%r18079, %r18068, %r18078;
	xor.b32  	%r18080, %r18058, %r18079;
	shr.u32 	%r18081, %r18080, 20;
	add.s32 	%r18082, %r18076, %r18081;
	add.s32 	%r18083, %r17395, %r18075;
	add.s32 	%r18084, %r17407, %r18082;
	not.b32 	%r18085, %r22635;
	add.s32 	%r18086, %r1389, %r18085;
	mov.u32 	%r18087, %tid.x;
	shl.b32 	%r18088, %r18087, 3;
	and.b32  	%r18089, %r18088, 7936;
	mov.u32 	%r18090, %ctaid.x;
	shl.b32 	%r18091, %r18090, 11;
	add.s32 	%r18092, %r18089, %r18091;
	and.b32  	%r18093, %r18087, 31;
	or.b32  	%r18094, %r18092, %r18093;
	add.s32 	%r18095, %r18094, %r22437;
	shr.u32 	%r18096, %r18095, %r18086;
	and.b32  	%r18097, %r18096, 1;
	setp.eq.b32 	%p168, %r18097, 1;
	selp.b32 	%r18098, %r18084, %r18083, %p168;
	cvt.u16.u32 	%rs272, %r18098;
	and.b16  	%rs370, %rs272, 1;
	and.b16  	%rs273, %rs368, 255;
	setp.ne.s16 	%p169, %rs273, 1;
	@%p169 bra 	$L__BB2_186;
	ld.param.u64 	%rd353, [fused_batch_pir_kernel_4_param_1];
	not.b32 	%r18099, %r22635;
	add.s32 	%r18100, %r1389, %r18099;
	mov.u32 	%r18101, %tid.x;
	shl.b32 	%r18102, %r18101, 3;
	and.b32  	%r18103, %r18102, 7936;
	mov.u32 	%r18104, %ctaid.x;
	shl.b32 	%r18105, %r18104, 11;
	add.s32 	%r18106, %r18103, %r18105;
	and.b32  	%r18107, %r18101, 31;
	or.b32  	%r18108, %r18106, %r18107;
	add.s32 	%r18109, %r18108, %r22437;
	shr.u32 	%r18110, %r18109, %r18100;
	and.b32  	%r18111, %r18110, 1;
	setp.eq.b32 	%p170, %r18111, 1;
	cvt.s64.s32 	%rd208, %r22635;
	cvta.to.global.u64 	%rd209, %rd353;
	mul.wide.s32 	%rd210, %r22635, 16;
	add.s64 	%rd211, %rd209, %rd210;
	ld.global.u32 	%r18112, [%rd211+3924];
	selp.b32 	%r18113, %r22640, %r22639, %p170;
	xor.b32  	%r18114, %r18113, %r18112;
	selp.b32 	%r18115, %r22641, %r22638, %p170;
	selp.b32 	%r22639, %r22639, %r18114, %p170;
	selp.b32 	%r22640, %r18114, %r22640, %p170;
	ld.global.u32 	%r18116, [%rd211+3928];
	xor.b32  	%r18117, %r18115, %r18116;
	selp.b32 	%r18118, %r22642, %r22637, %p170;
	selp.b32 	%r22638, %r22638, %r18117, %p170;
	selp.b32 	%r22641, %r18117, %r22641, %p170;
	ld.global.u32 	%r18119, [%rd211+3932];
	xor.b32  	%r18120, %r18118, %r18119;
	selp.b32 	%r18121, %r22643, %r22636, %p170;
	selp.b32 	%r22637, %r22637, %r18120, %p170;
	selp.b32 	%r22642, %r18120, %r22642, %p170;
	ld.global.u32 	%r18122, [%rd211+3936];
	xor.b32  	%r18123, %r18121, %r18122;
	selp.b64 	%rd212, 445, 420, %p170;
	selp.b32 	%r22636, %r22636, %r18123, %p170;
	selp.b32 	%r22643, %r18123, %r22643, %p170;
	add.s64 	%rd213, %rd212, %rd208;
	add.s64 	%rd214, %rd209, %rd213;
	ld.global.u8 	%rs274, [%rd214+3904];
	xor.b16  	%rs370, %rs274, %rs370;
$L__BB2_186:
	not.b32 	%r18124, %r22635;
	add.s32 	%r18125, %r1389, %r18124;
	mov.u32 	%r18126, %tid.x;
	shl.b32 	%r18127, %r18126, 3;
	and.b32  	%r18128, %r18127, 7936;
	mov.u32 	%r18129, %ctaid.x;
	shl.b32 	%r18130, %r18129, 11;
	add.s32 	%r18131, %r18128, %r18130;
	and.b32  	%r18132, %r18126, 31;
	or.b32  	%r18133, %r18131, %r18132;
	add.s32 	%r18134, %r18133, %r22437;
	shr.u32 	%r18135, %r18134, %r18125;
	and.b32  	%r18136, %r18135, 1;
	setp.eq.b32 	%p171, %r18136, 1;
	selp.b32 	%r22647, %r22640, %r22639, %p171;
	selp.b32 	%r22646, %r22641, %r22638, %p171;
	selp.b32 	%r22645, %r22642, %r22637, %p171;
	selp.b32 	%r22644, %r22643, %r22636, %p171;
	add.s32 	%r22635, %r22635, 1;
	setp.lt.u32 	%p172, %r22635, %r1389;
	mov.u16 	%rs368, %rs370;
	@%p172 bra 	$L__BB2_184;
$L__BB2_187:
	and.b16  	%rs275, %rs370, 255;
	setp.ne.s16 	%p173, %rs275, 1;
	@%p173 bra 	$L__BB2_189;
	ld.param.u64 	%rd354, [fused_batch_pir_kernel_4_param_1];
	cvta.to.global.u64 	%rd215, %rd354;
	ld.global.u32 	%r18137, [%rd215+4376];
	xor.b32  	%r22647, %r22647, %r18137;
$L__BB2_189:
	@%p173 bra 	$L__BB2_191;
	ld.param.u64 	%rd355, [fused_batch_pir_kernel_4_param_1];
	cvta.to.global.u64 	%rd216, %rd355;
	ld.global.u32 	%r18138, [%rd216+4380];
	xor.b32  	%r22646, %r22646, %r18138;
$L__BB2_191:
	@%p173 bra 	$L__BB2_193;
	ld.param.u64 	%rd356, [fused_batch_pir_kernel_4_param_1];
	cvta.to.global.u64 	%rd217, %rd356;
	ld.global.u32 	%r18139, [%rd217+4384];
	xor.b32  	%r22645, %r22645, %r18139;
$L__BB2_193:
	@%p173 bra 	$L__BB2_195;
	ld.param.u64 	%rd357, [fused_batch_pir_kernel_4_param_1];
	cvta.to.global.u64 	%rd218, %rd357;
	ld.global.u32 	%r18140, [%rd218+4388];
	xor.b32  	%r22644, %r22644, %r18140;
$L__BB2_195:
	ld.param.u32 	%r21841, [fused_batch_pir_kernel_4_param_3];
	mov.u32 	%r18142, %tid.x;
	shl.b32 	%r18143, %r18142, 3;
	and.b32  	%r18144, %r18143, 7936;
	mov.u32 	%r18145, %ctaid.x;
	shl.b32 	%r18146, %r18145, 11;
	add.s32 	%r18147, %r18144, %r18146;
	and.b32  	%r18148, %r18142, 31;
	or.b32  	%r18149, %r18147, %r18148;
	add.s32 	%r18150, %r18149, %r22437;
	setp.ge.s32 	%p177, %r18150, %r21841;
	mov.u32 	%r18151, s_mem;
	cvt.u64.u32 	%rd219, %r18151;
	cvta.shared.u64 	%rd220, %rd219;
	add.s64 	%rd221, %rd220, 49407;
	and.b64  	%rd222, %rd221, -16;
	mul.lo.s32 	%r18152, %r18142, 12;
	mul.wide.u32 	%rd223, %r18152, 16;
	add.s64 	%rd224, %rd222, %rd223;
	st.v4.u32 	[%rd224+128], {%r22647, %r22646, %r22645, %r22644};
	mov.b32 	%r22668, 0;
	mov.u32 	%r22669, %r22668;
	mov.u32 	%r22670, %r22668;
	mov.u32 	%r22671, %r22668;
	@%p177 bra 	$L__BB2_209;
	ld.param.u64 	%rd358, [fused_batch_pir_kernel_4_param_1];
	cvta.to.global.u64 	%rd225, %rd358;
	ld.global.u8 	%rs279, [%rd225+4409];
	max.u16 	%rs280, %rs279, 11;
	cvt.u32.u16 	%r18153, %rs280;
	add.s32 	%r22659, %r18153, -11;
	ld.shared.u32 	%r22671, [s_mem+49332];
	ld.shared.v2.u32 	{%r22670, %r22669}, [s_mem+49336];
	ld.shared.u32 	%r22668, [s_mem+49344];
	ld.shared.u8 	%rs373, [s_mem+49348];
	cvt.u32.u16 	%r1444, %rs279;
	setp.ge.u32 	%p178, %r22659, %r1444;
	@%p178 bra 	$L__BB2_201;
	mov.u16 	%rs371, %rs373;
$L__BB2_198:
	ld.const.u32 	%r18154, [CHACHA_CONSTANTS];
	add.s32 	%r18155, %r18154, %r22671;
	shf.l.wrap.b32 	%r18156, %r18155, %r18155, 16;
	add.s32 	%r18157, %r22671, %r18156;
	xor.b32  	%r18158, %r22671, %r18157;
	shf.l.wrap.b32 	%r18159, %r18158, %r18158, 12;
	add.s32 	%r18160, %r18155, %r18159;
	xor.b32  	%r18161, %r18156, %r18160;
	shf.l.wrap.b32 	%r18162, %r18161, %r18161, 8;
	add.s32 	%r18163, %r18157, %r18162;
	xor.b32  	%r18164, %r18159, %r18163;
	shf.l.wrap.b32 	%r18165, %r18164, %r18164, 7;
	ld.const.u32 	%r18166, [CHACHA_CONSTANTS+4];
	add.s32 	%r18167, %r18166, %r22670;
	shf.l.wrap.b32 	%r18168, %r18167, %r18167, 16;
	add.s32 	%r18169, %r22670, %r18168;
	xor.b32  	%r18170, %r22670, %r18169;
	shf.l.wrap.b32 	%r18171, %r18170, %r18170, 12;
	add.s32 	%r18172, %r18167, %r18171;
	xor.b32  	%r18173, %r18168, %r18172;
	shf.l.wrap.b32 	%r18174, %r18173, %r18173, 8;
	add.s32 	%r18175, %r18169, %r18174;
	xor.b32  	%r18176, %r18171, %r18175;
	shf.l.wrap.b32 	%r18177, %r18176, %r18176, 7;
	ld.const.u32 	%r18178, [CHACHA_CONSTANTS+8];
	add.s32 	%r18179, %r18178, %r22669;
	shf.l.wrap.b32 	%r18180, %r18179, %r18179, 16;
	add.s32 	%r18181, %r22669, %r18180;
	xor.b32  	%r18182, %r22669, %r18181;
	shf.l.wrap.b32 	%r18183, %r18182, %r18182, 12;
	add.s32 	%r18184, %r18179, %r18183;
	xor.b32  	%r18185, %r18180, %r18184;
	shf.l.wrap.b32 	%r18186, %r18185, %r18185, 8;
	add.s32 	%r18187, %r18181, %r18186;
	xor.b32  	%r18188, %r18183, %r18187;
	shf.l.wrap.b32 	%r18189, %r18188, %r18188, 7;
	ld.const.u32 	%r18190, [CHACHA_CONSTANTS+12];
	add.s32 	%r18191, %r18190, %r22668;
	shf.l.wrap.b32 	%r18192, %r18191, %r18191, 16;
	add.s32 	%r18193, %r22668, %r18192;
	xor.b32  	%r18194, %r22668, %r18193;
	shf.l.wrap.b32 	%r18195, %r18194, %r18194, 12;
	add.s32 	%r18196, %r18191, %r18195;
	xor.b32  	%r18197, %r18192, %r18196;
	shf.l.wrap.b32 	%r18198, %r18197, %r18197, 8;
	add.s32 	%r18199, %r18193, %r18198;
	xor.b32  	%r18200, %r18195, %r18199;
	shf.l.wrap.b32 	%r18201, %r18200, %r18200, 7;
	add.s32 	%r18202, %r18160, %r18177;
	xor.b32  	%r18203, %r18198, %r18202;
	shf.l.wrap.b32 	%r18204, %r18203, %r18203, 16;
	add.s32 	%r18205, %r18187, %r18204;
	xor.b32  	%r18206, %r18177, %r18205;
	shf.l.wrap.b32 	%r18207, %r18206, %r18206, 12;
	add.s32 	%r18208, %r18202, %r18207;
	xor.b32  	%r18209, %r18204, %r18208;
	shf.l.wrap.b32 	%r18210, %r18209, %r18209, 8;
	add.s32 	%r18211, %r18205, %r18210;
	xor.b32  	%r18212, %r18207, %r18211;
	shf.l.wrap.b32 	%r18213, %r18212, %r18212, 7;
	add.s32 	%r18214, %r18172, %r18189;
	xor.b32  	%r18215, %r18162, %r18214;
	shf.l.wrap.b32 	%r18216, %r18215, %r18215, 16;
	add.s32 	%r18217, %r18199, %r18216;
	xor.b32  	%r18218, %r18189, %r18217;
	shf.l.wrap.b32 	%r18219, %r18218, %r18218, 12;
	add.s32 	%r18220, %r18214, %r18219;
	xor.b32  	%r18221, %r18216, %r18220;
	shf.l.wrap.b32 	%r18222, %r18221, %r18221, 8;
	add.s32 	%r18223, %r18217, %r18222;
	xor.b32  	%r18224, %r18219, %r18223;
	shf.l.wrap.b32 	%r18225, %r18224, %r18224, 7;
	add.s32 	%r18226, %r18184, %r18201;
	xor.b32  	%r18227, %r18174, %r18226;
	shf.l.wrap.b32 	%r18228, %r18227, %r18227, 16;
	add.s32 	%r18229, %r18163, %r18228;
	xor.b32  	%r18230, %r18201, %r18229;
	shf.l.wrap.b32 	%r18231, %r18230, %r18230, 12;
	add.s32 	%r18232, %r18226, %r18231;
	xor.b32  	%r18233, %r18228, %r18232;
	shf.l.wrap.b32 	%r18234, %r18233, %r18233, 8;
	add.s32 	%r18235, %r18229, %r18234;
	xor.b32  	%r18236, %r18231, %r18235;
	shf.l.wrap.b32 	%r18237, %r18236, %r18236, 7;
	add.s32 	%r18238, %r18196, %r18165;
	xor.b32  	%r18239, %r18186, %r18238;
	shf.l.wrap.b32 	%r18240, %r18239, %r18239, 16;
	add.s32 	%r18241, %r18175, %r18240;
	xor.b32  	%r18242, %r18165, %r18241;
	shf.l.wrap.b32 	%r18243, %r18242, %r18242, 12;
	add.s32 	%r18244, %r18238, %r18243;
	xor.b32  	%r18245, %r18240, %r18244;
	shf.l.wrap.b32 	%r18246, %r18245, %r18245, 8;
	add.s32 	%r18247, %r18241, %r18246;
	xor.b32  	%r18248, %r18243, %r18247;
	shf.l.wrap.b32 	%r18249, %r18248, %r18248, 7;
	add.s32 	%r18250, %r18208, %r18249;
	xor.b32  	%r18251, %r18222, %r18250;
	shf.l.wrap.b32 	%r18252, %r18251, %r18251, 16;
	add.s32 	%r18253, %r18235, %r18252;
	xor.b32  	%r18254, %r18249, %r18253;
	shf.l.wrap.b32 	%r18255, %r18254, %r18254, 12;
	add.s32 	%r18256, %r18250, %r18255;
	xor.b32  	%r18257, %r18252, %r18256;
	shf.l.wrap.b32 	%r18258, %r18257, %r18257, 8;
	add.s32 	%r18259, %r18253, %r18258;
	xor.b32  	%r18260, %r18255, %r18259;
	shf.l.wrap.b32 	%r18261, %r18260, %r18260, 7;
	add.s32 	%r18262, %r18220, %r18213;
	xor.b32  	%r18263, %r18234, %r18262;
	shf.l.wrap.b32 	%r18264, %r18263, %r18263, 16;
	add.s32 	%r18265, %r18247, %r18264;
	xor.b32  	%r18266, %r18213, %r18265;
	shf.l.wrap.b32 	%r18267, %r18266, %r18266, 12;
	add.s32 	%r18268, %r18262, %r18267;
	xor.b32  	%r18269, %r18264, %r18268;
	shf.l.wrap.b32 	%r18270, %r18269, %r18269, 8;
	add.s32 	%r18271, %r18265, %r18270;
	xor.b32  	%r18272, %r18267, %r18271;
	shf.l.wrap.b32 	%r18273, %r18272, %r18272, 7;
	add.s32 	%r18274, %r18232, %r18225;
	xor.b32  	%r18275, %r18246, %r18274;
	shf.l.wrap.b32 	%r18276, %r18275, %r18275, 16;
	add.s32 	%r18277, %r18211, %r18276;
	xor.b32  	%r18278, %r18225, %r18277;
	shf.l.wrap.b32 	%r18279, %r18278, %r18278, 12;
	add.s32 	%r18280, %r18274, %r18279;
	xor.b32  	%r18281, %r18276, %r18280;
	shf.l.wrap.b32 	%r18282, %r18281, %r18281, 8;
	add.s32 	%r18283, %r18277, %r18282;
	xor.b32  	%r18284, %r18279, %r18283;
	shf.l.wrap.b32 	%r18285, %r18284, %r18284, 7;
	add.s32 	%r18286, %r18244, %r18237;
	xor.b32  	%r18287, %r18210, %r18286;
	shf.l.wrap.b32 	%r18288, %r18287, %r18287, 16;
	add.s32 	%r18289, %r18223, %r18288;
	xor.b32  	%r18290, %r18237, %r18289;
	shf.l.wrap.b32 	%r18291, %r18290, %r18290, 12;
	add.s32 	%r18292, %r18286, %r18291;
	xor.b32  	%r18293, %r18288, %r18292;
	shf.l.wrap.b32 	%r18294, %r18293, %r18293, 8;
	add.s32 	%r18295, %r18289, %r18294;
	xor.b32  	%r18296, %r18291, %r18295;
	shf.l.wrap.b32 	%r18297, %r18296, %r18296, 7;
	add.s32 	%r18298, %r18256, %r18273;
	xor.b32  	%r18299, %r18294, %r18298;
	shf.l.wrap.b32 	%r18300, %r18299, %r18299, 16;
	add.s32 	%r18301, %r18283, %r18300;
	xor.b32  	%r18302, %r18273, %r18301;
	shf.l.wrap.b32 	%r18303, %r18302, %r18302, 12;
	add.s32 	%r18304, %r18298, %r18303;
	xor.b32  	%r18305, %r18300, %r18304;
	shf.l.wrap.b32 	%r18306, %r18305, %r18305, 8;
	add.s32 	%r18307, %r18301, %r18306;
	xor.b32  	%r18308, %r18303, %r18307;
	shf.l.wrap.b32 	%r18309, %r18308, %r18308, 7;
	add.s32 	%r18310, %r18268, %r18285;
	xor.b32  	%r18311, %r18258, %r18310;
	shf.l.wrap.b32 	%r18312, %r18311, %r18311, 16;
	add.s32 	%r18313, %r18295, %r18312;
	xor.b32  	%r18314, %r18285, %r18313;
	shf.l.wrap.b32 	%r18315, %r18314, %r18314, 12;
	add.s32 	%r18316, %r18310, %r18315;
	xor.b32  	%r18317, %r18312, %r18316;
	shf.l.wrap.b32 	%r18318, %r18317, %r18317, 8;
	add.s32 	%r18319, %r18313, %r18318;
	xor.b32  	%r18320, %r18315, %r18319;
	shf.l.wrap.b32 	%r18321, %r18320, %r18320, 7;
	add.s32 	%r18322, %r18280, %r18297;
	xor.b32  	%r18323, %r18270, %r18322;
	shf.l.wrap.b32 	%r18324, %r18323, %r18323, 16;
	add.s32 	%r18325, %r18259, %r18324;
	xor.b32  	%r18326, %r18297, %r18325;
	shf.l.wrap.b32 	%r18327, %r18326, %r18326, 12;
	add.s32 	%r18328, %r18322, %r18327;
	xor.b32  	%r18329, %r18324, %r18328;
	shf.l.wrap.b32 	%r18330, %r18329, %r18329, 8;
	add.s32 	%r18331, %r18325, %r18330;
	xor.b32  	%r18332, %r18327, %r18331;
	shf.l.wrap.b32 	%r18333, %r18332, %r18332, 7;
	add.s32 	%r18334, %r18292, %r18261;
	xor.b32  	%r18335, %r18282, %r18334;
	shf.l.wrap.b32 	%r18336, %r18335, %r18335, 16;
	add.s32 	%r18337, %r18271, %r18336;
	xor.b32  	%r18338, %r18261, %r18337;
	shf.l.wrap.b32 	%r18339, %r18338, %r18338, 12;
	add.s32 	%r18340, %r18334, %r18339;
	xor.b32  	%r18341, %r18336, %r18340;
	shf.l.wrap.b32 	%r18342, %r18341, %r18341, 8;
	add.s32 	%r18343, %r18337, %r18342;
	xor.b32  	%r18344, %r18339, %r18343;
	shf.l.wrap.b32 	%r18345, %r18344, %r18344, 7;
	add.s32 	%r18346, %r18304, %r18345;
	xor.b32  	%r18347, %r18318, %r18346;
	shf.l.wrap.b32 	%r18348, %r18347, %r18347, 16;
	add.s32 	%r18349, %r18331, %r18348;
	xor.b32  	%r18350, %r18345, %r18349;
	shf.l.wrap.b32 	%r18351, %r18350, %r18350, 12;
	add.s32 	%r18352, %r18346, %r18351;
	xor.b32  	%r18353, %r18348, %r18352;
	shf.l.wrap.b32 	%r18354, %r18353, %r18353, 8;
	add.s32 	%r18355, %r18349, %r18354;
	xor.b32  	%r18356, %r18351, %r18355;
	shf.l.wrap.b32 	%r18357, %r18356, %r18356, 7;
	add.s32 	%r18358, %r18316, %r18309;
	xor.b32  	%r18359, %r18330, %r18358;
	shf.l.wrap.b32 	%r18360, %r18359, %r18359, 16;
	add.s32 	%r18361, %r18343, %r18360;
	xor.b32  	%r18362, %r18309, %r18361;
	shf.l.wrap.b32 	%r18363, %r18362, %r18362, 12;
	add.s32 	%r18364, %r18358, %r18363;
	xor.b32  	%r18365, %r18360, %r18364;
	shf.l.wrap.b32 	%r18366, %r18365, %r18365, 8;
	add.s32 	%r18367, %r18361, %r18366;
	xor.b32  	%r18368, %r18363, %r18367;
	shf.l.wrap.b32 	%r18369, %r18368, %r18368, 7;
	add.s32 	%r18370, %r18328, %r18321;
	xor.b32  	%r18371, %r18342, %r18370;
	shf.l.wrap.b32 	%r18372, %r18371, %r18371, 16;
	add.s32 	%r18373, %r18307, %r18372;
	xor.b32  	%r18374, %r18321, %r18373;
	shf.l.wrap.b32 	%r18375, %r18374, %r18374, 12;
	add.s32 	%r18376, %r18370, %r18375;
	xor.b32  	%r18377, %r18372, %r18376;
	shf.l.wrap.b32 	%r18378, %r18377, %r18377, 8;
	add.s32 	%r18379, %r18373, %r18378;
	xor.b32  	%r18380, %r18375, %r18379;
	shf.l.wrap.b32 	%r18381, %r18380, %r18380, 7;
	add.s32 	%r18382, %r18340, %r18333;
	xor.b32  	%r18383, %r18306, %r18382;
	shf.l.wrap.b32 	%r18384, %r18383, %r18383, 16;
	add.s32 	%r18385, %r18319, %r18384;
	xor.b32  	%r18386, %r18333, %r18385;
	shf.l.wrap.b32 	%r18387, %r18386, %r18386, 12;
	add.s32 	%r18388, %r18382, %r18387;
	xor.b32  	%r18389, %r18384, %r18388;
	shf.l.wrap.b32 	%r18390, %r18389, %r18389, 8;
	add.s32 	%r18391, %r18385, %r18390;
	xor.b32  	%r18392, %r18387, %r18391;
	shf.l.wrap.b32 	%r18393, %r18392, %r18392, 7;
	add.s32 	%r18394, %r18352, %r18369;
	xor.b32  	%r18395, %r18390, %r18394;
	shf.l.wrap.b32 	%r18396, %r18395, %r18395, 16;
	add.s32 	%r18397, %r18379, %r18396;
	xor.b32  	%r18398, %r18369, %r18397;
	shf.l.wrap.b32 	%r18399, %r18398, %r18398, 12;
	add.s32 	%r18400, %r18394, %r18399;
	xor.b32  	%r18401, %r18396, %r18400;
	shf.l.wrap.b32 	%r18402, %r18401, %r18401, 8;
	add.s32 	%r18403, %r18397, %r18402;
	xor.b32  	%r18404, %r18399, %r18403;
	shf.l.wrap.b32 	%r18405, %r18404, %r18404, 7;
	add.s32 	%r18406, %r18364, %r18381;
	xor.b32  	%r18407, %r18354, %r18406;
	shf.l.wrap.b32 	%r18408, %r18407, %r18407, 16;
	add.s32 	%r18409, %r18391, %r18408;
	xor.b32  	%r18410, %r18381, %r18409;
	shf.l.wrap.b32 	%r18411, %r18410, %r18410, 12;
	add.s32 	%r18412, %r18406, %r18411;
	xor.b32  	%r18413, %r18408, %r18412;
	shf.l.wrap.b32 	%r18414, %r18413, %r18413, 8;
	add.s32 	%r18415, %r18409, %r18414;
	xor.b32  	%r18416, %r18411, %r18415;
	shf.l.wrap.b32 	%r18417, %r18416, %r18416, 7;
	add.s32 	%r18418, %r18376, %r18393;
	xor.b32  	%r18419, %r18366, %r18418;
	shf.l.wrap.b32 	%r18420, %r18419, %r18419, 16;
	add.s32 	%r18421, %r18355, %r18420;
	xor.b32  	%r18422, %r18393, %r18421;
	shf.l.wrap.b32 	%r18423, %r18422, %r18422, 12;
	add.s32 	%r18424, %r18418, %r18423;
	xor.b32  	%r18425, %r18420, %r18424;
	shf.l.wrap.b32 	%r18426, %r18425, %r18425, 8;
	add.s32 	%r18427, %r18421, %r18426;
	xor.b32  	%r18428, %r18423, %r18427;
	shf.l.wrap.b32 	%r18429, %r18428, %r18428, 7;
	add.s32 	%r18430, %r18388, %r18357;
	xor.b32  	%r18431, %r18378, %r18430;
	shf.l.wrap.b32 	%r18432, %r18431, %r18431, 16;
	add.s32 	%r18433, %r18367, %r18432;
	xor.b32  	%r18434, %r18357, %r18433;
	shf.l.wrap.b32 	%r18435, %r18434, %r18434, 12;
	add.s32 	%r18436, %r18430, %r18435;
	xor.b32  	%r18437, %r18432, %r18436;
	shf.l.wrap.b32 	%r18438, %r18437, %r18437, 8;
	add.s32 	%r18439, %r18433, %r18438;
	xor.b32  	%r18440, %r18435, %r18439;
	shf.l.wrap.b32 	%r18441, %r18440, %r18440, 7;
	add.s32 	%r18442, %r18400, %r18441;
	xor.b32  	%r18443, %r18414, %r18442;
	shf.l.wrap.b32 	%r18444, %r18443, %r18443, 16;
	add.s32 	%r18445, %r18427, %r18444;
	xor.b32  	%r18446, %r18441, %r18445;
	shf.l.wrap.b32 	%r18447, %r18446, %r18446, 12;
	add.s32 	%r18448, %r18442, %r18447;
	xor.b32  	%r18449, %r18444, %r18448;
	shf.l.wrap.b32 	%r18450, %r18449, %r18449, 8;
	add.s32 	%r18451, %r18445, %r18450;
	xor.b32  	%r18452, %r18447, %r18451;
	shf.l.wrap.b32 	%r18453, %r18452, %r18452, 7;
	add.s32 	%r18454, %r18412, %r18405;
	xor.b32  	%r18455, %r18426, %r18454;
	shf.l.wrap.b32 	%r18456, %r18455, %r18455, 16;
	add.s32 	%r18457, %r18439, %r18456;
	xor.b32  	%r18458, %r18405, %r18457;
	shf.l.wrap.b32 	%r18459, %r18458, %r18458, 12;
	add.s32 	%r18460, %r18454, %r18459;
	xor.b32  	%r18461, %r18456, %r18460;
	shf.l.wrap.b32 	%r18462, %r18461, %r18461, 8;
	add.s32 	%r18463, %r18457, %r18462;
	xor.b32  	%r18464, %r18459, %r18463;
	shf.l.wrap.b32 	%r18465, %r18464, %r18464, 7;
	add.s32 	%r18466, %r18424, %r18417;
	xor.b32  	%r18467, %r18438, %r18466;
	shf.l.wrap.b32 	%r18468, %r18467, %r18467, 16;
	add.s32 	%r18469, %r18403, %r18468;
	xor.b32  	%r18470, %r18417, %r18469;
	shf.l.wrap.b32 	%r18471, %r18470, %r18470, 12;
	add.s32 	%r18472, %r18466, %r18471;
	xor.b32  	%r18473, %r18468, %r18472;
	shf.l.wrap.b32 	%r18474, %r18473, %r18473, 8;
	add.s32 	%r18475, %r18469, %r18474;
	xor.b32  	%r18476, %r18471, %r18475;
	shf.l.wrap.b32 	%r18477, %r18476, %r18476, 7;
	add.s32 	%r18478, %r18436, %r18429;
	xor.b32  	%r18479, %r18402, %r18478;
	shf.l.wrap.b32 	%r18480, %r18479, %r18479, 16;
	add.s32 	%r18481, %r18415, %r18480;
	xor.b32  	%r18482, %r18429, %r18481;
	shf.l.wrap.b32 	%r18483, %r18482, %r18482, 12;
	add.s32 	%r18484, %r18478, %r18483;
	xor.b32  	%r18485, %r18480, %r18484;
	shf.l.wrap.b32 	%r18486, %r18485, %r18485, 8;
	add.s32 	%r18487, %r18481, %r18486;
	xor.b32  	%r18488, %r18483, %r18487;
	shf.l.wrap.b32 	%r18489, %r18488, %r18488, 7;
	add.s32 	%r18490, %r18448, %r18465;
	xor.b32  	%r18491, %r18486, %r18490;
	shf.l.wrap.b32 	%r18492, %r18491, %r18491, 16;
	add.s32 	%r18493, %r18475, %r18492;
	xor.b32  	%r18494, %r18465, %r18493;
	shf.l.wrap.b32 	%r18495, %r18494, %r18494, 12;
	add.s32 	%r18496, %r18490, %r18495;
	xor.b32  	%r18497, %r18492, %r18496;
	shf.l.wrap.b32 	%r18498, %r18497, %r18497, 8;
	add.s32 	%r18499, %r18493, %r18498;
	xor.b32  	%r18500, %r18495, %r18499;
	shf.l.wrap.b32 	%r18501, %r18500, %r18500, 7;
	add.s32 	%r18502, %r18460, %r18477;
	xor.b32  	%r18503, %r18450, %r18502;
	shf.l.wrap.b32 	%r18504, %r18503, %r18503, 16;
	add.s32 	%r18505, %r18487, %r18504;
	xor.b32  	%r18506, %r18477, %r18505;
	shf.l.wrap.b32 	%r18507, %r18506, %r18506, 12;
	add.s32 	%r18508, %r18502, %r18507;
	xor.b32  	%r18509, %r18504, %r18508;
	shf.l.wrap.b32 	%r18510, %r18509, %r18509, 8;
	add.s32 	%r18511, %r18505, %r18510;
	xor.b32  	%r18512, %r18507, %r18511;
	shf.l.wrap.b32 	%r18513, %r18512, %r18512, 7;
	add.s32 	%r18514, %r18472, %r18489;
	xor.b32  	%r18515, %r18462, %r18514;
	shf.l.wrap.b32 	%r18516, %r18515, %r18515, 16;
	add.s32 	%r18517, %r18451, %r18516;
	xor.b32  	%r18518, %r18489, %r18517;
	shf.l.wrap.b32 	%r18519, %r18518, %r18518, 12;
	add.s32 	%r18520, %r18514, %r18519;
	xor.b32  	%r18521, %r18516, %r18520;
	shf.l.wrap.b32 	%r18522, %r18521, %r18521, 8;
	add.s32 	%r18523, %r18517, %r18522;
	xor.b32  	%r18524, %r18519, %r18523;
	shf.l.wrap.b32 	%r18525, %r18524, %r18524, 7;
	add.s32 	%r18526, %r18484, %r18453;
	xor.b32  	%r18527, %r18474, %r18526;
	shf.l.wrap.b32 	%r18528, %r18527, %r18527, 16;
	add.s32 	%r18529, %r18463, %r18528;
	xor.b32  	%r18530, %r18453, %r18529;
	shf.l.wrap.b32 	%r18531, %r18530, %r18530, 12;
	add.s32 	%r18532, %r18526, %r18531;
	xor.b32  	%r18533, %r18528, %r18532;
	shf.l.wrap.b32 	%r18534, %r18533, %r18533, 8;
	add.s32 	%r18535, %r18529, %r18534;
	xor.b32  	%r18536, %r18531, %r18535;
	shf.l.wrap.b32 	%r18537, %r18536, %r18536, 7;
	add.s32 	%r22663, %r18154, %r18496;
	add.s32 	%r22662, %r18166, %r18508;
	add.s32 	%r22661, %r18178, %r18520;
	add.s32 	%r22660, %r18190, %r18532;
	add.s32 	%r22664, %r22671, %r18537;
	add.s32 	%r22665, %r22670, %r18501;
	add.s32 	%r22666, %r22669, %r18513;
	add.s32 	%r22667, %r22668, %r18525;
	xor.b32  	%r18538, %r18155, 1;
	shf.l.wrap.b32 	%r18539, %r18155, %r18538, 16;
	add.s32 	%r18540, %r22671, %r18539;
	xor.b32  	%r18541, %r22671, %r18540;
	shf.l.wrap.b32 	%r18542, %r18541, %r18541, 12;
	add.s32 	%r18543, %r18155, %r18542;
	xor.b32  	%r18544, %r18539, %r18543;
	shf.l.wrap.b32 	%r18545, %r18544, %r18544, 8;
	add.s32 	%r18546, %r18540, %r18545;
	xor.b32  	%r18547, %r18542, %r18546;
	shf.l.wrap.b32 	%r18548, %r18547, %r18547, 7;
	add.s32 	%r18549, %r18543, %r18177;
	xor.b32  	%r18550, %r18198, %r18549;
	shf.l.wrap.b32 	%r18551, %r18550, %r18550, 16;
	add.s32 	%r18552, %r18187, %r18551;
	xor.b32  	%r18553, %r18177, %r18552;
	shf.l.wrap.b32 	%r18554, %r18553, %r18553, 12;
	add.s32 	%r18555, %r18549, %r18554;
	xor.b32  	%r18556, %r18551, %r18555;
	shf.l.wrap.b32 	%r18557, %r18556, %r18556, 8;
	add.s32 	%r18558, %r18552, %r18557;
	xor.b32  	%r18559, %r18554, %r18558;
	shf.l.wrap.b32 	%r18560, %r18559, %r18559, 7;
	xor.b32  	%r18561, %r18545, %r18214;
	shf.l.wrap.b32 	%r18562, %r18561, %r18561, 16;
	add.s32 	%r18563, %r18199, %r18562;
	xor.b32  	%r18564, %r18189, %r18563;
	shf.l.wrap.b32 	%r18565, %r18564, %r18564, 12;
	add.s32 	%r18566, %r18214, %r18565;
	xor.b32  	%r18567, %r18562, %r18566;
	shf.l.wrap.b32 	%r18568, %r18567, %r18567, 8;
	add.s32 	%r18569, %r18563, %r18568;
	xor.b32  	%r18570, %r18565, %r18569;
	shf.l.wrap.b32 	%r18571, %r18570, %r18570, 7;
	add.s32 	%r18572, %r18546, %r18228;
	xor.b32  	%r18573, %r18201, %r18572;
	shf.l.wrap.b32 	%r18574, %r18573, %r18573, 12;
	add.s32 	%r18575, %r18226, %r18574;
	xor.b32  	%r18576, %r18228, %r18575;
	shf.l.wrap.b32 	%r18577, %r18576, %r18576, 8;
	add.s32 	%r18578, %r18572, %r18577;
	xor.b32  	%r18579, %r18574, %r18578;
	shf.l.wrap.b32 	%r18580, %r18579, %r18579, 7;
	add.s32 	%r18581, %r18196, %r18548;
	xor.b32  	%r18582, %r18186, %r18581;
	shf.l.wrap.b32 	%r18583, %r18582, %r18582, 16;
	add.s32 	%r18584, %r18175, %r18583;
	xor.b32  	%r18585, %r18548, %r18584;
	shf.l.wrap.b32 	%r18586, %r18585, %r18585, 12;
	add.s32 	%r18587, %r18581, %r18586;
	xor.b32  	%r18588, %r18583, %r18587;
	shf.l.wrap.b32 	%r18589, %r18588, %r18588, 8;
	add.s32 	%r18590, %r18584, %r18589;
	xor.b32  	%r18591, %r18586, %r18590;
	shf.l.wrap.b32 	%r18592, %r18591, %r18591, 7;
	add.s32 	%r18593, %r18555, %r18592;
	xor.b32  	%r18594, %r18568, %r18593;
	shf.l.wrap.b32 	%r18595, %r18594, %r18594, 16;
	add.s32 	%r18596, %r18578, %r18595;
	xor.b32  	%r18597, %r18592, %r18596;
	shf.l.wrap.b32 	%r18598, %r18597, %r18597, 12;
	add.s32 	%r18599, %r18593, %r18598;
	xor.b32  	%r18600, %r18595, %r18599;
	shf.l.wrap.b32 	%r18601, %r18600, %r18600, 8;
	add.s32 	%r18602, %r18596, %r18601;
	xor.b32  	%r18603, %r18598, %r18602;
	shf.l.wrap.b32 	%r18604, %r18603, %r18603, 7;
	add.s32 	%r18605, %r18566, %r18560;
	xor.b32  	%r18606, %r18577, %r18605;
	shf.l.wrap.b32 	%r18607, %r18606, %r18606, 16;
	add.s32 	%r18608, %r18590, %r18607;
	xor.b32  	%r18609, %r18560, %r18608;
	shf.l.wrap.b32 	%r18610, %r18609, %r18609, 12;
	add.s32 	%r18611, %r18605, %r18610;
	xor.b32  	%r18612, %r18607, %r18611;
	shf.l.wrap.b32 	%r18613, %r18612, %r18612, 8;
	add.s32 	%r18614, %r18608, %r18613;
	xor.b32  	%r18615, %r18610, %r18614;
	shf.l.wrap.b32 	%r18616, %r18615, %r18615, 7;
	add.s32 	%r18617, %r18575, %r18571;
	xor.b32  	%r18618, %r18589, %r18617;
	shf.l.wrap.b32 	%r18619, %r18618, %r18618, 16;
	add.s32 	%r18620, %r18558, %r18619;
	xor.b32  	%r18621, %r18571, %r18620;
	shf.l.wrap.b32 	%r18622, %r18621, %r18621, 12;
	add.s32 	%r18623, %r18617, %r18622;
	xor.b32  	%r18624, %r18619, %r18623;
	shf.l.wrap.b32 	%r18625, %r18624, %r18624, 8;
	add.s32 	%r18626, %r18620, %r18625;
	xor.b32  	%r18627, %r18622, %r18626;
	shf.l.wrap.b32 	%r18628, %r18627, %r18627, 7;
	add.s32 	%r18629, %r18587, %r18580;
	xor.b32  	%r18630, %r18557, %r18629;
	shf.l.wrap.b32 	%r18631, %r18630, %r18630, 16;
	add.s32 	%r18632, %r18569, %r18631;
	xor.b32  	%r18633, %r18580, %r18632;
	shf.l.wrap.b32 	%r18634, %r18633, %r18633, 12;
	add.s32 	%r18635, %r18629, %r18634;
	xor.b32  	%r18636, %r18631, %r18635;
	shf.l.wrap.b32 	%r18637, %r18636, %r18636, 8;
	add.s32 	%r18638, %r18632, %r18637;
	xor.b32  	%r18639, %r18634, %r18638;
	shf.l.wrap.b32 	%r18640, %r18639, %r18639, 7;
	add.s32 	%r18641, %r18599, %r18616;
	xor.b32  	%r18642, %r18637, %r18641;
	shf.l.wrap.b32 	%r18643, %r18642, %r18642, 16;
	add.s32 	%r18644, %r18626, %r18643;
	xor.b32  	%r18645, %r18616, %r18644;
	shf.l.wrap.b32 	%r18646, %r18645, %r18645, 12;
	add.s32 	%r18647, %r18641, %r18646;
	xor.b32  	%r18648, %r18643, %r18647;
	shf.l.wrap.b32 	%r18649, %r18648, %r18648, 8;
	add.s32 	%r18650, %r18644, %r18649;
	xor.b32  	%r18651, %r18646, %r18650;
	shf.l.wrap.b32 	%r18652, %r18651, %r18651, 7;
	add.s32 	%r18653, %r18611, %r18628;
	xor.b32  	%r18654, %r18601, %r18653;
	shf.l.wrap.b32 	%r18655, %r18654, %r18654, 16;
	add.s32 	%r18656, %r18638, %r18655;
	xor.b32  	%r18657, %r18628, %r18656;
	shf.l.wrap.b32 	%r18658, %r18657, %r18657, 12;
	add.s32 	%r18659, %r18653, %r18658;
	xor.b32  	%r18660, %r18655, %r18659;
	shf.l.wrap.b32 	%r18661, %r18660, %r18660, 8;
	add.s32 	%r18662, %r18656, %r18661;
	xor.b32  	%r18663, %r18658, %r18662;
	shf.l.wrap.b32 	%r18664, %r18663, %r18663, 7;
	add.s32 	%r18665, %r18623, %r18640;
	xor.b32  	%r18666, %r18613, %r18665;
	shf.l.wrap.b32 	%r18667, %r18666, %r18666, 16;
	add.s32 	%r18668, %r18602, %r18667;
	xor.b32  	%r18669, %r18640, %r18668;
	shf.l.wrap.b32 	%r18670, %r18669, %r18669, 12;
	add.s32 	%r18671, %r18665, %r18670;
	xor.b32  	%r18672, %r18667, %r18671;
	shf.l.wrap.b32 	%r18673, %r18672, %r18672, 8;
	add.s32 	%r18674, %r18668, %r18673;
	xor.b32  	%r18675, %r18670, %r18674;
	shf.l.wrap.b32 	%r18676, %r18675, %r18675, 7;
	add.s32 	%r18677, %r18635, %r18604;
	xor.b32  	%r18678, %r18625, %r18677;
	shf.l.wrap.b32 	%r18679, %r18678, %r18678, 16;
	add.s32 	%r18680, %r18614, %r18679;
	xor.b32  	%r18681, %r18604, %r18680;
	shf.l.wrap.b32 	%r18682, %r18681, %r18681, 12;
	add.s32 	%r18683, %r18677, %r18682;
	xor.b32  	%r18684, %r18679, %r18683;
	shf.l.wrap.b32 	%r18685, %r18684, %r18684, 8;
	add.s32 	%r18686, %r18680, %r18685;
	xor.b32  	%r18687, %r18682, %r18686;
	shf.l.wrap.b32 	%r18688, %r18687, %r18687, 7;
	add.s32 	%r18689, %r18647, %r18688;
	xor.b32  	%r18690, %r18661, %r18689;
	shf.l.wrap.b32 	%r18691, %r18690, %r18690, 16;
	add.s32 	%r18692, %r18674, %r18691;
	xor.b32  	%r18693, %r18688, %r18692;
	shf.l.wrap.b32 	%r18694, %r18693, %r18693, 12;
	add.s32 	%r18695, %r18689, %r18694;
	xor.b32  	%r18696, %r18691, %r18695;
	shf.l.wrap.b32 	%r18697, %r18696, %r18696, 8;
	add.s32 	%r18698, %r18692, %r18697;
	xor.b32  	%r18699, %r18694, %r18698;
	shf.l.wrap.b32 	%r18700, %r18699, %r18699, 7;
	add.s32 	%r18701, %r18659, %r18652;
	xor.b32  	%r18702, %r18673, %r18701;
	shf.l.wrap.b32 	%r18703, %r18702, %r18702, 16;
	add.s32 	%r18704, %r18686, %r18703;
	xor.b32  	%r18705, %r18652, %r18704;
	shf.l.wrap.b32 	%r18706, %r18705, %r18705, 12;
	add.s32 	%r18707, %r18701, %r18706;
	xor.b32  	%r18708, %r18703, %r18707;
	shf.l.wrap.b32 	%r18709, %r18708, %r18708, 8;
	add.s32 	%r18710, %r18704, %r18709;
	xor.b32  	%r18711, %r18706, %r18710;
	shf.l.wrap.b32 	%r18712, %r18711, %r18711, 7;
	add.s32 	%r18713, %r18671, %r18664;
	xor.b32  	%r18714, %r18685, %r18713;
	shf.l.wrap.b32 	%r18715, %r18714, %r18714, 16;
	add.s32 	%r18716, %r18650, %r18715;
	xor.b32  	%r18717, %r18664, %r18716;
	shf.l.wrap.b32 	%r18718, %r18717, %r18717, 12;
	add.s32 	%r18719, %r18713, %r18718;
	xor.b32  	%r18720, %r18715, %r18719;
	shf.l.wrap.b32 	%r18721, %r18720, %r18720, 8;
	add.s32 	%r18722, %r18716, %r18721;
	xor.b32  	%r18723, %r18718, %r18722;
	shf.l.wrap.b32 	%r18724, %r18723, %r18723, 7;
	add.s32 	%r18725, %r18683, %r18676;
	xor.b32  	%r18726, %r18649, %r18725;
	shf.l.wrap.b32 	%r18727, %r18726, %r18726, 16;
	add.s32 	%r18728, %r18662, %r18727;
	xor.b32  	%r18729, %r18676, %r18728;
	shf.l.wrap.b32 	%r18730, %r18729, %r18729, 12;
	add.s32 	%r18731, %r18725, %r18730;
	xor.b32  	%r18732, %r18727, %r18731;
	shf.l.wrap.b32 	%r18733, %r18732, %r18732, 8;
	add.s32 	%r18734, %r18728, %r18733;
	xor.b32  	%r18735, %r18730, %r18734;
	shf.l.wrap.b32 	%r18736, %r18735, %r18735, 7;
	add.s32 	%r18737, %r18695, %r18712;
	xor.b32  	%r18738, %r18733, %r18737;
	shf.l.wrap.b32 	%r18739, %r18738, %r18738, 16;
	add.s32 	%r18740, %r18722, %r18739;
	xor.b32  	%r18741, %r18712, %r18740;
	shf.l.wrap.b32 	%r18742, %r18741, %r18741, 12;
	add.s32 	%r18743, %r18737, %r18742;
	xor.b32  	%r18744, %r18739, %r18743;
	shf.l.wrap.b32 	%r18745, %r18744, %r18744, 8;
	add.s32 	%r18746, %r18740, %r18745;
	xor.b32  	%r18747, %r18742, %r18746;
	shf.l.wrap.b32 	%r18748, %r18747, %r18747, 7;
	add.s32 	%r18749, %r18707, %r18724;
	xor.b32  	%r18750, %r18697, %r18749;
	shf.l.wrap.b32 	%r18751, %r18750, %r18750, 16;
	add.s32 	%r18752, %r18734, %r18751;
	xor.b32  	%r18753, %r18724, %r18752;
	shf.l.wrap.b32 	%r18754, %r18753, %r18753, 12;
	add.s32 	%r18755, %r18749, %r18754;
	xor.b32  	%r18756, %r18751, %r18755;
	shf.l.wrap.b32 	%r18757, %r18756, %r18756, 8;
	add.s32 	%r18758, %r18752, %r18757;
	xor.b32  	%r18759, %r18754, %r18758;
	shf.l.wrap.b32 	%r18760, %r18759, %r18759, 7;
	add.s32 	%r18761, %r18719, %r18736;
	xor.b32  	%r18762, %r18709, %r18761;
	shf.l.wrap.b32 	%r18763, %r18762, %r18762, 16;
	add.s32 	%r18764, %r18698, %r18763;
	xor.b32  	%r18765, %r18736, %r18764;
	shf.l.wrap.b32 	%r18766, %r18765, %r18765, 12;
	add.s32 	%r18767, %r18761, %r18766;
	xor.b32  	%r18768, %r18763, %r18767;
	shf.l.wrap.b32 	%r18769, %r18768, %r18768, 8;
	add.s32 	%r18770, %r18764, %r18769;
	xor.b32  	%r18771, %r18766, %r18770;
	shf.l.wrap.b32 	%r18772, %r18771, %r18771, 7;
	add.s32 	%r18773, %r18731, %r18700;
	xor.b32  	%r18774, %r18721, %r18773;
	shf.l.wrap.b32 	%r18775, %r18774, %r18774, 16;
	add.s32 	%r18776, %r18710, %r18775;
	xor.b32  	%r18777, %r18700, %r18776;
	shf.l.wrap.b32 	%r18778, %r18777, %r18777, 12;
	add.s32 	%r18779, %r18773, %r18778;
	xor.b32  	%r18780, %r18775, %r18779;
	shf.l.wrap.b32 	%r18781, %r18780, %r18780, 8;
	add.s32 	%r18782, %r18776, %r18781;
	xor.b32  	%r18783, %r18778, %r18782;
	shf.l.wrap.b32 	%r18784, %r18783, %r18783, 7;
	add.s32 	%r18785, %r18743, %r18784;
	xor.b32  	%r18786, %r18757, %r18785;
	shf.l.wrap.b32 	%r18787, %r18786, %r18786, 16;
	add.s32 	%r18788, %r18770, %r18787;
	xor.b32  	%r18789, %r18784, %r18788;
	shf.l.wrap.b32 	%r18790, %r18789, %r18789, 12;
	add.s32 	%r18791, %r18785, %r18790;
	xor.b32  	%r18792, %r18787, %r18791;
	shf.l.wrap.b32 	%r18793, %r18792, %r18792, 8;
	add.s32 	%r18794, %r18755, %r18748;
	xor.b32  	%r18795, %r18769, %r18794;
	shf.l.wrap.b32 	%r18796, %r18795, %r18795, 16;
	add.s32 	%r18797, %r18782, %r18796;
	xor.b32  	%r18798, %r18748, %r18797;
	shf.l.wrap.b32 	%r18799, %r18798, %r18798, 12;
	add.s32 	%r18800, %r18794, %r18799;
	xor.b32  	%r18801, %r18796, %r18800;
	shf.l.wrap.b32 	%r18802, %r18801, %r18801, 8;
	add.s32 	%r18803, %r18797, %r18802;
	xor.b32  	%r18804, %r18799, %r18803;
	shf.l.wrap.b32 	%r18805, %r18804, %r18804, 7;
	add.s32 	%r18806, %r18767, %r18760;
	xor.b32  	%r18807, %r18781, %r18806;
	shf.l.wrap.b32 	%r18808, %r18807, %r18807, 16;
	add.s32 	%r18809, %r18746, %r18808;
	xor.b32  	%r18810, %r18760, %r18809;
	shf.l.wrap.b32 	%r18811, %r18810, %r18810, 12;
	add.s32 	%r18812, %r18806, %r18811;
	xor.b32  	%r18813, %r18808, %r18812;
	shf.l.wrap.b32 	%r18814, %r18813, %r18813, 8;
	add.s32 	%r18815, %r18809, %r18814;
	xor.b32  	%r18816, %r18811, %r18815;
	shf.l.wrap.b32 	%r18817, %r18816, %r18816, 7;
	add.s32 	%r18818, %r18779, %r18772;
	xor.b32  	%r18819, %r18745, %r18818;
	shf.l.wrap.b32 	%r18820, %r18819, %r18819, 16;
	add.s32 	%r18821, %r18758, %r18820;
	xor.b32  	%r18822, %r18772, %r18821;
	shf.l.wrap.b32 	%r18823, %r18822, %r18822, 12;
	add.s32 	%r18824, %r18818, %r18823;
	xor.b32  	%r18825, %r18820, %r18824;
	shf.l.wrap.b32 	%r18826, %r18825, %r18825, 8;
	add.s32 	%r18827, %r18821, %r18826;
	add.s32 	%r18828, %r18791, %r18805;
	xor.b32  	%r18829, %r18826, %r18828;
	shf.l.wrap.b32 	%r18830, %r18829, %r18829, 16;
	add.s32 	%r18831, %r18815, %r18830;
	xor.b32  	%r18832, %r18805, %r18831;
	shr.u32 	%r18833, %r18832, 20;
	add.s32 	%r18834, %r18828, %r18833;
	add.s32 	%r18835, %r18800, %r18817;
	xor.b32  	%r18836, %r18793, %r18835;
	shf.l.wrap.b32 	%r18837, %r18836, %r18836, 16;
	add.s32 	%r18838, %r18827, %r18837;
	xor.b32  	%r18839, %r18817, %r18838;
	shr.u32 	%r18840, %r18839, 20;
	add.s32 	%r18841, %r18835, %r18840;
	add.s32 	%r18842, %r18154, %r18834;
	add.s32 	%r18843, %r18166, %r18841;
	not.b32 	%r18844, %r22659;
	add.s32 	%r18845, %r1444, %r18844;
	mov.u32 	%r18846, %tid.x;
	shl.b32 	%r18847, %r18846, 3;
	and.b32  	%r18848, %r18847, 7936;
	mov.u32 	%r18849, %ctaid.x;
	shl.b32 	%r18850, %r18849, 11;
	add.s32 	%r18851, %r18848, %r18850;
	and.b32  	%r18852, %r18846, 31;
	or.b32  	%r18853, %r18851, %r18852;
	add.s32 	%r18854, %r18853, %r22437;
	shr.u32 	%r18855, %r18854, %r18845;
	and.b32  	%r18856, %r18855, 1;
	setp.eq.b32 	%p179, %r18856, 1;
	selp.b32 	%r18857, %r18843, %r18842, %p179;
	cvt.u16.u32 	%rs281, %r18857;
	and.b16  	%rs373, %rs281, 1;
	and.b16  	%rs282, %rs371, 255;
	setp.ne.s16 	%p180, %rs282, 1;
	@%p180 bra 	$L__BB2_200;
	ld.param.u64 	%rd359, [fused_batch_pir_kernel_4_param_1];
	not.b32 	%r18858, %r22659;
	add.s32 	%r18859, %r1444, %r18858;
	mov.u32 	%r18860, %tid.x;
	shl.b32 	%r18861, %r18860, 3;
	and.b32  	%r18862, %r18861, 7936;
	mov.u32 	%r18863, %ctaid.x;
	shl.b32 	%r18864, %r18863, 11;
	add.s32 	%r18865, %r18862, %r18864;
	and.b32  	%r18866, %r18860, 31;
	or.b32  	%r18867, %r18865, %r18866;
	add.s32 	%r18868, %r18867, %r22437;
	shr.u32 	%r18869, %r18868, %r18859;
	and.b32  	%r18870, %r18869, 1;
	setp.eq.b32 	%p181, %r18870, 1;
	cvt.s64.s32 	%rd226, %r22659;
	cvta.to.global.u64 	%rd227, %rd359;
	mul.wide.s32 	%rd228, %r22659, 16;
	add.s64 	%rd229, %rd227, %rd228;
	ld.global.u32 	%r18871, [%rd229+4412];
	selp.b32 	%r18872, %r22664, %r22663, %p181;
	xor.b32  	%r18873, %r18872, %r18871;
	selp.b32 	%r18874, %r22665, %r22662, %p181;
	selp.b32 	%r22663, %r22663, %r18873, %p181;
	selp.b32 	%r22664, %r18873, %r22664, %p181;
	ld.global.u32 	%r18875, [%rd229+4416];
	xor.b32  	%r18876, %r18874, %r18875;
	selp.b32 	%r18877, %r22666, %r22661, %p181;
	selp.b32 	%r22662, %r22662, %r18876, %p181;
	selp.b32 	%r22665, %r18876, %r22665, %p181;
	ld.global.u32 	%r18878, [%rd229+4420];
	xor.b32  	%r18879, %r18877, %r18878;
	selp.b32 	%r18880, %r22667, %r22660, %p181;
	selp.b32 	%r22661, %r22661, %r18879, %p181;
	selp.b32 	%r22666, %r18879, %r22666, %p181;
	ld.global.u32 	%r18881, [%rd229+4424];
	xor.b32  	%r18882, %r18880, %r18881;
	selp.b64 	%rd230, 445, 420, %p181;
	selp.b32 	%r22660, %r22660, %r18882, %p181;
	selp.b32 	%r22667, %r18882, %r22667, %p181;
	add.s64 	%rd231, %rd230, %rd226;
	add.s64 	%rd232, %rd227, %rd231;
	ld.global.u8 	%rs283, [%rd232+4392];
	xor.b16  	%rs373, %rs283, %rs373;
$L__BB2_200:
	not.b32 	%r18883, %r22659;
	add.s32 	%r18884, %r1444, %r18883;
	mov.u32 	%r18885, %tid.x;
	shl.b32 	%r18886, %r18885, 3;
	and.b32  	%r18887, %r18886, 7936;
	mov.u32 	%r18888, %ctaid.x;
	shl.b32 	%r18889, %r18888, 11;
	add.s32 	%r18890, %r18887, %r18889;
	and.b32  	%r18891, %r18885, 31;
	or.b32  	%r18892, %r18890, %r18891;
	add.s32 	%r18893, %r18892, %r22437;
	shr.u32 	%r18894, %r18893, %r18884;
	and.b32  	%r18895, %r18894, 1;
	setp.eq.b32 	%p182, %r18895, 1;
	selp.b32 	%r22671, %r22664, %r22663, %p182;
	selp.b32 	%r22670, %r22665, %r22662, %p182;
	selp.b32 	%r22669, %r22666, %r22661, %p182;
	selp.b32 	%r22668, %r22667, %r22660, %p182;
	add.s32 	%r22659, %r22659, 1;
	setp.lt.u32 	%p183, %r22659, %r1444;
	mov.u16 	%rs371, %rs373;
	@%p183 bra 	$L__BB2_198;
$L__BB2_201:
	and.b16  	%rs284, %rs373, 255;
	setp.ne.s16 	%p184, %rs284, 1;
	@%p184 bra 	$L__BB2_203;
	ld.param.u64 	%rd360, [fused_batch_pir_kernel_4_param_1];
	cvta.to.global.u64 	%rd233, %rd360;
	ld.global.u32 	%r18896, [%rd233+4864];
	xor.b32  	%r22671, %r22671, %r18896;
$L__BB2_203:
	@%p184 bra 	$L__BB2_205;
	ld.param.u64 	%rd361, [fused_batch_pir_kernel_4_param_1];
	cvta.to.global.u64 	%rd234, %rd361;
	ld.global.u32 	%r18897, [%rd234+4868];
	xor.b32  	%r22670, %r22670, %r18897;
$L__BB2_205:
	@%p184 bra 	$L__BB2_207;
	ld.param.u64 	%rd362, [fused_batch_pir_kernel_4_param_1];
	cvta.to.global.u64 	%rd235, %rd362;
	ld.global.u32 	%r18898, [%rd235+4872];
	xor.b32  	%r22669, %r22669, %r18898;
$L__BB2_207:
	@%p184 bra 	$L__BB2_209;
	ld.param.u64 	%rd363, [fused_batch_pir_kernel_4_param_1];
	cvta.to.global.u64 	%rd236, %rd363;
	ld.global.u32 	%r18899, [%rd236+4876];
	xor.b32  	%r22668, %r22668, %r18899;
$L__BB2_209:
	ld.param.u32 	%r21842, [fused_batch_pir_kernel_4_param_3];
	mov.u32 	%r18901, %tid.x;
	shl.b32 	%r18902, %r18901, 3;
	and.b32  	%r18903, %r18902, 7936;
	mov.u32 	%r18904, %ctaid.x;
	shl.b32 	%r18905, %r18904, 11;
	add.s32 	%r18906, %r18903, %r18905;
	and.b32  	%r18907, %r18901, 31;
	or.b32  	%r18908, %r18906, %r18907;
	add.s32 	%r18909, %r18908, %r22437;
	setp.ge.s32 	%p188, %r18909, %r21842;
	mov.u32 	%r18910, s_mem;
	cvt.u64.u32 	%rd237, %r18910;
	cvta.shared.u64 	%rd238, %rd237;
	add.s64 	%rd239, %rd238, 49407;
	and.b64  	%rd240, %rd239, -16;
	mul.lo.s32 	%r18911, %r18901, 12;
	mul.wide.u32 	%rd241, %r18911, 16;
	add.s64 	%rd242, %rd240, %rd241;
	st.v4.u32 	[%rd242+144], {%r22671, %r22670, %r22669, %r22668};
	mov.b32 	%r22692, 0;
	mov.u32 	%r22693, %r22692;
	mov.u32 	%r22694, %r22692;
	mov.u32 	%r22695, %r22692;
	@%p188 bra 	$L__BB2_223;
	ld.param.u64 	%rd364, [fused_batch_pir_kernel_4_param_1];
	cvta.to.global.u64 	%rd243, %rd364;
	ld.global.u8 	%rs288, [%rd243+4897];
	max.u16 	%rs289, %rs288, 11;
	cvt.u32.u16 	%r18912, %rs289;
	add.s32 	%r22683, %r18912, -11;
	ld.shared.v2.u32 	{%r22695, %r22694}, [s_mem+49352];
	ld.shared.v2.u32 	{%r22693, %r22692}, [s_mem+49360];
	ld.shared.u8 	%rs376, [s_mem+49368];
	cvt.u32.u16 	%r1499, %rs288;
	setp.ge.u32 	%p189, %r22683, %r1499;
	@%p189 bra 	$L__BB2_215;
	mov.u16 	%rs374, %rs376;
$L__BB2_212:
	ld.const.u32 	%r18913, [CHACHA_CONSTANTS];
	add.s32 	%r18914, %r18913, %r22695;
	shf.l.wrap.b32 	%r18915, %r18914, %r18914, 16;
	add.s32 	%r18916, %r22695, %r18915;
	xor.b32  	%r18917, %r22695, %r18916;
	shf.l.wrap.b32 	%r18918, %r18917, %r18917, 12;
	add.s32 	%r18919, %r18914, %r18918;
	xor.b32  	%r18920, %r18915, %r18919;
	shf.l.wrap.b32 	%r18921, %r18920, %r18920, 8;
	add.s32 	%r18922, %r18916, %r18921;
	xor.b32  	%r18923, %r18918, %r18922;
	shf.l.wrap.b32 	%r18924, %r18923, %r18923, 7;
	ld.const.u32 	%r18925, [CHACHA_CONSTANTS+4];
	add.s32 	%r18926, %r18925, %r22694;
	shf.l.wrap.b32 	%r18927, %r18926, %r18926, 16;
	add.s32 	%r18928, %r22694, %r18927;
	xor.b32  	%r18929, %r22694, %r18928;
	shf.l.wrap.b32 	%r18930, %r18929, %r18929, 12;
	add.s32 	%r18931, %r18926, %r18930;
	xor.b32  	%r18932, %r18927, %r18931;
	shf.l.wrap.b32 	%r18933, %r18932, %r18932, 8;
	add.s32 	%r18934, %r18928, %r18933;
	xor.b32  	%r18935, %r18930, %r18934;
	shf.l.wrap.b32 	%r18936, %r18935, %r18935, 7;
	ld.const.u32 	%r18937, [CHACHA_CONSTANTS+8];
	add.s32 	%r18938, %r18937, %r22693;
	shf.l.wrap.b32 	%r18939, %r18938, %r18938, 16;
	add.s32 	%r18940, %r22693, %r18939;
	xor.b32  	%r18941, %r22693, %r18940;
	shf.l.wrap.b32 	%r18942, %r18941, %r18941, 12;
	add.s32 	%r18943, %r18938, %r18942;
	xor.b32  	%r18944, %r18939, %r18943;
	shf.l.wrap.b32 	%r18945, %r18944, %r18944, 8;
	add.s32 	%r18946, %r18940, %r18945;
	xor.b32  	%r18947, %r18942, %r18946;
	shf.l.wrap.b32 	%r18948, %r18947, %r18947, 7;
	ld.const.u32 	%r18949, [CHACHA_CONSTANTS+12];
	add.s32 	%r18950, %r18949, %r22692;
	shf.l.wrap.b32 	%r18951, %r18950, %r18950, 16;
	add.s32 	%r18952, %r22692, %r18951;
	xor.b32  	%r18953, %r22692, %r18952;
	shf.l.wrap.b32 	%r18954, %r18953, %r18953, 12;
	add.s32 	%r18955, %r18950, %r18954;
	xor.b32  	%r18956, %r18951, %r18955;
	shf.l.wrap.b32 	%r18957, %r18956, %r18956, 8;
	add.s32 	%r18958, %r18952, %r18957;
	xor.b32  	%r18959, %r18954, %r18958;
	shf.l.wrap.b32 	%r18960, %r18959, %r18959, 7;
	add.s32 	%r18961, %r18919, %r18936;
	xor.b32  	%r18962, %r18957, %r18961;
	shf.l.wrap.b32 	%r18963, %r18962, %r18962, 16;
	add.s32 	%r18964, %r18946, %r18963;
	xor.b32  	%r18965, %r18936, %r18964;
	shf.l.wrap.b32 	%r18966, %r18965, %r18965, 12;
	add.s32 	%r18967, %r18961, %r18966;
	xor.b32  	%r18968, %r18963, %r18967;
	shf.l.wrap.b32 	%r18969, %r18968, %r18968, 8;
	add.s32 	%r18970, %r18964, %r18969;
	xor.b32  	%r18971, %r18966, %r18970;
	shf.l.wrap.b32 	%r18972, %r18971, %r18971, 7;
	add.s32 	%r18973, %r18931, %r18948;
	xor.b32  	%r18974, %r18921, %r18973;
	shf.l.wrap.b32 	%r18975, %r18974, %r18974, 16;
	add.s32 	%r18976, %r18958, %r18975;
	xor.b32  	%r18977, %r18948, %r18976;
	shf.l.wrap.b32 	%r18978, %r18977, %r18977, 12;
	add.s32 	%r18979, %r18973, %r18978;
	xor.b32  	%r18980, %r18975, %r18979;
	shf.l.wrap.b32 	%r18981, %r18980, %r18980, 8;
	add.s32 	%r18982, %r18976, %r18981;
	xor.b32  	%r18983, %r18978, %r18982;
	shf.l.wrap.b32 	%r18984, %r18983, %r18983, 7;
	add.s32 	%r18985, %r18943, %r18960;
	xor.b32  	%r18986, %r18933, %r18985;
	shf.l.wrap.b32 	%r18987, %r18986, %r18986, 16;
	add.s32 	%r18988, %r18922, %r18987;
	xor.b32  	%r18989, %r18960, %r18988;
	shf.l.wrap.b32 	%r18990, %r18989, %r18989, 12;
	add.s32 	%r18991, %r18985, %r18990;
	xor.b32  	%r18992, %r18987, %r18991;
	shf.l.wrap.b32 	%r18993, %r18992, %r18992, 8;
	add.s32 	%r18994, %r18988, %r18993;
	xor.b32  	%r18995, %r18990, %r18994;
	shf.l.wrap.b32 	%r18996, %r18995, %r18995, 7;
	add.s32 	%r18997, %r18955, %r18924;
	xor.b32  	%r18998, %r18945, %r18997;
	shf.l.wrap.b32 	%r18999, %r18998, %r18998, 16;
	add.s32 	%r19000, %r18934, %r18999;
	xor.b32  	%r19001, %r18924, %r19000;
	shf.l.wrap.b32 	%r19002, %r19001, %r19001, 12;
	add.s32 	%r19003, %r18997, %r19002;
	xor.b32  	%r19004, %r18999, %r19003;
	shf.l.wrap.b32 	%r19005, %r19004, %r19004, 8;
	add.s32 	%r19006, %r19000, %r19005;
	xor.b32  	%r19007, %r19002, %r19006;
	shf.l.wrap.b32 	%r19008, %r19007, %r19007, 7;
	add.s32 	%r19009, %r18967, %r19008;
	xor.b32  	%r19010, %r18981, %r19009;
	shf.l.wrap.b32 	%r19011, %r19010, %r19010, 16;
	add.s32 	%r19012, %r18994, %r19011;
	xor.b32  	%r19013, %r19008, %r19012;
	shf.l.wrap.b32 	%r19014, %r19013, %r19013, 12;
	add.s32 	%r19015, %r19009, %r19014;
	xor.b32  	%r19016, %r19011, %r19015;
	shf.l.wrap.b32 	%r19017, %r19016, %r19016, 8;
	add.s32 	%r19018, %r19012, %r19017;
	xor.b32  	%r19019, %r19014, %r19018;
	shf.l.wrap.b32 	%r19020, %r19019, %r19019, 7;
	add.s32 	%r19021, %r18979, %r18972;
	xor.b32  	%r19022, %r18993, %r19021;
	shf.l.wrap.b32 	%r19023, %r19022, %r19022, 16;
	add.s32 	%r19024, %r19006, %r19023;
	xor.b32  	%r19025, %r18972, %r19024;
	shf.l.wrap.b32 	%r19026, %r19025, %r19025, 12;
	add.s32 	%r19027, %r19021, %r19026;
	xor.b32  	%r19028, %r19023, %r19027;
	shf.l.wrap.b32 	%r19029, %r19028, %r19028, 8;
	add.s32 	%r19030, %r19024, %r19029;
	xor.b32  	%r19031, %r19026, %r19030;
	shf.l.wrap.b32 	%r19032, %r19031, %r19031, 7;
	add.s32 	%r19033, %r18991, %r18984;
	xor.b32  	%r19034, %r19005, %r19033;
	shf.l.wrap.b32 	%r19035, %r19034, %r19034, 16;
	add.s32 	%r19036, %r18970, %r19035;
	xor.b32  	%r19037, %r18984, %r19036;
	shf.l.wrap.b32 	%r19038, %r19037, %r19037, 12;
	add.s32 	%r19039, %r19033, %r19038;
	xor.b32  	%r19040, %r19035, %r19039;
	shf.l.wrap.b32 	%r19041, %r19040, %r19040, 8;
	add.s32 	%r19042, %r19036, %r19041;
	xor.b32  	%r19043, %r19038, %r19042;
	shf.l.wrap.b32 	%r19044, %r19043, %r19043, 7;
	add.s32 	%r19045, %r19003, %r18996;
	xor.b32  	%r19046, %r18969, %r19045;
	shf.l.wrap.b32 	%r19047, %r19046, %r19046, 16;
	add.s32 	%r19048, %r18982, %r19047;
	xor.b32  	%r19049, %r18996, %r19048;
	shf.l.wrap.b32 	%r19050, %r19049, %r19049, 12;
	add.s32 	%r19051, %r19045, %r19050;
	xor.b32  	%r19052, %r19047, %r19051;
	shf.l.wrap.b32 	%r19053, %r19052, %r19052, 8;
	add.s32 	%r19054, %r19048, %r19053;
	xor.b32  	%r19055, %r19050, %r19054;
	shf.l.wrap.b32 	%r19056, %r19055, %r19055, 7;
	add.s32 	%r19057, %r19015, %r19032;
	xor.b32  	%r19058, %r19053, %r19057;
	shf.l.wrap.b32 	%r19059, %r19058, %r19058, 16;
	add.s32 	%r19060, %r19042, %r19059;
	xor.b32  	%r19061, %r19032, %r19060;
	shf.l.wrap.b32 	%r19062, %r19061, %r19061, 12;
	add.s32 	%r19063, %r19057, %r19062;
	xor.b32  	%r19064, %r19059, %r19063;
	shf.l.wrap.b32 	%r19065, %r19064, %r19064, 8;
	add.s32 	%r19066, %r19060, %r19065;
	xor.b32  	%r19067, %r19062, %r19066;
	shf.l.wrap.b32 	%r19068, %r19067, %r19067, 7;
	add.s32 	%r19069, %r19027, %r19044;
	xor.b32  	%r19070, %r19017, %r19069;
	shf.l.wrap.b32 	%r19071, %r19070, %r19070, 16;
	add.s32 	%r19072, %r19054, %r19071;
	xor.b32  	%r19073, %r19044, %r19072;
	shf.l.wrap.b32 	%r19074, %r19073, %r19073, 12;
	add.s32 	%r19075, %r19069, %r19074;
	xor.b32  	%r19076, %r19071, %r19075;
	shf.l.wrap.b32 	%r19077, %r19076, %r19076, 8;
	add.s32 	%r19078, %r19072, %r19077;
	xor.b32  	%r19079, %r19074, %r19078;
	shf.l.wrap.b32 	%r19080, %r19079, %r19079, 7;
	add.s32 	%r19081, %r19039, %r19056;
	xor.b32  	%r19082, %r19029, %r19081;
	shf.l.wrap.b32 	%r19083, %r19082, %r19082, 16;
	add.s32 	%r19084, %r19018, %r19083;
	xor.b32  	%r19085, %r19056, %r19084;
	shf.l.wrap.b32 	%r19086, %r19085, %r19085, 12;
	add.s32 	%r19087, %r19081, %r19086;
	xor.b32  	%r19088, %r19083, %r19087;
	shf.l.wrap.b32 	%r19089, %r19088, %r19088, 8;
	add.s32 	%r19090, %r19084, %r19089;
	xor.b32  	%r19091, %r19086, %r19090;
	shf.l.wrap.b32 	%r19092, %r19091, %r19091, 7;
	add.s32 	%r19093, %r19051, %r19020;
	xor.b32  	%r19094, %r19041, %r19093;
	shf.l.wrap.b32 	%r19095, %r19094, %r19094, 16;
	add.s32 	%r19096, %r19030, %r19095;
	xor.b32  	%r19097, %r19020, %r19096;
	shf.l.wrap.b32 	%r19098, %r19097, %r19097, 12;
	add.s32 	%r19099, %r19093, %r19098;
	xor.b32  	%r19100, %r19095, %r19099;
	shf.l.wrap.b32 	%r19101, %r19100, %r19100, 8;
	add.s32 	%r19102, %r19096, %r19101;
	xor.b32  	%r19103, %r19098, %r19102;
	shf.l.wrap.b32 	%r19104, %r19103, %r19103, 7;
	add.s32 	%r19105, %r19063, %r19104;
	xor.b32  	%r19106, %r19077, %r19105;
	shf.l.wrap.b32 	%r19107, %r19106, %r19106, 16;
	add.s32 	%r19108, %r19090, %r19107;
	xor.b32  	%r19109, %r19104, %r19108;
	shf.l.wrap.b32 	%r19110, %r19109, %r19109, 12;
	add.s32 	%r19111, %r19105, %r19110;
	xor.b32  	%r19112, %r19107, %r19111;
	shf.l.wrap.b32 	%r19113, %r19112, %r19112, 8;
	add.s32 	%r19114, %r19108, %r19113;
	xor.b32  	%r19115, %r19110, %r19114;
	shf.l.wrap.b32 	%r19116, %r19115, %r19115, 7;
	add.s32 	%r19117, %r19075, %r19068;
	xor.b32  	%r19118, %r19089, %r19117;
	shf.l.wrap.b32 	%r19119, %r19118, %r19118, 16;
	add.s32 	%r19120, %r19102, %r19119;
	xor.b32  	%r19121, %r19068, %r19120;
	shf.l.wrap.b32 	%r19122, %r19121, %r19121, 12;
	add.s32 	%r19123, %r19117, %r19122;
	xor.b32  	%r19124, %r19119, %r19123;
	shf.l.wrap.b32 	%r19125, %r19124, %r19124, 8;
	add.s32 	%r19126, %r19120, %r19125;
	xor.b32  	%r19127, %r19122, %r19126;
	shf.l.wrap.b32 	%r19128, %r19127, %r19127, 7;
	add.s32 	%r19129, %r19087, %r19080;
	xor.b32  	%r19130, %r19101, %r19129;
	shf.l.wrap.b32 	%r19131, %r19130, %r19130, 16;
	add.s32 	%r19132, %r19066, %r19131;
	xor.b32  	%r19133, %r19080, %r19132;
	shf.l.wrap.b32 	%r19134, %r19133, %r19133, 12;
	add.s32 	%r19135, %r19129, %r19134;
	xor.b32  	%r19136, %r19131, %r19135;
	shf.l.wrap.b32 	%r19137, %r19136, %r19136, 8;
	add.s32 	%r19138, %r19132, %r19137;
	xor.b32  	%r19139, %r19134, %r19138;
	shf.l.wrap.b32 	%r19140, %r19139, %r19139, 7;
	add.s32 	%r19141, %r19099, %r19092;
	xor.b32  	%r19142, %r19065, %r19141;
	shf.l.wrap.b32 	%r19143, %r19142, %r19142, 16;
	add.s32 	%r19144, %r19078, %r19143;
	xor.b32  	%r19145, %r19092, %r19144;
	shf.l.wrap.b32 	%r19146, %r19145, %r19145, 12;
	add.s32 	%r19147, %r19141, %r19146;
	xor.b32  	%r19148, %r19143, %r19147;
	shf.l.wrap.b32 	%r19149, %r19148, %r19148, 8;
	add.s32 	%r19150, %r19144, %r19149;
	xor.b32  	%r19151, %r19146, %r19150;
	shf.l.wrap.b32 	%r19152, %r19151, %r19151, 7;
	add.s32 	%r19153, %r19111, %r19128;
	xor.b32  	%r19154, %r19149, %r19153;
	shf.l.wrap.b32 	%r19155, %r19154, %r19154, 16;
	add.s32 	%r19156, %r19138, %r19155;
	xor.b32  	%r19157, %r19128, %r19156;
	shf.l.wrap.b32 	%r19158, %r19157, %r19157, 12;
	add.s32 	%r19159, %r19153, %r19158;
	xor.b32  	%r19160, %r19155, %r19159;
	shf.l.wrap.b32 	%r19161, %r19160, %r19160, 8;
	add.s32 	%r19162, %r19156, %r19161;
	xor.b32  	%r19163, %r19158, %r19162;
	shf.l.wrap.b32 	%r19164, %r19163, %r19163, 7;
	add.s32 	%r19165, %r19123, %r19140;
	xor.b32  	%r19166, %r19113, %r19165;
	shf.l.wrap.b32 	%r19167, %r19166, %r19166, 16;
	add.s32 	%r19168, %r19150, %r19167;
	xor.b32  	%r19169, %r19140, %r19168;
	shf.l.wrap.b32 	%r19170, %r19169, %r19169, 12;
	add.s32 	%r19171, %r19165, %r19170;
	xor.b32  	%r19172, %r19167, %r19171;
	shf.l.wrap.b32 	%r19173, %r19172, %r19172, 8;
	add.s32 	%r19174, %r19168, %r19173;
	xor.b32  	%r19175, %r19170, %r19174;
	shf.l.wrap.b32 	%r19176, %r19175, %r19175, 7;
	add.s32 	%r19177, %r19135, %r19152;
	xor.b32  	%r19178, %r19125, %r19177;
	shf.l.wrap.b32 	%r19179, %r19178, %r19178, 16;
	add.s32 	%r19180, %r19114, %r19179;
	xor.b32  	%r19181, %r19152, %r19180;
	shf.l.wrap.b32 	%r19182, %r19181, %r19181, 12;
	add.s32 	%r19183, %r19177, %r19182;
	xor.b32  	%r19184, %r19179, %r19183;
	shf.l.wrap.b32 	%r19185, %r19184, %r19184, 8;
	add.s32 	%r19186, %r19180, %r19185;
	xor.b32  	%r19187, %r19182, %r19186;
	shf.l.wrap.b32 	%r19188, %r19187, %r19187, 7;
	add.s32 	%r19189, %r19147, %r19116;
	xor.b32  	%r19190, %r19137, %r19189;
	shf.l.wrap.b32 	%r19191, %r19190, %r19190, 16;
	add.s32 	%r19192, %r19126, %r19191;
	xor.b32  	%r19193, %r19116, %r19192;
	shf.l.wrap.b32 	%r19194, %r19193, %r19193, 12;
	add.s32 	%r19195, %r19189, %r19194;
	xor.b32  	%r19196, %r19191, %r19195;
	shf.l.wrap.b32 	%r19197, %r19196, %r19196, 8;
	add.s32 	%r19198, %r19192, %r19197;
	xor.b32  	%r19199, %r19194, %r19198;
	shf.l.wrap.b32 	%r19200, %r19199, %r19199, 7;
	add.s32 	%r19201, %r19159, %r19200;
	xor.b32  	%r19202, %r19173, %r19201;
	shf.l.wrap.b32 	%r19203, %r19202, %r19202, 16;
	add.s32 	%r19204, %r19186, %r19203;
	xor.b32  	%r19205, %r19200, %r19204;
	shf.l.wrap.b32 	%r19206, %r19205, %r19205, 12;
	add.s32 	%r19207, %r19201, %r19206;
	xor.b32  	%r19208, %r19203, %r19207;
	shf.l.wrap.b32 	%r19209, %r19208, %r19208, 8;
	add.s32 	%r19210, %r19204, %r19209;
	xor.b32  	%r19211, %r19206, %r19210;
	shf.l.wrap.b32 	%r19212, %r19211, %r19211, 7;
	add.s32 	%r19213, %r19171, %r19164;
	xor.b32  	%r19214, %r19185, %r19213;
	shf.l.wrap.b32 	%r19215, %r19214, %r19214, 16;
	add.s32 	%r19216, %r19198, %r19215;
	xor.b32  	%r19217, %r19164, %r19216;
	shf.l.wrap.b32 	%r19218, %r19217, %r19217, 12;
	add.s32 	%r19219, %r19213, %r19218;
	xor.b32  	%r19220, %r19215, %r19219;
	shf.l.wrap.b32 	%r19221, %r19220, %r19220, 8;
	add.s32 	%r19222, %r19216, %r19221;
	xor.b32  	%r19223, %r19218, %r19222;
	shf.l.wrap.b32 	%r19224, %r19223, %r19223, 7;
	add.s32 	%r19225, %r19183, %r19176;
	xor.b32  	%r19226, %r19197, %r19225;
	shf.l.wrap.b32 	%r19227, %r19226, %r19226, 16;
	add.s32 	%r19228, %r19162, %r19227;
	xor.b32  	%r19229, %r19176, %r19228;
	shf.l.wrap.b32 	%r19230, %r19229, %r19229, 12;
	add.s32 	%r19231, %r19225, %r19230;
	xor.b32  	%r19232, %r19227, %r19231;
	shf.l.wrap.b32 	%r19233, %r19232, %r19232, 8;
	add.s32 	%r19234, %r19228, %r19233;
	xor.b32  	%r19235, %r19230, %r19234;
	shf.l.wrap.b32 	%r19236, %r19235, %r19235, 7;
	add.s32 	%r19237, %r19195, %r19188;
	xor.b32  	%r19238, %r19161, %r19237;
	shf.l.wrap.b32 	%r19239, %r19238, %r19238, 16;
	add.s32 	%r19240, %r19174, %r19239;
	xor.b32  	%r19241, %r19188, %r19240;
	shf.l.wrap.b32 	%r19242, %r19241, %r19241, 12;
	add.s32 	%r19243, %r19237, %r19242;
	xor.b32  	%r19244, %r19239, %r19243;
	shf.l.wrap.b32 	%r19245, %r19244, %r19244, 8;
	add.s32 	%r19246, %r19240, %r19245;
	xor.b32  	%r19247, %r19242, %r19246;
	shf.l.wrap.b32 	%r19248, %r19247, %r19247, 7;
	add.s32 	%r19249, %r19207, %r19224;
	xor.b32  	%r19250, %r19245, %r19249;
	shf.l.wrap.b32 	%r19251, %r19250, %r19250, 16;
	add.s32 	%r19252, %r19234, %r19251;
	xor.b32  	%r19253, %r19224, %r19252;
	shf.l.wrap.b32 	%r19254, %r19253, %r19253, 12;
	add.s32 	%r19255, %r19249, %r19254;
	xor.b32  	%r19256, %r19251, %r19255;
	shf.l.wrap.b32 	%r19257, %r19256, %r19256, 8;
	add.s32 	%r19258, %r19252, %r19257;
	xor.b32  	%r19259, %r19254, %r19258;
	shf.l.wrap.b32 	%r19260, %r19259, %r19259, 7;
	add.s32 	%r19261, %r19219, %r19236;
	xor.b32  	%r19262, %r19209, %r19261;
	shf.l.wrap.b32 	%r19263, %r19262, %r19262, 16;
	add.s32 	%r19264, %r19246, %r19263;
	xor.b32  	%r19265, %r19236, %r19264;
	shf.l.wrap.b32 	%r19266, %r19265, %r19265, 12;
	add.s32 	%r19267, %r19261, %r19266;
	xor.b32  	%r19268, %r19263, %r19267;
	shf.l.wrap.b32 	%r19269, %r19268, %r19268, 8;
	add.s32 	%r19270, %r19264, %r19269;
	xor.b32  	%r19271, %r19266, %r19270;
	shf.l.wrap.b32 	%r19272, %r19271, %r19271, 7;
	add.s32 	%r19273, %r19231, %r19248;
	xor.b32  	%r19274, %r19221, %r19273;
	shf.l.wrap.b32 	%r19275, %r19274, %r19274, 16;
	add.s32 	%r19276, %r19210, %r19275;
	xor.b32  	%r19277, %r19248, %r19276;
	shf.l.wrap.b32 	%r19278, %r19277, %r19277, 12;
	add.s32 	%r19279, %r19273, %r19278;
	xor.b32  	%r19280, %r19275, %r19279;
	shf.l.wrap.b32 	%r19281, %r19280, %r19280, 8;
	add.s32 	%r19282, %r19276, %r19281;
	xor.b32  	%r19283, %r19278, %r19282;
	shf.l.wrap.b32 	%r19284, %r19283, %r19283, 7;
	add.s32 	%r19285, %r19243, %r19212;
	xor.b32  	%r19286, %r19233, %r19285;
	shf.l.wrap.b32 	%r19287, %r19286, %r19286, 16;
	add.s32 	%r19288, %r19222, %r19287;
	xor.b32  	%r19289, %r19212, %r19288;
	shf.l.wrap.b32 	%r19290, %r19289, %r19289, 12;
	add.s32 	%r19291, %r19285, %r19290;
	xor.b32  	%r19292, %r19287, %r19291;
	shf.l.wrap.b32 	%r19293, %r19292, %r19292, 8;
	add.s32 	%r19294, %r19288, %r19293;
	xor.b32  	%r19295, %r19290, %r19294;
	shf.l.wrap.b32 	%r19296, %r19295, %r19295, 7;
	add.s32 	%r22687, %r18913, %r19255;
	add.s32 	%r22686, %r18925, %r19267;
	add.s32 	%r22685, %r18937, %r19279;
	add.s32 	%r22684, %r18949, %r19291;
	add.s32 	%r22688, %r22695, %r19296;
	add.s32 	%r22689, %r22694, %r19260;
	add.s32 	%r22690, %r22693, %r19272;
	add.s32 	%r22691, %r22692, %r19284;
	xor.b32  	%r19297, %r18914, 1;
	shf.l.wrap.b32 	%r19298, %r18914, %r19297, 16;
	add.s32 	%r19299, %r22695, %r19298;
	xor.b32  	%r19300, %r22695, %r19299;
	shf.l.wrap.b32 	%r19301, %r19300, %r19300, 12;
	add.s32 	%r19302, %r18914, %r19301;
	xor.b32  	%r19303, %r19298, %r19302;
	shf.l.wrap.b32 	%r19304, %r19303, %r19303, 8;
	add.s32 	%r19305, %r19299, %r19304;
	xor.b32  	%r19306, %r19301, %r19305;
	shf.l.wrap.b32 	%r19307, %r19306, %r19306, 7;
	add.s32 	%r19308, %r19302, %r18936;
	xor.b32  	%r19309, %r18957, %r19308;
	shf.l.wrap.b32 	%r19310, %r19309, %r19309, 16;
	add.s32 	%r19311, %r18946, %r19310;
	xor.b32  	%r19312, %r18936, %r19311;
	shf.l.wrap.b32 	%r19313, %r19312, %r19312, 12;
	add.s32 	%r19314, %r19308, %r19313;
	xor.b32  	%r19315, %r19310, %r19314;
	shf.l.wrap.b32 	%r19316, %r19315, %r19315, 8;
	add.s32 	%r19317, %r19311, %r19316;
	xor.b32  	%r19318, %r19313, %r19317;
	shf.l.wrap.b32 	%r19319, %r19318, %r19318, 7;
	xor.b32  	%r19320, %r19304, %r18973;
	shf.l.wrap.b32 	%r19321, %r19320, %r19320, 16;
	add.s32 	%r19322, %r18958, %r19321;
	xor.b32  	%r19323, %r18948, %r19322;
	shf.l.wrap.b32 	%r19324, %r19323, %r19323, 12;
	add.s32 	%r19325, %r18973, %r19324;
	xor.b32  	%r19326, %r19321, %r19325;
	shf.l.wrap.b32 	%r19327, %r19326, %r19326, 8;
	add.s32 	%r19328, %r19322, %r19327;
	xor.b32  	%r19329, %r19324, %r19328;
	shf.l.wrap.b32 	%r19330, %r19329, %r19329, 7;
	add.s32 	%r19331, %r19305, %r18987;
	xor.b32  	%r19332, %r18960, %r19331;
	shf.l.wrap.b32 	%r19333, %r19332, %r19332, 12;
	add.s32 	%r19334, %r18985, %r19333;
	xor.b32  	%r19335, %r18987, %r19334;
	shf.l.wrap.b32 	%r19336, %r19335, %r19335, 8;
	add.s32 	%r19337, %r19331, %r19336;
	xor.b32  	%r19338, %r19333, %r19337;
	shf.l.wrap.b32 	%r19339, %r19338, %r19338, 7;
	add.s32 	%r19340, %r18955, %r19307;
	xor.b32  	%r19341, %r18945, %r19340;
	shf.l.wrap.b32 	%r19342, %r19341, %r19341, 16;
	add.s32 	%r19343, %r18934, %r19342;
	xor.b32  	%r19344, %r19307, %r19343;
	shf.l.wrap.b32 	%r19345, %r19344, %r19344, 12;
	add.s32 	%r19346, %r19340, %r19345;
	xor.b32  	%r19347, %r19342, %r19346;
	shf.l.wrap.b32 	%r19348, %r19347, %r19347, 8;
	add.s32 	%r19349, %r19343, %r19348;
	xor.b32  	%r19350, %r19345, %r19349;
	shf.l.wrap.b32 	%r19351, %r19350, %r19350, 7;
	add.s32 	%r19352, %r19314, %r19351;
	xor.b32  	%r19353, %r19327, %r19352;
	shf.l.wrap.b32 	%r19354, %r19353, %r19353, 16;
	add.s32 	%r19355, %r19337, %r19354;
	xor.b32  	%r19356, %r19351, %r19355;
	shf.l.wrap.b32 	%r19357, %r19356, %r19356, 12;
	add.s32 	%r19358, %r19352, %r19357;
	xor.b32  	%r19359, %r19354, %r19358;
	shf.l.wrap.b32 	%r19360, %r19359, %r19359, 8;
	add.s32 	%r19361, %r19355, %r19360;
	xor.b32  	%r19362, %r19357, %r19361;
	shf.l.wrap.b32 	%r19363, %r19362, %r19362, 7;
	add.s32 	%r19364, %r19325, %r19319;
	xor.b32  	%r19365, %r19336, %r19364;
	shf.l.wrap.b32 	%r19366, %r19365, %r19365, 16;
	add.s32 	%r19367, %r19349, %r19366;
	xor.b32  	%r19368, %r19319, %r19367;
	shf.l.wrap.b32 	%r19369, %r19368, %r19368, 12;
	add.s32 	%r19370, %r19364, %r19369;
	xor.b32  	%r19371, %r19366, %r19370;
	shf.l.wrap.b32 	%r19372, %r19371, %r19371, 8;
	add.s32 	%r19373, %r19367, %r19372;
	xor.b32  	%r19374, %r19369, %r19373;
	shf.l.wrap.b32 	%r19375, %r19374, %r19374, 7;
	add.s32 	%r19376, %r19334, %r19330;
	xor.b32  	%r19377, %r19348, %r19376;
	shf.l.wrap.b32 	%r19378, %r19377, %r19377, 16;
	add.s32 	%r19379, %r19317, %r19378;
	xor.b32  	%r19380, %r19330, %r19379;
	shf.l.wrap.b32 	%r19381, %r19380, %r19380, 12;
	add.s32 	%r19382, %r19376, %r19381;
	xor.b32  	%r19383, %r19378, %r19382;
	shf.l.wrap.b32 	%r19384, %r19383, %r19383, 8;
	add.s32 	%r19385, %r19379, %r19384;
	xor.b32  	%r19386, %r19381, %r19385;
	shf.l.wrap.b32 	%r19387, %r19386, %r19386, 7;
	add.s32 	%r19388, %r19346, %r19339;
	xor.b32  	%r19389, %r19316, %r19388;
	shf.l.wrap.b32 	%r19390, %r19389, %r19389, 16;
	add.s32 	%r19391, %r19328, %r19390;
	xor.b32  	%r19392, %r19339, %r19391;
	shf.l.wrap.b32 	%r19393, %r19392, %r19392, 12;
	add.s32 	%r19394, %r19388, %r19393;
	xor.b32  	%r19395, %r19390, %r19394;
	shf.l.wrap.b32 	%r19396, %r19395, %r19395, 8;
	add.s32 	%r19397, %r19391, %r19396;
	xor.b32  	%r19398, %r19393, %r19397;
	shf.l.wrap.b32 	%r19399, %r19398, %r19398, 7;
	add.s32 	%r19400, %r19358, %r19375;
	xor.b32  	%r19401, %r19396, %r19400;
	shf.l.wrap.b32 	%r19402, %r19401, %r19401, 16;
	add.s32 	%r19403, %r19385, %r19402;
	xor.b32  	%r19404, %r19375, %r19403;
	shf.l.wrap.b32 	%r19405, %r19404, %r19404, 12;
	add.s32 	%r19406, %r19400, %r19405;
	xor.b32  	%r19407, %r19402, %r19406;
	shf.l.wrap.b32 	%r19408, %r19407, %r19407, 8;
	add.s32 	%r19409, %r19403, %r19408;
	xor.b32  	%r19410, %r19405, %r19409;
	shf.l.wrap.b32 	%r19411, %r19410, %r19410, 7;
	add.s32 	%r19412, %r19370, %r19387;
	xor.b32  	%r19413, %r19360, %r19412;
	shf.l.wrap.b32 	%r19414, %r19413, %r19413, 16;
	add.s32 	%r19415, %r19397, %r19414;
	xor.b32  	%r19416, %r19387, %r19415;
	shf.l.wrap.b32 	%r19417, %r19416, %r19416, 12;
	add.s32 	%r19418, %r19412, %r19417;
	xor.b32  	%r19419, %r19414, %r19418;
	shf.l.wrap.b32 	%r19420, %r19419, %r19419, 8;
	add.s32 	%r19421, %r19415, %r19420;
	xor.b32  	%r19422, %r19417, %r19421;
	shf.l.wrap.b32 	%r19423, %r19422, %r19422, 7;
	add.s32 	%r19424, %r19382, %r19399;
	xor.b32  	%r19425, %r19372, %r19424;
	shf.l.wrap.b32 	%r19426, %r19425, %r19425, 16;
	add.s32 	%r19427, %r19361, %r19426;
	xor.b32  	%r19428, %r19399, %r19427;
	shf.l.wrap.b32 	%r19429, %r19428, %r19428, 12;
	add.s32 	%r19430, %r19424, %r19429;
	xor.b32  	%r19431, %r19426, %r19430;
	shf.l.wrap.b32 	%r19432, %r19431, %r19431, 8;
	add.s32 	%r19433, %r19427, %r19432;
	xor.b32  	%r19434, %r19429, %r19433;
	shf.l.wrap.b32 	%r19435, %r19434, %r19434, 7;
	add.s32 	%r19436, %r19394, %r19363;
	xor.b32  	%r19437, %r19384, %r19436;
	shf.l.wrap.b32 	%r19438, %r19437, %r19437, 16;
	add.s32 	%r19439, %r19373, %r19438;
	xor.b32  	%r19440, %r19363, %r19439;
	shf.l.wrap.b32 	%r19441, %r19440, %r19440, 12;
	add.s32 	%r19442, %r19436, %r19441;
	xor.b32  	%r19443, %r19438, %r19442;
	shf.l.wrap.b32 	%r19444, %r19443, %r19443, 8;
	add.s32 	%r19445, %r19439, %r19444;
	xor.b32  	%r19446, %r19441, %r19445;
	shf.l.wrap.b32 	%r19447, %r19446, %r19446, 7;
	add.s32 	%r19448, %r19406, %r19447;
	xor.b32  	%r19449, %r19420, %r19448;
	shf.l.wrap.b32 	%r19450, %r19449, %r19449, 16;
	add.s32 	%r19451, %r19433, %r19450;
	xor.b32  	%r19452, %r19447, %r19451;
	shf.l.wrap.b32 	%r19453, %r19452, %r19452, 12;
	add.s32 	%r19454, %r19448, %r19453;
	xor.b32  	%r19455, %r19450, %r19454;
	shf.l.wrap.b32 	%r19456, %r19455, %r19455, 8;
	add.s32 	%r19457, %r19451, %r19456;
	xor.b32  	%r19458, %r19453, %r19457;
	shf.l.wrap.b32 	%r19459, %r19458, %r19458, 7;
	add.s32 	%r19460, %r19418, %r19411;
	xor.b32  	%r19461, %r19432, %r19460;
	shf.l.wrap.b32 	%r19462, %r19461, %r19461, 16;
	add.s32 	%r19463, %r19445, %r19462;
	xor.b32  	%r19464, %r19411, %r19463;
	shf.l.wrap.b32 	%r19465, %r19464, %r19464, 12;
	add.s32 	%r19466, %r19460, %r19465;
	xor.b32  	%r19467, %r19462, %r19466;
	shf.l.wrap.b32 	%r19468, %r19467, %r19467, 8;
	add.s32 	%r19469, %r19463, %r19468;
	xor.b32  	%r19470, %r19465, %r19469;
	shf.l.wrap.b32 	%r19471, %r19470, %r19470, 7;
	add.s32 	%r19472, %r19430, %r19423;
	xor.b32  	%r19473, %r19444, %r19472;
	shf.l.wrap.b32 	%r19474, %r19473, %r19473, 16;
	add.s32 	%r19475, %r19409, %r19474;
	xor.b32  	%r19476, %r19423, %r19475;
	shf.l.wrap.b32 	%r19477, %r19476, %r19476, 12;
	add.s32 	%r19478, %r19472, %r19477;
	xor.b32  	%r19479, %r19474, %r19478;
	shf.l.wrap.b32 	%r19480, %r19479, %r19479, 8;
	add.s32 	%r19481, %r19475, %r19480;
	xor.b32  	%r19482, %r19477, %r19481;
	shf.l.wrap.b32 	%r19483, %r19482, %r19482, 7;
	add.s32 	%r19484, %r19442, %r19435;
	xor.b32  	%r19485, %r19408, %r19484;
	shf.l.wrap.b32 	%r19486, %r19485, %r19485, 16;
	add.s32 	%r19487, %r19421, %r19486;
	xor.b32  	%r19488, %r19435, %r19487;
	shf.l.wrap.b32 	%r19489, %r19488, %r19488, 12;
	add.s32 	%r19490, %r19484, %r19489;
	xor.b32  	%r19491, %r19486, %r19490;
	shf.l.wrap.b32 	%r19492, %r19491, %r19491, 8;
	add.s32 	%r19493, %r19487, %r19492;
	xor.b32  	%r19494, %r19489, %r19493;
	shf.l.wrap.b32 	%r19495, %r19494, %r19494, 7;
	add.s32 	%r19496, %r19454, %r19471;
	xor.b32  	%r19497, %r19492, %r19496;
	shf.l.wrap.b32 	%r19498, %r19497, %r19497, 16;
	add.s32 	%r19499, %r19481, %r19498;
	xor.b32  	%r19500, %r19471, %r19499;
	shf.l.wrap.b32 	%r19501, %r19500, %r19500, 12;
	add.s32 	%r19502, %r19496, %r19501;
	xor.b32  	%r19503, %r19498, %r19502;
	shf.l.wrap.b32 	%r19504, %r19503, %r19503, 8;
	add.s32 	%r19505, %r19499, %r19504;
	xor.b32  	%r19506, %r19501, %r19505;
	shf.l.wrap.b32 	%r19507, %r19506, %r19506, 7;
	add.s32 	%r19508, %r19466, %r19483;
	xor.b32  	%r19509, %r19456, %r19508;
	shf.l.wrap.b32 	%r19510, %r19509, %r19509, 16;
	add.s32 	%r19511, %r19493, %r19510;
	xor.b32  	%r19512, %r19483, %r19511;
	shf.l.wrap.b32 	%r19513, %r19512, %r19512, 12;
	add.s32 	%r19514, %r19508, %r19513;
	xor.b32  	%r19515, %r19510, %r19514;
	shf.l.wrap.b32 	%r19516, %r19515, %r19515, 8;
	add.s32 	%r19517, %r19511, %r19516;
	xor.b32  	%r19518, %r19513, %r19517;
	shf.l.wrap.b32 	%r19519, %r19518, %r19518, 7;
	add.s32 	%r19520, %r19478, %r19495;
	xor.b32  	%r19521, %r19468, %r19520;
	shf.l.wrap.b32 	%r19522, %r19521, %r19521, 16;
	add.s32 	%r19523, %r19457, %r19522;
	xor.b32  	%r19524, %r19495, %r19523;
	shf.l.wrap.b32 	%r19525, %r19524, %r19524, 12;
	add.s32 	%r19526, %r19520, %r19525;
	xor.b32  	%r19527, %r19522, %r19526;
	shf.l.wrap.b32 	%r19528, %r19527, %r19527, 8;
	add.s32 	%r19529, %r19523, %r19528;
	xor.b32  	%r19530, %r19525, %r19529;
	shf.l.wrap.b32 	%r19531, %r19530, %r19530, 7;
	add.s32 	%r19532, %r19490, %r19459;
	xor.b32  	%r19533, %r19480, %r19532;
	shf.l.wrap.b32 	%r19534, %r19533, %r19533, 16;
	add.s32 	%r19535, %r19469, %r19534;
	xor.b32  	%r19536, %r19459, %r19535;
	shf.l.wrap.b32 	%r19537, %r19536, %r19536, 12;
	add.s32 	%r19538, %r19532, %r19537;
	xor.b32  	%r19539, %r19534, %r19538;
	shf.l.wrap.b32 	%r19540, %r19539, %r19539, 8;
	add.s32 	%r19541, %r19535, %r19540;
	xor.b32  	%r19542, %r19537, %r19541;
	shf.l.wrap.b32 	%r19543, %r19542, %r19542, 7;
	add.s32 	%r19544, %r19502, %r19543;
	xor.b32  	%r19545, %r19516, %r19544;
	shf.l.wrap.b32 	%r19546, %r19545, %r19545, 16;
	add.s32 	%r19547, %r19529, %r19546;
	xor.b32  	%r19548, %r19543, %r19547;
	shf.l.wrap.b32 	%r19549, %r19548, %r19548, 12;
	add.s32 	%r19550, %r19544, %r19549;
	xor.b32  	%r19551, %r19546, %r19550;
	shf.l.wrap.b32 	%r19552, %r19551, %r19551, 8;
	add.s32 	%r19553, %r19514, %r19507;
	xor.b32  	%r19554, %r19528, %r19553;
	shf.l.wrap.b32 	%r19555, %r19554, %r19554, 16;
	add.s32 	%r19556, %r19541, %r19555;
	xor.b32  	%r19557, %r19507, %r19556;
	shf.l.wrap.b32 	%r19558, %r19557, %r19557, 12;
	add.s32 	%r19559, %r19553, %r19558;
	xor.b32  	%r19560, %r19555, %r19559;
	shf.l.wrap.b32 	%r19561, %r19560, %r19560, 8;
	add.s32 	%r19562, %r19556, %r19561;
	xor.b32  	%r19563, %r19558, %r19562;
	shf.l.wrap.b32 	%r19564, %r19563, %r19563, 7;
	add.s32 	%r19565, %r19526, %r19519;
	xor.b32  	%r19566, %r19540, %r19565;
	shf.l.wrap.b32 	%r19567, %r19566, %r19566, 16;
	add.s32 	%r19568, %r19505, %r19567;
	xor.b32  	%r19569, %r19519, %r19568;
	shf.l.wrap.b32 	%r19570, %r19569, %r19569, 12;
	add.s32 	%r19571, %r19565, %r19570;
	xor.b32  	%r19572, %r19567, %r19571;
	shf.l.wrap.b32 	%r19573, %r19572, %r19572, 8;
	add.s32 	%r19574, %r19568, %r19573;
	xor.b32  	%r19575, %r19570, %r19574;
	shf.l.wrap.b32 	%r19576, %r19575, %r19575, 7;
	add.s32 	%r19577, %r19538, %r19531;
	xor.b32  	%r19578, %r19504, %r19577;
	shf.l.wrap.b32 	%r19579, %r19578, %r19578, 16;
	add.s32 	%r19580, %r19517, %r19579;
	xor.b32  	%r19581, %r19531, %r19580;
	shf.l.wrap.b32 	%r19582, %r19581, %r19581, 12;
	add.s32 	%r19583, %r19577, %r19582;
	xor.b32  	%r19584, %r19579, %r19583;
	shf.l.wrap.b32 	%r19585, %r19584, %r19584, 8;
	add.s32 	%r19586, %r19580, %r19585;
	add.s32 	%r19587, %r19550, %r19564;
	xor.b32  	%r19588, %r19585, %r19587;
	shf.l.wrap.b32 	%r19589, %r19588, %r19588, 16;
	add.s32 	%r19590, %r19574, %r19589;
	xor.b32  	%r19591, %r19564, %r19590;
	shr.u32 	%r19592, %r19591, 20;
	add.s32 	%r19593, %r19587, %r19592;
	add.s32 	%r19594, %r19559, %r19576;
	xor.b32  	%r19595, %r19552, %r19594;
	shf.l.wrap.b32 	%r19596, %r19595, %r19595, 16;
	add.s32 	%r19597, %r19586, %r19596;
	xor.b32  	%r19598, %r19576, %r19597;
	shr.u32 	%r19599, %r19598, 20;
	add.s32 	%r19600, %r19594, %r19599;
	add.s32 	%r19601, %r18913, %r19593;
	add.s32 	%r19602, %r18925, %r19600;
	not.b32 	%r19603, %r22683;
	add.s32 	%r19604, %r1499, %r19603;
	mov.u32 	%r19605, %tid.x;
	shl.b32 	%r19606, %r19605, 3;
	and.b32  	%r19607, %r19606, 7936;
	mov.u32 	%r19608, %ctaid.x;
	shl.b32 	%r19609, %r19608, 11;
	add.s32 	%r19610, %r19607, %r19609;
	and.b32  	%r19611, %r19605, 31;
	or.b32  	%r19612, %r19610, %r19611;
	add.s32 	%r19613, %r19612, %r22437;
	shr.u32 	%r19614, %r19613, %r19604;
	and.b32  	%r19615, %r19614, 1;
	setp.eq.b32 	%p190, %r19615, 1;
	selp.b32 	%r19616, %r19602, %r19601, %p190;
	cvt.u16.u32 	%rs290, %r19616;
	and.b16  	%rs376, %rs290, 1;
	and.b16  	%rs291, %rs374, 255;
	setp.ne.s16 	%p191, %rs291, 1;
	@%p191 bra 	$L__BB2_214;
	ld.param.u64 	%rd365, [fused_batch_pir_kernel_4_param_1];
	not.b32 	%r19617, %r22683;
	add.s32 	%r19618, %r1499, %r19617;
	mov.u32 	%r19619, %tid.x;
	shl.b32 	%r19620, %r19619, 3;
	and.b32  	%r19621, %r19620, 7936;
	mov.u32 	%r19622, %ctaid.x;
	shl.b32 	%r19623, %r19622, 11;
	add.s32 	%r19624, %r19621, %r19623;
	and.b32  	%r19625, %r19619, 31;
	or.b32  	%r19626, %r19624, %r19625;
	add.s32 	%r19627, %r19626, %r22437;
	shr.u32 	%r19628, %r19627, %r19618;
	and.b32  	%r19629, %r19628, 1;
	setp.eq.b32 	%p192, %r19629, 1;
	cvt.s64.s32 	%rd244, %r22683;
	cvta.to.global.u64 	%rd245, %rd365;
	mul.wide.s32 	%rd246, %r22683, 16;
	add.s64 	%rd247, %rd245, %rd246;
	ld.global.u32 	%r19630, [%rd247+4900];
	selp.b32 	%r19631, %r22688, %r22687, %p192;
	xor.b32  	%r19632, %r19631, %r19630;
	selp.b32 	%r19633, %r22689, %r22686, %p192;
	selp.b32 	%r22687, %r22687, %r19632, %p192;
	selp.b32 	%r22688, %r19632, %r22688, %p192;
	ld.global.u32 	%r19634, [%rd247+4904];
	xor.b32  	%r19635, %r19633, %r19634;
	selp.b32 	%r19636, %r22690, %r22685, %p192;
	selp.b32 	%r22686, %r22686, %r19635, %p192;
	selp.b32 	%r22689, %r19635, %r22689, %p192;
	ld.global.u32 	%r19637, [%rd247+4908];
	xor.b32  	%r19638, %r19636, %r19637;
	selp.b32 	%r19639, %r22691, %r22684, %p192;
	selp.b32 	%r22685, %r22685, %r19638, %p192;
	selp.b32 	%r22690, %r19638, %r22690, %p192;
	ld.global.u32 	%r19640, [%rd247+4912];
	xor.b32  	%r19641, %r19639, %r19640;
	selp.b64 	%rd248, 445, 420, %p192;
	selp.b32 	%r22684, %r22684, %r19641, %p192;
	selp.b32 	%r22691, %r19641, %r22691, %p192;
	add.s64 	%rd249, %rd248, %rd244;
	add.s64 	%rd250, %rd245, %rd249;
	ld.global.u8 	%rs292, [%rd250+4880];
	xor.b16  	%rs376, %rs292, %rs376;
$L__BB2_214:
	not.b32 	%r19642, %r22683;
	add.s32 	%r19643, %r1499, %r19642;
	mov.u32 	%r19644, %tid.x;
	shl.b32 	%r19645, %r19644, 3;
	and.b32  	%r19646, %r19645, 7936;
	mov.u32 	%r19647, %ctaid.x;
	shl.b32 	%r19648, %r19647, 11;
	add.s32 	%r19649, %r19646, %r19648;
	and.b32  	%r19650, %r19644, 31;
	or.b32  	%r19651, %r19649, %r19650;
	add.s32 	%r19652, %r19651, %r22437;
	shr.u32 	%r19653, %r19652, %r19643;
	and.b32  	%r19654, %r19653, 1;
	setp.eq.b32 	%p193, %r19654, 1;
	selp.b32 	%r22695, %r22688, %r22687, %p193;
	selp.b32 	%r22694, %r22689, %r22686, %p193;
	selp.b32 	%r22693, %r22690, %r22685, %p193;
	selp.b32 	%r22692, %r22691, %r22684, %p193;
	add.s32 	%r22683, %r22683, 1;
	setp.lt.u32 	%p194, %r22683, %r1499;
	mov.u16 	%rs374, %rs376;
	@%p194 bra 	$L__BB2_212;
$L__BB2_215:
	and.b16  	%rs293, %rs376, 255;
	setp.ne.s16 	%p195, %rs293, 1;
	@%p195 bra 	$L__BB2_217;
	ld.param.u64 	%rd366, [fused_batch_pir_kernel_4_param_1];
	cvta.to.global.u64 	%rd251, %rd366;
	ld.global.u32 	%r19655, [%rd251+5352];
	xor.b32  	%r22695, %r22695, %r19655;
$L__BB2_217:
	@%p195 bra 	$L__BB2_219;
	ld.param.u64 	%rd367, [fused_batch_pir_kernel_4_param_1];
	cvta.to.global.u64 	%rd252, %rd367;
	ld.global.u32 	%r19656, [%rd252+5356];
	xor.b32  	%r22694, %r22694, %r19656;
$L__BB2_219:
	@%p195 bra 	$L__BB2_221;
	ld.param.u64 	%rd368, [fused_batch_pir_kernel_4_param_1];
	cvta.to.global.u64 	%rd253, %rd368;
	ld.global.u32 	%r19657, [%rd253+5360];
	xor.b32  	%r22693, %r22693, %r19657;
$L__BB2_221:
	@%p195 bra 	$L__BB2_223;
	ld.param.u64 	%rd369, [fused_batch_pir_kernel_4_param_1];
	cvta.to.global.u64 	%rd254, %rd369;
	ld.global.u32 	%r19658, [%rd254+5364];
	xor.b32  	%r22692, %r22692, %r19658;
$L__BB2_223:
	ld.param.u32 	%r21843, [fused_batch_pir_kernel_4_param_3];
	mov.u32 	%r19660, %tid.x;
	shl.b32 	%r19661, %r19660, 3;
	and.b32  	%r19662, %r19661, 7936;
	mov.u32 	%r19663, %ctaid.x;
	shl.b32 	%r19664, %r19663, 11;
	add.s32 	%r19665, %r19662, %r19664;
	and.b32  	%r19666, %r19660, 31;
	or.b32  	%r19667, %r19665, %r19666;
	add.s32 	%r19668, %r19667, %r22437;
	setp.ge.s32 	%p199, %r19668, %r21843;
	mov.u32 	%r19669, s_mem;
	cvt.u64.u32 	%rd255, %r19669;
	cvta.shared.u64 	%rd256, %rd255;
	add.s64 	%rd257, %rd256, 49407;
	and.b64  	%rd258, %rd257, -16;
	mul.lo.s32 	%r19670, %r19660, 12;
	mul.wide.u32 	%rd259, %r19670, 16;
	add.s64 	%rd260, %rd258, %rd259;
	st.v4.u32 	[%rd260+160], {%r22695, %r22694, %r22693, %r22692};
	mov.b32 	%r22716, 0;
	mov.u32 	%r22717, %r22716;
	mov.u32 	%r22718, %r22716;
	mov.u32 	%r22719, %r22716;
	@%p199 bra 	$L__BB2_237;
	ld.param.u64 	%rd370, [fused_batch_pir_kernel_4_param_1];
	cvta.to.global.u64 	%rd261, %rd370;
	ld.global.u8 	%rs297, [%rd261+5385];
	max.u16 	%rs298, %rs297, 11;
	cvt.u32.u16 	%r19671, %rs298;
	add.s32 	%r22707, %r19671, -11;
	ld.shared.u32 	%r22719, [s_mem+49372];
	ld.shared.v4.u32 	{%r22718, %r22717, %r22716, %r19672}, [s_mem+49376];
	mov.b64 	%rd262, {%r22716, %r19672};
	shr.u64 	%rd263, %rd262, 32;
	cvt.u16.u64 	%rs379, %rd263;
	cvt.u32.u16 	%r1554, %rs297;
	setp.ge.u32 	%p200, %r22707, %r1554;
	@%p200 bra 	$L__BB2_229;
	mov.u16 	%rs377, %rs379;
$L__BB2_226:
	ld.const.u32 	%r19673, [CHACHA_CONSTANTS];
	add.s32 	%r19674, %r19673, %r22719;
	shf.l.wrap.b32 	%r19675, %r19674, %r19674, 16;
	add.s32 	%r19676, %r22719, %r19675;
	xor.b32  	%r19677, %r22719, %r19676;
	shf.l.wrap.b32 	%r19678, %r19677, %r19677, 12;
	add.s32 	%r19679, %r19674, %r19678;
	xor.b32  	%r19680, %r19675, %r19679;
	shf.l.wrap.b32 	%r19681, %r19680, %r19680, 8;
	add.s32 	%r19682, %r19676, %r19681;
	xor.b32  	%r19683, %r19678, %r19682;
	shf.l.wrap.b32 	%r19684, %r19683, %r19683, 7;
	ld.const.u32 	%r19685, [CHACHA_CONSTANTS+4];
	add.s32 	%r19686, %r19685, %r22718;
	shf.l.wrap.b32 	%r19687, %r19686, %r19686, 16;
	add.s32 	%r19688, %r22718, %r19687;
	xor.b32  	%r19689, %r22718, %r19688;
	shf.l.wrap.b32 	%r19690, %r19689, %r19689, 12;
	add.s32 	%r19691, %r19686, %r19690;
	xor.b32  	%r19692, %r19687, %r19691;
	shf.l.wrap.b32 	%r19693, %r19692, %r19692, 8;
	add.s32 	%r19694, %r19688, %r19693;
	xor.b32  	%r19695, %r19690, %r19694;
	shf.l.wrap.b32 	%r19696, %r19695, %r19695, 7;
	ld.const.u32 	%r19697, [CHACHA_CONSTANTS+8];
	add.s32 	%r19698, %r19697, %r22717;
	shf.l.wrap.b32 	%r19699, %r19698, %r19698, 16;
	add.s32 	%r19700, %r22717, %r19699;
	xor.b32  	%r19701, %r22717, %r19700;
	shf.l.wrap.b32 	%r19702, %r19701, %r19701, 12;
	add.s32 	%r19703, %r19698, %r19702;
	xor.b32  	%r19704, %r19699, %r19703;
	shf.l.wrap.b32 	%r19705, %r19704, %r19704, 8;
	add.s32 	%r19706, %r19700, %r19705;
	xor.b32  	%r19707, %r19702, %r19706;
	shf.l.wrap.b32 	%r19708, %r19707, %r19707, 7;
	ld.const.u32 	%r19709, [CHACHA_CONSTANTS+12];
	add.s32 	%r19710, %r19709, %r22716;
	shf.l.wrap.b32 	%r19711, %r19710, %r19710, 16;
	add.s32 	%r19712, %r22716, %r19711;
	xor.b32  	%r19713, %r22716, %r19712;
	shf.l.wrap.b32 	%r19714, %r19713, %r19713, 12;
	add.s32 	%r19715, %r19710, %r19714;
	xor.b32  	%r19716, %r19711, %r19715;
	shf.l.wrap.b32 	%r19717, %r19716, %r19716, 8;
	add.s32 	%r19718, %r19712, %r19717;
	xor.b32  	%r19719, %r19714, %r19718;
	shf.l.wrap.b32 	%r19720, %r19719, %r19719, 7;
	add.s32 	%r19721, %r19679, %r19696;
	xor.b32  	%r19722, %r19717, %r19721;
	shf.l.wrap.b32 	%r19723, %r19722, %r19722, 16;
	add.s32 	%r19724, %r19706, %r19723;
	xor.b32  	%r19725, %r19696, %r19724;
	shf.l.wrap.b32 	%r19726, %r19725, %r19725, 12;
	add.s32 	%r19727, %r19721, %r19726;
	xor.b32  	%r19728, %r19723, %r19727;
	shf.l.wrap.b32 	%r19729, %r19728, %r19728, 8;
	add.s32 	%r19730, %r19724, %r19729;
	xor.b32  	%r19731, %r19726, %r19730;
	shf.l.wrap.b32 	%r19732, %r19731, %r19731, 7;
	add.s32 	%r19733, %r19691, %r19708;
	xor.b32  	%r19734, %r19681, %r19733;
	shf.l.wrap.b32 	%r19735, %r19734, %r19734, 16;
	add.s32 	%r19736, %r19718, %r19735;
	xor.b32  	%r19737, %r19708, %r19736;
	shf.l.wrap.b32 	%r19738, %r19737, %r19737, 12;
	add.s32 	%r19739, %r19733, %r19738;
	xor.b32  	%r19740, %r19735, %r19739;
	shf.l.wrap.b32 	%r19741, %r19740, %r19740, 8;
	add.s32 	%r19742, %r19736, %r19741;
	xor.b32  	%r19743, %r19738, %r19742;
	shf.l.wrap.b32 	%r19744, %r19743, %r19743, 7;
	add.s32 	%r19745, %r19703, %r19720;
	xor.b32  	%r19746, %r19693, %r19745;
	shf.l.wrap.b32 	%r19747, %r19746, %r19746, 16;
	add.s32 	%r19748, %r19682, %r19747;
	xor.b32  	%r19749, %r19720, %r19748;
	shf.l.wrap.b32 	%r19750, %r19749, %r19749, 12;
	add.s32 	%r19751, %r19745, %r19750;
	xor.b32  	%r19752, %r19747, %r19751;
	shf.l.wrap.b32 	%r19753, %r19752, %r19752, 8;
	add.s32 	%r19754, %r19748, %r19753;
	xor.b32  	%r19755, %r19750, %r19754;
	shf.l.wrap.b32 	%r19756, %r19755, %r19755, 7;
	add.s32 	%r19757, %r19715, %r19684;
	xor.b32  	%r19758, %r19705, %r19757;
	shf.l.wrap.b32 	%r19759, %r19758, %r19758, 16;
	add.s32 	%r19760, %r19694, %r19759;
	xor.b32  	%r19761, %r19684, %r19760;
	shf.l.wrap.b32 	%r19762, %r19761, %r19761, 12;
	add.s32 	%r19763, %r19757, %r19762;
	xor.b32  	%r19764, %r19759, %r19763;
	shf.l.wrap.b32 	%r19765, %r19764, %r19764, 8;
	add.s32 	%r19766, %r19760, %r19765;
	xor.b32  	%r19767, %r19762, %r19766;
	shf.l.wrap.b32 	%r19768, %r19767, %r19767, 7;
	add.s32 	%r19769, %r19727, %r19768;
	xor.b32  	%r19770, %r19741, %r19769;
	shf.l.wrap.b32 	%r19771, %r19770, %r19770, 16;
	add.s32 	%r19772, %r19754, %r19771;
	xor.b32  	%r19773, %r19768, %r19772;
	shf.l.wrap.b32 	%r19774, %r19773, %r19773, 12;
	add.s32 	%r19775, %r19769, %r19774;
	xor.b32  	%r19776, %r19771, %r19775;
	shf.l.wrap.b32 	%r19777, %r19776, %r19776, 8;
	add.s32 	%r19778, %r19772, %r19777;
	xor.b32  	%r19779, %r19774, %r19778;
	shf.l.wrap.b32 	%r19780, %r19779, %r19779, 7;
	add.s32 	%r19781, %r19739, %r19732;
	xor.b32  	%r19782, %r19753, %r19781;
	shf.l.wrap.b32 	%r19783, %r19782, %r19782, 16;
	add.s32 	%r19784, %r19766, %r19783;
	xor.b32  	%r19785, %r19732, %r19784;
	shf.l.wrap.b32 	%r19786, %r19785, %r19785, 12;
	add.s32 	%r19787, %r19781, %r19786;
	xor.b32  	%r19788, %r19783, %r19787;
	shf.l.wrap.b32 	%r19789, %r19788, %r19788, 8;
	add.s32 	%r19790, %r19784, %r19789;
	xor.b32  	%r19791, %r19786, %r19790;
	shf.l.wrap.b32 	%r19792, %r19791, %r19791, 7;
	add.s32 	%r19793, %r19751, %r19744;
	xor.b32  	%r19794, %r19765, %r19793;
	shf.l.wrap.b32 	%r19795, %r19794, %r19794, 16;
	add.s32 	%r19796, %r19730, %r19795;
	xor.b32  	%r19797, %r19744, %r19796;
	shf.l.wrap.b32 	%r19798, %r19797, %r19797, 12;
	add.s32 	%r19799, %r19793, %r19798;
	xor.b32  	%r19800, %r19795, %r19799;
	shf.l.wrap.b32 	%r19801, %r19800, %r19800, 8;
	add.s32 	%r19802, %r19796, %r19801;
	xor.b32  	%r19803, %r19798, %r19802;
	shf.l.wrap.b32 	%r19804, %r19803, %r19803, 7;
	add.s32 	%r19805, %r19763, %r19756;
	xor.b32  	%r19806, %r19729, %r19805;
	shf.l.wrap.b32 	%r19807, %r19806, %r19806, 16;
	add.s32 	%r19808, %r19742, %r19807;
	xor.b32  	%r19809, %r19756, %r19808;
	shf.l.wrap.b32 	%r19810, %r19809, %r19809, 12;
	add.s32 	%r19811, %r19805, %r19810;
	xor.b32  	%r19812, %r19807, %r19811;
	shf.l.wrap.b32 	%r19813, %r19812, %r19812, 8;
	add.s32 	%r19814, %r19808, %r19813;
	xor.b32  	%r19815, %r19810, %r19814;
	shf.l.wrap.b32 	%r19816, %r19815, %r19815, 7;
	add.s32 	%r19817, %r19775, %r19792;
	xor.b32  	%r19818, %r19813, %r19817;
	shf.l.wrap.b32 	%r19819, %r19818, %r19818, 16;
	add.s32 	%r19820, %r19802, %r19819;
	xor.b32  	%r19821, %r19792, %r19820;
	shf.l.wrap.b32 	%r19822, %r19821, %r19821, 12;
	add.s32 	%r19823, %r19817, %r19822;
	xor.b32  	%r19824, %r19819, %r19823;
	shf.l.wrap.b32 	%r19825, %r19824, %r19824, 8;
	add.s32 	%r19826, %r19820, %r19825;
	xor.b32  	%r19827, %r19822, %r19826;
	shf.l.wrap.b32 	%r19828, %r19827, %r19827, 7;
	add.s32 	%r19829, %r19787, %r19804;
	xor.b32  	%r19830, %r19777, %r19829;
	shf.l.wrap.b32 	%r19831, %r19830, %r19830, 16;
	add.s32 	%r19832, %r19814, %r19831;
	xor.b32  	%r19833, %r19804, %r19832;
	shf.l.wrap.b32 	%r19834, %r19833, %r19833, 12;
	add.s32 	%r19835, %r19829, %r19834;
	xor.b32  	%r19836, %r19831, %r19835;
	shf.l.wrap.b32 	%r19837, %r19836, %r19836, 8;
	add.s32 	%r19838, %r19832, %r19837;
	xor.b32  	%r19839, %r19834, %r19838;
	shf.l.wrap.b32 	%r19840, %r19839, %r19839, 7;
	add.s32 	%r19841, %r19799, %r19816;
	xor.b32  	%r19842, %r19789, %r19841;
	shf.l.wrap.b32 	%r19843, %r19842, %r19842, 16;
	add.s32 	%r19844, %r19778, %r19843;
	xor.b32  	%r19845, %r19816, %r19844;
	shf.l.wrap.b32 	%r19846, %r19845, %r19845, 12;
	add.s32 	%r19847, %r19841, %r19846;
	xor.b32  	%r19848, %r19843, %r19847;
	shf.l.wrap.b32 	%r19849, %r19848, %r19848, 8;
	add.s32 	%r19850, %r19844, %r19849;
	xor.b32  	%r19851, %r19846, %r19850;
	shf.l.wrap.b32 	%r19852, %r19851, %r19851, 7;
	add.s32 	%r19853, %r19811, %r19780;
	xor.b32  	%r19854, %r19801, %r19853;
	shf.l.wrap.b32 	%r19855, %r19854, %r19854, 16;
	add.s32 	%r19856, %r19790, %r19855;
	xor.b32  	%r19857, %r19780, %r19856;
	shf.l.wrap.b32 	%r19858, %r19857, %r19857, 12;
	add.s32 	%r19859, %r19853, %r19858;
	xor.b32  	%r19860, %r19855, %r19859;
	shf.l.wrap.b32 	%r19861, %r19860, %r19860, 8;
	add.s32 	%r19862, %r19856, %r19861;
	xor.b32  	%r19863, %r19858, %r19862;
	shf.l.wrap.b32 	%r19864, %r19863, %r19863, 7;
	add.s32 	%r19865, %r19823, %r19864;
	xor.b32  	%r19866, %r19837, %r19865;
	shf.l.wrap.b32 	%r19867, %r19866, %r19866, 16;
	add.s32 	%r19868, %r19850, %r19867;
	xor.b32  	%r19869, %r19864, %r19868;
	shf.l.wrap.b32 	%r19870, %r19869, %r19869, 12;
	add.s32 	%r19871, %r19865, %r19870;
	xor.b32  	%r19872, %r19867, %r19871;
	shf.l.wrap.b32 	%r19873, %r19872, %r19872, 8;
	add.s32 	%r19874, %r19868, %r19873;
	xor.b32  	%r19875, %r19870, %r19874;
	shf.l.wrap.b32 	%r19876, %r19875, %r19875, 7;
	add.s32 	%r19877, %r19835, %r19828;
	xor.b32  	%r19878, %r19849, %r19877;
	shf.l.wrap.b32 	%r19879, %r19878, %r19878, 16;
	add.s32 	%r19880, %r19862, %r19879;
	xor.b32  	%r19881, %r19828, %r19880;
	shf.l.wrap.b32 	%r19882, %r19881, %r19881, 12;
	add.s32 	%r19883, %r19877, %r19882;
	xor.b32  	%r19884, %r19879, %r19883;
	shf.l.wrap.b32 	%r19885, %r19884, %r19884, 8;
	add.s32 	%r19886, %r19880, %r19885;
	xor.b32  	%r19887, %r19882, %r19886;
	shf.l.wrap.b32 	%r19888, %r19887, %r19887, 7;
	add.s32 	%r19889, %r19847, %r19840;
	xor.b32  	%r19890, %r19861, %r19889;
	shf.l.wrap.b32 	%r19891, %r19890, %r19890, 16;
	add.s32 	%r19892, %r19826, %r19891;
	xor.b32  	%r19893, %r19840, %r19892;
	shf.l.wrap.b32 	%r19894, %r19893, %r19893, 12;
	add.s32 	%r19895, %r19889, %r19894;
	xor.b32  	%r19896, %r19891, %r19895;
	shf.l.wrap.b32 	%r19897, %r19896, %r19896, 8;
	add.s32 	%r19898, %r19892, %r19897;
	xor.b32  	%r19899, %r19894, %r19898;
	shf.l.wrap.b32 	%r19900, %r19899, %r19899, 7;
	add.s32 	%r19901, %r19859, %r19852;
	xor.b32  	%r19902, %r19825, %r19901;
	shf.l.wrap.b32 	%r19903, %r19902, %r19902, 16;
	add.s32 	%r19904, %r19838, %r19903;
	xor.b32  	%r19905, %r19852, %r19904;
	shf.l.wrap.b32 	%r19906, %r19905, %r19905, 12;
	add.s32 	%r19907, %r19901, %r19906;
	xor.b32  	%r19908, %r19903, %r19907;
	shf.l.wrap.b32 	%r19909, %r19908, %r19908, 8;
	add.s32 	%r19910, %r19904, %r19909;
	xor.b32  	%r19911, %r19906, %r19910;
	shf.l.wrap.b32 	%r19912, %r19911, %r19911, 7;
	add.s32 	%r19913, %r19871, %r19888;
	xor.b32  	%r19914, %r19909, %r19913;
	shf.l.wrap.b32 	%r19915, %r19914, %r19914, 16;
	add.s32 	%r19916, %r19898, %r19915;
	xor.b32  	%r19917, %r19888, %r19916;
	shf.l.wrap.b32 	%r19918, %r19917, %r19917, 12;
	add.s32 	%r19919, %r19913, %r19918;
	xor.b32  	%r19920, %r19915, %r19919;
	shf.l.wrap.b32 	%r19921, %r19920, %r19920, 8;
	add.s32 	%r19922, %r19916, %r19921;
	xor.b32  	%r19923, %r19918, %r19922;
	shf.l.wrap.b32 	%r19924, %r19923, %r19923, 7;
	add.s32 	%r19925, %r19883, %r19900;
	xor.b32  	%r19926, %r19873, %r19925;
	shf.l.wrap.b32 	%r19927, %r19926, %r19926, 16;
	add.s32 	%r19928, %r19910, %r19927;
	xor.b32  	%r19929, %r19900, %r19928;
	shf.l.wrap.b32 	%r19930, %r19929, %r19929, 12;
	add.s32 	%r19931, %r19925, %r19930;
	xor.b32  	%r19932, %r19927, %r19931;
	shf.l.wrap.b32 	%r19933, %r19932, %r19932, 8;
	add.s32 	%r19934, %r19928, %r19933;
	xor.b32  	%r19935, %r19930, %r19934;
	shf.l.wrap.b32 	%r19936, %r19935, %r19935, 7;
	add.s32 	%r19937, %r19895, %r19912;
	xor.b32  	%r19938, %r19885, %r19937;
	shf.l.wrap.b32 	%r19939, %r19938, %r19938, 16;
	add.s32 	%r19940, %r19874, %r19939;
	xor.b32  	%r19941, %r19912, %r19940;
	shf.l.wrap.b32 	%r19942, %r19941, %r19941, 12;
	add.s32 	%r19943, %r19937, %r19942;
	xor.b32  	%r19944, %r19939, %r19943;
	shf.l.wrap.b32 	%r19945, %r19944, %r19944, 8;
	add.s32 	%r19946, %r19940, %r19945;
	xor.b32  	%r19947, %r19942, %r19946;
	shf.l.wrap.b32 	%r19948, %r19947, %r19947, 7;
	add.s32 	%r19949, %r19907, %r19876;
	xor.b32  	%r19950, %r19897, %r19949;
	shf.l.wrap.b32 	%r19951, %r19950, %r19950, 16;
	add.s32 	%r19952, %r19886, %r19951;
	xor.b32  	%r19953, %r19876, %r19952;
	shf.l.wrap.b32 	%r19954, %r19953, %r19953, 12;
	add.s32 	%r19955, %r19949, %r19954;
	xor.b32  	%r19956, %r19951, %r19955;
	shf.l.wrap.b32 	%r19957, %r19956, %r19956, 8;
	add.s32 	%r19958, %r19952, %r19957;
	xor.b32  	%r19959, %r19954, %r19958;
	shf.l.wrap.b32 	%r19960, %r19959, %r19959, 7;
	add.s32 	%r19961, %r19919, %r19960;
	xor.b32  	%r19962, %r19933, %r19961;
	shf.l.wrap.b32 	%r19963, %r19962, %r19962, 16;
	add.s32 	%r19964, %r19946, %r19963;
	xor.b32  	%r19965, %r19960, %r19964;
	shf.l.wrap.b32 	%r19966, %r19965, %r19965, 12;
	add.s32 	%r19967, %r19961, %r19966;
	xor.b32  	%r19968, %r19963, %r19967;
	shf.l.wrap.b32 	%r19969, %r19968, %r19968, 8;
	add.s32 	%r19970, %r19964, %r19969;
	xor.b32  	%r19971, %r19966, %r19970;
	shf.l.wrap.b32 	%r19972, %r19971, %r19971, 7;
	add.s32 	%r19973, %r19931, %r19924;
	xor.b32  	%r19974, %r19945, %r19973;
	shf.l.wrap.b32 	%r19975, %r19974, %r19974, 16;
	add.s32 	%r19976, %r19958, %r19975;
	xor.b32  	%r19977, %r19924, %r19976;
	shf.l.wrap.b32 	%r19978, %r19977, %r19977, 12;
	add.s32 	%r19979, %r19973, %r19978;
	xor.b32  	%r19980, %r19975, %r19979;
	shf.l.wrap.b32 	%r19981, %r19980, %r19980, 8;
	add.s32 	%r19982, %r19976, %r19981;
	xor.b32  	%r19983, %r19978, %r19982;
	shf.l.wrap.b32 	%r19984, %r19983, %r19983, 7;
	add.s32 	%r19985, %r19943, %r19936;
	xor.b32  	%r19986, %r19957, %r19985;
	shf.l.wrap.b32 	%r19987, %r19986, %r19986, 16;
	add.s32 	%r19988, %r19922, %r19987;
	xor.b32  	%r19989, %r19936, %r19988;
	shf.l.wrap.b32 	%r19990, %r19989, %r19989, 12;
	add.s32 	%r19991, %r19985, %r19990;
	xor.b32  	%r19992, %r19987, %r19991;
	shf.l.wrap.b32 	%r19993, %r19992, %r19992, 8;
	add.s32 	%r19994, %r19988, %r19993;
	xor.b32  	%r19995, %r19990, %r19994;
	shf.l.wrap.b32 	%r19996, %r19995, %r19995, 7;
	add.s32 	%r19997, %r19955, %r19948;
	xor.b32  	%r19998, %r19921, %r19997;
	shf.l.wrap.b32 	%r19999, %r19998, %r19998, 16;
	add.s32 	%r20000, %r19934, %r19999;
	xor.b32  	%r20001, %r19948, %r20000;
	shf.l.wrap.b32 	%r20002, %r20001, %r20001, 12;
	add.s32 	%r20003, %r19997, %r20002;
	xor.b32  	%r20004, %r19999, %r20003;
	shf.l.wrap.b32 	%r20005, %r20004, %r20004, 8;
	add.s32 	%r20006, %r20000, %r20005;
	xor.b32  	%r20007, %r20002, %r20006;
	shf.l.wrap.b32 	%r20008, %r20007, %r20007, 7;
	add.s32 	%r20009, %r19967, %r19984;
	xor.b32  	%r20010, %r20005, %r20009;
	shf.l.wrap.b32 	%r20011, %r20010, %r20010, 16;
	add.s32 	%r20012, %r19994, %r20011;
	xor.b32  	%r20013, %r19984, %r20012;
	shf.l.wrap.b32 	%r20014, %r20013, %r20013, 12;
	add.s32 	%r20015, %r20009, %r20014;
	xor.b32  	%r20016, %r20011, %r20015;
	shf.l.wrap.b32 	%r20017, %r20016, %r20016, 8;
	add.s32 	%r20018, %r20012, %r20017;
	xor.b32  	%r20019, %r20014, %r20018;
	shf.l.wrap.b32 	%r20020, %r20019, %r20019, 7;
	add.s32 	%r20021, %r19979, %r19996;
	xor.b32  	%r20022, %r19969, %r20021;
	shf.l.wrap.b32 	%r20023, %r20022, %r20022, 16;
	add.s32 	%r20024, %r20006, %r20023;
	xor.b32  	%r20025, %r19996, %r20024;
	shf.l.wrap.b32 	%r20026, %r20025, %r20025, 12;
	add.s32 	%r20027, %r20021, %r20026;
	xor.b32  	%r20028, %r20023, %r20027;
	shf.l.wrap.b32 	%r20029, %r20028, %r20028, 8;
	add.s32 	%r20030, %r20024, %r20029;
	xor.b32  	%r20031, %r20026, %r20030;
	shf.l.wrap.b32 	%r20032, %r20031, %r20031, 7;
	add.s32 	%r20033, %r19991, %r20008;
	xor.b32  	%r20034, %r19981, %r20033;
	shf.l.wrap.b32 	%r20035, %r20034, %r20034, 16;
	add.s32 	%r20036, %r19970, %r20035;
	xor.b32  	%r20037, %r20008, %r20036;
	shf.l.wrap.b32 	%r20038, %r20037, %r20037, 12;
	add.s32 	%r20039, %r20033, %r20038;
	xor.b32  	%r20040, %r20035, %r20039;
	shf.l.wrap.b32 	%r20041, %r20040, %r20040, 8;
	add.s32 	%r20042, %r20036, %r20041;
	xor.b32  	%r20043, %r20038, %r20042;
	shf.l.wrap.b32 	%r20044, %r20043, %r20043, 7;
	add.s32 	%r20045, %r20003, %r19972;
	xor.b32  	%r20046, %r19993, %r20045;
	shf.l.wrap.b32 	%r20047, %r20046, %r20046, 16;
	add.s32 	%r20048, %r19982, %r20047;
	xor.b32  	%r20049, %r19972, %r20048;
	shf.l.wrap.b32 	%r20050, %r20049, %r20049, 12;
	add.s32 	%r20051, %r20045, %r20050;
	xor.b32  	%r20052, %r20047, %r20051;
	shf.l.wrap.b32 	%r20053, %r20052, %r20052, 8;
	add.s32 	%r20054, %r20048, %r20053;
	xor.b32  	%r20055, %r20050, %r20054;
	shf.l.wrap.b32 	%r20056, %r20055, %r20055, 7;
	add.s32 	%r22711, %r19673, %r20015;
	add.s32 	%r22710, %r19685, %r20027;
	add.s32 	%r22709, %r19697, %r20039;
	add.s32 	%r22708, %r19709, %r20051;
	add.s32 	%r22712, %r22719, %r20056;
	add.s32 	%r22713, %r22718, %r20020;
	add.s32 	%r22714, %r22717, %r20032;
	add.s32 	%r22715, %r22716, %r20044;
	xor.b32  	%r20057, %r19674, 1;
	shf.l.wrap.b32 	%r20058, %r19674, %r20057, 16;
	add.s32 	%r20059, %r22719, %r20058;
	xor.b32  	%r20060, %r22719, %r20059;
	shf.l.wrap.b32 	%r20061, %r20060, %r20060, 12;
	add.s32 	%r20062, %r19674, %r20061;
	xor.b32  	%r20063, %r20058, %r20062;
	shf.l.wrap.b32 	%r20064, %r20063, %r20063, 8;
	add.s32 	%r20065, %r20059, %r20064;
	xor.b32  	%r20066, %r20061, %r20065;
	shf.l.wrap.b32 	%r20067, %r20066, %r20066, 7;
	add.s32 	%r20068, %r20062, %r19696;
	xor.b32  	%r20069, %r19717, %r20068;
	shf.l.wrap.b32 	%r20070, %r20069, %r20069, 16;
	add.s32 	%r20071, %r19706, %r20070;
	xor.b32  	%r20072, %r19696, %r20071;
	shf.l.wrap.b32 	%r20073, %r20072, %r20072, 12;
	add.s32 	%r20074, %r20068, %r20073;
	xor.b32  	%r20075, %r20070, %r20074;
	shf.l.wrap.b32 	%r20076, %r20075, %r20075, 8;
	add.s32 	%r20077, %r20071, %r20076;
	xor.b32  	%r20078, %r20073, %r20077;
	shf.l.wrap.b32 	%r20079, %r20078, %r20078, 7;
	xor.b32  	%r20080, %r20064, %r19733;
	shf.l.wrap.b32 	%r20081, %r20080, %r20080, 16;
	add.s32 	%r20082, %r19718, %r20081;
	xor.b32  	%r20083, %r19708, %r20082;
	shf.l.wrap.b32 	%r20084, %r20083, %r20083, 12;
	add.s32 	%r20085, %r19733, %r20084;
	xor.b32  	%r20086, %r20081, %r20085;
	shf.l.wrap.b32 	%r20087, %r20086, %r20086, 8;
	add.s32 	%r20088, %r20082, %r20087;
	xor.b32  	%r20089, %r20084, %r20088;
	shf.l.wrap.b32 	%r20090, %r20089, %r20089, 7;
	add.s32 	%r20091, %r20065, %r19747;
	xor.b32  	%r20092, %r19720, %r20091;
	shf.l.wrap.b32 	%r20093, %r20092, %r20092, 12;
	add.s32 	%r20094, %r19745, %r20093;
	xor.b32  	%r20095, %r19747, %r20094;
	shf.l.wrap.b32 	%r20096, %r20095, %r20095, 8;
	add.s32 	%r20097, %r20091, %r20096;
	xor.b32  	%r20098, %r20093, %r20097;
	shf.l.wrap.b32 	%r20099, %r20098, %r20098, 7;
	add.s32 	%r20100, %r19715, %r20067;
	xor.b32  	%r20101, %r19705, %r20100;
	shf.l.wrap.b32 	%r20102, %r20101, %r20101, 16;
	add.s32 	%r20103, %r19694, %r20102;
	xor.b32  	%r20104, %r20067, %r20103;
	shf.l.wrap.b32 	%r20105, %r20104, %r20104, 12;
	add.s32 	%r20106, %r20100, %r20105;
	xor.b32  	%r20107, %r20102, %r20106;
	shf.l.wrap.b32 	%r20108, %r20107, %r20107, 8;
	add.s32 	%r20109, %r20103, %r20108;
	xor.b32  	%r20110, %r20105, %r20109;
	shf.l.wrap.b32 	%r20111, %r20110, %r20110, 7;
	add.s32 	%r20112, %r20074, %r20111;
	xor.b32  	%r20113, %r20087, %r20112;
	shf.l.wrap.b32 	%r20114, %r20113, %r20113, 16;
	add.s32 	%r20115, %r20097, %r20114;
	xor.b32  	%r20116, %r20111, %r20115;
	shf.l.wrap.b32 	%r20117, %r20116, %r20116, 12;
	add.s32 	%r20118, %r20112, %r20117;
	xor.b32  	%r20119, %r20114, %r20118;
	shf.l.wrap.b32 	%r20120, %r20119, %r20119, 8;
	add.s32 	%r20121, %r20115, %r20120;
	xor.b32  	%r20122, %r20117, %r20121;
	shf.l.wrap.b32 	%r20123, %r20122, %r20122, 7;
	add.s32 	%r20124, %r20085, %r20079;
	xor.b32  	%r20125, %r20096, %r20124;
	shf.l.wrap.b32 	%r20126, %r20125, %r20125, 16;
	add.s32 	%r20127, %r20109, %r20126;
	xor.b32  	%r20128, %r20079, %r20127;
	shf.l.wrap.b32 	%r20129, %r20128, %r20128, 12;
	add.s32 	%r20130, %r20124, %r20129;
	xor.b32  	%r20131, %r20126, %r20130;
	shf.l.wrap.b32 	%r20132, %r20131, %r20131, 8;
	add.s32 	%r20133, %r20127, %r20132;
	xor.b32  	%r20134, %r20129, %r20133;
	shf.l.wrap.b32 	%r20135, %r20134, %r20134, 7;
	add.s32 	%r20136, %r20094, %r20090;
	xor.b32  	%r20137, %r20108, %r20136;
	shf.l.wrap.b32 	%r20138, %r20137, %r20137, 16;
	add.s32 	%r20139, %r20077, %r20138;
	xor.b32  	%r20140, %r20090, %r20139;
	shf.l.wrap.b32 	%r20141, %r20140, %r20140, 12;
	add.s32 	%r20142, %r20136, %r20141;
	xor.b32  	%r20143, %r20138, %r20142;
	shf.l.wrap.b32 	%r20144, %r20143, %r20143, 8;
	add.s32 	%r20145, %r20139, %r20144;
	xor.b32  	%r20146, %r20141, %r20145;
	shf.l.wrap.b32 	%r20147, %r20146, %r20146, 7;
	add.s32 	%r20148, %r20106, %r20099;
	xor.b32  	%r20149, %r20076, %r20148;
	shf.l.wrap.b32 	%r20150, %r20149, %r20149, 16;
	add.s32 	%r20151, %r20088, %r20150;
	xor.b32  	%r20152, %r20099, %r20151;
	shf.l.wrap.b32 	%r20153, %r20152, %r20152, 12;
	add.s32 	%r20154, %r20148, %r20153;
	xor.b32  	%r20155, %r20150, %r20154;
	shf.l.wrap.b32 	%r20156, %r20155, %r20155, 8;
	add.s32 	%r20157, %r20151, %r20156;
	xor.b32  	%r20158, %r20153, %r20157;
	shf.l.wrap.b32 	%r20159, %r20158, %r20158, 7;
	add.s32 	%r20160, %r20118, %r20135;
	xor.b32  	%r20161, %r20156, %r20160;
	shf.l.wrap.b32 	%r20162, %r20161, %r20161, 16;
	add.s32 	%r20163, %r20145, %r20162;
	xor.b32  	%r20164, %r20135, %r20163;
	shf.l.wrap.b32 	%r20165, %r20164, %r20164, 12;
	add.s32 	%r20166, %r20160, %r20165;
	xor.b32  	%r20167, %r20162, %r20166;
	shf.l.wrap.b32 	%r20168, %r20167, %r20167, 8;
	add.s32 	%r20169, %r20163, %r20168;
	xor.b32  	%r20170, %r20165, %r20169;
	shf.l.wrap.b32 	%r20171, %r20170, %r20170, 7;
	add.s32 	%r20172, %r20130, %r20147;
	xor.b32  	%r20173, %r20120, %r20172;
	shf.l.wrap.b32 	%r20174, %r20173, %r20173, 16;
	add.s32 	%r20175, %r20157, %r20174;
	xor.b32  	%r20176, %r20147, %r20175;
	shf.l.wrap.b32 	%r20177, %r20176, %r20176, 12;
	add.s32 	%r20178, %r20172, %r20177;
	xor.b32  	%r20179, %r20174, %r20178;
	shf.l.wrap.b32 	%r20180, %r20179, %r20179, 8;
	add.s32 	%r20181, %r20175, %r20180;
	xor.b32  	%r20182, %r20177, %r20181;
	shf.l.wrap.b32 	%r20183, %r20182, %r20182, 7;
	add.s32 	%r20184, %r20142, %r20159;
	xor.b32  	%r20185, %r20132, %r20184;
	shf.l.wrap.b32 	%r20186, %r20185, %r20185, 16;
	add.s32 	%r20187, %r20121, %r20186;
	xor.b32  	%r20188, %r20159, %r20187;
	shf.l.wrap.b32 	%r20189, %r20188, %r20188, 12;
	add.s32 	%r20190, %r20184, %r20189;
	xor.b32  	%r20191, %r20186, %r20190;
	shf.l.wrap.b32 	%r20192, %r20191, %r20191, 8;
	add.s32 	%r20193, %r20187, %r20192;
	xor.b32  	%r20194, %r20189, %r20193;
	shf.l.wrap.b32 	%r20195, %r20194, %r20194, 7;
	add.s32 	%r20196, %r20154, %r20123;
	xor.b32  	%r20197, %r20144, %r20196;
	shf.l.wrap.b32 	%r20198, %r20197, %r20197, 16;
	add.s32 	%r20199, %r20133, %r20198;
	xor.b32  	%r20200, %r20123, %r20199;
	shf.l.wrap.b32 	%r20201, %r20200, %r20200, 12;
	add.s32 	%r20202, %r20196, %r20201;
	xor.b32  	%r20203, %r20198, %r20202;
	shf.l.wrap.b32 	%r20204, %r20203, %r20203, 8;
	add.s32 	%r20205, %r20199, %r20204;
	xor.b32  	%r20206, %r20201, %r20205;
	shf.l.wrap.b32 	%r20207, %r20206, %r20206, 7;
	add.s32 	%r20208, %r20166, %r20207;
	xor.b32  	%r20209, %r20180, %r20208;
	shf.l.wrap.b32 	%r20210, %r20209, %r20209, 16;
	add.s32 	%r20211, %r20193, %r20210;
	xor.b32  	%r20212, %r20207, %r20211;
	shf.l.wrap.b32 	%r20213, %r20212, %r20212, 12;
	add.s32 	%r20214, %r20208, %r20213;
	xor.b32  	%r20215, %r20210, %r20214;
	shf.l.wrap.b32 	%r20216, %r20215, %r20215, 8;
	add.s32 	%r20217, %r20211, %r20216;
	xor.b32  	%r20218, %r20213, %r20217;
	shf.l.wrap.b32 	%r20219, %r20218, %r20218, 7;
	add.s32 	%r20220, %r20178, %r20171;
	xor.b32  	%r20221, %r20192, %r20220;
	shf.l.wrap.b32 	%r20222, %r20221, %r20221, 16;
	add.s32 	%r20223, %r20205, %r20222;
	xor.b32  	%r20224, %r20171, %r20223;
	shf.l.wrap.b32 	%r20225, %r20224, %r20224, 12;
	add.s32 	%r20226, %r20220, %r20225;
	xor.b32  	%r20227, %r20222, %r20226;
	shf.l.wrap.b32 	%r20228, %r20227, %r20227, 8;
	add.s32 	%r20229, %r20223, %r20228;
	xor.b32  	%r20230, %r20225, %r20229;
	shf.l.wrap.b32 	%r20231, %r20230, %r20230, 7;
	add.s32 	%r20232, %r20190, %r20183;
	xor.b32  	%r20233, %r20204, %r20232;
	shf.l.wrap.b32 	%r20234, %r20233, %r20233, 16;
	add.s32 	%r20235, %r20169, %r20234;
	xor.b32  	%r20236, %r20183, %r20235;
	shf.l.wrap.b32 	%r20237, %r20236, %r20236, 12;
	add.s32 	%r20238, %r20232, %r20237;
	xor.b32  	%r20239, %r20234, %r20238;
	shf.l.wrap.b32 	%r20240, %r20239, %r20239, 8;
	add.s32 	%r20241, %r20235, %r20240;
	xor.b32  	%r20242, %r20237, %r20241;
	shf.l.wrap.b32 	%r20243, %r20242, %r20242, 7;
	add.s32 	%r20244, %r20202, %r20195;
	xor.b32  	%r20245, %r20168, %r20244;
	shf.l.wrap.b32 	%r20246, %r20245, %r20245, 16;
	add.s32 	%r20247, %r20181, %r20246;
	xor.b32  	%r20248, %r20195, %r20247;
	shf.l.wrap.b32 	%r20249, %r20248, %r20248, 12;
	add.s32 	%r20250, %r20244, %r20249;
	xor.b32  	%r20251, %r20246, %r20250;
	shf.l.wrap.b32 	%r20252, %r20251, %r20251, 8;
	add.s32 	%r20253, %r20247, %r20252;
	xor.b32  	%r20254, %r20249, %r20253;
	shf.l.wrap.b32 	%r20255, %r20254, %r20254, 7;
	add.s32 	%r20256, %r20214, %r20231;
	xor.b32  	%r20257, %r20252, %r20256;
	shf.l.wrap.b32 	%r20258, %r20257, %r20257, 16;
	add.s32 	%r20259, %r20241, %r20258;
	xor.b32  	%r20260, %r20231, %r20259;
	shf.l.wrap.b32 	%r20261, %r20260, %r20260, 12;
	add.s32 	%r20262, %r20256, %r20261;
	xor.b32  	%r20263, %r20258, %r20262;
	shf.l.wrap.b32 	%r20264, %r20263, %r20263, 8;
	add.s32 	%r20265, %r20259, %r20264;
	xor.b32  	%r20266, %r20261, %r20265;
	shf.l.wrap.b32 	%r20267, %r20266, %r20266, 7;
	add.s32 	%r20268, %r20226, %r20243;
	xor.b32  	%r20269, %r20216, %r20268;
	shf.l.wrap.b32 	%r20270, %r20269, %r20269, 16;
	add.s32 	%r20271, %r20253, %r20270;
	xor.b32  	%r20272, %r20243, %r20271;
	shf.l.wrap.b32 	%r20273, %r20272, %r20272, 12;
	add.s32 	%r20274, %r20268, %r20273;
	xor.b32  	%r20275, %r20270, %r20274;
	shf.l.wrap.b32 	%r20276, %r20275, %r20275, 8;
	add.s32 	%r20277, %r20271, %r20276;
	xor.b32  	%r20278, %r20273, %r20277;
	shf.l.wrap.b32 	%r20279, %r20278, %r20278, 7;
	add.s32 	%r20280, %r20238, %r20255;
	xor.b32  	%r20281, %r20228, %r20280;
	shf.l.wrap.b32 	%r20282, %r20281, %r20281, 16;
	add.s32 	%r20283, %r20217, %r20282;
	xor.b32  	%r20284, %r20255, %r20283;
	shf.l.wrap.b32 	%r20285, %r20284, %r20284, 12;
	add.s32 	%r20286, %r20280, %r20285;
	xor.b32  	%r20287, %r20282, %r20286;
	shf.l.wrap.b32 	%r20288, %r20287, %r20287, 8;
	add.s32 	%r20289, %r20283, %r20288;
	xor.b32  	%r20290, %r20285, %r20289;
	shf.l.wrap.b32 	%r20291, %r20290, %r20290, 7;
	add.s32 	%r20292, %r20250, %r20219;
	xor.b32  	%r20293, %r20240, %r20292;
	shf.l.wrap.b32 	%r20294, %r20293, %r20293, 16;
	add.s32 	%r20295, %r20229, %r20294;
	xor.b32  	%r20296, %r20219, %r20295;
	shf.l.wrap.b32 	%r20297, %r20296, %r20296, 12;
	add.s32 	%r20298, %r20292, %r20297;
	xor.b32  	%r20299, %r20294, %r20298;
	shf.l.wrap.b32 	%r20300, %r20299, %r20299, 8;
	add.s32 	%r20301, %r20295, %r20300;
	xor.b32  	%r20302, %r20297, %r20301;
	shf.l.wrap.b32 	%r20303, %r20302, %r20302, 7;
	add.s32 	%r20304, %r20262, %r20303;
	xor.b32  	%r20305, %r20276, %r20304;
	shf.l.wrap.b32 	%r20306, %r20305, %r20305, 16;
	add.s32 	%r20307, %r20289, %r20306;
	xor.b32  	%r20308, %r20303, %r20307;
	shf.l.wrap.b32 	%r20309, %r20308, %r20308, 12;
	add.s32 	%r20310, %r20304, %r20309;
	xor.b32  	%r20311, %r20306, %r20310;
	shf.l.wrap.b32 	%r20312, %r20311, %r20311, 8;
	add.s32 	%r20313, %r20274, %r20267;
	xor.b32  	%r20314, %r20288, %r20313;
	shf.l.wrap.b32 	%r20315, %r20314, %r20314, 16;
	add.s32 	%r20316, %r20301, %r20315;
	xor.b32  	%r20317, %r20267, %r20316;
	shf.l.wrap.b32 	%r20318, %r20317, %r20317, 12;
	add.s32 	%r20319, %r20313, %r20318;
	xor.b32  	%r20320, %r20315, %r20319;
	shf.l.wrap.b32 	%r20321, %r20320, %r20320, 8;
	add.s32 	%r20322, %r20316, %r20321;
	xor.b32  	%r20323, %r20318, %r20322;
	shf.l.wrap.b32 	%r20324, %r20323, %r20323, 7;
	add.s32 	%r20325, %r20286, %r20279;
	xor.b32  	%r20326, %r20300, %r20325;
	shf.l.wrap.b32 	%r20327, %r20326, %r20326, 16;
	add.s32 	%r20328, %r20265, %r20327;
	xor.b32  	%r20329, %r20279, %r20328;
	shf.l.wrap.b32 	%r20330, %r20329, %r20329, 12;
	add.s32 	%r20331, %r20325, %r20330;
	xor.b32  	%r20332, %r20327, %r20331;
	shf.l.wrap.b32 	%r20333, %r20332, %r20332, 8;
	add.s32 	%r20334, %r20328, %r20333;
	xor.b32  	%r20335, %r20330, %r20334;
	shf.l.wrap.b32 	%r20336, %r20335, %r20335, 7;
	add.s32 	%r20337, %r20298, %r20291;
	xor.b32  	%r20338, %r20264, %r20337;
	shf.l.wrap.b32 	%r20339, %r20338, %r20338, 16;
	add.s32 	%r20340, %r20277, %r20339;
	xor.b32  	%r20341, %r20291, %r20340;
	shf.l.wrap.b32 	%r20342, %r20341, %r20341, 12;
	add.s32 	%r20343, %r20337, %r20342;
	xor.b32  	%r20344, %r20339, %r20343;
	shf.l.wrap.b32 	%r20345, %r20344, %r20344, 8;
	add.s32 	%r20346, %r20340, %r20345;
	add.s32 	%r20347, %r20310, %r20324;
	xor.b32  	%r20348, %r20345, %r20347;
	shf.l.wrap.b32 	%r20349, %r20348, %r20348, 16;
	add.s32 	%r20350, %r20334, %r20349;
	xor.b32  	%r20351, %r20324, %r20350;
	shr.u32 	%r20352, %r20351, 20;
	add.s32 	%r20353, %r20347, %r20352;
	add.s32 	%r20354, %r20319, %r20336;
	xor.b32  	%r20355, %r20312, %r20354;
	shf.l.wrap.b32 	%r20356, %r20355, %r20355, 16;
	add.s32 	%r20357, %r20346, %r20356;
	xor.b32  	%r20358, %r20336, %r20357;
	shr.u32 	%r20359, %r20358, 20;
	add.s32 	%r20360, %r20354, %r20359;
	add.s32 	%r20361, %r19673, %r20353;
	add.s32 	%r20362, %r19685, %r20360;
	not.b32 	%r20363, %r22707;
	add.s32 	%r20364, %r1554, %r20363;
	mov.u32 	%r20365, %tid.x;
	shl.b32 	%r20366, %r20365, 3;
	and.b32  	%r20367, %r20366, 7936;
	mov.u32 	%r20368, %ctaid.x;
	shl.b32 	%r20369, %r20368, 11;
	add.s32 	%r20370, %r20367, %r20369;
	and.b32  	%r20371, %r20365, 31;
	or.b32  	%r20372, %r20370, %r20371;
	add.s32 	%r20373, %r20372, %r22437;
	shr.u32 	%r20374, %r20373, %r20364;
	and.b32  	%r20375, %r20374, 1;
	setp.eq.b32 	%p201, %r20375, 1;
	selp.b32 	%r20376, %r20362, %r20361, %p201;
	cvt.u16.u32 	%rs299, %r20376;
	and.b16  	%rs379, %rs299, 1;
	and.b16  	%rs300, %rs377, 255;
	setp.ne.s16 	%p202, %rs300, 1;
	@%p202 bra 	$L__BB2_228;
	ld.param.u64 	%rd371, [fused_batch_pir_kernel_4_param_1];
	not.b32 	%r20377, %r22707;
	add.s32 	%r20378, %r1554, %r20377;
	mov.u32 	%r20379, %tid.x;
	shl.b32 	%r20380, %r20379, 3;
	and.b32  	%r20381, %r20380, 7936;
	mov.u32 	%r20382, %ctaid.x;
	shl.b32 	%r20383, %r20382, 11;
	add.s32 	%r20384, %r20381, %r20383;
	and.b32  	%r20385, %r20379, 31;
	or.b32  	%r20386, %r20384, %r20385;
	add.s32 	%r20387, %r20386, %r22437;
	shr.u32 	%r20388, %r20387, %r20378;
	and.b32  	%r20389, %r20388, 1;
	setp.eq.b32 	%p203, %r20389, 1;
	cvt.s64.s32 	%rd264, %r22707;
	cvta.to.global.u64 	%rd265, %rd371;
	mul.wide.s32 	%rd266, %r22707, 16;
	add.s64 	%rd267, %rd265, %rd266;
	ld.global.u32 	%r20390, [%rd267+5388];
	selp.b32 	%r20391, %r22712, %r22711, %p203;
	xor.b32  	%r20392, %r20391, %r20390;
	selp.b32 	%r20393, %r22713, %r22710, %p203;
	selp.b32 	%r22711, %r22711, %r20392, %p203;
	selp.b32 	%r22712, %r20392, %r22712, %p203;
	ld.global.u32 	%r20394, [%rd267+5392];
	xor.b32  	%r20395, %r20393, %r20394;
	selp.b32 	%r20396, %r22714, %r22709, %p203;
	selp.b32 	%r22710, %r22710, %r20395, %p203;
	selp.b32 	%r22713, %r20395, %r22713, %p203;
	ld.global.u32 	%r20397, [%rd267+5396];
	xor.b32  	%r20398, %r20396, %r20397;
	selp.b32 	%r20399, %r22715, %r22708, %p203;
	selp.b32 	%r22709, %r22709, %r20398, %p203;
	selp.b32 	%r22714, %r20398, %r22714, %p203;
	ld.global.u32 	%r20400, [%rd267+5400];
	xor.b32  	%r20401, %r20399, %r20400;
	selp.b64 	%rd268, 445, 420, %p203;
	selp.b32 	%r22708, %r22708, %r20401, %p203;
	selp.b32 	%r22715, %r20401, %r22715, %p203;
	add.s64 	%rd269, %rd268, %rd264;
	add.s64 	%rd270, %rd265, %rd269;
	ld.global.u8 	%rs301, [%rd270+5368];
	xor.b16  	%rs379, %rs301, %rs379;
$L__BB2_228:
	not.b32 	%r20402, %r22707;
	add.s32 	%r20403, %r1554, %r20402;
	mov.u32 	%r20404, %tid.x;
	shl.b32 	%r20405, %r20404, 3;
	and.b32  	%r20406, %r20405, 7936;
	mov.u32 	%r20407, %ctaid.x;
	shl.b32 	%r20408, %r20407, 11;
	add.s32 	%r20409, %r20406, %r20408;
	and.b32  	%r20410, %r20404, 31;
	or.b32  	%r20411, %r20409, %r20410;
	add.s32 	%r20412, %r20411, %r22437;
	shr.u32 	%r20413, %r20412, %r20403;
	and.b32  	%r20414, %r20413, 1;
	setp.eq.b32 	%p204, %r20414, 1;
	selp.b32 	%r22719, %r22712, %r22711, %p204;
	selp.b32 	%r22718, %r22713, %r22710, %p204;
	selp.b32 	%r22717, %r22714, %r22709, %p204;
	selp.b32 	%r22716, %r22715, %r22708, %p204;
	add.s32 	%r22707, %r22707, 1;
	setp.lt.u32 	%p205, %r22707, %r1554;
	mov.u16 	%rs377, %rs379;
	@%p205 bra 	$L__BB2_226;
$L__BB2_229:
	and.b16  	%rs302, %rs379, 255;
	setp.ne.s16 	%p206, %rs302, 1;
	@%p206 bra 	$L__BB2_231;
	ld.param.u64 	%rd372, [fused_batch_pir_kernel_4_param_1];
	cvta.to.global.u64 	%rd271, %rd372;
	ld.global.u32 	%r20415, [%rd271+5840];
	xor.b32  	%r22719, %r22719, %r20415;
$L__BB2_231:
	@%p206 bra 	$L__BB2_233;
	ld.param.u64 	%rd373, [fused_batch_pir_kernel_4_param_1];
	cvta.to.global.u64 	%rd272, %rd373;
	ld.global.u32 	%r20416, [%rd272+5844];
	xor.b32  	%r22718, %r22718, %r20416;
$L__BB2_233:
	@%p206 bra 	$L__BB2_235;
	ld.param.u64 	%rd374, [fused_batch_pir_kernel_4_param_1];
	cvta.to.global.u64 	%rd273, %rd374;
	ld.global.u32 	%r20417, [%rd273+5848];
	xor.b32  	%r22717, %r22717, %r20417;
$L__BB2_235:
	@%p206 bra 	$L__BB2_237;
	ld.param.u64 	%rd375, [fused_batch_pir_kernel_4_param_1];
	cvta.to.global.u64 	%rd274, %rd375;
	ld.global.u32 	%r20418, [%rd274+5852];
	xor.b32  	%r22716, %r22716, %r20418;
$L__BB2_237:
	mov.u32 	%r20420, s_mem;
	cvt.u64.u32 	%rd275, %r20420;
	cvta.shared.u64 	%rd276, %rd275;
	add.s64 	%rd277, %rd276, 49407;
	and.b64  	%rd278, %rd277, -16;
	mov.u32 	%r20421, %tid.x;
	mul.lo.s32 	%r20422, %r20421, 12;
	mul.wide.u32 	%rd279, %r20422, 16;
	add.s64 	%rd280, %rd278, %rd279;
	st.v4.u32 	[%rd280+176], {%r22719, %r22718, %r22717, %r22716};
	bar.warp.sync 	-1;
	mov.b32 	%r23111, 0;
$L__BB2_238:
	ld.param.u32 	%r21844, [fused_batch_pir_kernel_4_param_3];
	mov.u32 	%r20423, %tid.x;
	shl.b32 	%r20424, %r20423, 3;
	and.b32  	%r20425, %r20424, 7936;
	mov.u32 	%r20426, %ctaid.x;
	shl.b32 	%r20427, %r20426, 11;
	add.s32 	%r20428, %r20425, %r20427;
	add.s32 	%r20429, %r22437, %r20428;
	add.s32 	%r20430, %r20429, %r23111;
	setp.ge.s32 	%p210, %r20430, %r21844;
	@%p210 bra 	$L__BB2_240;
	ld.param.u64 	%rd303, [fused_batch_pir_kernel_4_param_0];
	mov.u32 	%r20431, %tid.x;
	mov.u32 	%r20432, s_mem;
	cvt.u64.u32 	%rd281, %r20432;
	cvta.shared.u64 	%rd282, %rd281;
	add.s64 	%rd283, %rd282, 49407;
	and.b64  	%rd284, %rd283, -16;
	shl.b32 	%r20433, %r20431, 3;
	and.b32  	%r20434, %r20433, 7936;
	mov.u32 	%r20435, %ctaid.x;
	shl.b32 	%r20436, %r20435, 11;
	add.s32 	%r20437, %r20434, %r20436;
	add.s32 	%r20438, %r22437, %r20437;
	add.s32 	%r20439, %r20438, %r23111;
	mul.wide.s32 	%rd285, %r20439, 4096;
	cvta.to.global.u64 	%rd286, %rd303;
	add.s64 	%rd287, %rd286, %rd285;
	and.b32  	%r20440, %r20431, 992;
	add.s32 	%r20441, %r23111, %r20440;
	mul.lo.s32 	%r20442, %r20441, 12;
	mul.wide.u32 	%rd288, %r20442, 16;
	add.s64 	%rd289, %rd284, %rd288;
	ld.v4.u32 	{%r20443, %r20444, %r20445, %r20446}, [%rd289];
	ld.v4.u32 	{%r20447, %r20448, %r20449, %r20450}, [%rd289+16];
	ld.v4.u32 	{%r20451, %r20452, %r20453, %r20454}, [%rd289+32];
	ld.v4.u32 	{%r20455, %r20456, %r20457, %r20458}, [%rd289+48];
	ld.v4.u32 	{%r20459, %r20460, %r20461, %r20462}, [%rd289+64];
	ld.v4.u32 	{%r20463, %r20464, %r20465, %r20466}, [%rd289+80];
	ld.v4.u32 	{%r20467, %r20468, %r20469, %r20470}, [%rd289+96];
	ld.v4.u32 	{%r20471, %r20472, %r20473, %r20474}, [%rd289+112];
	ld.v4.u32 	{%r20475, %r20476, %r20477, %r20478}, [%rd289+128];
	ld.v4.u32 	{%r20479, %r20480, %r20481, %r20482}, [%rd289+144];
	ld.v4.u32 	{%r20483, %r20484, %r20485, %r20486}, [%rd289+160];
	ld.v4.u32 	{%r20487, %r20488, %r20489, %r20490}, [%rd289+176];
	shl.b32 	%r20491, %r20431, 4;
	cvt.u64.u32 	%rd290, %r20491;
	and.b64  	%rd291, %rd290, 496;
	add.s64 	%rd292, %rd287, %rd291;
	ld.global.v4.u32 	{%r20492, %r20493, %r20494, %r20495}, [%rd292];
	and.b32  	%r20496, %r20443, %r20492;
	xor.b32  	%r23495, %r23495, %r20496;
	and.b32  	%r20497, %r20444, %r20493;
	xor.b32  	%r23494, %r23494, %r20497;
	and.b32  	%r20498, %r20445, %r20494;
	xor.b32  	%r23493, %r23493, %r20498;
	and.b32  	%r20499, %r20446, %r20495;
	xor.b32  	%r23492, %r23492, %r20499;
	and.b32  	%r20500, %r20447, %r20492;
	xor.b32  	%r23463, %r23463, %r20500;
	and.b32  	%r20501, %r20448, %r20493;
	xor.b32  	%r23462, %r23462, %r20501;
	and.b32  	%r20502, %r20449, %r20494;
	xor.b32  	%r23461, %r23461, %r20502;
	and.b32  	%r20503, %r20450, %r20495;
	xor.b32  	%r23460, %r23460, %r20503;
	and.b32  	%r20504, %r20451, %r20492;
	xor.b32  	%r23431, %r23431, %r20504;
	and.b32  	%r20505, %r20452, %r20493;
	xor.b32  	%r23430, %r23430, %r20505;
	and.b32  	%r20506, %r20453, %r20494;
	xor.b32  	%r23429, %r23429, %r20506;
	and.b32  	%r20507, %r20454, %r20495;
	xor.b32  	%r23428, %r23428, %r20507;
	and.b32  	%r20508, %r20455, %r20492;
	xor.b32  	%r23399, %r23399, %r20508;
	and.b32  	%r20509, %r20456, %r20493;
	xor.b32  	%r23398, %r23398, %r20509;
	and.b32  	%r20510, %r20457, %r20494;
	xor.b32  	%r23397, %r23397, %r20510;
	and.b32  	%r20511, %r20458, %r20495;
	xor.b32  	%r23396, %r23396, %r20511;
	and.b32  	%r20512, %r20459, %r20492;
	xor.b32  	%r23367, %r23367, %r20512;
	and.b32  	%r20513, %r20460, %r20493;
	xor.b32  	%r23366, %r23366, %r20513;
	and.b32  	%r20514, %r20461, %r20494;
	xor.b32  	%r23365, %r23365, %r20514;
	and.b32  	%r20515, %r20462, %r20495;
	xor.b32  	%r23364, %r23364, %r20515;
	and.b32  	%r20516, %r20463, %r20492;
	xor.b32  	%r23335, %r23335, %r20516;
	and.b32  	%r20517, %r20464, %r20493;
	xor.b32  	%r23334, %r23334, %r20517;
	and.b32  	%r20518, %r20465, %r20494;
	xor.b32  	%r23333, %r23333, %r20518;
	and.b32  	%r20519, %r20466, %r20495;
	xor.b32  	%r23332, %r23332, %r20519;
	and.b32  	%r20520, %r20467, %r20492;
	xor.b32  	%r23303, %r23303, %r20520;
	and.b32  	%r20521, %r20468, %r20493;
	xor.b32  	%r23302, %r23302, %r20521;
	and.b32  	%r20522, %r20469, %r20494;
	xor.b32  	%r23301, %r23301, %r20522;
	and.b32  	%r20523, %r20470, %r20495;
	xor.b32  	%r23300, %r23300, %r20523;
	and.b32  	%r20524, %r20471, %r20492;
	xor.b32  	%r23271, %r23271, %r20524;
	and.b32  	%r20525, %r20472, %r20493;
	xor.b32  	%r23270, %r23270, %r20525;
	and.b32  	%r20526, %r20473, %r20494;
	xor.b32  	%r23269, %r23269, %r20526;
	and.b32  	%r20527, %r20474, %r20495;
	xor.b32  	%r23268, %r23268, %r20527;
	and.b32  	%r20528, %r20475, %r20492;
	xor.b32  	%r23239, %r23239, %r20528;
	and.b32  	%r20529, %r20476, %r20493;
	xor.b32  	%r23238, %r23238, %r20529;
	and.b32  	%r20530, %r20477, %r20494;
	xor.b32  	%r23237, %r23237, %r20530;
	and.b32  	%r20531, %r20478, %r20495;
	xor.b32  	%r23236, %r23236, %r20531;
	and.b32  	%r20532, %r20479, %r20492;
	xor.b32  	%r23207, %r23207, %r20532;
	and.b32  	%r20533, %r20480, %r20493;
	xor.b32  	%r23206, %r23206, %r20533;
	and.b32  	%r20534, %r20481, %r20494;
	xor.b32  	%r23205, %r23205, %r20534;
	and.b32  	%r20535, %r20482, %r20495;
	xor.b32  	%r23204, %r23204, %r20535;
	and.b32  	%r20536, %r20483, %r20492;
	xor.b32  	%r23175, %r23175, %r20536;
	and.b32  	%r20537, %r20484, %r20493;
	xor.b32  	%r23174, %r23174, %r20537;
	and.b32  	%r20538, %r20485, %r20494;
	xor.b32  	%r23173, %r23173, %r20538;
	and.b32  	%r20539, %r20486, %r20495;
	xor.b32  	%r23172, %r23172, %r20539;
	and.b32  	%r20540, %r20487, %r20492;
	xor.b32  	%r23143, %r23143, %r20540;
	and.b32  	%r20541, %r20488, %r20493;
	xor.b32  	%r23142, %r23142, %r20541;
	and.b32  	%r20542, %r20489, %r20494;
	xor.b32  	%r23141, %r23141, %r20542;
	and.b32  	%r20543, %r20490, %r20495;
	xor.b32  	%r23140, %r23140, %r20543;
	ld.global.v4.u32 	{%r20544, %r20545, %r20546, %r20547}, [%rd292+512];
	and.b32  	%r20548, %r20443, %r20544;
	xor.b32  	%r23491, %r23491, %r20548;
	and.b32  	%r20549, %r20444, %r20545;
	xor.b32  	%r23490, %r23490, %r20549;
	and.b32  	%r20550, %r20445, %r20546;
	xor.b32  	%r23489, %r23489, %r20550;
	and.b32  	%r20551, %r20446, %r20547;
	xor.b32  	%r23488, %r23488, %r20551;
	and.b32  	%r20552, %r20447, %r20544;
	xor.b32  	%r23459, %r23459, %r20552;
	and.b32  	%r20553, %r20448, %r20545;
	xor.b32  	%r23458, %r23458, %r20553;
	and.b32  	%r20554, %r20449, %r20546;
	xor.b32  	%r23457, %r23457, %r20554;
	and.b32  	%r20555, %r20450, %r20547;
	xor.b32  	%r23456, %r23456, %r20555;
	and.b32  	%r20556, %r20451, %r20544;
	xor.b32  	%r23427, %r23427, %r20556;
	and.b32  	%r20557, %r20452, %r20545;
	xor.b32  	%r23426, %r23426, %r20557;
	and.b32  	%r20558, %r20453, %r20546;
	xor.b32  	%r23425, %r23425, %r20558;
	and.b32  	%r20559, %r20454, %r20547;
	xor.b32  	%r23424, %r23424, %r20559;
	and.b32  	%r20560, %r20455, %r20544;
	xor.b32  	%r23395, %r23395, %r20560;
	and.b32  	%r20561, %r20456, %r20545;
	xor.b32  	%r23394, %r23394, %r20561;
	and.b32  	%r20562, %r20457, %r20546;
	xor.b32  	%r23393, %r23393, %r20562;
	and.b32  	%r20563, %r20458, %r20547;
	xor.b32  	%r23392, %r23392, %r20563;
	and.b32  	%r20564, %r20459, %r20544;
	xor.b32  	%r23363, %r23363, %r20564;
	and.b32  	%r20565, %r20460, %r20545;
	xor.b32  	%r23362, %r23362, %r20565;
	and.b32  	%r20566, %r20461, %r20546;
	xor.b32  	%r23361, %r23361, %r20566;
	and.b32  	%r20567, %r20462, %r20547;
	xor.b32  	%r23360, %r23360, %r20567;
	and.b32  	%r20568, %r20463, %r20544;
	xor.b32  	%r23331, %r23331, %r20568;
	and.b32  	%r20569, %r20464, %r20545;
	xor.b32  	%r23330, %r23330, %r20569;
	and.b32  	%r20570, %r20465, %r20546;
	xor.b32  	%r23329, %r23329, %r20570;
	and.b32  	%r20571, %r20466, %r20547;
	xor.b32  	%r23328, %r23328, %r20571;
	and.b32  	%r20572, %r20467, %r20544;
	xor.b32  	%r23299, %r23299, %r20572;
	and.b32  	%r20573, %r20468, %r20545;
	xor.b32  	%r23298, %r23298, %r20573;
	and.b32  	%r20574, %r20469, %r20546;
	xor.b32  	%r23297, %r23297, %r20574;
	and.b32  	%r20575, %r20470, %r20547;
	xor.b32  	%r23296, %r23296, %r20575;
	and.b32  	%r20576, %r20471, %r20544;
	xor.b32  	%r23267, %r23267, %r20576;
	and.b32  	%r20577, %r20472, %r20545;
	xor.b32  	%r23266, %r23266, %r20577;
	and.b32  	%r20578, %r20473, %r20546;
	xor.b32  	%r23265, %r23265, %r20578;
	and.b32  	%r20579, %r20474, %r20547;
	xor.b32  	%r23264, %r23264, %r20579;
	and.b32  	%r20580, %r20475, %r20544;
	xor.b32  	%r23235, %r23235, %r20580;
	and.b32  	%r20581, %r20476, %r20545;
	xor.b32  	%r23234, %r23234, %r20581;
	and.b32  	%r20582, %r20477, %r20546;
	xor.b32  	%r23233, %r23233, %r20582;
	and.b32  	%r20583, %r20478, %r20547;
	xor.b32  	%r23232, %r23232, %r20583;
	and.b32  	%r20584, %r20479, %r20544;
	xor.b32  	%r23203, %r23203, %r20584;
	and.b32  	%r20585, %r20480, %r20545;
	xor.b32  	%r23202, %r23202, %r20585;
	and.b32  	%r20586, %r20481, %r20546;
	xor.b32  	%r23201, %r23201, %r20586;
	and.b32  	%r20587, %r20482, %r20547;
	xor.b32  	%r23200, %r23200, %r20587;
	and.b32  	%r20588, %r20483, %r20544;
	xor.b32  	%r23171, %r23171, %r20588;
	and.b32  	%r20589, %r20484, %r20545;
	xor.b32  	%r23170, %r23170, %r20589;
	and.b32  	%r20590, %r20485, %r20546;
	xor.b32  	%r23169, %r23169, %r20590;
	and.b32  	%r20591, %r20486, %r20547;
	xor.b32  	%r23168, %r23168, %r20591;
	and.b32  	%r20592, %r20487, %r20544;
	xor.b32  	%r23139, %r23139, %r20592;
	and.b32  	%r20593, %r20488, %r20545;
	xor.b32  	%r23138, %r23138, %r20593;
	and.b32  	%r20594, %r20489, %r20546;
	xor.b32  	%r23137, %r23137, %r20594;
	and.b32  	%r20595, %r20490, %r20547;
	xor.b32  	%r23136, %r23136, %r20595;
	ld.global.v4.u32 	{%r20596, %r20597, %r20598, %r20599}, [%rd292+1024];
	and.b32  	%r20600, %r20443, %r20596;
	xor.b32  	%r23487, %r23487, %r20600;
	and.b32  	%r20601, %r20444, %r20597;
	xor.b32  	%r23486, %r23486, %r20601;
	and.b32  	%r20602, %r20445, %r20598;
	xor.b32  	%r23485, %r23485, %r20602;
	and.b32  	%r20603, %r20446, %r20599;
	xor.b32  	%r23484, %r23484, %r20603;
	and.b32  	%r20604, %r20447, %r20596;
	xor.b32  	%r23455, %r23455, %r20604;
	and.b32  	%r20605, %r20448, %r20597;
	xor.b32  	%r23454, %r23454, %r20605;
	and.b32  	%r20606, %r20449, %r20598;
	xor.b32  	%r23453, %r23453, %r20606;
	and.b32  	%r20607, %r20450, %r20599;
	xor.b32  	%r23452, %r23452, %r20607;
	and.b32  	%r20608, %r20451, %r20596;
	xor.b32  	%r23423, %r23423, %r20608;
	and.b32  	%r20609, %r20452, %r20597;
	xor.b32  	%r23422, %r23422, %r20609;
	and.b32  	%r20610, %r20453, %r20598;
	xor.b32  	%r23421, %r23421, %r20610;
	and.b32  	%r20611, %r20454, %r20599;
	xor.b32  	%r23420, %r23420, %r20611;
	and.b32  	%r20612, %r20455, %r20596;
	xor.b32  	%r23391, %r23391, %r20612;
	and.b32  	%r20613, %r20456, %r20597;
	xor.b32  	%r23390, %r23390, %r20613;
	and.b32  	%r20614, %r20457, %r20598;
	xor.b32  	%r23389, %r23389, %r20614;
	and.b32  	%r20615, %r20458, %r20599;
	xor.b32  	%r23388, %r23388, %r20615;
	and.b32  	%r20616, %r20459, %r20596;
	xor.b32  	%r23359, %r23359, %r20616;
	and.b32  	%r20617, %r20460, %r20597;
	xor.b32  	%r23358, %r23358, %r20617;
	and.b32  	%r20618, %r20461, %r20598;
	xor.b32  	%r23357, %r23357, %r20618;
	and.b32  	%r20619, %r20462, %r20599;
	xor.b32  	%r23356, %r23356, %r20619;
	and.b32  	%r20620, %r20463, %r20596;
	xor.b32  	%r23327, %r23327, %r20620;
	and.b32  	%r20621, %r20464, %r20597;
	xor.b32  	%r23326, %r23326, %r20621;
	and.b32  	%r20622, %r20465, %r20598;
	xor.b32  	%r23325, %r23325, %r20622;
	and.b32  	%r20623, %r20466, %r20599;
	xor.b32  	%r23324, %r23324, %r20623;
	and.b32  	%r20624, %r20467, %r20596;
	xor.b32  	%r23295, %r23295, %r20624;
	and.b32  	%r20625, %r20468, %r20597;
	xor.b32  	%r23294, %r23294, %r20625;
	and.b32  	%r20626, %r20469, %r20598;
	xor.b32  	%r23293, %r23293, %r20626;
	and.b32  	%r20627, %r20470, %r20599;
	xor.b32  	%r23292, %r23292, %r20627;
	and.b32  	%r20628, %r20471, %r20596;
	xor.b32  	%r23263, %r23263, %r20628;
	and.b32  	%r20629, %r20472, %r20597;
	xor.b32  	%r23262, %r23262, %r20629;
	and.b32  	%r20630, %r20473, %r20598;
	xor.b32  	%r23261, %r23261, %r20630;
	and.b32  	%r20631, %r20474, %r20599;
	xor.b32  	%r23260, %r23260, %r20631;
	and.b32  	%r20632, %r20475, %r20596;
	xor.b32  	%r23231, %r23231, %r20632;
	and.b32  	%r20633, %r20476, %r20597;
	xor.b32  	%r23230, %r23230, %r20633;
	and.b32  	%r20634, %r20477, %r20598;
	xor.b32  	%r23229, %r23229, %r20634;
	and.b32  	%r20635, %r20478, %r20599;
	xor.b32  	%r23228, %r23228, %r20635;
	and.b32  	%r20636, %r20479, %r20596;
	xor.b32  	%r23199, %r23199, %r20636;
	and.b32  	%r20637, %r20480, %r20597;
	xor.b32  	%r23198, %r23198, %r20637;
	and.b32  	%r20638, %r20481, %r20598;
	xor.b32  	%r23197, %r23197, %r20638;
	and.b32  	%r20639, %r20482, %r20599;
	xor.b32  	%r23196, %r23196, %r20639;
	and.b32  	%r20640, %r20483, %r20596;
	xor.b32  	%r23167, %r23167, %r20640;
	and.b32  	%r20641, %r20484, %r20597;
	xor.b32  	%r23166, %r23166, %r20641;
	and.b32  	%r20642, %r20485, %r20598;
	xor.b32  	%r23165, %r23165, %r20642;
	and.b32  	%r20643, %r20486, %r20599;
	xor.b32  	%r23164, %r23164, %r20643;
	and.b32  	%r20644, %r20487, %r20596;
	xor.b32  	%r23135, %r23135, %r20644;
	and.b32  	%r20645, %r20488, %r20597;
	xor.b32  	%r23134, %r23134, %r20645;
	and.b32  	%r20646, %r20489, %r20598;
	xor.b32  	%r23133, %r23133, %r20646;
	and.b32  	%r20647, %r20490, %r20599;
	xor.b32  	%r23132, %r23132, %r20647;
	ld.global.v4.u32 	{%r20648, %r20649, %r20650, %r20651}, [%rd292+1536];
	and.b32  	%r20652, %r20443, %r20648;
	xor.b32  	%r23483, %r23483, %r20652;
	and.b32  	%r20653, %r20444, %r20649;
	xor.b32  	%r23482, %r23482, %r20653;
	and.b32  	%r20654, %r20445, %r20650;
	xor.b32  	%r23481, %r23481, %r20654;
	and.b32  	%r20655, %r20446, %r20651;
	xor.b32  	%r23480, %r23480, %r20655;
	and.b32  	%r20656, %r20447, %r20648;
	xor.b32  	%r23451, %r23451, %r20656;
	and.b32  	%r20657, %r20448, %r20649;
	xor.b32  	%r23450, %r23450, %r20657;
	and.b32  	%r20658, %r20449, %r20650;
	xor.b32  	%r23449, %r23449, %r20658;
	and.b32  	%r20659, %r20450, %r20651;
	xor.b32  	%r23448, %r23448, %r20659;
	and.b32  	%r20660, %r20451, %r20648;
	xor.b32  	%r23419, %r23419, %r20660;
	and.b32  	%r20661, %r20452, %r20649;
	xor.b32  	%r23418, %r23418, %r20661;
	and.b32  	%r20662, %r20453, %r20650;
	xor.b32  	%r23417, %r23417, %r20662;
	and.b32  	%r20663, %r20454, %r20651;
	xor.b32  	%r23416, %r23416, %r20663;
	and.b32  	%r20664, %r20455, %r20648;
	xor.b32  	%r23387, %r23387, %r20664;
	and.b32  	%r20665, %r20456, %r20649;
	xor.b32  	%r23386, %r23386, %r20665;
	and.b32  	%r20666, %r20457, %r20650;
	xor.b32  	%r23385, %r23385, %r20666;
	and.b32  	%r20667, %r20458, %r20651;
	xor.b32  	%r23384, %r23384, %r20667;
	and.b32  	%r20668, %r20459, %r20648;
	xor.b32  	%r23355, %r23355, %r20668;
	and.b32  	%r20669, %r20460, %r20649;
	xor.b32  	%r23354, %r23354, %r20669;
	and.b32  	%r20670, %r20461, %r20650;
	xor.b32  	%r23353, %r23353, %r20670;
	and.b32  	%r20671, %r20462, %r20651;
	xor.b32  	%r23352, %r23352, %r20671;
	and.b32  	%r20672, %r20463, %r20648;
	xor.b32  	%r23323, %r23323, %r20672;
	and.b32  	%r20673, %r20464, %r20649;
	xor.b32  	%r23322, %r23322, %r20673;
	and.b32  	%r20674, %r20465, %r20650;
	xor.b32  	%r23321, %r23321, %r20674;
	and.b32  	%r20675, %r20466, %r20651;
	xor.b32  	%r23320, %r23320, %r20675;
	and.b32  	%r20676, %r20467, %r20648;
	xor.b32  	%r23291, %r23291, %r20676;
	and.b32  	%r20677, %r20468, %r20649;
	xor.b32  	%r23290, %r23290, %r20677;
	and.b32  	%r20678, %r20469, %r20650;
	xor.b32  	%r23289, %r23289, %r20678;
	and.b32  	%r20679, %r20470, %r20651;
	xor.b32  	%r23288, %r23288, %r20679;
	and.b32  	%r20680, %r20471, %r20648;
	xor.b32  	%r23259, %r23259, %r20680;
	and.b32  	%r20681, %r20472, %r20649;
	xor.b32  	%r23258, %r23258, %r20681;
	and.b32  	%r20682, %r20473, %r20650;
	xor.b32  	%r23257, %r23257, %r20682;
	and.b32  	%r20683, %r20474, %r20651;
	xor.b32  	%r23256, %r23256, %r20683;
	and.b32  	%r20684, %r20475, %r20648;
	xor.b32  	%r23227, %r23227, %r20684;
	and.b32  	%r20685, %r20476, %r20649;
	xor.b32  	%r23226, %r23226, %r20685;
	and.b32  	%r20686, %r20477, %r20650;
	xor.b32  	%r23225, %r23225, %r20686;
	and.b32  	%r20687, %r20478, %r20651;
	xor.b32  	%r23224, %r23224, %r20687;
	and.b32  	%r20688, %r20479, %r20648;
	xor.b32  	%r23195, %r23195, %r20688;
	and.b32  	%r20689, %r20480, %r20649;
	xor.b32  	%r23194, %r23194, %r20689;
	and.b32  	%r20690, %r20481, %r20650;
	xor.b32  	%r23193, %r23193, %r20690;
	and.b32  	%r20691, %r20482, %r20651;
	xor.b32  	%r23192, %r23192, %r20691;
	and.b32  	%r20692, %r20483, %r20648;
	xor.b32  	%r23163, %r23163, %r20692;
	and.b32  	%r20693, %r20484, %r20649;
	xor.b32  	%r23162, %r23162, %r20693;
	and.b32  	%r20694, %r20485, %r20650;
	xor.b32  	%r23161, %r23161, %r20694;
	and.b32  	%r20695, %r20486, %r20651;
	xor.b32  	%r23160, %r23160, %r20695;
	and.b32  	%r20696, %r20487, %r20648;
	xor.b32  	%r23131, %r23131, %r20696;
	and.b32  	%r20697, %r20488, %r20649;
	xor.b32  	%r23130, %r23130, %r20697;
	and.b32  	%r20698, %r20489, %r20650;
	xor.b32  	%r23129, %r23129, %r20698;
	and.b32  	%r20699, %r20490, %r20651;
	xor.b32  	%r23128, %r23128, %r20699;
	ld.global.v4.u32 	{%r20700, %r20701, %r20702, %r20703}, [%rd292+2048];
	and.b32  	%r20704, %r20443, %r20700;
	xor.b32  	%r23479, %r23479, %r20704;
	and.b32  	%r20705, %r20444, %r20701;
	xor.b32  	%r23478, %r23478, %r20705;
	and.b32  	%r20706, %r20445, %r20702;
	xor.b32  	%r23477, %r23477, %r20706;
	and.b32  	%r20707, %r20446, %r20703;
	xor.b32  	%r23476, %r23476, %r20707;
	and.b32  	%r20708, %r20447, %r20700;
	xor.b32  	%r23447, %r23447, %r20708;
	and.b32  	%r20709, %r20448, %r20701;
	xor.b32  	%r23446, %r23446, %r20709;
	and.b32  	%r20710, %r20449, %r20702;
	xor.b32  	%r23445, %r23445, %r20710;
	and.b32  	%r20711, %r20450, %r20703;
	xor.b32  	%r23444, %r23444, %r20711;
	and.b32  	%r20712, %r20451, %r20700;
	xor.b32  	%r23415, %r23415, %r20712;
	and.b32  	%r20713, %r20452, %r20701;
	xor.b32  	%r23414, %r23414, %r20713;
	and.b32  	%r20714, %r20453, %r20702;
	xor.b32  	%r23413, %r23413, %r20714;
	and.b32  	%r20715, %r20454, %r20703;
	xor.b32  	%r23412, %r23412, %r20715;
	and.b32  	%r20716, %r20455, %r20700;
	xor.b32  	%r23383, %r23383, %r20716;
	and.b32  	%r20717, %r20456, %r20701;
	xor.b32  	%r23382, %r23382, %r20717;
	and.b32  	%r20718, %r20457, %r20702;
	xor.b32  	%r23381, %r23381, %r20718;
	and.b32  	%r20719, %r20458, %r20703;
	xor.b32  	%r23380, %r23380, %r20719;
	and.b32  	%r20720, %r20459, %r20700;
	xor.b32  	%r23351, %r23351, %r20720;
	and.b32  	%r20721, %r20460, %r20701;
	xor.b32  	%r23350, %r23350, %r20721;
	and.b32  	%r20722, %r20461, %r20702;
	xor.b32  	%r23349, %r23349, %r20722;
	and.b32  	%r20723, %r20462, %r20703;
	xor.b32  	%r23348, %r23348, %r20723;
	and.b32  	%r20724, %r20463, %r20700;
	xor.b32  	%r23319, %r23319, %r20724;
	and.b32  	%r20725, %r20464, %r20701;
	xor.b32  	%r23318, %r23318, %r20725;
	and.b32  	%r20726, %r20465, %r20702;
	xor.b32  	%r23317, %r23317, %r20726;
	and.b32  	%r20727, %r20466, %r20703;
	xor.b32  	%r23316, %r23316, %r20727;
	and.b32  	%r20728, %r20467, %r20700;
	xor.b32  	%r23287, %r23287, %r20728;
	and.b32  	%r20729, %r20468, %r20701;
	xor.b32  	%r23286, %r23286, %r20729;
	and.b32  	%r20730, %r20469, %r20702;
	xor.b32  	%r23285, %r23285, %r20730;
	and.b32  	%r20731, %r20470, %r20703;
	xor.b32  	%r23284, %r23284, %r20731;
	and.b32  	%r20732, %r20471, %r20700;
	xor.b32  	%r23255, %r23255, %r20732;
	and.b32  	%r20733, %r20472, %r20701;
	xor.b32  	%r23254, %r23254, %r20733;
	and.b32  	%r20734, %r20473, %r20702;
	xor.b32  	%r23253, %r23253, %r20734;
	and.b32  	%r20735, %r20474, %r20703;
	xor.b32  	%r23252, %r23252, %r20735;
	and.b32  	%r20736, %r20475, %r20700;
	xor.b32  	%r23223, %r23223, %r20736;
	and.b32  	%r20737, %r20476, %r20701;
	xor.b32  	%r23222, %r23222, %r20737;
	and.b32  	%r20738, %r20477, %r20702;
	xor.b32  	%r23221, %r23221, %r20738;
	and.b32  	%r20739, %r20478, %r20703;
	xor.b32  	%r23220, %r23220, %r20739;
	and.b32  	%r20740, %r20479, %r20700;
	xor.b32  	%r23191, %r23191, %r20740;
	and.b32  	%r20741, %r20480, %r20701;
	xor.b32  	%r23190, %r23190, %r20741;
	and.b32  	%r20742, %r20481, %r20702;
	xor.b32  	%r23189, %r23189, %r20742;
	and.b32  	%r20743, %r20482, %r20703;
	xor.b32  	%r23188, %r23188, %r20743;
	and.b32  	%r20744, %r20483, %r20700;
	xor.b32  	%r23159, %r23159, %r20744;
	and.b32  	%r20745, %r20484, %r20701;
	xor.b32  	%r23158, %r23158, %r20745;
	and.b32  	%r20746, %r20485, %r20702;
	xor.b32  	%r23157, %r23157, %r20746;
	and.b32  	%r20747, %r20486, %r20703;
	xor.b32  	%r23156, %r23156, %r20747;
	and.b32  	%r20748, %r20487, %r20700;
	xor.b32  	%r23127, %r23127, %r20748;
	and.b32  	%r20749, %r20488, %r20701;
	xor.b32  	%r23126, %r23126, %r20749;
	and.b32  	%r20750, %r20489, %r20702;
	xor.b32  	%r23125, %r23125, %r20750;
	and.b32  	%r20751, %r20490, %r20703;
	xor.b32  	%r23124, %r23124, %r20751;
	ld.global.v4.u32 	{%r20752, %r20753, %r20754, %r20755}, [%rd292+2560];
	and.b32  	%r20756, %r20443, %r20752;
	xor.b32  	%r23475, %r23475, %r20756;
	and.b32  	%r20757, %r20444, %r20753;
	xor.b32  	%r23474, %r23474, %r20757;
	and.b32  	%r20758, %r20445, %r20754;
	xor.b32  	%r23473, %r23473, %r20758;
	and.b32  	%r20759, %r20446, %r20755;
	xor.b32  	%r23472, %r23472, %r20759;
	and.b32  	%r20760, %r20447, %r20752;
	xor.b32  	%r23443, %r23443, %r20760;
	and.b32  	%r20761, %r20448, %r20753;
	xor.b32  	%r23442, %r23442, %r20761;
	and.b32  	%r20762, %r20449, %r20754;
	xor.b32  	%r23441, %r23441, %r20762;
	and.b32  	%r20763, %r20450, %r20755;
	xor.b32  	%r23440, %r23440, %r20763;
	and.b32  	%r20764, %r20451, %r20752;
	xor.b32  	%r23411, %r23411, %r20764;
	and.b32  	%r20765, %r20452, %r20753;
	xor.b32  	%r23410, %r23410, %r20765;
	and.b32  	%r20766, %r20453, %r20754;
	xor.b32  	%r23409, %r23409, %r20766;
	and.b32  	%r20767, %r20454, %r20755;
	xor.b32  	%r23408, %r23408, %r20767;
	and.b32  	%r20768, %r20455, %r20752;
	xor.b32  	%r23379, %r23379, %r20768;
	and.b32  	%r20769, %r20456, %r20753;
	xor.b32  	%r23378, %r23378, %r20769;
	and.b32  	%r20770, %r20457, %r20754;
	xor.b32  	%r23377, %r23377, %r20770;
	and.b32  	%r20771, %r20458, %r20755;
	xor.b32  	%r23376, %r23376, %r20771;
	and.b32  	%r20772, %r20459, %r20752;
	xor.b32  	%r23347, %r23347, %r20772;
	and.b32  	%r20773, %r20460, %r20753;
	xor.b32  	%r23346, %r23346, %r20773;
	and.b32  	%r20774, %r20461, %r20754;
	xor.b32  	%r23345, %r23345, %r20774;
	and.b32  	%r20775, %r20462, %r20755;
	xor.b32  	%r23344, %r23344, %r20775;
	and.b32  	%r20776, %r20463, %r20752;
	xor.b32  	%r23315, %r23315, %r20776;
	and.b32  	%r20777, %r20464, %r20753;
	xor.b32  	%r23314, %r23314, %r20777;
	and.b32  	%r20778, %r20465, %r20754;
	xor.b32  	%r23313, %r23313, %r20778;
	and.b32  	%r20779, %r20466, %r20755;
	xor.b32  	%r23312, %r23312, %r20779;
	and.b32  	%r20780, %r20467, %r20752;
	xor.b32  	%r23283, %r23283, %r20780;
	and.b32  	%r20781, %r20468, %r20753;
	xor.b32  	%r23282, %r23282, %r20781;
	and.b32  	%r20782, %r20469, %r20754;
	xor.b32  	%r23281, %r23281, %r20782;
	and.b32  	%r20783, %r20470, %r20755;
	xor.b32  	%r23280, %r23280, %r20783;
	and.b32  	%r20784, %r20471, %r20752;
	xor.b32  	%r23251, %r23251, %r20784;
	and.b32  	%r20785, %r20472, %r20753;
	xor.b32  	%r23250, %r23250, %r20785;
	and.b32  	%r20786, %r20473, %r20754;
	xor.b32  	%r23249, %r23249, %r20786;
	and.b32  	%r20787, %r20474, %r20755;
	xor.b32  	%r23248, %r23248, %r20787;
	and.b32  	%r20788, %r20475, %r20752;
	xor.b32  	%r23219, %r23219, %r20788;
	and.b32  	%r20789, %r20476, %r20753;
	xor.b32  	%r23218, %r23218, %r20789;
	and.b32  	%r20790, %r20477, %r20754;
	xor.b32  	%r23217, %r23217, %r20790;
	and.b32  	%r20791, %r20478, %r20755;
	xor.b32  	%r23216, %r23216, %r20791;
	and.b32  	%r20792, %r20479, %r20752;
	xor.b32  	%r23187, %r23187, %r20792;
	and.b32  	%r20793, %r20480, %r20753;
	xor.b32  	%r23186, %r23186, %r20793;
	and.b32  	%r20794, %r20481, %r20754;
	xor.b32  	%r23185, %r23185, %r20794;
	and.b32  	%r20795, %r20482, %r20755;
	xor.b32  	%r23184, %r23184, %r20795;
	and.b32  	%r20796, %r20483, %r20752;
	xor.b32  	%r23155, %r23155, %r20796;
	and.b32  	%r20797, %r20484, %r20753;
	xor.b32  	%r23154, %r23154, %r20797;
	and.b32  	%r20798, %r20485, %r20754;
	xor.b32  	%r23153, %r23153, %r20798;
	and.b32  	%r20799, %r20486, %r20755;
	xor.b32  	%r23152, %r23152, %r20799;
	and.b32  	%r20800, %r20487, %r20752;
	xor.b32  	%r23123, %r23123, %r20800;
	and.b32  	%r20801, %r20488, %r20753;
	xor.b32  	%r23122, %r23122, %r20801;
	and.b32  	%r20802, %r20489, %r20754;
	xor.b32  	%r23121, %r23121, %r20802;
	and.b32  	%r20803, %r20490, %r20755;
	xor.b32  	%r23120, %r23120, %r20803;
	ld.global.v4.u32 	{%r20804, %r20805, %r20806, %r20807}, [%rd292+3072];
	and.b32  	%r20808, %r20443, %r20804;
	xor.b32  	%r23471, %r23471, %r20808;
	and.b32  	%r20809, %r20444, %r20805;
	xor.b32  	%r23470, %r23470, %r20809;
	and.b32  	%r20810, %r20445, %r20806;
	xor.b32  	%r23469, %r23469, %r20810;
	and.b32  	%r20811, %r20446, %r20807;
	xor.b32  	%r23468, %r23468, %r20811;
	and.b32  	%r20812, %r20447, %r20804;
	xor.b32  	%r23439, %r23439, %r20812;
	and.b32  	%r20813, %r20448, %r20805;
	xor.b32  	%r23438, %r23438, %r20813;
	and.b32  	%r20814, %r20449, %r20806;
	xor.b32  	%r23437, %r23437, %r20814;
	and.b32  	%r20815, %r20450, %r20807;
	xor.b32  	%r23436, %r23436, %r20815;
	and.b32  	%r20816, %r20451, %r20804;
	xor.b32  	%r23407, %r23407, %r20816;
	and.b32  	%r20817, %r20452, %r20805;
	xor.b32  	%r23406, %r23406, %r20817;
	and.b32  	%r20818, %r20453, %r20806;
	xor.b32  	%r23405, %r23405, %r20818;
	and.b32  	%r20819, %r20454, %r20807;
	xor.b32  	%r23404, %r23404, %r20819;
	and.b32  	%r20820, %r20455, %r20804;
	xor.b32  	%r23375, %r23375, %r20820;
	and.b32  	%r20821, %r20456, %r20805;
	xor.b32  	%r23374, %r23374, %r20821;
	and.b32  	%r20822, %r20457, %r20806;
	xor.b32  	%r23373, %r23373, %r20822;
	and.b32  	%r20823, %r20458, %r20807;
	xor.b32  	%r23372, %r23372, %r20823;
	and.b32  	%r20824, %r20459, %r20804;
	xor.b32  	%r23343, %r23343, %r20824;
	and.b32  	%r20825, %r20460, %r20805;
	xor.b32  	%r23342, %r23342, %r20825;
	and.b32  	%r20826, %r20461, %r20806;
	xor.b32  	%r23341, %r23341, %r20826;
	and.b32  	%r20827, %r20462, %r20807;
	xor.b32  	%r23340, %r23340, %r20827;
	and.b32  	%r20828, %r20463, %r20804;
	xor.b32  	%r23311, %r23311, %r20828;
	and.b32  	%r20829, %r20464, %r20805;
	xor.b32  	%r23310, %r23310, %r20829;
	and.b32  	%r20830, %r20465, %r20806;
	xor.b32  	%r23309, %r23309, %r20830;
	and.b32  	%r20831, %r20466, %r20807;
	xor.b32  	%r23308, %r23308, %r20831;
	and.b32  	%r20832, %r20467, %r20804;
	xor.b32  	%r23279, %r23279, %r20832;
	and.b32  	%r20833, %r20468, %r20805;
	xor.b32  	%r23278, %r23278, %r20833;
	and.b32  	%r20834, %r20469, %r20806;
	xor.b32  	%r23277, %r23277, %r20834;
	and.b32  	%r20835, %r20470, %r20807;
	xor.b32  	%r23276, %r23276, %r20835;
	and.b32  	%r20836, %r20471, %r20804;
	xor.b32  	%r23247, %r23247, %r20836;
	and.b32  	%r20837, %r20472, %r20805;
	xor.b32  	%r23246, %r23246, %r20837;
	and.b32  	%r20838, %r20473, %r20806;
	xor.b32  	%r23245, %r23245, %r20838;
	and.b32  	%r20839, %r20474, %r20807;
	xor.b32  	%r23244, %r23244, %r20839;
	and.b32  	%r20840, %r20475, %r20804;
	xor.b32  	%r23215, %r23215, %r20840;
	and.b32  	%r20841, %r20476, %r20805;
	xor.b32  	%r23214, %r23214, %r20841;
	and.b32  	%r20842, %r20477, %r20806;
	xor.b32  	%r23213, %r23213, %r20842;
	and.b32  	%r20843, %r20478, %r20807;
	xor.b32  	%r23212, %r23212, %r20843;
	and.b32  	%r20844, %r20479, %r20804;
	xor.b32  	%r23183, %r23183, %r20844;
	and.b32  	%r20845, %r20480, %r20805;
	xor.b32  	%r23182, %r23182, %r20845;
	and.b32  	%r20846, %r20481, %r20806;
	xor.b32  	%r23181, %r23181, %r20846;
	and.b32  	%r20847, %r20482, %r20807;
	xor.b32  	%r23180, %r23180, %r20847;
	and.b32  	%r20848, %r20483, %r20804;
	xor.b32  	%r23151, %r23151, %r20848;
	and.b32  	%r20849, %r20484, %r20805;
	xor.b32  	%r23150, %r23150, %r20849;
	and.b32  	%r20850, %r20485, %r20806;
	xor.b32  	%r23149, %r23149, %r20850;
	and.b32  	%r20851, %r20486, %r20807;
	xor.b32  	%r23148, %r23148, %r20851;
	and.b32  	%r20852, %r20487, %r20804;
	xor.b32  	%r23119, %r23119, %r20852;
	and.b32  	%r20853, %r20488, %r20805;
	xor.b32  	%r23118, %r23118, %r20853;
	and.b32  	%r20854, %r20489, %r20806;
	xor.b32  	%r23117, %r23117, %r20854;
	and.b32  	%r20855, %r20490, %r20807;
	xor.b32  	%r23116, %r23116, %r20855;
	ld.global.v4.u32 	{%r20856, %r20857, %r20858, %r20859}, [%rd292+3584];
	and.b32  	%r20860, %r20443, %r20856;
	xor.b32  	%r23467, %r23467, %r20860;
	and.b32  	%r20861, %r20444, %r20857;
	xor.b32  	%r23466, %r23466, %r20861;
	and.b32  	%r20862, %r20445, %r20858;
	xor.b32  	%r23465, %r23465, %r20862;
	and.b32  	%r20863, %r20446, %r20859;
	xor.b32  	%r23464, %r23464, %r20863;
	and.b32  	%r20864, %r20447, %r20856;
	xor.b32  	%r23435, %r23435, %r20864;
	and.b32  	%r20865, %r20448, %r20857;
	xor.b32  	%r23434, %r23434, %r20865;
	and.b32  	%r20866, %r20449, %r20858;
	xor.b32  	%r23433, %r23433, %r20866;
	and.b32  	%r20867, %r20450, %r20859;
	xor.b32  	%r23432, %r23432, %r20867;
	and.b32  	%r20868, %r20451, %r20856;
	xor.b32  	%r23403, %r23403, %r20868;
	and.b32  	%r20869, %r20452, %r20857;
	xor.b32  	%r23402, %r23402, %r20869;
	and.b32  	%r20870, %r20453, %r20858;
	xor.b32  	%r23401, %r23401, %r20870;
	and.b32  	%r20871, %r20454, %r20859;
	xor.b32  	%r23400, %r23400, %r20871;
	and.b32  	%r20872, %r20455, %r20856;
	xor.b32  	%r23371, %r23371, %r20872;
	and.b32  	%r20873, %r20456, %r20857;
	xor.b32  	%r23370, %r23370, %r20873;
	and.b32  	%r20874, %r20457, %r20858;
	xor.b32  	%r23369, %r23369, %r20874;
	and.b32  	%r20875, %r20458, %r20859;
	xor.b32  	%r23368, %r23368, %r20875;
	and.b32  	%r20876, %r20459, %r20856;
	xor.b32  	%r23339, %r23339, %r20876;
	and.b32  	%r20877, %r20460, %r20857;
	xor.b32  	%r23338, %r23338, %r20877;
	and.b32  	%r20878, %r20461, %r20858;
	xor.b32  	%r23337, %r23337, %r20878;
	and.b32  	%r20879, %r20462, %r20859;
	xor.b32  	%r23336, %r23336, %r20879;
	and.b32  	%r20880, %r20463, %r20856;
	xor.b32  	%r23307, %r23307, %r20880;
	and.b32  	%r20881, %r20464, %r20857;
	xor.b32  	%r23306, %r23306, %r20881;
	and.b32  	%r20882, %r20465, %r20858;
	xor.b32  	%r23305, %r23305, %r20882;
	and.b32  	%r20883, %r20466, %r20859;
	xor.b32  	%r23304, %r23304, %r20883;
	and.b32  	%r20884, %r20467, %r20856;
	xor.b32  	%r23275, %r23275, %r20884;
	and.b32  	%r20885, %r20468, %r20857;
	xor.b32  	%r23274, %r23274, %r20885;
	and.b32  	%r20886, %r20469, %r20858;
	xor.b32  	%r23273, %r23273, %r20886;
	and.b32  	%r20887, %r20470, %r20859;
	xor.b32  	%r23272, %r23272, %r20887;
	and.b32  	%r20888, %r20471, %r20856;
	xor.b32  	%r23243, %r23243, %r20888;
	and.b32  	%r20889, %r20472, %r20857;
	xor.b32  	%r23242, %r23242, %r20889;
	and.b32  	%r20890, %r20473, %r20858;
	xor.b32  	%r23241, %r23241, %r20890;
	and.b32  	%r20891, %r20474, %r20859;
	xor.b32  	%r23240, %r23240, %r20891;
	and.b32  	%r20892, %r20475, %r20856;
	xor.b32  	%r23211, %r23211, %r20892;
	and.b32  	%r20893, %r20476, %r20857;
	xor.b32  	%r23210, %r23210, %r20893;
	and.b32  	%r20894, %r20477, %r20858;
	xor.b32  	%r23209, %r23209, %r20894;
	and.b32  	%r20895, %r20478, %r20859;
	xor.b32  	%r23208, %r23208, %r20895;
	and.b32  	%r20896, %r20479, %r20856;
	xor.b32  	%r23179, %r23179, %r20896;
	and.b32  	%r20897, %r20480, %r20857;
	xor.b32  	%r23178, %r23178, %r20897;
	and.b32  	%r20898, %r20481, %r20858;
	xor.b32  	%r23177, %r23177, %r20898;
	and.b32  	%r20899, %r20482, %r20859;
	xor.b32  	%r23176, %r23176, %r20899;
	and.b32  	%r20900, %r20483, %r20856;
	xor.b32  	%r23147, %r23147, %r20900;
	and.b32  	%r20901, %r20484, %r20857;
	xor.b32  	%r23146, %r23146, %r20901;
	and.b32  	%r20902, %r20485, %r20858;
	xor.b32  	%r23145, %r23145, %r20902;
	and.b32  	%r20903, %r20486, %r20859;
	xor.b32  	%r23144, %r23144, %r20903;
	and.b32  	%r20904, %r20487, %r20856;
	xor.b32  	%r23115, %r23115, %r20904;
	and.b32  	%r20905, %r20488, %r20857;
	xor.b32  	%r23114, %r23114, %r20905;
	and.b32  	%r20906, %r20489, %r20858;
	xor.b32  	%r23113, %r23113, %r20906;
	and.b32  	%r20907, %r20490, %r20859;
	xor.b32  	%r23112, %r23112, %r20907;
	add.s32 	%r23111, %r23111, 1;
	setp.ne.s32 	%p211, %r23111, 32;
	@%p211 bra 	$L__BB2_238;
$L__BB2_240:
	add.s32 	%r2758, %r22437, 32;
	setp.lt.u32 	%p212, %r22437, 224;
	mov.u32 	%r22437, %r2758;
	@%p212 bra 	$L__BB2_69;
	or.b32  	%r20908, %r23494, %r23495;
	or.b32  	%r20909, %r20908, %r23493;
	or.b32  	%r20910, %r20909, %r23492;
	setp.eq.s32 	%p213, %r20910, 0;
	@%p213 bra 	$L__BB2_243;
	mov.u32 	%r20911, %tid.x;
	shl.b32 	%r20912, %r20911, 4;
	and.b32  	%r20913, %r20912, 496;
	mov.u32 	%r20914, s_mem;
	add.s32 	%r20915, %r20914, %r20913;
	atom.shared.xor.b32 	%r20916, [%r20915], %r23495;
	atom.shared.xor.b32 	%r20917, [%r20915+4], %r23494;
	atom.shared.xor.b32 	%r20918, [%r20915+8], %r23493;
	atom.shared.xor.b32 	%r20919, [%r20915+12], %r23492;
$L__BB2_243:
	or.b32  	%r20920, %r23490, %r23491;
	or.b32  	%r20921, %r20920, %r23489;
	or.b32  	%r20922, %r20921, %r23488;
	setp.eq.s32 	%p214, %r20922, 0;
	@%p214 bra 	$L__BB2_245;
	mov.u32 	%r20923, %tid.x;
	shl.b32 	%r20924, %r20923, 4;
	and.b32  	%r20925, %r20924, 496;
	mov.u32 	%r20926, s_mem;
	add.s32 	%r20927, %r20926, %r20925;
	atom.shared.xor.b32 	%r20928, [%r20927+512], %r23491;
	atom.shared.xor.b32 	%r20929, [%r20927+516], %r23490;
	atom.shared.xor.b32 	%r20930, [%r20927+520], %r23489;
	atom.shared.xor.b32 	%r20931, [%r20927+524], %r23488;
$L__BB2_245:
	or.b32  	%r20932, %r23486, %r23487;
	or.b32  	%r20933, %r20932, %r23485;
	or.b32  	%r20934, %r20933, %r23484;
	setp.eq.s32 	%p215, %r20934, 0;
	@%p215 bra 	$L__BB2_247;
	mov.u32 	%r20935, %tid.x;
	shl.b32 	%r20936, %r20935, 4;
	and.b32  	%r20937, %r20936, 496;
	mov.u32 	%r20938, s_mem;
	add.s32 	%r20939, %r20938, %r20937;
	atom.shared.xor.b32 	%r20940, [%r20939+1024], %r23487;
	atom.shared.xor.b32 	%r20941, [%r20939+1028], %r23486;
	atom.shared.xor.b32 	%r20942, [%r20939+1032], %r23485;
	atom.shared.xor.b32 	%r20943, [%r20939+1036], %r23484;
$L__BB2_247:
	or.b32  	%r20944, %r23482, %r23483;
	or.b32  	%r20945, %r20944, %r23481;
	or.b32  	%r20946, %r20945, %r23480;
	setp.eq.s32 	%p216, %r20946, 0;
	@%p216 bra 	$L__BB2_249;
	mov.u32 	%r20947, %tid.x;
	shl.b32 	%r20948, %r20947, 4;
	and.b32  	%r20949, %r20948, 496;
	mov.u32 	%r20950, s_mem;
	add.s32 	%r20951, %r20950, %r20949;
	atom.shared.xor.b32 	%r20952, [%r20951+1536], %r23483;
	atom.shared.xor.b32 	%r20953, [%r20951+1540], %r23482;
	atom.shared.xor.b32 	%r20954, [%r20951+1544], %r23481;
	atom.shared.xor.b32 	%r20955, [%r20951+1548], %r23480;
$L__BB2_249:
	or.b32  	%r20956, %r23478, %r23479;
	or.b32  	%r20957, %r20956, %r23477;
	or.b32  	%r20958, %r20957, %r23476;
	setp.eq.s32 	%p217, %r20958, 0;
	@%p217 bra 	$L__BB2_251;
	mov.u32 	%r20959, %tid.x;
	shl.b32 	%r20960, %r20959, 4;
	and.b32  	%r20961, %r20960, 496;
	mov.u32 	%r20962, s_mem;
	add.s32 	%r20963, %r20962, %r20961;
	atom.shared.xor.b32 	%r20964, [%r20963+2048], %r23479;
	atom.shared.xor.b32 	%r20965, [%r20963+2052], %r23478;
	atom.shared.xor.b32 	%r20966, [%r20963+2056], %r23477;
	atom.shared.xor.b32 	%r20967, [%r20963+2060], %r23476;
$L__BB2_251:
	or.b32  	%r20968, %r23474, %r23475;
	or.b32  	%r20969, %r20968, %r23473;
	or.b32  	%r20970, %r20969, %r23472;
	setp.eq.s32 	%p218, %r20970, 0;
	@%p218 bra 	$L__BB2_253;
	mov.u32 	%r20971, %tid.x;
	shl.b32 	%r20972, %r20971, 4;
	and.b32  	%r20973, %r20972, 496;
	mov.u32 	%r20974, s_mem;
	add.s32 	%r20975, %r20974, %r20973;
	atom.shared.xor.b32 	%r20976, [%r20975+2560], %r23475;
	atom.shared.xor.b32 	%r20977, [%r20975+2564], %r23474;
	atom.shared.xor.b32 	%r20978, [%r20975+2568], %r23473;
	atom.shared.xor.b32 	%r20979, [%r20975+2572], %r23472;
$L__BB2_253:
	or.b32  	%r20980, %r23470, %r23471;
	or.b32  	%r20981, %r20980, %r23469;
	or.b32  	%r20982, %r20981, %r23468;
	setp.eq.s32 	%p219, %r20982, 0;
	@%p219 bra 	$L__BB2_255;
	mov.u32 	%r20983, %tid.x;
	shl.b32 	%r20984, %r20983, 4;
	and.b32  	%r20985, %r20984, 496;
	mov.u32 	%r20986, s_mem;
	add.s32 	%r20987, %r20986, %r20985;
	atom.shared.xor.b32 	%r20988, [%r20987+3072], %r23471;
	atom.shared.xor.b32 	%r20989, [%r20987+3076], %r23470;
	atom.shared.xor.b32 	%r20990, [%r20987+3080], %r23469;
	atom.shared.xor.b32 	%r20991, [%r20987+3084], %r23468;
$L__BB2_255:
	or.b32  	%r20992, %r23466, %r23467;
	or.b32  	%r20993, %r20992, %r23465;
	or.b32  	%r20994, %r20993, %r23464;
	setp.eq.s32 	%p220, %r20994, 0;
	@%p220 bra 	$L__BB2_257;
	mov.u32 	%r20995, %tid.x;
	shl.b32 	%r20996, %r20995, 4;
	and.b32  	%r20997, %r20996, 496;
	mov.u32 	%r20998, s_mem;
	add.s32 	%r20999, %r20998, %r20997;
	atom.shared.xor.b32 	%r21000, [%r20999+3584], %r23467;
	atom.shared.xor.b32 	%r21001, [%r20999+3588], %r23466;
	atom.shared.xor.b32 	%r21002, [%r20999+3592], %r23465;
	atom.shared.xor.b32 	%r21003, [%r20999+3596], %r23464;
$L__BB2_257:
	or.b32  	%r21004, %r23462, %r23463;
	or.b32  	%r21005, %r21004, %r23461;
	or.b32  	%r21006, %r21005, %r23460;
	setp.eq.s32 	%p221, %r21006, 0;
	@%p221 bra 	$L__BB2_259;
	mov.u32 	%r21007, %tid.x;
	shl.b32 	%r21008, %r21007, 4;
	and.b32  	%r21009, %r21008, 496;
	mov.u32 	%r21010, s_mem;
	add.s32 	%r21011, %r21010, %r21009;
	atom.shared.xor.b32 	%r21012, [%r21011+4096], %r23463;
	atom.shared.xor.b32 	%r21013, [%r21011+4100], %r23462;
	atom.shared.xor.b32 	%r21014, [%r21011+4104], %r23461;
	atom.shared.xor.b32 	%r21015, [%r21011+4108], %r23460;
$L__BB2_259:
	or.b32  	%r21016, %r23458, %r23459;
	or.b32  	%r21017, %r21016, %r23457;
	or.b32  	%r21018, %r21017, %r23456;
	setp.eq.s32 	%p222, %r21018, 0;
	@%p222 bra 	$L__BB2_261;
	mov.u32 	%r21019, %tid.x;
	shl.b32 	%r21020, %r21019, 4;
	and.b32  	%r21021, %r21020, 496;
	mov.u32 	%r21022, s_mem;
	add.s32 	%r21023, %r21022, %r21021;
	atom.shared.xor.b32 	%r21024, [%r21023+4608], %r23459;
	atom.shared.xor.b32 	%r21025, [%r21023+4612], %r23458;
	atom.shared.xor.b32 	%r21026, [%r21023+4616], %r23457;
	atom.shared.xor.b32 	%r21027, [%r21023+4620], %r23456;
$L__BB2_261:
	or.b32  	%r21028, %r23454, %r23455;
	or.b32  	%r21029, %r21028, %r23453;
	or.b32  	%r21030, %r21029, %r23452;
	setp.eq.s32 	%p223, %r21030, 0;
	@%p223 bra 	$L__BB2_263;
	mov.u32 	%r21031, %tid.x;
	shl.b32 	%r21032, %r21031, 4;
	and.b32  	%r21033, %r21032, 496;
	mov.u32 	%r21034, s_mem;
	add.s32 	%r21035, %r21034, %r21033;
	atom.shared.xor.b32 	%r21036, [%r21035+5120], %r23455;
	atom.shared.xor.b32 	%r21037, [%r21035+5124], %r23454;
	atom.shared.xor.b32 	%r21038, [%r21035+5128], %r23453;
	atom.shared.xor.b32 	%r21039, [%r21035+5132], %r23452;
$L__BB2_263:
	or.b32  	%r21040, %r23450, %r23451;
	or.b32  	%r21041, %r21040, %r23449;
	or.b32  	%r21042, %r21041, %r23448;
	setp.eq.s32 	%p224, %r21042, 0;
	@%p224 bra 	$L__BB2_265;
	mov.u32 	%r21043, %tid.x;
	shl.b32 	%r21044, %r21043, 4;
	and.b32  	%r21045, %r21044, 496;
	mov.u32 	%r21046, s_mem;
	add.s32 	%r21047, %r21046, %r21045;
	atom.shared.xor.b32 	%r21048, [%r21047+5632], %r23451;
	atom.shared.xor.b32 	%r21049, [%r21047+5636], %r23450;
	atom.shared.xor.b32 	%r21050, [%r21047+5640], %r23449;
	atom.shared.xor.b32 	%r21051, [%r21047+5644], %r23448;
$L__BB2_265:
	or.b32  	%r21052, %r23446, %r23447;
	or.b32  	%r21053, %r21052, %r23445;
	or.b32  	%r21054, %r21053, %r23444;
	setp.eq.s32 	%p225, %r21054, 0;
	@%p225 bra 	$L__BB2_267;
	mov.u32 	%r21055, %tid.x;
	shl.b32 	%r21056, %r21055, 4;
	and.b32  	%r21057, %r21056, 496;
	mov.u32 	%r21058, s_mem;
	add.s32 	%r21059, %r21058, %r21057;
	atom.shared.xor.b32 	%r21060, [%r21059+6144], %r23447;
	atom.shared.xor.b32 	%r21061, [%r21059+6148], %r23446;
	atom.shared.xor.b32 	%r21062, [%r21059+6152], %r23445;
	atom.shared.xor.b32 	%r21063, [%r21059+6156], %r23444;
$L__BB2_267:
	or.b32  	%r21064, %r23442, %r23443;
	or.b32  	%r21065, %r21064, %r23441;
	or.b32  	%r21066, %r21065, %r23440;
	setp.eq.s32 	%p226, %r21066, 0;
	@%p226 bra 	$L__BB2_269;
	mov.u32 	%r21067, %tid.x;
	shl.b32 	%r21068, %r21067, 4;
	and.b32  	%r21069, %r21068, 496;
	mov.u32 	%r21070, s_mem;
	add.s32 	%r21071, %r21070, %r21069;
	atom.shared.xor.b32 	%r21072, [%r21071+6656], %r23443;
	atom.shared.xor.b32 	%r21073, [%r21071+6660], %r23442;
	atom.shared.xor.b32 	%r21074, [%r21071+6664], %r23441;
	atom.shared.xor.b32 	%r21075, [%r21071+6668], %r23440;
$L__BB2_269:
	or.b32  	%r21076, %r23438, %r23439;
	or.b32  	%r21077, %r21076, %r23437;
	or.b32  	%r21078, %r21077, %r23436;
	setp.eq.s32 	%p227, %r21078, 0;
	@%p227 bra 	$L__BB2_271;
	mov.u32 	%r21079, %tid.x;
	shl.b32 	%r21080, %r21079, 4;
	and.b32  	%r21081, %r21080, 496;
	mov.u32 	%r21082, s_mem;
	add.s32 	%r21083, %r21082, %r21081;
	atom.shared.xor.b32 	%r21084, [%r21083+7168], %r23439;
	atom.shared.xor.b32 	%r21085, [%r21083+7172], %r23438;
	atom.shared.xor.b32 	%r21086, [%r21083+7176], %r23437;
	atom.shared.xor.b32 	%r21087, [%r21083+7180], %r23436;
$L__BB2_271:
	or.b32  	%r21088, %r23434, %r23435;
	or.b32  	%r21089, %r21088, %r23433;
	or.b32  	%r21090, %r21089, %r23432;
	setp.eq.s32 	%p228, %r21090, 0;
	@%p228 bra 	$L__BB2_273;
	mov.u32 	%r21091, %tid.x;
	shl.b32 	%r21092, %r21091, 4;
	and.b32  	%r21093, %r21092, 496;
	mov.u32 	%r21094, s_mem;
	add.s32 	%r21095, %r21094, %r21093;
	atom.shared.xor.b32 	%r21096, [%r21095+7680], %r23435;
	atom.shared.xor.b32 	%r21097, [%r21095+7684], %r23434;
	atom.shared.xor.b32 	%r21098, [%r21095+7688], %r23433;
	atom.shared.xor.b32 	%r21099, [%r21095+7692], %r23432;
$L__BB2_273:
	or.b32  	%r21100, %r23430, %r23431;
	or.b32  	%r21101, %r21100, %r23429;
	or.b32  	%r21102, %r21101, %r23428;
	setp.eq.s32 	%p229, %r21102, 0;
	@%p229 bra 	$L__BB2_275;
	mov.u32 	%r21103, %tid.x;
	shl.b32 	%r21104, %r21103, 4;
	and.b32  	%r21105, %r21104, 496;
	mov.u32 	%r21106, s_mem;
	add.s32 	%r21107, %r21106, %r21105;
	atom.shared.xor.b32 	%r21108, [%r21107+8192], %r23431;
	atom.shared.xor.b32 	%r21109, [%r21107+8196], %r23430;
	atom.shared.xor.b32 	%r21110, [%r21107+8200], %r23429;
	atom.shared.xor.b32 	%r21111, [%r21107+8204], %r23428;
$L__BB2_275:
	or.b32  	%r21112, %r23426, %r23427;
	or.b32  	%r21113, %r21112, %r23425;
	or.b32  	%r21114, %r21113, %r23424;
	setp.eq.s32 	%p230, %r21114, 0;
	@%p230 bra 	$L__BB2_277;
	mov.u32 	%r21115, %tid.x;
	shl.b32 	%r21116, %r21115, 4;
	and.b32  	%r21117, %r21116, 496;
	mov.u32 	%r21118, s_mem;
	add.s32 	%r21119, %r21118, %r21117;
	atom.shared.xor.b32 	%r21120, [%r21119+8704], %r23427;
	atom.shared.xor.b32 	%r21121, [%r21119+8708], %r23426;
	atom.shared.xor.b32 	%r21122, [%r21119+8712], %r23425;
	atom.shared.xor.b32 	%r21123, [%r21119+8716], %r23424;
$L__BB2_277:
	or.b32  	%r21124, %r23422, %r23423;
	or.b32  	%r21125, %r21124, %r23421;
	or.b32  	%r21126, %r21125, %r23420;
	setp.eq.s32 	%p231, %r21126, 0;
	@%p231 bra 	$L__BB2_279;
	mov.u32 	%r21127, %tid.x;
	shl.b32 	%r21128, %r21127, 4;
	and.b32  	%r21129, %r21128, 496;
	mov.u32 	%r21130, s_mem;
	add.s32 	%r21131, %r21130, %r21129;
	atom.shared.xor.b32 	%r21132, [%r21131+9216], %r23423;
	atom.shared.xor.b32 	%r21133, [%r21131+9220], %r23422;
	atom.shared.xor.b32 	%r21134, [%r21131+9224], %r23421;
	atom.shared.xor.b32 	%r21135, [%r21131+9228], %r23420;
$L__BB2_279:
	or.b32  	%r21136, %r23418, %r23419;
	or.b32  	%r21137, %r21136, %r23417;
	or.b32  	%r21138, %r21137, %r23416;
	setp.eq.s32 	%p232, %r21138, 0;
	@%p232 bra 	$L__BB2_281;
	mov.u32 	%r21139, %tid.x;
	shl.b32 	%r21140, %r21139, 4;
	and.b32  	%r21141, %r21140, 496;
	mov.u32 	%r21142, s_mem;
	add.s32 	%r21143, %r21142, %r21141;
	atom.shared.xor.b32 	%r21144, [%r21143+9728], %r23419;
	atom.shared.xor.b32 	%r21145, [%r21143+9732], %r23418;
	atom.shared.xor.b32 	%r21146, [%r21143+9736], %r23417;
	atom.shared.xor.b32 	%r21147, [%r21143+9740], %r23416;
$L__BB2_281:
	or.b32  	%r21148, %r23414, %r23415;
	or.b32  	%r21149, %r21148, %r23413;
	or.b32  	%r21150, %r21149, %r23412;
	setp.eq.s32 	%p233, %r21150, 0;
	@%p233 bra 	$L__BB2_283;
	mov.u32 	%r21151, %tid.x;
	shl.b32 	%r21152, %r21151, 4;
	and.b32  	%r21153, %r21152, 496;
	mov.u32 	%r21154, s_mem;
	add.s32 	%r21155, %r21154, %r21153;
	atom.shared.xor.b32 	%r21156, [%r21155+10240], %r23415;
	atom.shared.xor.b32 	%r21157, [%r21155+10244], %r23414;
	atom.shared.xor.b32 	%r21158, [%r21155+10248], %r23413;
	atom.shared.xor.b32 	%r21159, [%r21155+10252], %r23412;
$L__BB2_283:
	or.b32  	%r21160, %r23410, %r23411;
	or.b32  	%r21161, %r21160, %r23409;
	or.b32  	%r21162, %r21161, %r23408;
	setp.eq.s32 	%p234, %r21162, 0;
	@%p234 bra 	$L__BB2_285;
	mov.u32 	%r21163, %tid.x;
	shl.b32 	%r21164, %r21163, 4;
	and.b32  	%r21165, %r21164, 496;
	mov.u32 	%r21166, s_mem;
	add.s32 	%r21167, %r21166, %r21165;
	atom.shared.xor.b32 	%r21168, [%r21167+10752], %r23411;
	atom.shared.xor.b32 	%r21169, [%r21167+10756], %r23410;
	atom.shared.xor.b32 	%r21170, [%r21167+10760], %r23409;
	atom.shared.xor.b32 	%r21171, [%r21167+10764], %r23408;
$L__BB2_285:
	or.b32  	%r21172, %r23406, %r23407;
	or.b32  	%r21173, %r21172, %r23405;
	or.b32  	%r21174, %r21173, %r23404;
	setp.eq.s32 	%p235, %r21174, 0;
	@%p235 bra 	$L__BB2_287;
	mov.u32 	%r21175, %tid.x;
	shl.b32 	%r21176, %r21175, 4;
	and.b32  	%r21177, %r21176, 496;
	mov.u32 	%r21178, s_mem;
	add.s32 	%r21179, %r21178, %r21177;
	atom.shared.xor.b32 	%r21180, [%r21179+11264], %r23407;
	atom.shared.xor.b32 	%r21181, [%r21179+11268], %r23406;
	atom.shared.xor.b32 	%r21182, [%r21179+11272], %r23405;
	atom.shared.xor.b32 	%r21183, [%r21179+11276], %r23404;
$L__BB2_287:
	or.b32  	%r21184, %r23402, %r23403;
	or.b32  	%r21185, %r21184, %r23401;
	or.b32  	%r21186, %r21185, %r23400;
	setp.eq.s32 	%p236, %r21186, 0;
	@%p236 bra 	$L__BB2_289;
	mov.u32 	%r21187, %tid.x;
	shl.b32 	%r21188, %r21187, 4;
	and.b32  	%r21189, %r21188, 496;
	mov.u32 	%r21190, s_mem;
	add.s32 	%r21191, %r21190, %r21189;
	atom.shared.xor.b32 	%r21192, [%r21191+11776], %r23403;
	atom.shared.xor.b32 	%r21193, [%r21191+11780], %r23402;
	atom.shared.xor.b32 	%r21194, [%r21191+11784], %r23401;
	atom.shared.xor.b32 	%r21195, [%r21191+11788], %r23400;
$L__BB2_289:
	or.b32  	%r21196, %r23398, %r23399;
	or.b32  	%r21197, %r21196, %r23397;
	or.b32  	%r21198, %r21197, %r23396;
	setp.eq.s32 	%p237, %r21198, 0;
	@%p237 bra 	$L__BB2_291;
	mov.u32 	%r21199, %tid.x;
	shl.b32 	%r21200, %r21199, 4;
	and.b32  	%r21201, %r21200, 496;
	mov.u32 	%r21202, s_mem;
	add.s32 	%r21203, %r21202, %r21201;
	atom.shared.xor.b32 	%r21204, [%r21203+12288], %r23399;
	atom.shared.xor.b32 	%r21205, [%r21203+12292], %r23398;
	atom.shared.xor.b32 	%r21206, [%r21203+12296], %r23397;
	atom.shared.xor.b32 	%r21207, [%r21203+12300], %r23396;
$L__BB2_291:
	or.b32  	%r21208, %r23394, %r23395;
	or.b32  	%r21209, %r21208, %r23393;
	or.b32  	%r21210, %r21209, %r23392;
	setp.eq.s32 	%p238, %r21210, 0;
	@%p238 bra 	$L__BB2_293;
	mov.u32 	%r21211, %tid.x;
	shl.b32 	%r21212, %r21211, 4;
	and.b32  	%r21213, %r21212, 496;
	mov.u32 	%r21214, s_mem;
	add.s32 	%r21215, %r21214, %r21213;
	atom.shared.xor.b32 	%r21216, [%r21215+12800], %r23395;
	atom.shared.xor.b32 	%r21217, [%r21215+12804], %r23394;
	atom.shared.xor.b32 	%r21218, [%r21215+12808], %r23393;
	atom.shared.xor.b32 	%r21219, [%r21215+12812], %r23392;
$L__BB2_293:
	or.b32  	%r21220, %r23390, %r23391;
	or.b32  	%r21221, %r21220, %r23389;
	or.b32  	%r21222, %r21221, %r23388;
	setp.eq.s32 	%p239, %r21222, 0;
	@%p239 bra 	$L__BB2_295;
	mov.u32 	%r21223, %tid.x;
	shl.b32 	%r21224, %r21223, 4;
	and.b32  	%r21225, %r21224, 496;
	mov.u32 	%r21226, s_mem;
	add.s32 	%r21227, %r21226, %r21225;
	atom.shared.xor.b32 	%r21228, [%r21227+13312], %r23391;
	atom.shared.xor.b32 	%r21229, [%r21227+13316], %r23390;
	atom.shared.xor.b32 	%r21230, [%r21227+13320], %r23389;
	atom.shared.xor.b32 	%r21231, [%r21227+13324], %r23388;
$L__BB2_295:
	or.b32  	%r21232, %r23386, %r23387;
	or.b32  	%r21233, %r21232, %r23385;
	or.b32  	%r21234, %r21233, %r23384;
	setp.eq.s32 	%p240, %r21234, 0;
	@%p240 bra 	$L__BB2_297;
	mov.u32 	%r21235, %tid.x;
	shl.b32 	%r21236, %r21235, 4;
	and.b32  	%r21237, %r21236, 496;
	mov.u32 	%r21238, s_mem;
	add.s32 	%r21239, %r21238, %r21237;
	atom.shared.xor.b32 	%r21240, [%r21239+13824], %r23387;
	atom.shared.xor.b32 	%r21241, [%r21239+13828], %r23386;
	atom.shared.xor.b32 	%r21242, [%r21239+13832], %r23385;
	atom.shared.xor.b32 	%r21243, [%r21239+13836], %r23384;
$L__BB2_297:
	or.b32  	%r21244, %r23382, %r23383;
	or.b32  	%r21245, %r21244, %r23381;
	or.b32  	%r21246, %r21245, %r23380;
	setp.eq.s32 	%p241, %r21246, 0;
	@%p241 bra 	$L__BB2_299;
	mov.u32 	%r21247, %tid.x;
	shl.b32 	%r21248, %r21247, 4;
	and.b32  	%r21249, %r21248, 496;
	mov.u32 	%r21250, s_mem;
	add.s32 	%r21251, %r21250, %r21249;
	atom.shared.xor.b32 	%r21252, [%r21251+14336], %r23383;
	atom.shared.xor.b32 	%r21253, [%r21251+14340], %r23382;
	atom.shared.xor.b32 	%r21254, [%r21251+14344], %r23381;
	atom.shared.xor.b32 	%r21255, [%r21251+14348], %r23380;
$L__BB2_299:
	or.b32  	%r21256, %r23378, %r23379;
	or.b32  	%r21257, %r21256, %r23377;
	or.b32  	%r21258, %r21257, %r23376;
	setp.eq.s32 	%p242, %r21258, 0;
	@%p242 bra 	$L__BB2_301;
	mov.u32 	%r21259, %tid.x;
	shl.b32 	%r21260, %r21259, 4;
	and.b32  	%r21261, %r21260, 496;
	mov.u32 	%r21262, s_mem;
	add.s32 	%r21263, %r21262, %r21261;
	atom.shared.xor.b32 	%r21264, [%r21263+14848], %r23379;
	atom.shared.xor.b32 	%r21265, [%r21263+14852], %r23378;
	atom.shared.xor.b32 	%r21266, [%r21263+14856], %r23377;
	atom.shared.xor.b32 	%r21267, [%r21263+14860], %r23376;
$L__BB2_301:
	or.b32  	%r21268, %r23374, %r23375;
	or.b32  	%r21269, %r21268, %r23373;
	or.b32  	%r21270, %r21269, %r23372;
	setp.eq.s32 	%p243, %r21270, 0;
	@%p243 bra 	$L__BB2_303;
	mov.u32 	%r21271, %tid.x;
	shl.b32 	%r21272, %r21271, 4;
	and.b32  	%r21273, %r21272, 496;
	mov.u32 	%r21274, s_mem;
	add.s32 	%r21275, %r21274, %r21273;
	atom.shared.xor.b32 	%r21276, [%r21275+15360], %r23375;
	atom.shared.xor.b32 	%r21277, [%r21275+15364], %r23374;
	atom.shared.xor.b32 	%r21278, [%r21275+15368], %r23373;
	atom.shared.xor.b32 	%r21279, [%r21275+15372], %r23372;
$L__BB2_303:
	or.b32  	%r21280, %r23370, %r23371;
	or.b32  	%r21281, %r21280, %r23369;
	or.b32  	%r21282, %r21281, %r23368;
	setp.eq.s32 	%p244, %r21282, 0;
	@%p244 bra 	$L__BB2_305;
	mov.u32 	%r21283, %tid.x;
	shl.b32 	%r21284, %r21283, 4;
	and.b32  	%r21285, %r21284, 496;
	mov.u32 	%r21286, s_mem;
	add.s32 	%r21287, %r21286, %r21285;
	atom.shared.xor.b32 	%r21288, [%r21287+15872], %r23371;
	atom.shared.xor.b32 	%r21289, [%r21287+15876], %r23370;
	atom.shared.xor.b32 	%r21290, [%r21287+15880], %r23369;
	atom.shared.xor.b32 	%r21291, [%r21287+15884], %r23368;
$L__BB2_305:
	or.b32  	%r21292, %r23366, %r23367;
	or.b32  	%r21293, %r21292, %r23365;
	or.b32  	%r21294, %r21293, %r23364;
	setp.eq.s32 	%p245, %r21294, 0;
	@%p245 bra 	$L__BB2_307;
	mov.u32 	%r21295, %tid.x;
	shl.b32 	%r21296, %r21295, 4;
	and.b32  	%r21297, %r21296, 496;
	mov.u32 	%r21298, s_mem;
	add.s32 	%r21299, %r21298, %r21297;
	atom.shared.xor.b32 	%r21300, [%r21299+16384], %r23367;
	atom.shared.xor.b32 	%r21301, [%r21299+16388], %r23366;
	atom.shared.xor.b32 	%r21302, [%r21299+16392], %r23365;
	atom.shared.xor.b32 	%r21303, [%r21299+16396], %r23364;
$L__BB2_307:
	or.b32  	%r21304, %r23362, %r23363;
	or.b32  	%r21305, %r21304, %r23361;
	or.b32  	%r21306, %r21305, %r23360;
	setp.eq.s32 	%p246, %r21306, 0;
	@%p246 bra 	$L__BB2_309;
	mov.u32 	%r21307, %tid.x;
	shl.b32 	%r21308, %r21307, 4;
	and.b32  	%r21309, %r21308, 496;
	mov.u32 	%r21310, s_mem;
	add.s32 	%r21311, %r21310, %r21309;
	atom.shared.xor.b32 	%r21312, [%r21311+16896], %r23363;
	atom.shared.xor.b32 	%r21313, [%r21311+16900], %r23362;
	atom.shared.xor.b32 	%r21314, [%r21311+16904], %r23361;
	atom.shared.xor.b32 	%r21315, [%r21311+16908], %r23360;
$L__BB2_309:
	or.b32  	%r21316, %r23358, %r23359;
	or.b32  	%r21317, %r21316, %r23357;
	or.b32  	%r21318, %r21317, %r23356;
	setp.eq.s32 	%p247, %r21318, 0;
	@%p247 bra 	$L__BB2_311;
	mov.u32 	%r21319, %tid.x;
	shl.b32 	%r21320, %r21319, 4;
	and.b32  	%r21321, %r21320, 496;
	mov.u32 	%r21322, s_mem;
	add.s32 	%r21323, %r21322, %r21321;
	atom.shared.xor.b32 	%r21324, [%r21323+17408], %r23359;
	atom.shared.xor.b32 	%r21325, [%r21323+17412], %r23358;
	atom.shared.xor.b32 	%r21326, [%r21323+17416], %r23357;
	atom.shared.xor.b32 	%r21327, [%r21323+17420], %r23356;
$L__BB2_311:
	or.b32  	%r21328, %r23354, %r23355;
	or.b32  	%r21329, %r21328, %r23353;
	or.b32  	%r21330, %r21329, %r23352;
	setp.eq.s32 	%p248, %r21330, 0;
	@%p248 bra 	$L__BB2_313;
	mov.u32 	%r21331, %tid.x;
	shl.b32 	%r21332, %r21331, 4;
	and.b32  	%r21333, %r21332, 496;
	mov.u32 	%r21334, s_mem;
	add.s32 	%r21335, %r21334, %r21333;
	atom.shared.xor.b32 	%r21336, [%r21335+17920], %r23355;
	atom.shared.xor.b32 	%r21337, [%r21335+17924], %r23354;
	atom.shared.xor.b32 	%r21338, [%r21335+17928], %r23353;
	atom.shared.xor.b32 	%r21339, [%r21335+17932], %r23352;
$L__BB2_313:
	or.b32  	%r21340, %r23350, %r23351;
	or.b32  	%r21341, %r21340, %r23349;
	or.b32  	%r21342, %r21341, %r23348;
	setp.eq.s32 	%p249, %r21342, 0;
	@%p249 bra 	$L__BB2_315;
	mov.u32 	%r21343, %tid.x;
	shl.b32 	%r21344, %r21343, 4;
	and.b32  	%r21345, %r21344, 496;
	mov.u32 	%r21346, s_mem;
	add.s32 	%r21347, %r21346, %r21345;
	atom.shared.xor.b32 	%r21348, [%r21347+18432], %r23351;
	atom.shared.xor.b32 	%r21349, [%r21347+18436], %r23350;
	atom.shared.xor.b32 	%r21350, [%r21347+18440], %r23349;
	atom.shared.xor.b32 	%r21351, [%r21347+18444], %r23348;
$L__BB2_315:
	or.b32  	%r21352, %r23346, %r23347;
	or.b32  	%r21353, %r21352, %r23345;
	or.b32  	%r21354, %r21353, %r23344;
	setp.eq.s32 	%p250, %r21354, 0;
	@%p250 bra 	$L__BB2_317;
	mov.u32 	%r21355, %tid.x;
	shl.b32 	%r21356, %r21355, 4;
	and.b32  	%r21357, %r21356, 496;
	mov.u32 	%r21358, s_mem;
	add.s32 	%r21359, %r21358, %r21357;
	atom.shared.xor.b32 	%r21360, [%r21359+18944], %r23347;
	atom.shared.xor.b32 	%r21361, [%r21359+18948], %r23346;
	atom.shared.xor.b32 	%r21362, [%r21359+18952], %r23345;
	atom.shared.xor.b32 	%r21363, [%r21359+18956], %r23344;
$L__BB2_317:
	or.b32  	%r21364, %r23342, %r23343;
	or.b32  	%r21365, %r21364, %r23341;
	or.b32  	%r21366, %r21365, %r23340;
	setp.eq.s32 	%p251, %r21366, 0;
	@%p251 bra 	$L__BB2_319;
	mov.u32 	%r21367, %tid.x;
	shl.b32 	%r21368, %r21367, 4;
	and.b32  	%r21369, %r21368, 496;
	mov.u32 	%r21370, s_mem;
	add.s32 	%r21371, %r21370, %r21369;
	atom.shared.xor.b32 	%r21372, [%r21371+19456], %r23343;
	atom.shared.xor.b32 	%r21373, [%r21371+19460], %r23342;
	atom.shared.xor.b32 	%r21374, [%r21371+19464], %r23341;
	atom.shared.xor.b32 	%r21375, [%r21371+19468], %r23340;
$L__BB2_319:
	or.b32  	%r21376, %r23338, %r23339;
	or.b32  	%r21377, %r21376, %r23337;
	or.b32  	%r21378, %r21377, %r23336;
	setp.eq.s32 	%p252, %r21378, 0;
	@%p252 bra 	$L__BB2_321;
	mov.u32 	%r21379, %tid.x;
	shl.b32 	%r21380, %r21379, 4;
	and.b32  	%r21381, %r21380, 496;
	mov.u32 	%r21382, s_mem;
	add.s32 	%r21383, %r21382, %r21381;
	atom.shared.xor.b32 	%r21384, [%r21383+19968], %r23339;
	atom.shared.xor.b32 	%r21385, [%r21383+19972], %r23338;
	atom.shared.xor.b32 	%r21386, [%r21383+19976], %r23337;
	atom.shared.xor.b32 	%r21387, [%r21383+19980], %r23336;
$L__BB2_321:
	mov.u32 	%r23498, %tid.x;
	shl.b32 	%r21389, %r23498, 4;
	and.b32  	%r21390, %r21389, 496;
	mov.u32 	%r21391, s_mem;
	add.s32 	%r2759, %r21391, %r21390;
	or.b32  	%r21392, %r23334, %r23335;
	or.b32  	%r21393, %r21392, %r23333;
	or.b32  	%r21394, %r21393, %r23332;
	setp.eq.s32 	%p253, %r21394, 0;
	@%p253 bra 	$L__BB2_323;
	atom.shared.xor.b32 	%r21395, [%r2759+20480], %r23335;
	atom.shared.xor.b32 	%r21396, [%r2759+20484], %r23334;
	atom.shared.xor.b32 	%r21397, [%r2759+20488], %r23333;
	atom.shared.xor.b32 	%r21398, [%r2759+20492], %r23332;
$L__BB2_323:
	or.b32  	%r21399, %r23330, %r23331;
	or.b32  	%r21400, %r21399, %r23329;
	or.b32  	%r21401, %r21400, %r23328;
	setp.eq.s32 	%p254, %r21401, 0;
	@%p254 bra 	$L__BB2_325;
	atom.shared.xor.b32 	%r21402, [%r2759+20992], %r23331;
	atom.shared.xor.b32 	%r21403, [%r2759+20996], %r23330;
	atom.shared.xor.b32 	%r21404, [%r2759+21000], %r23329;
	atom.shared.xor.b32 	%r21405, [%r2759+21004], %r23328;
$L__BB2_325:
	or.b32  	%r21406, %r23326, %r23327;
	or.b32  	%r21407, %r21406, %r23325;
	or.b32  	%r21408, %r21407, %r23324;
	setp.eq.s32 	%p255, %r21408, 0;
	@%p255 bra 	$L__BB2_327;
	atom.shared.xor.b32 	%r21409, [%r2759+21504], %r23327;
	atom.shared.xor.b32 	%r21410, [%r2759+21508], %r23326;
	atom.shared.xor.b32 	%r21411, [%r2759+21512], %r23325;
	atom.shared.xor.b32 	%r21412, [%r2759+21516], %r23324;
$L__BB2_327:
	or.b32  	%r21413, %r23322, %r23323;
	or.b32  	%r21414, %r21413, %r23321;
	or.b32  	%r21415, %r21414, %r23320;
	setp.eq.s32 	%p256, %r21415, 0;
	@%p256 bra 	$L__BB2_329;
	atom.shared.xor.b32 	%r21416, [%r2759+22016], %r23323;
	atom.shared.xor.b32 	%r21417, [%r2759+22020], %r23322;
	atom.shared.xor.b32 	%r21418, [%r2759+22024], %r23321;
	atom.shared.xor.b32 	%r21419, [%r2759+22028], %r23320;
$L__BB2_329:
	or.b32  	%r21420, %r23318, %r23319;
	or.b32  	%r21421, %r21420, %r23317;
	or.b32  	%r21422, %r21421, %r23316;
	setp.eq.s32 	%p257, %r21422, 0;
	@%p257 bra 	$L__BB2_331;
	atom.shared.xor.b32 	%r21423, [%r2759+22528], %r23319;
	atom.shared.xor.b32 	%r21424, [%r2759+22532], %r23318;
	atom.shared.xor.b32 	%r21425, [%r2759+22536], %r23317;
	atom.shared.xor.b32 	%r21426, [%r2759+22540], %r23316;
$L__BB2_331:
	or.b32  	%r21427, %r23314, %r23315;
	or.b32  	%r21428, %r21427, %r23313;
	or.b32  	%r21429, %r21428, %r23312;
	setp.eq.s32 	%p258, %r21429, 0;
	@%p258 bra 	$L__BB2_333;
	atom.shared.xor.b32 	%r21430, [%r2759+23040], %r23315;
	atom.shared.xor.b32 	%r21431, [%r2759+23044], %r23314;
	atom.shared.xor.b32 	%r21432, [%r2759+23048], %r23313;
	atom.shared.xor.b32 	%r21433, [%r2759+23052], %r23312;
$L__BB2_333:
	or.b32  	%r21434, %r23310, %r23311;
	or.b32  	%r21435, %r21434, %r23309;
	or.b32  	%r21436, %r21435, %r23308;
	setp.eq.s32 	%p259, %r21436, 0;
	@%p259 bra 	$L__BB2_335;
	atom.shared.xor.b32 	%r21437, [%r2759+23552], %r23311;
	atom.shared.xor.b32 	%r21438, [%r2759+23556], %r23310;
	atom.shared.xor.b32 	%r21439, [%r2759+23560], %r23309;
	atom.shared.xor.b32 	%r21440, [%r2759+23564], %r23308;
$L__BB2_335:
	or.b32  	%r21441, %r23306, %r23307;
	or.b32  	%r21442, %r21441, %r23305;
	or.b32  	%r21443, %r21442, %r23304;
	setp.eq.s32 	%p260, %r21443, 0;
	@%p260 bra 	$L__BB2_337;
	atom.shared.xor.b32 	%r21444, [%r2759+24064], %r23307;
	atom.shared.xor.b32 	%r21445, [%r2759+24068], %r23306;
	atom.shared.xor.b32 	%r21446, [%r2759+24072], %r23305;
	atom.shared.xor.b32 	%r21447, [%r2759+24076], %r23304;
$L__BB2_337:
	or.b32  	%r21448, %r23302, %r23303;
	or.b32  	%r21449, %r21448, %r23301;
	or.b32  	%r21450, %r21449, %r23300;
	setp.eq.s32 	%p261, %r21450, 0;
	@%p261 bra 	$L__BB2_339;
	atom.shared.xor.b32 	%r21451, [%r2759+24576], %r23303;
	atom.shared.xor.b32 	%r21452, [%r2759+24580], %r23302;
	atom.shared.xor.b32 	%r21453, [%r2759+24584], %r23301;
	atom.shared.xor.b32 	%r21454, [%r2759+24588], %r23300;
$L__BB2_339:
	or.b32  	%r21455, %r23298, %r23299;
	or.b32  	%r21456, %r21455, %r23297;
	or.b32  	%r21457, %r21456, %r23296;
	setp.eq.s32 	%p262, %r21457, 0;
	@%p262 bra 	$L__BB2_341;
	atom.shared.xor.b32 	%r21458, [%r2759+25088], %r23299;
	atom.shared.xor.b32 	%r21459, [%r2759+25092], %r23298;
	atom.shared.xor.b32 	%r21460, [%r2759+25096], %r23297;
	atom.shared.xor.b32 	%r21461, [%r2759+25100], %r23296;
$L__BB2_341:
	or.b32  	%r21462, %r23294, %r23295;
	or.b32  	%r21463, %r21462, %r23293;
	or.b32  	%r21464, %r21463, %r23292;
	setp.eq.s32 	%p263, %r21464, 0;
	@%p263 bra 	$L__BB2_343;
	atom.shared.xor.b32 	%r21465, [%r2759+25600], %r23295;
	atom.shared.xor.b32 	%r21466, [%r2759+25604], %r23294;
	atom.shared.xor.b32 	%r21467, [%r2759+25608], %r23293;
	atom.shared.xor.b32 	%r21468, [%r2759+25612], %r23292;
$L__BB2_343:
	or.b32  	%r21469, %r23290, %r23291;
	or.b32  	%r21470, %r21469, %r23289;
	or.b32  	%r21471, %r21470, %r23288;
	setp.eq.s32 	%p264, %r21471, 0;
	@%p264 bra 	$L__BB2_345;
	atom.shared.xor.b32 	%r21472, [%r2759+26112], %r23291;
	atom.shared.xor.b32 	%r21473, [%r2759+26116], %r23290;
	atom.shared.xor.b32 	%r21474, [%r2759+26120], %r23289;
	atom.shared.xor.b32 	%r21475, [%r2759+26124], %r23288;
$L__BB2_345:
	or.b32  	%r21476, %r23286, %r23287;
	or.b32  	%r21477, %r21476, %r23285;
	or.b32  	%r21478, %r21477, %r23284;
	setp.eq.s32 	%p265, %r21478, 0;
	@%p265 bra 	$L__BB2_347;
	atom.shared.xor.b32 	%r21479, [%r2759+26624], %r23287;
	atom.shared.xor.b32 	%r21480, [%r2759+26628], %r23286;
	atom.shared.xor.b32 	%r21481, [%r2759+26632], %r23285;
	atom.shared.xor.b32 	%r21482, [%r2759+26636], %r23284;
$L__BB2_347:
	or.b32  	%r21483, %r23282, %r23283;
	or.b32  	%r21484, %r21483, %r23281;
	or.b32  	%r21485, %r21484, %r23280;
	setp.eq.s32 	%p266, %r21485, 0;
	@%p266 bra 	$L__BB2_349;
	atom.shared.xor.b32 	%r21486, [%r2759+27136], %r23283;
	atom.shared.xor.b32 	%r21487, [%r2759+27140], %r23282;
	atom.shared.xor.b32 	%r21488, [%r2759+27144], %r23281;
	atom.shared.xor.b32 	%r21489, [%r2759+27148], %r23280;
$L__BB2_349:
	or.b32  	%r21490, %r23278, %r23279;
	or.b32  	%r21491, %r21490, %r23277;
	or.b32  	%r21492, %r21491, %r23276;
	setp.eq.s32 	%p267, %r21492, 0;
	@%p267 bra 	$L__BB2_351;
	atom.shared.xor.b32 	%r21493, [%r2759+27648], %r23279;
	atom.shared.xor.b32 	%r21494, [%r2759+27652], %r23278;
	atom.shared.xor.b32 	%r21495, [%r2759+27656], %r23277;
	atom.shared.xor.b32 	%r21496, [%r2759+27660], %r23276;
$L__BB2_351:
	or.b32  	%r21497, %r23274, %r23275;
	or.b32  	%r21498, %r21497, %r23273;
	or.b32  	%r21499, %r21498, %r23272;
	setp.eq.s32 	%p268, %r21499, 0;
	@%p268 bra 	$L__BB2_353;
	atom.shared.xor.b32 	%r21500, [%r2759+28160], %r23275;
	atom.shared.xor.b32 	%r21501, [%r2759+28164], %r23274;
	atom.shared.xor.b32 	%r21502, [%r2759+28168], %r23273;
	atom.shared.xor.b32 	%r21503, [%r2759+28172], %r23272;
$L__BB2_353:
	or.b32  	%r21504, %r23270, %r23271;
	or.b32  	%r21505, %r21504, %r23269;
	or.b32  	%r21506, %r21505, %r23268;
	setp.eq.s32 	%p269, %r21506, 0;
	@%p269 bra 	$L__BB2_355;
	atom.shared.xor.b32 	%r21507, [%r2759+28672], %r23271;
	atom.shared.xor.b32 	%r21508, [%r2759+28676], %r23270;
	atom.shared.xor.b32 	%r21509, [%r2759+28680], %r23269;
	atom.shared.xor.b32 	%r21510, [%r2759+28684], %r23268;
$L__BB2_355:
	or.b32  	%r21511, %r23266, %r23267;
	or.b32  	%r21512, %r21511, %r23265;
	or.b32  	%r21513, %r21512, %r23264;
	setp.eq.s32 	%p270, %r21513, 0;
	@%p270 bra 	$L__BB2_357;
	atom.shared.xor.b32 	%r21514, [%r2759+29184], %r23267;
	atom.shared.xor.b32 	%r21515, [%r2759+29188], %r23266;
	atom.shared.xor.b32 	%r21516, [%r2759+29192], %r23265;
	atom.shared.xor.b32 	%r21517, [%r2759+29196], %r23264;
$L__BB2_357:
	or.b32  	%r21518, %r23262, %r23263;
	or.b32  	%r21519, %r21518, %r23261;
	or.b32  	%r21520, %r21519, %r23260;
	setp.eq.s32 	%p271, %r21520, 0;
	@%p271 bra 	$L__BB2_359;
	atom.shared.xor.b32 	%r21521, [%r2759+29696], %r23263;
	atom.shared.xor.b32 	%r21522, [%r2759+29700], %r23262;
	atom.shared.xor.b32 	%r21523, [%r2759+29704], %r23261;
	atom.shared.xor.b32 	%r21524, [%r2759+29708], %r23260;
$L__BB2_359:
	or.b32  	%r21525, %r23258, %r23259;
	or.b32  	%r21526, %r21525, %r23257;
	or.b32  	%r21527, %r21526, %r23256;
	setp.eq.s32 	%p272, %r21527, 0;
	@%p272 bra 	$L__BB2_361;
	atom.shared.xor.b32 	%r21528, [%r2759+30208], %r23259;
	atom.shared.xor.b32 	%r21529, [%r2759+30212], %r23258;
	atom.shared.xor.b32 	%r21530, [%r2759+30216], %r23257;
	atom.shared.xor.b32 	%r21531, [%r2759+30220], %r23256;
$L__BB2_361:
	or.b32  	%r21532, %r23254, %r23255;
	or.b32  	%r21533, %r21532, %r23253;
	or.b32  	%r21534, %r21533, %r23252;
	setp.eq.s32 	%p273, %r21534, 0;
	@%p273 bra 	$L__BB2_363;
	atom.shared.xor.b32 	%r21535, [%r2759+30720], %r23255;
	atom.shared.xor.b32 	%r21536, [%r2759+30724], %r23254;
	atom.shared.xor.b32 	%r21537, [%r2759+30728], %r23253;
	atom.shared.xor.b32 	%r21538, [%r2759+30732], %r23252;
$L__BB2_363:
	or.b32  	%r21539, %r23250, %r23251;
	or.b32  	%r21540, %r21539, %r23249;
	or.b32  	%r21541, %r21540, %r23248;
	setp.eq.s32 	%p274, %r21541, 0;
	@%p274 bra 	$L__BB2_365;
	atom.shared.xor.b32 	%r21542, [%r2759+31232], %r23251;
	atom.shared.xor.b32 	%r21543, [%r2759+31236], %r23250;
	atom.shared.xor.b32 	%r21544, [%r2759+31240], %r23249;
	atom.shared.xor.b32 	%r21545, [%r2759+31244], %r23248;
$L__BB2_365:
	or.b32  	%r21546, %r23246, %r23247;
	or.b32  	%r21547, %r21546, %r23245;
	or.b32  	%r21548, %r21547, %r23244;
	setp.eq.s32 	%p275, %r21548, 0;
	@%p275 bra 	$L__BB2_367;
	atom.shared.xor.b32 	%r21549, [%r2759+31744], %r23247;
	atom.shared.xor.b32 	%r21550, [%r2759+31748], %r23246;
	atom.shared.xor.b32 	%r21551, [%r2759+31752], %r23245;
	atom.shared.xor.b32 	%r21552, [%r2759+31756], %r23244;
$L__BB2_367:
	or.b32  	%r21553, %r23242, %r23243;
	or.b32  	%r21554, %r21553, %r23241;
	or.b32  	%r21555, %r21554, %r23240;
	setp.eq.s32 	%p276, %r21555, 0;
	@%p276 bra 	$L__BB2_369;
	atom.shared.xor.b32 	%r21556, [%r2759+32256], %r23243;
	atom.shared.xor.b32 	%r21557, [%r2759+32260], %r23242;
	atom.shared.xor.b32 	%r21558, [%r2759+32264], %r23241;
	atom.shared.xor.b32 	%r21559, [%r2759+32268], %r23240;
$L__BB2_369:
	or.b32  	%r21560, %r23238, %r23239;
	or.b32  	%r21561, %r21560, %r23237;
	or.b32  	%r21562, %r21561, %r23236;
	setp.eq.s32 	%p277, %r21562, 0;
	@%p277 bra 	$L__BB2_371;
	atom.shared.xor.b32 	%r21563, [%r2759+32768], %r23239;
	atom.shared.xor.b32 	%r21564, [%r2759+32772], %r23238;
	atom.shared.xor.b32 	%r21565, [%r2759+32776], %r23237;
	atom.shared.xor.b32 	%r21566, [%r2759+32780], %r23236;
$L__BB2_371:
	or.b32  	%r21567, %r23234, %r23235;
	or.b32  	%r21568, %r21567, %r23233;
	or.b32  	%r21569, %r21568, %r23232;
	setp.eq.s32 	%p278, %r21569, 0;
	@%p278 bra 	$L__BB2_373;
	atom.shared.xor.b32 	%r21570, [%r2759+33280], %r23235;
	atom.shared.xor.b32 	%r21571, [%r2759+33284], %r23234;
	atom.shared.xor.b32 	%r21572, [%r2759+33288], %r23233;
	atom.shared.xor.b32 	%r21573, [%r2759+33292], %r23232;
$L__BB2_373:
	or.b32  	%r21574, %r23230, %r23231;
	or.b32  	%r21575, %r21574, %r23229;
	or.b32  	%r21576, %r21575, %r23228;
	setp.eq.s32 	%p279, %r21576, 0;
	@%p279 bra 	$L__BB2_375;
	atom.shared.xor.b32 	%r21577, [%r2759+33792], %r23231;
	atom.shared.xor.b32 	%r21578, [%r2759+33796], %r23230;
	atom.shared.xor.b32 	%r21579, [%r2759+33800], %r23229;
	atom.shared.xor.b32 	%r21580, [%r2759+33804], %r23228;
$L__BB2_375:
	or.b32  	%r21581, %r23226, %r23227;
	or.b32  	%r21582, %r21581, %r23225;
	or.b32  	%r21583, %r21582, %r23224;
	setp.eq.s32 	%p280, %r21583, 0;
	@%p280 bra 	$L__BB2_377;
	atom.shared.xor.b32 	%r21584, [%r2759+34304], %r23227;
	atom.shared.xor.b32 	%r21585, [%r2759+34308], %r23226;
	atom.shared.xor.b32 	%r21586, [%r2759+34312], %r23225;
	atom.shared.xor.b32 	%r21587, [%r2759+34316], %r23224;
$L__BB2_377:
	or.b32  	%r21588, %r23222, %r23223;
	or.b32  	%r21589, %r21588, %r23221;
	or.b32  	%r21590, %r21589, %r23220;
	setp.eq.s32 	%p281, %r21590, 0;
	@%p281 bra 	$L__BB2_379;
	atom.shared.xor.b32 	%r21591, [%r2759+34816], %r23223;
	atom.shared.xor.b32 	%r21592, [%r2759+34820], %r23222;
	atom.shared.xor.b32 	%r21593, [%r2759+34824], %r23221;
	atom.shared.xor.b32 	%r21594, [%r2759+34828], %r23220;
$L__BB2_379:
	or.b32  	%r21595, %r23218, %r23219;
	or.b32  	%r21596, %r21595, %r23217;
	or.b32  	%r21597, %r21596, %r23216;
	setp.eq.s32 	%p282, %r21597, 0;
	@%p282 bra 	$L__BB2_381;
	atom.shared.xor.b32 	%r21598, [%r2759+35328], %r23219;
	atom.shared.xor.b32 	%r21599, [%r2759+35332], %r23218;
	atom.shared.xor.b32 	%r21600, [%r2759+35336], %r23217;
	atom.shared.xor.b32 	%r21601, [%r2759+35340], %r23216;
$L__BB2_381:
	or.b32  	%r21602, %r23214, %r23215;
	or.b32  	%r21603, %r21602, %r23213;
	or.b32  	%r21604, %r21603, %r23212;
	setp.eq.s32 	%p283, %r21604, 0;
	@%p283 bra 	$L__BB2_383;
	atom.shared.xor.b32 	%r21605, [%r2759+35840], %r23215;
	atom.shared.xor.b32 	%r21606, [%r2759+35844], %r23214;
	atom.shared.xor.b32 	%r21607, [%r2759+35848], %r23213;
	atom.shared.xor.b32 	%r21608, [%r2759+35852], %r23212;
$L__BB2_383:
	or.b32  	%r21609, %r23210, %r23211;
	or.b32  	%r21610, %r21609, %r23209;
	or.b32  	%r21611, %r21610, %r23208;
	setp.eq.s32 	%p284, %r21611, 0;
	@%p284 bra 	$L__BB2_385;
	atom.shared.xor.b32 	%r21612, [%r2759+36352], %r23211;
	atom.shared.xor.b32 	%r21613, [%r2759+36356], %r23210;
	atom.shared.xor.b32 	%r21614, [%r2759+36360], %r23209;
	atom.shared.xor.b32 	%r21615, [%r2759+36364], %r23208;
$L__BB2_385:
	or.b32  	%r21616, %r23206, %r23207;
	or.b32  	%r21617, %r21616, %r23205;
	or.b32  	%r21618, %r21617, %r23204;
	setp.eq.s32 	%p285, %r21618, 0;
	@%p285 bra 	$L__BB2_387;
	atom.shared.xor.b32 	%r21619, [%r2759+36864], %r23207;
	atom.shared.xor.b32 	%r21620, [%r2759+36868], %r23206;
	atom.shared.xor.b32 	%r21621, [%r2759+36872], %r23205;
	atom.shared.xor.b32 	%r21622, [%r2759+36876], %r23204;
$L__BB2_387:
	or.b32  	%r21623, %r23202, %r23203;
	or.b32  	%r21624, %r21623, %r23201;
	or.b32  	%r21625, %r21624, %r23200;
	setp.eq.s32 	%p286, %r21625, 0;
	@%p286 bra 	$L__BB2_389;
	atom.shared.xor.b32 	%r21626, [%r2759+37376], %r23203;
	atom.shared.xor.b32 	%r21627, [%r2759+37380], %r23202;
	atom.shared.xor.b32 	%r21628, [%r2759+37384], %r23201;
	atom.shared.xor.b32 	%r21629, [%r2759+37388], %r23200;
$L__BB2_389:
	or.b32  	%r21630, %r23198, %r23199;
	or.b32  	%r21631, %r21630, %r23197;
	or.b32  	%r21632, %r21631, %r23196;
	setp.eq.s32 	%p287, %r21632, 0;
	@%p287 bra 	$L__BB2_391;
	atom.shared.xor.b32 	%r21633, [%r2759+37888], %r23199;
	atom.shared.xor.b32 	%r21634, [%r2759+37892], %r23198;
	atom.shared.xor.b32 	%r21635, [%r2759+37896], %r23197;
	atom.shared.xor.b32 	%r21636, [%r2759+37900], %r23196;
$L__BB2_391:
	or.b32  	%r21637, %r23194, %r23195;
	or.b32  	%r21638, %r21637, %r23193;
	or.b32  	%r21639, %r21638, %r23192;
	setp.eq.s32 	%p288, %r21639, 0;
	@%p288 bra 	$L__BB2_393;
	atom.shared.xor.b32 	%r21640, [%r2759+38400], %r23195;
	atom.shared.xor.b32 	%r21641, [%r2759+38404], %r23194;
	atom.shared.xor.b32 	%r21642, [%r2759+38408], %r23193;
	atom.shared.xor.b32 	%r21643, [%r2759+38412], %r23192;
$L__BB2_393:
	or.b32  	%r21644, %r23190, %r23191;
	or.b32  	%r21645, %r21644, %r23189;
	or.b32  	%r21646, %r21645, %r23188;
	setp.eq.s32 	%p289, %r21646, 0;
	@%p289 bra 	$L__BB2_395;
	atom.shared.xor.b32 	%r21647, [%r2759+38912], %r23191;
	atom.shared.xor.b32 	%r21648, [%r2759+38916], %r23190;
	atom.shared.xor.b32 	%r21649, [%r2759+38920], %r23189;
	atom.shared.xor.b32 	%r21650, [%r2759+38924], %r23188;
$L__BB2_395:
	or.b32  	%r21651, %r23186, %r23187;
	or.b32  	%r21652, %r21651, %r23185;
	or.b32  	%r21653, %r21652, %r23184;
	setp.eq.s32 	%p290, %r21653, 0;
	@%p290 bra 	$L__BB2_397;
	atom.shared.xor.b32 	%r21654, [%r2759+39424], %r23187;
	atom.shared.xor.b32 	%r21655, [%r2759+39428], %r23186;
	atom.shared.xor.b32 	%r21656, [%r2759+39432], %r23185;
	atom.shared.xor.b32 	%r21657, [%r2759+39436], %r23184;
$L__BB2_397:
	or.b32  	%r21658, %r23182, %r23183;
	or.b32  	%r21659, %r21658, %r23181;
	or.b32  	%r21660, %r21659, %r23180;
	setp.eq.s32 	%p291, %r21660, 0;
	@%p291 bra 	$L__BB2_399;
	atom.shared.xor.b32 	%r21661, [%r2759+39936], %r23183;
	atom.shared.xor.b32 	%r21662, [%r2759+39940], %r23182;
	atom.shared.xor.b32 	%r21663, [%r2759+39944], %r23181;
	atom.shared.xor.b32 	%r21664, [%r2759+39948], %r23180;
$L__BB2_399:
	or.b32  	%r21665, %r23178, %r23179;
	or.b32  	%r21666, %r21665, %r23177;
	or.b32  	%r21667, %r21666, %r23176;
	setp.eq.s32 	%p292, %r21667, 0;
	@%p292 bra 	$L__BB2_401;
	atom.shared.xor.b32 	%r21668, [%r2759+40448], %r23179;
	atom.shared.xor.b32 	%r21669, [%r2759+40452], %r23178;
	atom.shared.xor.b32 	%r21670, [%r2759+40456], %r23177;
	atom.shared.xor.b32 	%r21671, [%r2759+40460], %r23176;
$L__BB2_401:
	or.b32  	%r21672, %r23174, %r23175;
	or.b32  	%r21673, %r21672, %r23173;
	or.b32  	%r21674, %r21673, %r23172;
	setp.eq.s32 	%p293, %r21674, 0;
	@%p293 bra 	$L__BB2_403;
	atom.shared.xor.b32 	%r21675, [%r2759+40960], %r23175;
	atom.shared.xor.b32 	%r21676, [%r2759+40964], %r23174;
	atom.shared.xor.b32 	%r21677, [%r2759+40968], %r23173;
	atom.shared.xor.b32 	%r21678, [%r2759+40972], %r23172;
$L__BB2_403:
	or.b32  	%r21679, %r23170, %r23171;
	or.b32  	%r21680, %r21679, %r23169;
	or.b32  	%r21681, %r21680, %r23168;
	setp.eq.s32 	%p294, %r21681, 0;
	@%p294 bra 	$L__BB2_405;
	atom.shared.xor.b32 	%r21682, [%r2759+41472], %r23171;
	atom.shared.xor.b32 	%r21683, [%r2759+41476], %r23170;
	atom.shared.xor.b32 	%r21684, [%r2759+41480], %r23169;
	atom.shared.xor.b32 	%r21685, [%r2759+41484], %r23168;
$L__BB2_405:
	or.b32  	%r21686, %r23166, %r23167;
	or.b32  	%r21687, %r21686, %r23165;
	or.b32  	%r21688, %r21687, %r23164;
	setp.eq.s32 	%p295, %r21688, 0;
	@%p295 bra 	$L__BB2_407;
	atom.shared.xor.b32 	%r21689, [%r2759+41984], %r23167;
	atom.shared.xor.b32 	%r21690, [%r2759+41988], %r23166;
	atom.shared.xor.b32 	%r21691, [%r2759+41992], %r23165;
	atom.shared.xor.b32 	%r21692, [%r2759+41996], %r23164;
$L__BB2_407:
	or.b32  	%r21693, %r23162, %r23163;
	or.b32  	%r21694, %r21693, %r23161;
	or.b32  	%r21695, %r21694, %r23160;
	setp.eq.s32 	%p296, %r21695, 0;
	@%p296 bra 	$L__BB2_409;
	atom.shared.xor.b32 	%r21696, [%r2759+42496], %r23163;
	atom.shared.xor.b32 	%r21697, [%r2759+42500], %r23162;
	atom.shared.xor.b32 	%r21698, [%r2759+42504], %r23161;
	atom.shared.xor.b32 	%r21699, [%r2759+42508], %r23160;
$L__BB2_409:
	or.b32  	%r21700, %r23158, %r23159;
	or.b32  	%r21701, %r21700, %r23157;
	or.b32  	%r21702, %r21701, %r23156;
	setp.eq.s32 	%p297, %r21702, 0;
	@%p297 bra 	$L__BB2_411;
	atom.shared.xor.b32 	%r21703, [%r2759+43008], %r23159;
	atom.shared.xor.b32 	%r21704, [%r2759+43012], %r23158;
	atom.shared.xor.b32 	%r21705, [%r2759+43016], %r23157;
	atom.shared.xor.b32 	%r21706, [%r2759+43020], %r23156;
$L__BB2_411:
	or.b32  	%r21707, %r23154, %r23155;
	or.b32  	%r21708, %r21707, %r23153;
	or.b32  	%r21709, %r21708, %r23152;
	setp.eq.s32 	%p298, %r21709, 0;
	@%p298 bra 	$L__BB2_413;
	atom.shared.xor.b32 	%r21710, [%r2759+43520], %r23155;
	atom.shared.xor.b32 	%r21711, [%r2759+43524], %r23154;
	atom.shared.xor.b32 	%r21712, [%r2759+43528], %r23153;
	atom.shared.xor.b32 	%r21713, [%r2759+43532], %r23152;
$L__BB2_413:
	or.b32  	%r21714, %r23150, %r23151;
	or.b32  	%r21715, %r21714, %r23149;
	or.b32  	%r21716, %r21715, %r23148;
	setp.eq.s32 	%p299, %r21716, 0;
	@%p299 bra 	$L__BB2_415;
	atom.shared.xor.b32 	%r21717, [%r2759+44032], %r23151;
	atom.shared.xor.b32 	%r21718, [%r2759+44036], %r23150;
	atom.shared.xor.b32 	%r21719, [%r2759+44040], %r23149;
	atom.shared.xor.b32 	%r21720, [%r2759+44044], %r23148;
$L__BB2_415:
	or.b32  	%r21721, %r23146, %r23147;
	or.b32  	%r21722, %r21721, %r23145;
	or.b32  	%r21723, %r21722, %r23144;
	setp.eq.s32 	%p300, %r21723, 0;
	@%p300 bra 	$L__BB2_417;
	atom.shared.xor.b32 	%r21724, [%r2759+44544], %r23147;
	atom.shared.xor.b32 	%r21725, [%r2759+44548], %r23146;
	atom.shared.xor.b32 	%r21726, [%r2759+44552], %r23145;
	atom.shared.xor.b32 	%r21727, [%r2759+44556], %r23144;
$L__BB2_417:
	or.b32  	%r21728, %r23142, %r23143;
	or.b32  	%r21729, %r21728, %r23141;
	or.b32  	%r21730, %r21729, %r23140;
	setp.eq.s32 	%p301, %r21730, 0;
	@%p301 bra 	$L__BB2_419;
	atom.shared.xor.b32 	%r21731, [%r2759+45056], %r23143;
	atom.shared.xor.b32 	%r21732, [%r2759+45060], %r23142;
	atom.shared.xor.b32 	%r21733, [%r2759+45064], %r23141;
	atom.shared.xor.b32 	%r21734, [%r2759+45068], %r23140;
$L__BB2_419:
	or.b32  	%r21735, %r23138, %r23139;
	or.b32  	%r21736, %r21735, %r23137;
	or.b32  	%r21737, %r21736, %r23136;
	setp.eq.s32 	%p302, %r21737, 0;
	@%p302 bra 	$L__BB2_421;
	atom.shared.xor.b32 	%r21738, [%r2759+45568], %r23139;
	atom.shared.xor.b32 	%r21739, [%r2759+45572], %r23138;
	atom.shared.xor.b32 	%r21740, [%r2759+45576], %r23137;
	atom.shared.xor.b32 	%r21741, [%r2759+45580], %r23136;
$L__BB2_421:
	or.b32  	%r21742, %r23134, %r23135;
	or.b32  	%r21743, %r21742, %r23133;
	or.b32  	%r21744, %r21743, %r23132;
	setp.eq.s32 	%p303, %r21744, 0;
	@%p303 bra 	$L__BB2_423;
	atom.shared.xor.b32 	%r21745, [%r2759+46080], %r23135;
	atom.shared.xor.b32 	%r21746, [%r2759+46084], %r23134;
	atom.shared.xor.b32 	%r21747, [%r2759+46088], %r23133;
	atom.shared.xor.b32 	%r21748, [%r2759+46092], %r23132;
$L__BB2_423:
	or.b32  	%r21749, %r23130, %r23131;
	or.b32  	%r21750, %r21749, %r23129;
	or.b32  	%r21751, %r21750, %r23128;
	setp.eq.s32 	%p304, %r21751, 0;
	@%p304 bra 	$L__BB2_425;
	atom.shared.xor.b32 	%r21752, [%r2759+46592], %r23131;
	atom.shared.xor.b32 	%r21753, [%r2759+46596], %r23130;
	atom.shared.xor.b32 	%r21754, [%r2759+46600], %r23129;
	atom.shared.xor.b32 	%r21755, [%r2759+46604], %r23128;
$L__BB2_425:
	or.b32  	%r21756, %r23126, %r23127;
	or.b32  	%r21757, %r21756, %r23125;
	or.b32  	%r21758, %r21757, %r23124;
	setp.eq.s32 	%p305, %r21758, 0;
	@%p305 bra 	$L__BB2_427;
	atom.shared.xor.b32 	%r21759, [%r2759+47104], %r23127;
	atom.shared.xor.b32 	%r21760, [%r2759+47108], %r23126;
	atom.shared.xor.b32 	%r21761, [%r2759+47112], %r23125;
	atom.shared.xor.b32 	%r21762, [%r2759+47116], %r23124;
$L__BB2_427:
	or.b32  	%r21763, %r23122, %r23123;
	or.b32  	%r21764, %r21763, %r23121;
	or.b32  	%r21765, %r21764, %r23120;
	setp.eq.s32 	%p306, %r21765, 0;
	@%p306 bra 	$L__BB2_429;
	atom.shared.xor.b32 	%r21766, [%r2759+47616], %r23123;
	atom.shared.xor.b32 	%r21767, [%r2759+47620], %r23122;
	atom.shared.xor.b32 	%r21768, [%r2759+47624], %r23121;
	atom.shared.xor.b32 	%r21769, [%r2759+47628], %r23120;
$L__BB2_429:
	or.b32  	%r21770, %r23118, %r23119;
	or.b32  	%r21771, %r21770, %r23117;
	or.b32  	%r21772, %r21771, %r23116;
	setp.eq.s32 	%p307, %r21772, 0;
	@%p307 bra 	$L__BB2_431;
	atom.shared.xor.b32 	%r21773, [%r2759+48128], %r23119;
	atom.shared.xor.b32 	%r21774, [%r2759+48132], %r23118;
	atom.shared.xor.b32 	%r21775, [%r2759+48136], %r23117;
	atom.shared.xor.b32 	%r21776, [%r2759+48140], %r23116;
$L__BB2_431:
	or.b32  	%r21777, %r23114, %r23115;
	or.b32  	%r21778, %r21777, %r23113;
	or.b32  	%r21779, %r21778, %r23112;
	setp.eq.s32 	%p308, %r21779, 0;
	@%p308 bra 	$L__BB2_433;
	atom.shared.xor.b32 	%r21780, [%r2759+48640], %r23115;
	atom.shared.xor.b32 	%r21781, [%r2759+48644], %r23114;
	atom.shared.xor.b32 	%r21782, [%r2759+48648], %r23113;
	atom.shared.xor.b32 	%r21783, [%r2759+48652], %r23112;
$L__BB2_433:
	ld.param.u64 	%rd376, [fused_batch_pir_kernel_4_param_2];
	mov.u32 	%r2760, %ntid.x;
	cvta.to.global.u64 	%rd8, %rd376;
	and.b16  	%rs306, %rs1, 3;
	setp.eq.s16 	%p309, %rs306, 2;
	bar.sync 	0;
	@%p309 bra 	$L__BB2_438;
	mov.b32 	%r23497, 0;
$L__BB2_435:
	.pragma "nounroll";
	shl.b32 	%r21785, %r23498, 4;
	add.s32 	%r21787, %r21391, %r21785;
	ld.shared.v4.u32 	{%r2764, %r2765, %r2766, %r2767}, [%r21787];
	or.b32  	%r21788, %r2765, %r2764;
	or.b32  	%r21789, %r21788, %r2766;
	or.b32  	%r21790, %r21789, %r2767;
	setp.eq.s32 	%p310, %r21790, 0;
	@%p310 bra 	$L__BB2_437;
	mul.wide.u32 	%rd293, %r23498, 16;
	add.s64 	%rd294, %rd8, %rd293;
	atom.global.xor.b32 	%r21791, [%rd294], %r2764;
	atom.global.xor.b32 	%r21792, [%rd294+4], %r2765;
	atom.global.xor.b32 	%r21793, [%rd294+8], %r2766;
	atom.global.xor.b32 	%r21794, [%rd294+12], %r2767;
$L__BB2_437:
	add.s32 	%r23498, %r23498, %r2760;
	add.s32 	%r23497, %r23497, 1;
	cvt.u32.u16 	%r21795, %rs306;
	xor.b32  	%r21796, %r23497, %r21795;
	setp.ne.s32 	%p311, %r21796, 2;
	@%p311 bra 	$L__BB2_435;
$L__BB2_438:
	setp.lt.u16 	%p312, %rs1, 2;
	@%p312 bra 	$L__BB2_449;
	shl.b32 	%r21797, %r2760, 1;
	add.s32 	%r23502, %r23498, %r21797;
	shl.b32 	%r2772, %r2760, 2;
	mad.lo.s32 	%r23501, %r2760, 3, %r23498;
	add.s32 	%r23500, %r2760, %r23498;
	shl.b32 	%r2775, %r2760, 4;
	shl.b32 	%r21798, %r23498, 4;
	add.s32 	%r23499, %r21391, %r21798;
	shl.b32 	%r2777, %r2760, 6;
	shl.b32 	%r2778, %r2760, 5;
	mul.lo.s32 	%r2779, %r2760, 48;
$L__BB2_440:
	ld.shared.v4.u32 	{%r2785, %r2786, %r2787, %r2788}, [%r23499];
	or.b32  	%r21800, %r2786, %r2785;
	or.b32  	%r21801, %r21800, %r2787;
	or.b32  	%r21802, %r21801, %r2788;
	setp.eq.s32 	%p313, %r21802, 0;
	@%p313 bra 	$L__BB2_442;
	mul.wide.u32 	%rd295, %r23498, 16;
	add.s64 	%rd296, %rd8, %rd295;
	atom.global.xor.b32 	%r21803, [%rd296], %r2785;
	atom.global.xor.b32 	%r21804, [%rd296+4], %r2786;
	atom.global.xor.b32 	%r21805, [%rd296+8], %r2787;
	atom.global.xor.b32 	%r21806, [%rd296+12], %r2788;
$L__BB2_442:
	add.s32 	%r21807, %r23499, %r2775;
	ld.shared.v4.u32 	{%r2789, %r2790, %r2791, %r2792}, [%r21807];
	or.b32  	%r21808, %r2790, %r2789;
	or.b32  	%r21809, %r21808, %r2791;
	or.b32  	%r21810, %r21809, %r2792;
	setp.eq.s32 	%p314, %r21810, 0;
	@%p314 bra 	$L__BB2_444;
	mul.wide.u32 	%rd297, %r23500, 16;
	add.s64 	%rd298, %rd8, %rd297;
	atom.global.xor.b32 	%r21811, [%rd298], %r2789;
	atom.global.xor.b32 	%r21812, [%rd298+4], %r2790;
	atom.global.xor.b32 	%r21813, [%rd298+8], %r2791;
	atom.global.xor.b32 	%r21814, [%rd298+12], %r2792;
$L__BB2_444:
	add.s32 	%r2793, %r23498, %r2760;
	add.s32 	%r21815, %r23499, %r2778;
	ld.shared.v4.u32 	{%r2794, %r2795, %r2796, %r2797}, [%r21815];
	or.b32  	%r21816, %r2795, %r2794;
	or.b32  	%r21817, %r21816, %r2796;
	or.b32  	%r21818, %r21817, %r2797;
	setp.eq.s32 	%p315, %r21818, 0;
	@%p315 bra 	$L__BB2_446;
	mul.wide.u32 	%rd299, %r23502, 16;
	add.s64 	%rd300, %rd8, %rd299;
	atom.global.xor.b32 	%r21819, [%rd300], %r2794;
	atom.global.xor.b32 	%r21820, [%rd300+4], %r2795;
	atom.global.xor.b32 	%r21821, [%rd300+8], %r2796;
	atom.global.xor.b32 	%r21822, [%rd300+12], %r2797;
$L__BB2_446:
	add.s32 	%r2798, %r2793, %r2760;
	add.s32 	%r21823, %r23499, %r2779;
	ld.shared.v4.u32 	{%r2799, %r2800, %r2801, %r2802}, [%r21823];
	or.b32  	%r21824, %r2800, %r2799;
	or.b32  	%r21825, %r21824, %r2801;
	or.b32  	%r21826, %r21825, %r2802;
	setp.eq.s32 	%p316, %r21826, 0;
	@%p316 bra 	$L__BB2_448;
	mul.wide.u32 	%rd301, %r23501, 16;
	add.s64 	%rd302, %rd8, %rd301;
	atom.global.xor.b32 	%r21827, [%rd302], %r2799;
	atom.global.xor.b32 	%r21828, [%rd302+4], %r2800;
	atom.global.xor.b32 	%r21829, [%rd302+8], %r2801;
	atom.global.xor.b32 	%r21830, [%rd302+12], %r2802;
$L__BB2_448:
	add.s32 	%r21831, %r2798, %r2760;
	add.s32 	%r23498, %r21831, %r2760;
	add.s32 	%r23502, %r23502, %r2772;
	add.s32 	%r23501, %r23501, %r2772;
	add.s32 	%r23500, %r23500, %r2772;
	add.s32 	%r23499, %r23499, %r2777;
	setp.lt.u32 	%p317, %r23498, 3072;
	@%p317 bra 	$L__BB2_440;
$L__BB2_449:
	ret;

}
	// .globl	fused_batch_pir_kernel_8
.visible .entry fused_batch_pir_kernel_8(
	.param .u64 .ptr .align 1 fused_batch_pir_kernel_8_param_0,
	.param .u64 .ptr .align 1 fused_batch_pir_kernel_8_param_1,
	.param .u64 .ptr .align 1 fused_batch_pir_kernel_8_param_2,
	.param .u32 fused_batch_pir_kernel_8_param_3,
	.param .u32 fused_batch_pir_kernel_8_param_4
)
{
	.reg .pred 	%p<227>;
	.reg .b16 	%rs<37>;
	.reg .b32 	%r<10096>;
	.reg .b64 	%rd<80>;

	ld.param.u64 	%rd11, [fused_batch_pir_kernel_8_param_1];
	cvta.to.global.u64 	%rd1, %rd11;
	mov.u32 	%r1, %tid.x;
	mov.u32 	%r2, %ntid.x;
	add.s32 	%r3247, %r1, %r2;
	cvt.u16.u32 	%rs15, %r3247;
	sub.s16 	%rs16, 6143, %rs15;
	cvt.u16.u32 	%rs17, %r2;
	div.u16 	%rs18, %rs16, %rs17;
	and.b16  	%rs1, %rs18, 3;
	cvt.u32.u16 	%r3, %rs1;
	setp.eq.s16 	%p1, %rs1, 2;
	mov.u32 	%r7736, %r1;
	@%p1 bra 	$L__BB3_3;
	mov.b32 	%r7735, 0;
	mov.u32 	%r3250, s_mem;
	mov.u32 	%r7736, %r1;
$L__BB3_2:
	.pragma "nounroll";
	shl.b32 	%r3249, %r7736, 4;
	add.s32 	%r3251, %r3250, %r3249;
	mov.b32 	%r3252, 0;
	st.shared.v4.u32 	[%r3251], {%r3252, %r3252, %r3252, %r3252};
	add.s32 	%r7736, %r7736, %r2;
	add.s32 	%r7735, %r7735, 1;
	xor.b32  	%r3253, %r7735, %r3;
	setp.ne.s32 	%p2, %r3253, 2;
	@%p2 bra 	$L__BB3_2;
$L__BB3_3:
	mov.u32 	%r3255, s_mem;
	shl.b32 	%r3258, %r2, 4;
	shl.b32 	%r3262, %r2, 2;
$L__BB3_4:
	shl.b32 	%r3254, %r7736, 4;
	add.s32 	%r3256, %r3255, %r3254;
	mov.b32 	%r3257, 0;
	st.shared.v4.u32 	[%r3256], {%r3257, %r3257, %r3257, %r3257};
	add.s32 	%r3259, %r3256, %r3258;
	st.shared.v4.u32 	[%r3259], {%r3257, %r3257, %r3257, %r3257};
	add.s32 	%r3260, %r3259, %r3258;
	st.shared.v4.u32 	[%r3260], {%r3257, %r3257, %r3257, %r3257};
	add.s32 	%r3261, %r3260, %r3258;
	st.shared.v4.u32 	[%r3261], {%r3257, %r3257, %r3257, %r3257};
	add.s32 	%r7736, %r3262, %r7736;
	setp.lt.u32 	%p3, %r7736, 6144;
	@%p3 bra 	$L__BB3_4;
	bar.sync 	0;
	mov.u32 	%r3263, %ctaid.x;
	shl.b32 	%r11, %r3263, 11;
	setp.ne.s32 	%p4, %r1, 0;
	ld.const.u32 	%r12, [CHACHA_CONSTANTS];
	ld.const.u32 	%r13, [CHACHA_CONSTANTS+4];
	ld.const.u32 	%r14, [CHACHA_CONSTANTS+8];
	ld.const.u32 	%r15, [CHACHA_CONSTANTS+12];
	@%p4 bra 	$L__BB3_13;
	mov.b32 	%r7738, 0;
$L__BB3_7:
	mul.wide.u32 	%rd13, %r7738, 488;
	add.s64 	%rd2, %rd1, %rd13;
	ld.global.v2.u8 	{%rs33, %rs3}, [%rd2+16];
	ld.global.u32 	%r7752, [%rd2];
	ld.global.u32 	%r7753, [%rd2+4];
	ld.global.u32 	%r7754, [%rd2+8];
	ld.global.u32 	%r7755, [%rd2+12];
	setp.lt.u16 	%p5, %rs3, 12;
	@%p5 bra 	$L__BB3_12;
	cvt.u32.u16 	%r3266, %rs3;
	and.b32  	%r21, %r3266, 255;
	add.s32 	%r22, %r21, -12;
	mov.b32 	%r7743, 0;
	mov.u16 	%rs31, %rs33;
$L__BB3_9:
	add.s32 	%r3267, %r12, %r7752;
	shf.l.wrap.b32 	%r3268, %r3267, %r3267, 16;
	add.s32 	%r3269, %r7752, %r3268;
	xor.b32  	%r3270, %r7752, %r3269;
	shf.l.wrap.b32 	%r3271, %r3270, %r3270, 12;
	add.s32 	%r3272, %r3267, %r3271;
	xor.b32  	%r3273, %r3268, %r3272;
	shf.l.wrap.b32 	%r3274, %r3273, %r3273, 8;
	add.s32 	%r3275, %r3269, %r3274;
	xor.b32  	%r3276, %r3271, %r3275;
	shf.l.wrap.b32 	%r3277, %r3276, %r3276, 7;
	add.s32 	%r3278, %r13, %r7753;
	shf.l.wrap.b32 	%r3279, %r3278, %r3278, 16;
	add.s32 	%r3280, %r7753, %r3279;
	xor.b32  	%r3281, %r7753, %r3280;
	shf.l.wrap.b32 	%r3282, %r3281, %r3281, 12;
	add.s32 	%r3283, %r3278, %r3282;
	xor.b32  	%r3284, %r3279, %r3283;
	shf.l.wrap.b32 	%r3285, %r3284, %r3284, 8;
	add.s32 	%r3286, %r3280, %r3285;
	xor.b32  	%r3287, %r3282, %r3286;
	shf.l.wrap.b32 	%r3288, %r3287, %r3287, 7;
	add.s32 	%r3289, %r14, %r7754;
	shf.l.wrap.b32 	%r3290, %r3289, %r3289, 16;
	add.s32 	%r3291, %r7754, %r3290;
	xor.b32  	%r3292, %r7754, %r3291;
	shf.l.wrap.b32 	%r3293, %r3292, %r3292, 12;
	add.s32 	%r3294, %r3289, %r3293;
	xor.b32  	%r3295, %r3290, %r3294;
	shf.l.wrap.b32 	%r3296, %r3295, %r3295, 8;
	add.s32 	%r3297, %r3291, %r3296;
	xor.b32  	%r3298, %r3293, %r3297;
	shf.l.wrap.b32 	%r3299, %r3298, %r3298, 7;
	add.s32 	%r3300, %r15, %r7755;
	shf.l.wrap.b32 	%r3301, %r3300, %r3300, 16;
	add.s32 	%r3302, %r7755, %r3301;
	xor.b32  	%r3303, %r7755, %r3302;
	shf.l.wrap.b32 	%r3304, %r3303, %r3303, 12;
	add.s32 	%r3305, %r3300, %r3304;
	xor.b32  	%r3306, %r3301, %r3305;
	shf.l.wrap.b32 	%r3307, %r3306, %r3306, 8;
	add.s32 	%r3308, %r3302, %r3307;
	xor.b32  	%r3309, %r3304, %r3308;
	shf.l.wrap.b32 	%r3310, %r3309, %r3309, 7;
	add.s32 	%r3311, %r3272, %r3288;
	xor.b32  	%r3312, %r3307, %r3311;
	shf.l.wrap.b32 	%r3313, %r3312, %r3312, 16;
	add.s32 	%r3314, %r3297, %r3313;
	xor.b32  	%r3315, %r3288, %r3314;
	shf.l.wrap.b32 	%r3316, %r3315, %r3315, 12;
	add.s32 	%r3317, %r3311, %r3316;
	xor.b32  	%r3318, %r3313, %r3317;
	shf.l.wrap.b32 	%r3319, %r3318, %r3318, 8;
	add.s32 	%r3320, %r3314, %r3319;
	xor.b32  	%r3321, %r3316, %r3320;
	shf.l.wrap.b32 	%r3322, %r3321, %r3321, 7;
	add.s32 	%r3323, %r3283, %r3299;
	xor.b32  	%r3324, %r3274, %r3323;
	shf.l.wrap.b32 	%r3325, %r3324, %r3324, 16;
	add.s32 	%r3326, %r3308, %r3325;
	xor.b32  	%r3327, %r3299, %r3326;
	shf.l.wrap.b32 	%r3328, %r3327, %r3327, 12;
	add.s32 	%r3329, %r3323, %r3328;
	xor.b32  	%r3330, %r3325, %r3329;
	shf.l.wrap.b32 	%r3331, %r3330, %r3330, 8;
	add.s32 	%r3332, %r3326, %r3331;
	xor.b32  	%r3333, %r3328, %r3332;
	shf.l.wrap.b32 	%r3334, %r3333, %r3333, 7;
	add.s32 	%r3335, %r3294, %r3310;
	xor.b32  	%r3336, %r3285, %r3335;
	shf.l.wrap.b32 	%r3337, %r3336, %r3336, 16;
	add.s32 	%r3338, %r3275, %r3337;
	xor.b32  	%r3339, %r3310, %r3338;
	shf.l.wrap.b32 	%r3340, %r3339, %r3339, 12;
	add.s32 	%r3341, %r3335, %r3340;
	xor.b32  	%r3342, %r3337, %r3341;
	shf.l.wrap.b32 	%r3343, %r3342, %r3342, 8;
	add.s32 	%r3344, %r3338, %r3343;
	xor.b32  	%r3345, %r3340, %r3344;
	shf.l.wrap.b32 	%r3346, %r3345, %r3345, 7;
	add.s32 	%r3347, %r3305, %r3277;
	xor.b32  	%r3348, %r3296, %r3347;
	shf.l.wrap.b32 	%r3349, %r3348, %r3348, 16;
	add.s32 	%r3350, %r3286, %r3349;
	xor.b32  	%r3351, %r3277, %r3350;
	shf.l.wrap.b32 	%r3352, %r3351, %r3351, 12;
	add.s32 	%r3353, %r3347, %r3352;
	xor.b32  	%r3354, %r3349, %r3353;
	shf.l.wrap.b32 	%r3355, %r3354, %r3354, 8;
	add.s32 	%r3356, %r3350, %r3355;
	xor.b32  	%r3357, %r3352, %r3356;
	shf.l.wrap.b32 	%r3358, %r3357, %r3357, 7;
	add.s32 	%r3359, %r3317, %r3358;
	xor.b32  	%r3360, %r3331, %r3359;
	shf.l.wrap.b32 	%r3361, %r3360, %r3360, 16;
	add.s32 	%r3362, %r3344, %r3361;
	xor.b32  	%r3363, %r3358, %r3362;
	shf.l.wrap.b32 	%r3364, %r3363, %r3363, 12;
	add.s32 	%r3365, %r3359, %r3364;
	xor.b32  	%r3366, %r3361, %r3365;
	shf.l.wrap.b32 	%r3367, %r3366, %r3366, 8;
	add.s32 	%r3368, %r3362, %r3367;
	xor.b32  	%r3369, %r3364, %r3368;
	shf.l.wrap.b32 	%r3370, %r3369, %r3369, 7;
	add.s32 	%r3371, %r3329, %r3322;
	xor.b32  	%r3372, %r3343, %r3371;
	shf.l.wrap.b32 	%r3373, %r3372, %r3372, 16;
	add.s32 	%r3374, %r3356, %r3373;
	xor.b32  	%r3375, %r3322, %r3374;
	shf.l.wrap.b32 	%r3376, %r3375, %r3375, 12;
	add.s32 	%r3377, %r3371, %r3376;
	xor.b32  	%r3378, %r3373, %r3377;
	shf.l.wrap.b32 	%r3379, %r3378, %r3378, 8;
	add.s32 	%r3380, %r3374, %r3379;
	xor.b32  	%r3381, %r3376, %r3380;
	shf.l.wrap.b32 	%r3382, %r3381, %r3381, 7;
	add.s32 	%r3383, %r3341, %r3334;
	xor.b32  	%r3384, %r3355, %r3383;
	shf.l.wrap.b32 	%r3385, %r3384, %r3384, 16;
	add.s32 	%r3386, %r3320, %r3385;
	xor.b32  	%r3387, %r3334, %r3386;
	shf.l.wrap.b32 	%r3388, %r3387, %r3387, 12;
	add.s32 	%r3389, %r3383, %r3388;
	xor.b32  	%r3390, %r3385, %r3389;
	shf.l.wrap.b32 	%r3391, %r3390, %r3390, 8;
	add.s32 	%r3392, %r3386, %r3391;
	xor.b32  	%r3393, %r3388, %r3392;
	shf.l.wrap.b32 	%r3394, %r3393, %r3393, 7;
	add.s32 	%r3395, %r3353, %r3346;
	xor.b32  	%r3396, %r3319, %r3395;
	shf.l.wrap.b32 	%r3397, %r3396, %r3396, 16;
	add.s32 	%r3398, %r3332, %r3397;
	xor.b32  	%r3399, %r3346, %r3398;
	shf.l.wrap.b32 	%r3400, %r3399, %r3399, 12;
	add.s32 	%r3401, %r3395, %r3400;
	xor.b32  	%r3402, %r3397, %r3401;
	shf.l.wrap.b32 	%r3403, %r3402, %r3402, 8;
	add.s32 	%r3404, %r3398, %r3403;
	xor.b32  	%r3405, %r3400, %r3404;
	shf.l.wrap.b32 	%r3406, %r3405, %r3405, 7;
	add.s32 	%r3407, %r3365, %r3382;
	xor.b32  	%r3408, %r3403, %r3407;
	shf.l.wrap.b32 	%r3409, %r3408, %r3408, 16;
	add.s32 	%r3410, %r3392, %r3409;
	xor.b32  	%r3411, %r3382, %r3410;
	shf.l.wrap.b32 	%r3412, %r3411, %r3411, 12;
	add.s32 	%r3413, %r3407, %r3412;
	xor.b32  	%r3414, %r3409, %r3413;
	shf.l.wrap.b32 	%r3415, %r3414, %r3414, 8;
	add.s32 	%r3416, %r3410, %r3415;
	xor.b32  	%r3417, %r3412, %r3416;
	shf.l.wrap.b32 	%r3418, %r3417, %r3417, 7;
	add.s32 	%r3419, %r3377, %r3394;
	xor.b32  	%r3420, %r3367, %r3419;
	shf.l.wrap.b32 	%r3421, %r3420, %r3420, 16;
	add.s32 	%r3422, %r3404, %r3421;
	xor.b32  	%r3423, %r3394, %r3422;
	shf.l.wrap.b32 	%r3424, %r3423, %r3423, 12;
	add.s32 	%r3425, %r3419, %r3424;
	xor.b32  	%r3426, %r3421, %r3425;
	shf.l.wrap.b32 	%r3427, %r3426, %r3426, 8;
	add.s32 	%r3428, %r3422, %r3427;
	xor.b32  	%r3429, %r3424, %r3428;
	shf.l.wrap.b32 	%r3430, %r3429, %r3429, 7;
	add.s32 	%r3431, %r3389, %r3406;
	xor.b32  	%r3432, %r3379, %r3431;
	shf.l.wrap.b32 	%r3433, %r3432, %r3432, 16;
	add.s32 	%r3434, %r3368, %r3433;
	xor.b32  	%r3435, %r3406, %r3434;
	shf.l.wrap.b32 	%r3436, %r3435, %r3435, 12;
	add.s32 	%r3437, %r3431, %r3436;
	xor.b32  	%r3438, %r3433, %r3437;
	shf.l.wrap.b32 	%r3439, %r3438, %r3438, 8;
	add.s32 	%r3440, %r3434, %r3439;
	xor.b32  	%r3441, %r3436, %r3440;
	shf.l.wrap.b32 	%r3442, %r3441, %r3441, 7;
	add.s32 	%r3443, %r3401, %r3370;
	xor.b32  	%r3444, %r3391, %r3443;
	shf.l.wrap.b32 	%r3445, %r3444, %r3444, 16;
	add.s32 	%r3446, %r3380, %r3445;
	xor.b32  	%r3447, %r3370, %r3446;
	shf.l.wrap.b32 	%r3448, %r3447, %r3447, 12;
	add.s32 	%r3449, %r3443, %r3448;
	xor.b32  	%r3450, %r3445, %r3449;
	shf.l.wrap.b32 	%r3451, %r3450, %r3450, 8;
	add.s32 	%r3452, %r3446, %r3451;
	xor.b32  	%r3453, %r3448, %r3452;
	shf.l.wrap.b32 	%r3454, %r3453, %r3453, 7;
	add.s32 	%r3455, %r3413, %r3454;
	xor.b32  	%r3456, %r3427, %r3455;
	shf.l.wrap.b32 	%r3457, %r3456, %r3456, 16;
	add.s32 	%r3458, %r3440, %r3457;
	xor.b32  	%r3459, %r3454, %r3458;
	shf.l.wrap.b32 	%r3460, %r3459, %r3459, 12;
	add.s32 	%r3461, %r3455, %r3460;
	xor.b32  	%r3462, %r3457, %r3461;
	shf.l.wrap.b32 	%r3463, %r3462, %r3462, 8;
	add.s32 	%r3464, %r3458, %r3463;
	xor.b32  	%r3465, %r3460, %r3464;
	shf.l.wrap.b32 	%r3466, %r3465, %r3465, 7;
	add.s32 	%r3467, %r3425, %r3418;
	xor.b32  	%r3468, %r3439, %r3467;
	shf.l.wrap.b32 	%r3469, %r3468, %r3468, 16;
	add.s32 	%r3470, %r3452, %r3469;
	xor.b32  	%r3471, %r3418, %r3470;
	shf.l.wrap.b32 	%r3472, %r3471, %r3471, 12;
	add.s32 	%r3473, %r3467, %r3472;
	xor.b32  	%r3474, %r3469, %r3473;
	shf.l.wrap.b32 	%r3475, %r3474, %r3474, 8;
	add.s32 	%r3476, %r3470, %r3475;
	xor.b32  	%r3477, %r3472, %r3476;
	shf.l.wrap.b32 	%r3478, %r3477, %r3477, 7;
	add.s32 	%r3479, %r3437, %r3430;
	xor.b32  	%r3480, %r3451, %r3479;
	shf.l.wrap.b32 	%r3481, %r3480, %r3480, 16;
	add.s32 	%r3482, %r3416, %r3481;
	xor.b32  	%r3483, %r3430, %r3482;
	shf.l.wrap.b32 	%r3484, %r3483, %r3483, 12;
	add.s32 	%r3485, %r3479, %r3484;
	xor.b32  	%r3486, %r3481, %r3485;
	shf.l.wrap.b32 	%r3487, %r3486, %r3486, 8;
	add.s32 	%r3488, %r3482, %r3487;
	xor.b32  	%r3489, %r3484, %r3488;
	shf.l.wrap.b32 	%r3490, %r3489, %r3489, 7;
	add.s32 	%r3491, %r3449, %r3442;
	xor.b32  	%r3492, %r3415, %r3491;
	shf.l.wrap.b32 	%r3493, %r3492, %r3492, 16;
	add.s32 	%r3494, %r3428, %r3493;
	xor.b32  	%r3495, %r3442, %r3494;
	shf.l.wrap.b32 	%r3496, %r3495, %r3495, 12;
	add.s32 	%r3497, %r3491, %r3496;
	xor.b32  	%r3498, %r3493, %r3497;
	shf.l.wrap.b32 	%r3499, %r3498, %r3498, 8;
	add.s32 	%r3500, %r3494, %r3499;
	xor.b32  	%r3501, %r3496, %r3500;
	shf.l.wrap.b32 	%r3502, %r3501, %r3501, 7;
	add.s32 	%r3503, %r3461, %r3478;
	xor.b32  	%r3504, %r3499, %r3503;
	shf.l.wrap.b32 	%r3505, %r3504, %r3504, 16;
	add.s32 	%r3506, %r3488, %r3505;
	xor.b32  	%r3507, %r3478, %r3506;
	shf.l.wrap.b32 	%r3508, %r3507, %r3507, 12;
	add.s32 	%r3509, %r3503, %r3508;
	xor.b32  	%r3510, %r3505, %r3509;
	shf.l.wrap.b32 	%r3511, %r3510, %r3510, 8;
	add.s32 	%r3512, %r3506, %r3511;
	xor.b32  	%r3513, %r3508, %r3512;
	shf.l.wrap.b32 	%r3514, %r3513, %r3513, 7;
	add.s32 	%r3515, %r3473, %r3490;
	xor.b32  	%r3516, %r3463, %r3515;
	shf.l.wrap.b32 	%r3517, %r3516, %r3516, 16;
	add.s32 	%r3518, %r3500, %r3517;
	xor.b32  	%r3519, %r3490, %r3518;
	shf.l.wrap.b32 	%r3520, %r3519, %r3519, 12;
	add.s32 	%r3521, %r3515, %r3520;
	xor.b32  	%r3522, %r3517, %r3521;
	shf.l.wrap.b32 	%r3523, %r3522, %r3522, 8;
	add.s32 	%r3524, %r3518, %r3523;
	xor.b32  	%r3525, %r3520, %r3524;
	shf.l.wrap.b32 	%r3526, %r3525, %r3525, 7;
	add.s32 	%r3527, %r3485, %r3502;
	xor.b32  	%r3528, %r3475, %r3527;
	shf.l.wrap.b32 	%r3529, %r3528, %r3528, 16;
	add.s32 	%r3530, %r3464, %r3529;
	xor.b32  	%r3531, %r3502, %r3530;
	shf.l.wrap.b32 	%r3532, %r3531, %r3531, 12;
	add.s32 	%r3533, %r3527, %r3532;
	xor.b32  	%r3534, %r3529, %r3533;
	shf.l.wrap.b32 	%r3535, %r3534, %r3534, 8;
	add.s32 	%r3536, %r3530, %r3535;
	xor.b32  	%r3537, %r3532, %r3536;
	shf.l.wrap.b32 	%r3538, %r3537, %r3537, 7;
	add.s32 	%r3539, %r3497, %r3466;
	xor.b32  	%r3540, %r3487, %r3539;
	shf.l.wrap.b32 	%r3541, %r3540, %r3540, 16;
	add.s32 	%r3542, %r3476, %r3541;
	xor.b32  	%r3543, %r3466, %r3542;
	shf.l.wrap.b32 	%r3544, %r3543, %r3543, 12;
	add.s32 	%r3545, %r3539, %r3544;
	xor.b32  	%r3546, %r3541, %r3545;
	shf.l.wrap.b32 	%r3547, %r3546, %r3546, 8;
	add.s32 	%r3548, %r3542, %r3547;
	xor.b32  	%r3549, %r3544, %r3548;
	shf.l.wrap.b32 	%r3550, %r3549, %r3549, 7;
	add.s32 	%r3551, %r3509, %r3550;
	xor.b32  	%r3552, %r3523, %r3551;
	shf.l.wrap.b32 	%r3553, %r3552, %r3552, 16;
	add.s32 	%r3554, %r3536, %r3553;
	xor.b32  	%r3555, %r3550, %r3554;
	shf.l.wrap.b32 	%r3556, %r3555, %r3555, 12;
	add.s32 	%r3557, %r3551, %r3556;
	xor.b32  	%r3558, %r3553, %r3557;
	shf.l.wrap.b32 	%r3559, %r3558, %r3558, 8;
	add.s32 	%r3560, %r3554, %r3559;
	xor.b32  	%r3561, %r3556, %r3560;
	shf.l.wrap.b32 	%r3562, %r3561, %r3561, 7;
	add.s32 	%r3563, %r3521, %r3514;
	xor.b32  	%r3564, %r3535, %r3563;
	shf.l.wrap.b32 	%r3565, %r3564, %r3564, 16;
	add.s32 	%r3566, %r3548, %r3565;
	xor.b32  	%r3567, %r3514, %r3566;
	shf.l.wrap.b32 	%r3568, %r3567, %r3567, 12;
	add.s32 	%r3569, %r3563, %r3568;
	xor.b32  	%r3570, %r3565, %r3569;
	shf.l.wrap.b32 	%r3571, %r3570, %r3570, 8;
	add.s32 	%r3572, %r3566, %r3571;
	xor.b32  	%r3573, %r3568, %r3572;
	shf.l.wrap.b32 	%r3574, %r3573, %r3573, 7;
	add.s32 	%r3575, %r3533, %r3526;
	xor.b32  	%r3576, %r3547, %r3575;
	shf.l.wrap.b32 	%r3577, %r3576, %r3576, 16;
	add.s32 	%r3578, %r3512, %r3577;
	xor.b32  	%r3579, %r3526, %r3578;
	shf.l.wrap.b32 	%r3580, %r3579, %r3579, 12;
	add.s32 	%r3581, %r3575, %r3580;
	xor.b32  	%r3582, %r3577, %r3581;
	shf.l.wrap.b32 	%r3583, %r3582, %r3582, 8;
	add.s32 	%r3584, %r3578, %r3583;
	xor.b32  	%r3585, %r3580, %r3584;
	shf.l.wrap.b32 	%r3586, %r3585, %r3585, 7;
	add.s32 	%r3587, %r3545, %r3538;
	xor.b32  	%r3588, %r3511, %r3587;
	shf.l.wrap.b32 	%r3589, %r3588, %r3588, 16;
	add.s32 	%r3590, %r3524, %r3589;
	xor.b32  	%r3591, %r3538, %r3590;
	shf.l.wrap.b32 	%r3592, %r3591, %r3591, 12;
	add.s32 	%r3593, %r3587, %r3592;
	xor.b32  	%r3594, %r3589, %r3593;
	shf.l.wrap.b32 	%r3595, %r3594, %r3594, 8;
	add.s32 	%r3596, %r3590, %r3595;
	xor.b32  	%r3597, %r3592, %r3596;
	shf.l.wrap.b32 	%r3598, %r3597, %r3597, 7;
	add.s32 	%r3599, %r3557, %r3574;
	xor.b32  	%r3600, %r3595, %r3599;
	shf.l.wrap.b32 	%r3601, %r3600, %r3600, 16;
	add.s32 	%r3602, %r3584, %r3601;
	xor.b32  	%r3603, %r3574, %r3602;
	shf.l.wrap.b32 	%r3604, %r3603, %r3603, 12;
	add.s32 	%r3605, %r3599, %r3604;
	xor.b32  	%r3606, %r3601, %r3605;
	shf.l.wrap.b32 	%r3607, %r3606, %r3606, 8;
	add.s32 	%r3608, %r3602, %r3607;
	xor.b32  	%r3609, %r3604, %r3608;
	shf.l.wrap.b32 	%r3610, %r3609, %r3609, 7;
	add.s32 	%r3611, %r3569, %r3586;
	xor.b32  	%r3612, %r3559, %r3611;
	shf.l.wrap.b32 	%r3613, %r3612, %r3612, 16;
	add.s32 	%r3614, %r3596, %r3613;
	xor.b32  	%r3615, %r3586, %r3614;
	shf.l.wrap.b32 	%r3616, %r3615, %r3615, 12;
	add.s32 	%r3617, %r3611, %r3616;
	xor.b32  	%r3618, %r3613, %r3617;
	shf.l.wrap.b32 	%r3619, %r3618, %r3618, 8;
	add.s32 	%r3620, %r3614, %r3619;
	xor.b32  	%r3621, %r3616, %r3620;
	shf.l.wrap.b32 	%r3622, %r3621, %r3621, 7;
	add.s32 	%r3623, %r3581, %r3598;
	xor.b32  	%r3624, %r3571, %r3623;
	shf.l.wrap.b32 	%r3625, %r3624, %r3624, 16;
	add.s32 	%r3626, %r3560, %r3625;
	xor.b32  	%r3627, %r3598, %r3626;
	shf.l.wrap.b32 	%r3628, %r3627, %r3627, 12;
	add.s32 	%r3629, %r3623, %r3628;
	xor.b32  	%r3630, %r3625, %r3629;
	shf.l.wrap.b32 	%r3631, %r3630, %r3630, 8;
	add.s32 	%r3632, %r3626, %r3631;
	xor.b32  	%r3633, %r3628, %r3632;
	shf.l.wrap.b32 	%r3634, %r3633, %r3633, 7;
	add.s32 	%r3635, %r3593, %r3562;
	xor.b32  	%r3636, %r3583, %r3635;
	shf.l.wrap.b32 	%r3637, %r3636, %r3636, 16;
	add.s32 	%r3638, %r3572, %r3637;
	xor.b32  	%r3639, %r3562, %r3638;
	shf.l.wrap.b32 	%r3640, %r3639, %r3639, 12;
	add.s32 	%r3641, %r3635, %r3640;
	xor.b32  	%r3642, %r3637, %r3641;
	shf.l.wrap.b32 	%r3643, %r3642, %r3642, 8;
	add.s32 	%r3644, %r3638, %r3643;
	xor.b32  	%r3645, %r3640, %r3644;
	shf.l.wrap.b32 	%r3646, %r3645, %r3645, 7;
	add.s32 	%r7748, %r12, %r3605;
	add.s32 	%r7749, %r13, %r3617;
	add.s32 	%r7750, %r14, %r3629;
	add.s32 	%r7751, %r15, %r3641;
	add.s32 	%r7747, %r7752, %r3646;
	add.s32 	%r7746, %r7753, %r3610;
	add.s32 	%r7745, %r7754, %r3622;
	add.s32 	%r7744, %r7755, %r3634;
	xor.b32  	%r3647, %r3267, 1;
	shf.l.wrap.b32 	%r3648, %r3267, %r3647, 16;
	add.s32 	%r3649, %r7752, %r3648;
	xor.b32  	%r3650, %r7752, %r3649;
	shf.l.wrap.b32 	%r3651, %r3650, %r3650, 12;
	add.s32 	%r3652, %r3267, %r3651;
	xor.b32  	%r3653, %r3648, %r3652;
	shf.l.wrap.b32 	%r3654, %r3653, %r3653, 8;
	add.s32 	%r3655, %r3649, %r3654;
	xor.b32  	%r3656, %r3651, %r3655;
	shf.l.wrap.b32 	%r3657, %r3656, %r3656, 7;
	add.s32 	%r3658, %r3652, %r3288;
	xor.b32  	%r3659, %r3307, %r3658;
	shf.l.wrap.b32 	%r3660, %r3659, %r3659, 16;
	add.s32 	%r3661, %r3297, %r3660;
	xor.b32  	%r3662, %r3288, %r3661;
	shf.l.wrap.b32 	%r3663, %r3662, %r3662, 12;
	add.s32 	%r3664, %r3658, %r3663;
	xor.b32  	%r3665, %r3660, %r3664;
	shf.l.wrap.b32 	%r3666, %r3665, %r3665, 8;
	add.s32 	%r3667, %r3661, %r3666;
	xor.b32  	%r3668, %r3663, %r3667;
	shf.l.wrap.b32 	%r3669, %r3668, %r3668, 7;
	xor.b32  	%r3670, %r3654, %r3323;
	shf.l.wrap.b32 	%r3671, %r3670, %r3670, 16;
	add.s32 	%r3672, %r3308, %r3671;
	xor.b32  	%r3673, %r3299, %r3672;
	shf.l.wrap.b32 	%r3674, %r3673, %r3673, 12;
	add.s32 	%r3675, %r3323, %r3674;
	xor.b32  	%r3676, %r3671, %r3675;
	shf.l.wrap.b32 	%r3677, %r3676, %r3676, 8;
	add.s32 	%r3678, %r3672, %r3677;
	xor.b32  	%r3679, %r3674, %r3678;
	shf.l.wrap.b32 	%r3680, %r3679, %r3679, 7;
	add.s32 	%r3681, %r3655, %r3337;
	xor.b32  	%r3682, %r3310, %r3681;
	shf.l.wrap.b32 	%r3683, %r3682, %r3682, 12;
	add.s32 	%r3684, %r3335, %r3683;
	xor.b32  	%r3685, %r3337, %r3684;
	shf.l.wrap.b32 	%r3686, %r3685, %r3685, 8;
	add.s32 	%r3687, %r3681, %r3686;
	xor.b32  	%r3688, %r3683, %r3687;
	shf.l.wrap.b32 	%r3689, %r3688, %r3688, 7;
	add.s32 	%r3690, %r3305, %r3657;
	xor.b32  	%r3691, %r3296, %r3690;
	shf.l.wrap.b32 	%r3692, %r3691, %r3691, 16;
	add.s32 	%r3693, %r3286, %r3692;
	xor.b32  	%r3694, %r3657, %r3693;
	shf.l.wrap.b32 	%r3695, %r3694, %r3694, 12;
	add.s32 	%r3696, %r3690, %r3695;
	xor.b32  	%r3697, %r3692, %r3696;
	shf.l.wrap.b32 	%r3698, %r3697, %r3697, 8;
	add.s32 	%r3699, %r3693, %r3698;
	xor.b32  	%r3700, %r3695, %r3699;
	shf.l.wrap.b32 	%r3701, %r3700, %r3700, 7;
	add.s32 	%r3702, %r3664, %r3701;
	xor.b32  	%r3703, %r3677, %r3702;
	shf.l.wrap.b32 	%r3704, %r3703, %r3703, 16;
	add.s32 	%r3705, %r3687, %r3704;
	xor.b32  	%r3706, %r3701, %r3705;
	shf.l.wrap.b32 	%r3707, %r3706, %r3706, 12;
	add.s32 	%r3708, %r3702, %r3707;
	xor.b32  	%r3709, %r3704, %r3708;
	shf.l.wrap.b32 	%r3710, %r3709, %r3709, 8;
	add.s32 	%r3711, %r3705, %r3710;
	xor.b32  	%r3712, %r3707, %r3711;
	shf.l.wrap.b32 	%r3713, %r3712, %r3712, 7;
	add.s32 	%r3714, %r3675, %r3669;
	xor.b32  	%r3715, %r3686, %r3714;
	shf.l.wrap.b32 	%r3716, %r3715, %r3715, 16;
	add.s32 	%r3717, %r3699, %r3716;
	xor.b32  	%r3718, %r3669, %r3717;
	shf.l.wrap.b32 	%r3719, %r3718, %r3718, 12;
	add.s32 	%r3720, %r3714, %r3719;
	xor.b32  	%r3721, %r3716, %r3720;
	shf.l.wrap.b32 	%r3722, %r3721, %r3721, 8;
	add.s32 	%r3723, %r3717, %r3722;
	xor.b32  	%r3724, %r3719, %r3723;
	shf.l.wrap.b32 	%r3725, %r3724, %r3724, 7;
	add.s32 	%r3726, %r3684, %r3680;
	xor.b32  	%r3727, %r3698, %r3726;
	shf.l.wrap.b32 	%r3728, %r3727, %r3727, 16;
	add.s32 	%r3729, %r3667, %r3728;
	xor.b32  	%r3730, %r3680, %r3729;
	shf.l.wrap.b32 	%r3731, %r3730, %r3730, 12;
	add.s32 	%r3732, %r3726, %r3731;
	xor.b32  	%r3733, %r3728, %r3732;
	shf.l.wrap.b32 	%r3734, %r3733, %r3733, 8;
	add.s32 	%r3735, %r3729, %r3734;
	xor.b32  	%r3736, %r3731, %r3735;
	shf.l.wrap.b32 	%r3737, %r3736, %r3736, 7;
	add.s32 	%r3738, %r3696, %r3689;
	xor.b32  	%r3739, %r3666, %r3738;
	shf.l.wrap.b32 	%r3740, %r3739, %r3739, 16;
	add.s32 	%r3741, %r3678, %r3740;
	xor.b32  	%r3742, %r3689, %r3741;
	shf.l.wrap.b32 	%r3743, %r3742, %r3742, 12;
	add.s32 	%r3744, %r3738, %r3743;
	xor.b32  	%r3745, %r3740, %r3744;
	shf.l.wrap.b32 	%r3746, %r3745, %r3745, 8;
	add.s32 	%r3747, %r3741, %r3746;
	xor.b32  	%r3748, %r3743, %r3747;
	shf.l.wrap.b32 	%r3749, %r3748, %r3748, 7;
	add.s32 	%r3750, %r3708, %r3725;
	xor.b32  	%r3751, %r3746, %r3750;
	shf.l.wrap.b32 	%r3752, %r3751, %r3751, 16;
	add.s32 	%r3753, %r3735, %r3752;
	xor.b32  	%r3754, %r3725, %r3753;
	shf.l.wrap.b32 	%r3755, %r3754, %r3754, 12;
	add.s32 	%r3756, %r3750, %r3755;
	xor.b32  	%r3757, %r3752, %r3756;
	shf.l.wrap.b32 	%r3758, %r3757, %r3757, 8;
	add.s32 	%r3759, %r3753, %r3758;
	xor.b32  	%r3760, %r3755, %r3759;
	shf.l.wrap.b32 	%r3761, %r3760, %r3760, 7;
	add.s32 	%r3762, %r3720, %r3737;
	xor.b32  	%r3763, %r3710, %r3762;
	shf.l.wrap.b32 	%r3764, %r3763, %r3763, 16;
	add.s32 	%r3765, %r3747, %r3764;
	xor.b32  	%r3766, %r3737, %r3765;
	shf.l.wrap.b32 	%r3767, %r3766, %r3766, 12;
	add.s32 	%r3768, %r3762, %r3767;
	xor.b32  	%r3769, %r3764, %r3768;
	shf.l.wrap.b32 	%r3770, %r3769, %r3769, 8;
	add.s32 	%r3771, %r3765, %r3770;
	xor.b32  	%r3772, %r3767, %r3771;
	shf.l.wrap.b32 	%r3773, %r3772, %r3772, 7;
	add.s32 	%r3774, %r3732, %r3749;
	xor.b32  	%r3775, %r3722, %r3774;
	shf.l.wrap.b32 	%r3776, %r3775, %r3775, 16;
	add.s32 	%r3777, %r3711, %r3776;
	xor.b32  	%r3778, %r3749, %r3777;
	shf.l.wrap.b32 	%r3779, %r3778, %r3778, 12;
	add.s32 	%r3780, %r3774, %r3779;
	xor.b32  	%r3781, %r3776, %r3780;
	shf.l.wrap.b32 	%r3782, %r3781, %r3781, 8;
	add.s32 	%r3783, %r3777, %r3782;
	xor.b32  	%r3784, %r3779, %r3783;
	shf.l.wrap.b32 	%r3785, %r3784, %r3784, 7;
	add.s32 	%r3786, %r3744, %r3713;
	xor.b32  	%r3787, %r3734, %r3786;
	shf.l.wrap.b32 	%r3788, %r3787, %r3787, 16;
	add.s32 	%r3789, %r3723, %r3788;
	xor.b32  	%r3790, %r3713, %r3789;
	shf.l.wrap.b32 	%r3791, %r3790, %r3790, 12;
	add.s32 	%r3792, %r3786, %r3791;
	xor.b32  	%r3793, %r3788, %r3792;
	shf.l.wrap.b32 	%r3794, %r3793, %r3793, 8;
	add.s32 	%r3795, %r3789, %r3794;
	xor.b32  	%r3796, %r3791, %r3795;
	shf.l.wrap.b32 	%r3797, %r3796, %r3796, 7;
	add.s32 	%r3798, %r3756, %r3797;
	xor.b32  	%r3799, %r3770, %r3798;
	shf.l.wrap.b32 	%r3800, %r3799, %r3799, 16;
	add.s32 	%r3801, %r3783, %r3800;
	xor.b32  	%r3802, %r3797, %r3801;
	shf.l.wrap.b32 	%r3803, %r3802, %r3802, 12;
	add.s32 	%r3804, %r3798, %r3803;
	xor.b32  	%r3805, %r3800, %r3804;
	shf.l.wrap.b32 	%r3806, %r3805, %r3805, 8;
	add.s32 	%r3807, %r3801, %r3806;
	xor.b32  	%r3808, %r3803, %r3807;
	shf.l.wrap.b32 	%r3809, %r3808, %r3808, 7;
	add.s32 	%r3810, %r3768, %r3761;
	xor.b32  	%r3811, %r3782, %r3810;
	shf.l.wrap.b32 	%r3812, %r3811, %r3811, 16;
	add.s32 	%r3813, %r3795, %r3812;
	xor.b32  	%r3814, %r3761, %r3813;
	shf.l.wrap.b32 	%r3815, %r3814, %r3814, 12;
	add.s32 	%r3816, %r3810, %r3815;
	xor.b32  	%r3817, %r3812, %r3816;
	shf.l.wrap.b32 	%r3818, %r3817, %r3817, 8;
	add.s32 	%r3819, %r3813, %r3818;
	xor.b32  	%r3820, %r3815, %r3819;
	shf.l.wrap.b32 	%r3821, %r3820, %r3820, 7;
	add.s32 	%r3822, %r3780, %r3773;
	xor.b32  	%r3823, %r3794, %r3822;
	shf.l.wrap.b32 	%r3824, %r3823, %r3823, 16;
	add.s32 	%r3825, %r3759, %r3824;
	xor.b32  	%r3826, %r3773, %r3825;
	shf.l.wrap.b32 	%r3827, %r3826, %r3826, 12;
	add.s32 	%r3828, %r3822, %r3827;
	xor.b32  	%r3829, %r3824, %r3828;
	shf.l.wrap.b32 	%r3830, %r3829, %r3829, 8;
	add.s32 	%r3831, %r3825, %r3830;
	xor.b32  	%r3832, %r3827, %r3831;
	shf.l.wrap.b32 	%r3833, %r3832, %r3832, 7;
	add.s32 	%r3834, %r3792, %r3785;
	xor.b32  	%r3835, %r3758, %r3834;
	shf.l.wrap.b32 	%r3836, %r3835, %r3835, 16;
	add.s32 	%r3837, %r3771, %r3836;
	xor.b32  	%r3838, %r3785, %r3837;
	shf.l.wrap.b32 	%r3839, %r3838, %r3838, 12;
	add.s32 	%r3840, %r3834, %r3839;
	xor.b32  	%r3841, %r3836, %r3840;
	shf.l.wrap.b32 	%r3842, %r3841, %r3841, 8;
	add.s32 	%r3843, %r3837, %r3842;
	xor.b32  	%r3844, %r3839, %r3843;
	shf.l.wrap.b32 	%r3845, %r3844, %r3844, 7;
	add.s32 	%r3846, %r3804, %r3821;
	xor.b32  	%r3847, %r3842, %r3846;
	shf.l.wrap.b32 	%r3848, %r3847, %r3847, 16;
	add.s32 	%r3849, %r3831, %r3848;
	xor.b32  	%r3850, %r3821, %r3849;
	shf.l.wrap.b32 	%r3851, %r3850, %r3850, 12;
	add.s32 	%r3852, %r3846, %r3851;
	xor.b32  	%r3853, %r3848, %r3852;
	shf.l.wrap.b32 	%r3854, %r3853, %r3853, 8;
	add.s32 	%r3855, %r3849, %r3854;
	xor.b32  	%r3856, %r3851, %r3855;
	shf.l.wrap.b32 	%r3857, %r3856, %r3856, 7;
	add.s32 	%r3858, %r3816, %r3833;
	xor.b32  	%r3859, %r3806, %r3858;
	shf.l.wrap.b32 	%r3860, %r3859, %r3859, 16;
	add.s32 	%r3861, %r3843, %r3860;
	xor.b32  	%r3862, %r3833, %r3861;
	shf.l.wrap.b32 	%r3863, %r3862, %r3862, 12;
	add.s32 	%r3864, %r3858, %r3863;
	xor.b32  	%r3865, %r3860, %r3864;
	shf.l.wrap.b32 	%r3866, %r3865, %r3865, 8;
	add.s32 	%r3867, %r3861, %r3866;
	xor.b32  	%r3868, %r3863, %r3867;
	shf.l.wrap.b32 	%r3869, %r3868, %r3868, 7;
	add.s32 	%r3870, %r3828, %r3845;
	xor.b32  	%r3871, %r3818, %r3870;
	shf.l.wrap.b32 	%r3872, %r3871, %r3871, 16;
	add.s32 	%r3873, %r3807, %r3872;
	xor.b32  	%r3874, %r3845, %r3873;
	shf.l.wrap.b32 	%r3875, %r3874, %r3874, 12;
	add.s32 	%r3876, %r3870, %r3875;
	xor.b32  	%r3877, %r3872, %r3876;
	shf.l.wrap.b32 	%r3878, %r3877, %r3877, 8;
	add.s32 	%r3879, %r3873, %r3878;
	xor.b32  	%r3880, %r3875, %r3879;
	shf.l.wrap.b32 	%r3881, %r3880, %r3880, 7;
	add.s32 	%r3882, %r3840, %r3809;
	xor.b32  	%r3883, %r3830, %r3882;
	shf.l.wrap.b32 	%r3884, %r3883, %r3883, 16;
	add.s32 	%r3885, %r3819, %r3884;
	xor.b32  	%r3886, %r3809, %r3885;
	shf.l.wrap.b32 	%r3887, %r3886, %r3886, 12;
	add.s32 	%r3888, %r3882, %r3887;
	xor.b32  	%r3889, %r3884, %r3888;
	shf.l.wrap.b32 	%r3890, %r3889, %r3889, 8;
	add.s32 	%r3891, %r3885, %r3890;
	xor.b32  	%r3892, %r3887, %r3891;
	shf.l.wrap.b32 	%r3893, %r3892, %r3892, 7;
	add.s32 	%r3894, %r3852, %r3893;
	xor.b32  	%r3895, %r3866, %r3894;
	shf.l.wrap.b32 	%r3896, %r3895, %r3895, 16;
	add.s32 	%r3897, %r3879, %r3896;
	xor.b32  	%r3898, %r3893, %r3897;
	shf.l.wrap.b32 	%r3899, %r3898, %r3898, 12;
	add.s32 	%r3900, %r3894, %r3899;
	xor.b32  	%r3901, %r3896, %r3900;
	shf.l.wrap.b32 	%r3902, %r3901, %r3901, 8;
	add.s32 	%r3903, %r3864, %r3857;
	xor.b32  	%r3904, %r3878, %r3903;
	shf.l.wrap.b32 	%r3905, %r3904, %r3904, 16;
	add.s32 	%r3906, %r3891, %r3905;
	xor.b32  	%r3907, %r3857, %r3906;
	shf.l.wrap.b32 	%r3908, %r3907, %r3907, 12;
	add.s32 	%r3909, %r3903, %r3908;
	xor.b32  	%r3910, %r3905, %r3909;
	shf.l.wrap.b32 	%r3911, %r3910, %r3910, 8;
	add.s32 	%r3912, %r3906, %r3911;
	xor.b32  	%r3913, %r3908, %r3912;
	shf.l.wrap.b32 	%r3914, %r3913, %r3913, 7;
	add.s32 	%r3915, %r3876, %r3869;
	xor.b32  	%r3916, %r3890, %r3915;
	shf.l.wrap.b32 	%r3917, %r3916, %r3916, 16;
	add.s32 	%r3918, %r3855, %r3917;
	xor.b32  	%r3919, %r3869, %r3918;
	shf.l.wrap.b32 	%r3920, %r3919, %r3919, 12;
	add.s32 	%r3921, %r3915, %r3920;
	xor.b32  	%r3922, %r3917, %r3921;
	shf.l.wrap.b32 	%r3923, %r3922, %r3922, 8;
	add.s32 	%r3924, %r3918, %r3923;
	xor.b32  	%r3925, %r3920, %r3924;
	shf.l.wrap.b32 	%r3926, %r3925, %r3925, 7;
	add.s32 	%r3927, %r3888, %r3881;
	xor.b32  	%r3928, %r3854, %r3927;
	shf.l.wrap.b32 	%r3929, %r3928, %r3928, 16;
	add.s32 	%r3930, %r3867, %r3929;
	xor.b32  	%r3931, %r3881, %r3930;
	shf.l.wrap.b32 	%r3932, %r3931, %r3931, 12;
	add.s32 	%r3933, %r3927, %r3932;
	xor.b32  	%r3934, %r3929, %r3933;
	shf.l.wrap.b32 	%r3935, %r3934, %r3934, 8;
	add.s32 	%r3936, %r3930, %r3935;
	add.s32 	%r3937, %r3900, %r3914;
	xor.b32  	%r3938, %r3935, %r3937;
	shf.l.wrap.b32 	%r3939, %r3938, %r3938, 16;
	add.s32 	%r3940, %r3924, %r3939;
	xor.b32  	%r3941, %r3914, %r3940;
	shr.u32 	%r3942, %r3941, 20;
	add.s32 	%r3943, %r3937, %r3942;
	add.s32 	%r3944, %r3909, %r3926;
	xor.b32  	%r3945, %r3902, %r3944;
	shf.l.wrap.b32 	%r3946, %r3945, %r3945, 16;
	add.s32 	%r3947, %r3936, %r3946;
	xor.b32  	%r3948, %r3926, %r3947;
	shr.u32 	%r3949, %r3948, 20;
	add.s32 	%r3950, %r3944, %r3949;
	add.s32 	%r3951, %r12, %r3943;
	add.s32 	%r3952, %r13, %r3950;
	not.b32 	%r3953, %r7743;
	add.s32 	%r3954, %r21, %r3953;
	mov.b32 	%r3955, 1;
	shl.b32 	%r3956, %r3955, %r3954;
	and.b32  	%r36, %r3956, %r11;
	setp.eq.s32 	%p6, %r36, 0;
	selp.b32 	%r3957, %r3951, %r3952, %p6;
	cvt.u16.u32 	%rs19, %r3957;
	and.b16  	%rs33, %rs19, 1;
	and.b16  	%rs20, %rs31, 255;
	setp.ne.s16 	%p7, %rs20, 1;
	@%p7 bra 	$L__BB3_11;
	setp.eq.s32 	%p8, %r36, 0;
	mul.wide.u32 	%rd14, %r7743, 16;
	add.s64 	%rd15, %rd2, %rd14;
	ld.global.u32 	%r3958, [%rd15+20];
	selp.b32 	%r3959, %r7748, %r7747, %p8;
	xor.b32  	%r3960, %r3959, %r3958;
	selp.b32 	%r3961, %r7749, %r7746, %p8;
	selp.b32 	%r7747, %r7747, %r3960, %p8;
	selp.b32 	%r7748, %r3960, %r7748, %p8;
	ld.global.u32 	%r3962, [%rd15+24];
	xor.b32  	%r3963, %r3961, %r3962;
	selp.b32 	%r3964, %r7750, %r7745, %p8;
	selp.b32 	%r7746, %r7746, %r3963, %p8;
	selp.b32 	%r7749, %r3963, %r7749, %p8;
	ld.global.u32 	%r3965, [%rd15+28];
	xor.b32  	%r3966, %r3964, %r3965;
	selp.b32 	%r3967, %r7751, %r7744, %p8;
	selp.b32 	%r7745, %r7745, %r3966, %p8;
	selp.b32 	%r7750, %r3966, %r7750, %p8;
	ld.global.u32 	%r3968, [%rd15+32];
	xor.b32  	%r3969, %r3967, %r3968;
	selp.b32 	%r3970, 420, 445, %p8;
	selp.b32 	%r7744, %r7744, %r3969, %p8;
	selp.b32 	%r7751, %r3969, %r7751, %p8;
	add.s32 	%r3971, %r3970, %r7743;
	cvt.u64.u32 	%rd16, %r3971;
	add.s64 	%rd17, %rd2, %rd16;
	ld.global.u8 	%rs21, [%rd17];
	xor.b16  	%rs33, %rs21, %rs33;
$L__BB3_11:
	setp.eq.s32 	%p9, %r36, 0;
	selp.b32 	%r7752, %r7748, %r7747, %p9;
	selp.b32 	%r7753, %r7749, %r7746, %p9;
	selp.b32 	%r7754, %r7750, %r7745, %p9;
	selp.b32 	%r7755, %r7751, %r7744, %p9;
	add.s32 	%r57, %r7743, 1;
	setp.ne.s32 	%p10, %r7743, %r22;
	mov.u16 	%rs31, %rs33;
	mov.u32 	%r7743, %r57;
	@%p10 bra 	$L__BB3_9;
$L__BB3_12:
	mad.lo.s32 	%r3973, %r7738, 20, %r3255;
	st.shared.u32 	[%r3973+98304], %r7752;
	st.shared.u32 	[%r3973+98308], %r7753;
	st.shared.u32 	[%r3973+98312], %r7754;
	st.shared.u32 	[%r3973+98316], %r7755;
	st.shared.u8 	[%r3973+98320], %rs33;
	add.s32 	%r7738, %r7738, 1;
	setp.ne.s32 	%p11, %r7738, 24;
	@%p11 bra 	$L__BB3_7;
$L__BB3_13:
	bar.sync 	0;
	mov.b32 	%r9320, 0;
	mov.u32 	%r9321, %r9320;
	mov.u32 	%r9322, %r9320;
	mov.u32 	%r9323, %r9320;
	mov.u32 	%r9324, %r9320;
	mov.u32 	%r9325, %r9320;
	mov.u32 	%r9326, %r9320;
	mov.u32 	%r9327, %r9320;
	mov.u32 	%r9328, %r9320;
	mov.u32 	%r9329, %r9320;
	mov.u32 	%r9330, %r9320;
	mov.u32 	%r9331, %r9320;
	mov.u32 	%r9332, %r9320;
	mov.u32 	%r9333, %r9320;
	mov.u32 	%r9334, %r9320;
	mov.u32 	%r9335, %r9320;
	mov.u32 	%r9336, %r9320;
	mov.u32 	%r9337, %r9320;
	mov.u32 	%r9338, %r9320;
	mov.u32 	%r9339, %r9320;
	mov.u32 	%r9340, %r9320;
	mov.u32 	%r9341, %r9320;
	mov.u32 	%r9342, %r9320;
	mov.u32 	%r9343, %r9320;
	mov.u32 	%r9344, %r9320;
	mov.u32 	%r9345, %r9320;
	mov.u32 	%r9346, %r9320;
	mov.u32 	%r9347, %r9320;
	mov.u32 	%r9348, %r9320;
	mov.u32 	%r9349, %r9320;
	mov.u32 	%r9350, %r9320;
	mov.u32 	%r9351, %r9320;
	mov.u32 	%r9352, %r9320;
	mov.u32 	%r9353, %r9320;
	mov.u32 	%r9354, %r9320;
	mov.u32 	%r9355, %r9320;
	mov.u32 	%r9356, %r9320;
	mov.u32 	%r9357, %r9320;
	mov.u32 	%r9358, %r9320;
	mov.u32 	%r9359, %r9320;
	mov.u32 	%r9360, %r9320;
	mov.u32 	%r9361, %r9320;
	mov.u32 	%r9362, %r9320;
	mov.u32 	%r9363, %r9320;
	mov.u32 	%r9364, %r9320;
	mov.u32 	%r9365, %r9320;
	mov.u32 	%r9366, %r9320;
	mov.u32 	%r9367, %r9320;
	mov.u32 	%r9368, %r9320;
	mov.u32 	%r9369, %r9320;
	mov.u32 	%r9370, %r9320;
	mov.u32 	%r9371, %r9320;
	mov.u32 	%r9372, %r9320;
	mov.u32 	%r9373, %r9320;
	mov.u32 	%r9374, %r9320;
	mov.u32 	%r9375, %r9320;
	mov.u32 	%r9376, %r9320;
	mov.u32 	%r9377, %r9320;
	mov.u32 	%r9378, %r9320;
	mov.u32 	%r9379, %r9320;
	mov.u32 	%r9380, %r9320;
	mov.u32 	%r9381, %r9320;
	mov.u32 	%r9382, %r9320;
	mov.u32 	%r9383, %r9320;
	mov.u32 	%r9384, %r9320;
	mov.u32 	%r9385, %r9320;
	mov.u32 	%r9386, %r9320;
	mov.u32 	%r9387, %r9320;
	mov.u32 	%r9388, %r9320;
	mov.u32 	%r9389, %r9320;
	mov.u32 	%r9390, %r9320;
	mov.u32 	%r9391, %r9320;
	mov.u32 	%r9392, %r9320;
	mov.u32 	%r9393, %r9320;
	mov.u32 	%r9394, %r9320;
	mov.u32 	%r9395, %r9320;
	mov.u32 	%r9396, %r9320;
	mov.u32 	%r9397, %r9320;
	mov.u32 	%r9398, %r9320;
	mov.u32 	%r9399, %r9320;
	mov.u32 	%r9400, %r9320;
	mov.u32 	%r9401, %r9320;
	mov.u32 	%r9402, %r9320;
	mov.u32 	%r9403, %r9320;
	mov.u32 	%r9404, %r9320;
	mov.u32 	%r9405, %r9320;
	mov.u32 	%r9406, %r9320;
	mov.u32 	%r9407, %r9320;
	mov.u32 	%r9408, %r9320;
	mov.u32 	%r9409, %r9320;
	mov.u32 	%r9410, %r9320;
	mov.u32 	%r9411, %r9320;
	mov.u32 	%r9412, %r9320;
	mov.u32 	%r9413, %r9320;
	mov.u32 	%r9414, %r9320;
	mov.u32 	%r9415, %r9320;
	mov.u32 	%r9416, %r9320;
	mov.u32 	%r9417, %r9320;
	mov.u32 	%r9418, %r9320;
	mov.u32 	%r9419, %r9320;
	mov.u32 	%r9420, %r9320;
	mov.u32 	%r9421, %r9320;
	mov.u32 	%r9422, %r9320;
	mov.u32 	%r9423, %r9320;
	mov.u32 	%r9424, %r9320;
	mov.u32 	%r9425, %r9320;
	mov.u32 	%r9426, %r9320;
	mov.u32 	%r9427, %r9320;
	mov.u32 	%r9428, %r9320;
	mov.u32 	%r9429, %r9320;
	mov.u32 	%r9430, %r9320;
	mov.u32 	%r9431, %r9320;
	mov.u32 	%r9432, %r9320;
	mov.u32 	%r9433, %r9320;
	mov.u32 	%r9434, %r9320;
	mov.u32 	%r9435, %r9320;
	mov.u32 	%r9436, %r9320;
	mov.u32 	%r9437, %r9320;
	mov.u32 	%r9438, %r9320;
	mov.u32 	%r9439, %r9320;
	mov.u32 	%r9440, %r9320;
	mov.u32 	%r9441, %r9320;
	mov.u32 	%r9442, %r9320;
	mov.u32 	%r9443, %r9320;
	mov.u32 	%r9444, %r9320;
	mov.u32 	%r9445, %r9320;
	mov.u32 	%r9446, %r9320;
	mov.u32 	%r9447, %r9320;
	mov.u32 	%r9448, %r9320;
	mov.u32 	%r9449, %r9320;
	mov.u32 	%r9450, %r9320;
	mov.u32 	%r9451, %r9320;
	mov.u32 	%r9452, %r9320;
	mov.u32 	%r9453, %r9320;
	mov.u32 	%r9454, %r9320;
	mov.u32 	%r9455, %r9320;
	mov.u32 	%r9456, %r9320;
	mov.u32 	%r9457, %r9320;
	mov.u32 	%r9458, %r9320;
	mov.u32 	%r9459, %r9320;
	mov.u32 	%r9460, %r9320;
	mov.u32 	%r9461, %r9320;
	mov.u32 	%r9462, %r9320;
	mov.u32 	%r9463, %r9320;
	mov.u32 	%r9464, %r9320;
	mov.u32 	%r9465, %r9320;
	mov.u32 	%r9466, %r9320;
	mov.u32 	%r9467, %r9320;
	mov.u32 	%r9468, %r9320;
	mov.u32 	%r9469, %r9320;
	mov.u32 	%r9470, %r9320;
	mov.u32 	%r9471, %r9320;
	mov.u32 	%r9472, %r9320;
	mov.u32 	%r9473, %r9320;
	mov.u32 	%r9474, %r9320;
	mov.u32 	%r9475, %r9320;
	mov.u32 	%r9476, %r9320;
	mov.u32 	%r9477, %r9320;
	mov.u32 	%r9478, %r9320;
	mov.u32 	%r9479, %r9320;
	mov.u32 	%r9480, %r9320;
	mov.u32 	%r9481, %r9320;
	mov.u32 	%r9482, %r9320;
	mov.u32 	%r9483, %r9320;
	mov.u32 	%r9484, %r9320;
	mov.u32 	%r9485, %r9320;
	mov.u32 	%r9486, %r9320;
	mov.u32 	%r9487, %r9320;
	mov.u32 	%r9488, %r9320;
	mov.u32 	%r9489, %r9320;
	mov.u32 	%r9490, %r9320;
	mov.u32 	%r9491, %r9320;
	mov.u32 	%r9492, %r9320;
	mov.u32 	%r9493, %r9320;
	mov.u32 	%r9494, %r9320;
	mov.u32 	%r9495, %r9320;
	mov.u32 	%r9496, %r9320;
	mov.u32 	%r9497, %r9320;
	mov.u32 	%r9498, %r9320;
	mov.u32 	%r9499, %r9320;
	mov.u32 	%r9500, %r9320;
	mov.u32 	%r9501, %r9320;
	mov.u32 	%r9502, %r9320;
	mov.u32 	%r9503, %r9320;
	mov.u32 	%r9504, %r9320;
	mov.u32 	%r9505, %r9320;
	mov.u32 	%r9506, %r9320;
	mov.u32 	%r9507, %r9320;
	mov.u32 	%r9508, %r9320;
	mov.u32 	%r9509, %r9320;
	mov.u32 	%r9510, %r9320;
	mov.u32 	%r9511, %r9320;
	mov.u32 	%r9512, %r9320;
	mov.u32 	%r9513, %r9320;
	mov.u32 	%r9514, %r9320;
	mov.u32 	%r9515, %r9320;
	mov.u32 	%r9516, %r9320;
	mov.u32 	%r9517, %r9320;
	mov.u32 	%r9518, %r9320;
	mov.u32 	%r9519, %r9320;
	mov.u32 	%r9520, %r9320;
	mov.u32 	%r9521, %r9320;
	mov.u32 	%r9522, %r9320;
	mov.u32 	%r9523, %r9320;
	mov.u32 	%r9524, %r9320;
	mov.u32 	%r9525, %r9320;
	mov.u32 	%r9526, %r9320;
	mov.u32 	%r9527, %r9320;
	mov.u32 	%r9528, %r9320;
	mov.u32 	%r9529, %r9320;
	mov.u32 	%r9530, %r9320;
	mov.u32 	%r9531, %r9320;
	mov.u32 	%r9532, %r9320;
	mov.u32 	%r9533, %r9320;
	mov.u32 	%r9534, %r9320;
	mov.u32 	%r9535, %r9320;
	mov.u32 	%r9536, %r9320;
	mov.u32 	%r9537, %r9320;
	mov.u32 	%r9538, %r9320;
	mov.u32 	%r9539, %r9320;
	mov.u32 	%r9540, %r9320;
	mov.u32 	%r9541, %r9320;
	mov.u32 	%r9542, %r9320;
	mov.u32 	%r9543, %r9320;
	mov.u32 	%r9544, %r9320;
	mov.u32 	%r9545, %r9320;
	mov.u32 	%r9546, %r9320;
	mov.u32 	%r9547, %r9320;
	mov.u32 	%r9548, %r9320;
	mov.u32 	%r9549, %r9320;
	mov.u32 	%r9550, %r9320;
	mov.u32 	%r9551, %r9320;
	mov.u32 	%r9552, %r9320;
	mov.u32 	%r9553, %r9320;
	mov.u32 	%r9554, %r9320;
	mov.u32 	%r9555, %r9320;
	mov.u32 	%r9556, %r9320;
	mov.u32 	%r9557, %r9320;
	mov.u32 	%r9558, %r9320;
	mov.u32 	%r9559, %r9320;
	mov.u32 	%r9560, %r9320;
	mov.u32 	%r9561, %r9320;
	mov.u32 	%r9562, %r9320;
	mov.u32 	%r9563, %r9320;
	mov.u32 	%r9564, %r9320;
	mov.u32 	%r9565, %r9320;
	mov.u32 	%r9566, %r9320;
	mov.u32 	%r9567, %r9320;
	mov.u32 	%r9568, %r9320;
	mov.u32 	%r9569, %r9320;
	mov.u32 	%r9570, %r9320;
	mov.u32 	%r9571, %r9320;
	mov.u32 	%r9572, %r9320;
	mov.u32 	%r9573, %r9320;
	mov.u32 	%r9574, %r9320;
	mov.u32 	%r9575, %r9320;
	mov.u32 	%r9576, %r9320;
	mov.u32 	%r9577, %r9320;
	mov.u32 	%r9578, %r9320;
	mov.u32 	%r9579, %r9320;
	mov.u32 	%r9580, %r9320;
	mov.u32 	%r9581, %r9320;
	mov.u32 	%r9582, %r9320;
	mov.u32 	%r9583, %r9320;
	mov.u32 	%r9584, %r9320;
	mov.u32 	%r9585, %r9320;
	mov.u32 	%r9586, %r9320;
	mov.u32 	%r9587, %r9320;
	mov.u32 	%r9588, %r9320;
	mov.u32 	%r9589, %r9320;
	mov.u32 	%r9590, %r9320;
	mov.u32 	%r9591, %r9320;
	mov.u32 	%r9592, %r9320;
	mov.u32 	%r9593, %r9320;
	mov.u32 	%r9594, %r9320;
	mov.u32 	%r9595, %r9320;
	mov.u32 	%r9596, %r9320;
	mov.u32 	%r9597, %r9320;
	mov.u32 	%r9598, %r9320;
	mov.u32 	%r9599, %r9320;
	mov.u32 	%r9600, %r9320;
	mov.u32 	%r9601, %r9320;
	mov.u32 	%r9602, %r9320;
	mov.u32 	%r9603, %r9320;
	mov.u32 	%r9604, %r9320;
	mov.u32 	%r9605, %r9320;
	mov.u32 	%r9606, %r9320;
	mov.u32 	%r9607, %r9320;
	mov.u32 	%r9608, %r9320;
	mov.u32 	%r9609, %r9320;
	mov.u32 	%r9610, %r9320;
	mov.u32 	%r9611, %r9320;
	mov.u32 	%r9612, %r9320;
	mov.u32 	%r9613, %r9320;
	mov.u32 	%r9614, %r9320;
	mov.u32 	%r9615, %r9320;
	mov.u32 	%r9616, %r9320;
	mov.u32 	%r9617, %r9320;
	mov.u32 	%r9618, %r9320;
	mov.u32 	%r9619, %r9320;
	mov.u32 	%r9620, %r9320;
	mov.u32 	%r9621, %r9320;
	mov.u32 	%r9622, %r9320;
	mov.u32 	%r9623, %r9320;
	mov.u32 	%r9624, %r9320;
	mov.u32 	%r9625, %r9320;
	mov.u32 	%r9626, %r9320;
	mov.u32 	%r9627, %r9320;
	mov.u32 	%r9628, %r9320;
	mov.u32 	%r9629, %r9320;
	mov.u32 	%r9630, %r9320;
	mov.u32 	%r9631, %r9320;
	mov.u32 	%r9632, %r9320;
	mov.u32 	%r9633, %r9320;
	mov.u32 	%r9634, %r9320;
	mov.u32 	%r9635, %r9320;
	mov.u32 	%r9636, %r9320;
	mov.u32 	%r9637, %r9320;
	mov.u32 	%r9638, %r9320;
	mov.u32 	%r9639, %r9320;
	mov.u32 	%r9640, %r9320;
	mov.u32 	%r9641, %r9320;
	mov.u32 	%r9642, %r9320;
	mov.u32 	%r9643, %r9320;
	mov.u32 	%r9644, %r9320;
	mov.u32 	%r9645, %r9320;
	mov.u32 	%r9646, %r9320;
	mov.u32 	%r9647, %r9320;
	mov.u32 	%r9648, %r9320;
	mov.u32 	%r9649, %r9320;
	mov.u32 	%r9650, %r9320;
	mov.u32 	%r9651, %r9320;
	mov.u32 	%r9652, %r9320;
	mov.u32 	%r9653, %r9320;
	mov.u32 	%r9654, %r9320;
	mov.u32 	%r9655, %r9320;
	mov.u32 	%r9656, %r9320;
	mov.u32 	%r9657, %r9320;
	mov.u32 	%r9658, %r9320;
	mov.u32 	%r9659, %r9320;
	mov.u32 	%r9660, %r9320;
	mov.u32 	%r9661, %r9320;
	mov.u32 	%r9662, %r9320;
	mov.u32 	%r9663, %r9320;
	mov.u32 	%r9664, %r9320;
	mov.u32 	%r9665, %r9320;
	mov.u32 	%r9666, %r9320;
	mov.u32 	%r9667, %r9320;
	mov.u32 	%r9668, %r9320;
	mov.u32 	%r9669, %r9320;
	mov.u32 	%r9670, %r9320;
	mov.u32 	%r9671, %r9320;
	mov.u32 	%r9672, %r9320;
	mov.u32 	%r9673, %r9320;
	mov.u32 	%r9674, %r9320;
	mov.u32 	%r9675, %r9320;
	mov.u32 	%r9676, %r9320;
	mov.u32 	%r9677, %r9320;
	mov.u32 	%r9678, %r9320;
	mov.u32 	%r9679, %r9320;
	mov.u32 	%r9680, %r9320;
	mov.u32 	%r9681, %r9320;
	mov.u32 	%r9682, %r9320;
	mov.u32 	%r9683, %r9320;
	mov.u32 	%r9684, %r9320;
	mov.u32 	%r9685, %r9320;
	mov.u32 	%r9686, %r9320;
	mov.u32 	%r9687, %r9320;
	mov.u32 	%r9688, %r9320;
	mov.u32 	%r9689, %r9320;
	mov.u32 	%r9690, %r9320;
	mov.u32 	%r9691, %r9320;
	mov.u32 	%r9692, %r9320;
	mov.u32 	%r9693, %r9320;
	mov.u32 	%r9694, %r9320;
	mov.u32 	%r9695, %r9320;
	mov.u32 	%r9696, %r9320;
	mov.u32 	%r9697, %r9320;
	mov.u32 	%r9698, %r9320;
	mov.u32 	%r9699, %r9320;
	mov.u32 	%r9700, %r9320;
	mov.u32 	%r9701, %r9320;
	mov.u32 	%r9702, %r9320;
	mov.u32 	%r9703, %r9320;
	mov.u32 	%r9704, %r9320;
	mov.u32 	%r9705, %r9320;
	mov.u32 	%r9706, %r9320;
	mov.u32 	%r9707, %r9320;
	mov.u32 	%r9708, %r9320;
	mov.u32 	%r9709, %r9320;
	mov.u32 	%r9710, %r9320;
	mov.u32 	%r9711, %r9320;
	mov.u32 	%r9712, %r9320;
	mov.u32 	%r9713, %r9320;
	mov.u32 	%r9714, %r9320;
	mov.u32 	%r9715, %r9320;
	mov.u32 	%r9716, %r9320;
	mov.u32 	%r9717, %r9320;
	mov.u32 	%r9718, %r9320;
	mov.u32 	%r9719, %r9320;
	mov.u32 	%r9720, %r9320;
	mov.u32 	%r9721, %r9320;
	mov.u32 	%r9722, %r9320;
	mov.u32 	%r9723, %r9320;
	mov.u32 	%r9724, %r9320;
	mov.u32 	%r9725, %r9320;
	mov.u32 	%r9726, %r9320;
	mov.u32 	%r9727, %r9320;
	mov.u32 	%r9728, %r9320;
	mov.u32 	%r9729, %r9320;
	mov.u32 	%r9730, %r9320;
	mov.u32 	%r9731, %r9320;
	mov.u32 	%r9732, %r9320;
	mov.u32 	%r9733, %r9320;
	mov.u32 	%r9734, %r9320;
	mov.u32 	%r9735, %r9320;
	mov.u32 	%r9736, %r9320;
	mov.u32 	%r9737, %r9320;
	mov.u32 	%r9738, %r9320;
	mov.u32 	%r9739, %r9320;
	mov.u32 	%r9740, %r9320;
	mov.u32 	%r9741, %r9320;
	mov.u32 	%r9742, %r9320;
	mov.u32 	%r9743, %r9320;
	mov.u32 	%r9744, %r9320;
	mov.u32 	%r9745, %r9320;
	mov.u32 	%r9746, %r9320;
	mov.u32 	%r9747, %r9320;
	mov.u32 	%r9748, %r9320;
	mov.u32 	%r9749, %r9320;
	mov.u32 	%r9750, %r9320;
	mov.u32 	%r9751, %r9320;
	mov.u32 	%r9752, %r9320;
	mov.u32 	%r9753, %r9320;
	mov.u32 	%r9754, %r9320;
	mov.u32 	%r9755, %r9320;
	mov.u32 	%r9756, %r9320;
	mov.u32 	%r9757, %r9320;
	mov.u32 	%r9758, %r9320;
	mov.u32 	%r9759, %r9320;
	mov.u32 	%r9760, %r9320;
	mov.u32 	%r9761, %r9320;
	mov.u32 	%r9762, %r9320;
	mov.u32 	%r9763, %r9320;
	mov.u32 	%r9764, %r9320;
	mov.u32 	%r9765, %r9320;
	mov.u32 	%r9766, %r9320;
	mov.u32 	%r9767, %r9320;
	mov.u32 	%r9768, %r9320;
	mov.u32 	%r9769, %r9320;
	mov.u32 	%r9770, %r9320;
	mov.u32 	%r9771, %r9320;
	mov.u32 	%r9772, %r9320;
	mov.u32 	%r9773, %r9320;
	mov.u32 	%r9774, %r9320;
	mov.u32 	%r9775, %r9320;
	mov.u32 	%r9776, %r9320;
	mov.u32 	%r9777, %r9320;
	mov.u32 	%r9778, %r9320;
	mov.u32 	%r9779, %r9320;
	mov.u32 	%r9780, %r9320;
	mov.u32 	%r9781, %r9320;
	mov.u32 	%r9782, %r9320;
	mov.u32 	%r9783, %r9320;
	mov.u32 	%r9784, %r9320;
	mov.u32 	%r9785, %r9320;
	mov.u32 	%r9786, %r9320;
	mov.u32 	%r9787, %r9320;
	mov.u32 	%r9788, %r9320;
	mov.u32 	%r9789, %r9320;
	mov.u32 	%r9790, %r9320;
	mov.u32 	%r9791, %r9320;
	mov.u32 	%r9792, %r9320;
	mov.u32 	%r9793, %r9320;
	mov.u32 	%r9794, %r9320;
	mov.u32 	%r9795, %r9320;
	mov.u32 	%r9796, %r9320;
	mov.u32 	%r9797, %r9320;
	mov.u32 	%r9798, %r9320;
	mov.u32 	%r9799, %r9320;
	mov.u32 	%r9800, %r9320;
	mov.u32 	%r9801, %r9320;
	mov.u32 	%r9802, %r9320;
	mov.u32 	%r9803, %r9320;
	mov.u32 	%r9804, %r9320;
	mov.u32 	%r9805, %r9320;
	mov.u32 	%r9806, %r9320;
	mov.u32 	%r9807, %r9320;
	mov.u32 	%r9808, %r9320;
	mov.u32 	%r9809, %r9320;
	mov.u32 	%r9810, %r9320;
	mov.u32 	%r9811, %r9320;
	mov.u32 	%r9812, %r9320;
	mov.u32 	%r9813, %r9320;
	mov.u32 	%r9814, %r9320;
	mov.u32 	%r9815, %r9320;
	mov.u32 	%r9816, %r9320;
	mov.u32 	%r9817, %r9320;
	mov.u32 	%r9818, %r9320;
	mov.u32 	%r9819, %r9320;
	mov.u32 	%r9820, %r9320;
	mov.u32 	%r9821, %r9320;
	mov.u32 	%r9822, %r9320;
	mov.u32 	%r9823, %r9320;
	mov.u32 	%r9824, %r9320;
	mov.u32 	%r9825, %r9320;
	mov.u32 	%r9826, %r9320;
	mov.u32 	%r9827, %r9320;
	mov.u32 	%r9828, %r9320;
	mov.u32 	%r9829, %r9320;
	mov.u32 	%r9830, %r9320;
	mov.u32 	%r9831, %r9320;
	mov.u32 	%r9832, %r9320;
	mov.u32 	%r9833, %r9320;
	mov.u32 	%r9834, %r9320;
	mov.u32 	%r9835, %r9320;
	mov.u32 	%r9836, %r9320;
	mov.u32 	%r9837, %r9320;
	mov.u32 	%r9838, %r9320;
	mov.u32 	%r9839, %r9320;
	mov.u32 	%r9840, %r9320;
	mov.u32 	%r9841, %r9320;
	mov.u32 	%r9842, %r9320;
	mov.u32 	%r9843, %r9320;
	mov.u32 	%r9844, %r9320;
	mov.u32 	%r9845, %r9320;
	mov.u32 	%r9846, %r9320;
	mov.u32 	%r9847, %r9320;
	mov.u32 	%r9848, %r9320;
	mov.u32 	%r9849, %r9320;
	mov.u32 	%r9850, %r9320;
	mov.u32 	%r9851, %r9320;
	mov.u32 	%r9852, %r9320;
	mov.u32 	%r9853, %r9320;
	mov.u32 	%r9854, %r9320;
	mov.u32 	%r9855, %r9320;
	mov.u32 	%r9856, %r9320;
	mov.u32 	%r9857, %r9320;
	mov.u32 	%r9858, %r9320;
	mov.u32 	%r9859, %r9320;
	mov.u32 	%r9860, %r9320;
	mov.u32 	%r9861, %r9320;
	mov.u32 	%r9862, %r9320;
	mov.u32 	%r9863, %r9320;
	mov.u32 	%r9864, %r9320;
	mov.u32 	%r9865, %r9320;
	mov.u32 	%r9866, %r9320;
	mov.u32 	%r9867, %r9320;
	mov.u32 	%r9868, %r9320;
	mov.u32 	%r9869, %r9320;
	mov.u32 	%r9870, %r9320;
	mov.u32 	%r9871, %r9320;
	mov.u32 	%r9872, %r9320;
	mov.u32 	%r9873, %r9320;
	mov.u32 	%r9874, %r9320;
	mov.u32 	%r9875, %r9320;
	mov.u32 	%r9876, %r9320;
	mov.u32 	%r9877, %r9320;
	mov.u32 	%r9878, %r9320;
	mov.u32 	%r9879, %r9320;
	mov.u32 	%r9880, %r9320;
	mov.u32 	%r9881, %r9320;
	mov.u32 	%r9882, %r9320;
	mov.u32 	%r9883, %r9320;
	mov.u32 	%r9884, %r9320;
	mov.u32 	%r9885, %r9320;
	mov.u32 	%r9886, %r9320;
	mov.u32 	%r9887, %r9320;
	mov.u32 	%r9888, %r9320;
	mov.u32 	%r9889, %r9320;
	mov.u32 	%r9890, %r9320;
	mov.u32 	%r9891, %r9320;
	mov.u32 	%r9892, %r9320;
	mov.u32 	%r9893, %r9320;
	mov.u32 	%r9894, %r9320;
	mov.u32 	%r9895, %r9320;
	mov.u32 	%r9896, %r9320;
	mov.u32 	%r9897, %r9320;
	mov.u32 	%r9898, %r9320;
	mov.u32 	%r9899, %r9320;
	mov.u32 	%r9900, %r9320;
	mov.u32 	%r9901, %r9320;
	mov.u32 	%r9902, %r9320;
	mov.u32 	%r9903, %r9320;
	mov.u32 	%r9904, %r9320;
	mov.u32 	%r9905, %r9320;
	mov.u32 	%r9906, %r9320;
	mov.u32 	%r9907, %r9320;
	mov.u32 	%r9908, %r9320;
	mov.u32 	%r9909, %r9320;
	mov.u32 	%r9910, %r9320;
	mov.u32 	%r9911, %r9320;
	mov.u32 	%r9912, %r9320;
	mov.u32 	%r9913, %r9320;
	mov.u32 	%r9914, %r9320;
	mov.u32 	%r9915, %r9320;
	mov.u32 	%r9916, %r9320;
	mov.u32 	%r9917, %r9320;
	mov.u32 	%r9918, %r9320;
	mov.u32 	%r9919, %r9320;
	mov.u32 	%r9920, %r9320;
	mov.u32 	%r9921, %r9320;
	mov.u32 	%r9922, %r9320;
	mov.u32 	%r9923, %r9320;
	mov.u32 	%r9924, %r9320;
	mov.u32 	%r9925, %r9320;
	mov.u32 	%r9926, %r9320;
	mov.u32 	%r9927, %r9320;
	mov.u32 	%r9928, %r9320;
	mov.u32 	%r9929, %r9320;
	mov.u32 	%r9930, %r9320;
	mov.u32 	%r9931, %r9320;
	mov.u32 	%r9932, %r9320;
	mov.u32 	%r9933, %r9320;
	mov.u32 	%r9934, %r9320;
	mov.u32 	%r9935, %r9320;
	mov.u32 	%r9936, %r9320;
	mov.u32 	%r9937, %r9320;
	mov.u32 	%r9938, %r9320;
	mov.u32 	%r9939, %r9320;
	mov.u32 	%r9940, %r9320;
	mov.u32 	%r9941, %r9320;
	mov.u32 	%r9942, %r9320;
	mov.u32 	%r9943, %r9320;
	mov.u32 	%r9944, %r9320;
	mov.u32 	%r9945, %r9320;
	mov.u32 	%r9946, %r9320;
	mov.u32 	%r9947, %r9320;
	mov.u32 	%r9948, %r9320;
	mov.u32 	%r9949, %r9320;
	mov.u32 	%r9950, %r9320;
	mov.u32 	%r9951, %r9320;
	mov.u32 	%r9952, %r9320;
	mov.u32 	%r9953, %r9320;
	mov.u32 	%r9954, %r9320;
	mov.u32 	%r9955, %r9320;
	mov.u32 	%r9956, %r9320;
	mov.u32 	%r9957, %r9320;
	mov.u32 	%r9958, %r9320;
	mov.u32 	%r9959, %r9320;
	mov.u32 	%r9960, %r9320;
	mov.u32 	%r9961, %r9320;
	mov.u32 	%r9962, %r9320;
	mov.u32 	%r9963, %r9320;
	mov.u32 	%r9964, %r9320;
	mov.u32 	%r9965, %r9320;
	mov.u32 	%r9966, %r9320;
	mov.u32 	%r9967, %r9320;
	mov.u32 	%r9968, %r9320;
	mov.u32 	%r9969, %r9320;
	mov.u32 	%r9970, %r9320;
	mov.u32 	%r9971, %r9320;
	mov.u32 	%r9972, %r9320;
	mov.u32 	%r9973, %r9320;
	mov.u32 	%r9974, %r9320;
	mov.u32 	%r9975, %r9320;
	mov.u32 	%r9976, %r9320;
	mov.u32 	%r9977, %r9320;
	mov.u32 	%r9978, %r9320;
	mov.u32 	%r9979, %r9320;
	mov.u32 	%r9980, %r9320;
	mov.u32 	%r9981, %r9320;
	mov.u32 	%r9982, %r9320;
	mov.u32 	%r9983, %r9320;
	mov.u32 	%r9984, %r9320;
	mov.u32 	%r9985, %r9320;
	mov.u32 	%r9986, %r9320;
	mov.u32 	%r9987, %r9320;
	mov.u32 	%r9988, %r9320;
	mov.u32 	%r9989, %r9320;
	mov.u32 	%r9990, %r9320;
	mov.u32 	%r9991, %r9320;
	mov.u32 	%r9992, %r9320;
	mov.u32 	%r9993, %r9320;
	mov.u32 	%r9994, %r9320;
	mov.u32 	%r9995, %r9320;
	mov.u32 	%r9996, %r9320;
	mov.u32 	%r9997, %r9320;
	mov.u32 	%r9998, %r9320;
	mov.u32 	%r9999, %r9320;
	mov.u32 	%r10000, %r9320;
	mov.u32 	%r10001, %r9320;
	mov.u32 	%r10002, %r9320;
	mov.u32 	%r10003, %r9320;
	mov.u32 	%r10004, %r9320;
	mov.u32 	%r10005, %r9320;
	mov.u32 	%r10006, %r9320;
	mov.u32 	%r10007, %r9320;
	mov.u32 	%r10008, %r9320;
	mov.u32 	%r10009, %r9320;
	mov.u32 	%r10010, %r9320;
	mov.u32 	%r10011, %r9320;
	mov.u32 	%r10012, %r9320;
	mov.u32 	%r10013, %r9320;
	mov.u32 	%r10014, %r9320;
	mov.u32 	%r10015, %r9320;
	mov.u32 	%r10016, %r9320;
	mov.u32 	%r10017, %r9320;
	mov.u32 	%r10018, %r9320;
	mov.u32 	%r10019, %r9320;
	mov.u32 	%r10020, %r9320;
	mov.u32 	%r10021, %r9320;
	mov.u32 	%r10022, %r9320;
	mov.u32 	%r10023, %r9320;
	mov.u32 	%r10024, %r9320;
	mov.u32 	%r10025, %r9320;
	mov.u32 	%r10026, %r9320;
	mov.u32 	%r10027, %r9320;
	mov.u32 	%r10028, %r9320;
	mov.u32 	%r10029, %r9320;
	mov.u32 	%r10030, %r9320;
	mov.u32 	%r10031, %r9320;
	mov.u32 	%r10032, %r9320;
	mov.u32 	%r10033, %r9320;
	mov.u32 	%r10034, %r9320;
	mov.u32 	%r10035, %r9320;
	mov.u32 	%r10036, %r9320;
	mov.u32 	%r10037, %r9320;
	mov.u32 	%r10038, %r9320;
	mov.u32 	%r10039, %r9320;
	mov.u32 	%r10040, %r9320;
	mov.u32 	%r10041, %r9320;
	mov.u32 	%r10042, %r9320;
	mov.u32 	%r10043, %r9320;
	mov.u32 	%r10044, %r9320;
	mov.u32 	%r10045, %r9320;
	mov.u32 	%r10046, %r9320;
	mov.u32 	%r10047, %r9320;
	mov.u32 	%r10048, %r9320;
	mov.u32 	%r10049, %r9320;
	mov.u32 	%r10050, %r9320;
	mov.u32 	%r10051, %r9320;
	mov.u32 	%r10052, %r9320;
	mov.u32 	%r10053, %r9320;
	mov.u32 	%r10054, %r9320;
	mov.u32 	%r10055, %r9320;
	mov.u32 	%r10056, %r9320;
	mov.u32 	%r10057, %r9320;
	mov.u32 	%r10058, %r9320;
	mov.u32 	%r10059, %r9320;
	mov.u32 	%r10060, %r9320;
	mov.u32 	%r10061, %r9320;
	mov.u32 	%r10062, %r9320;
	mov.u32 	%r10063, %r9320;
	mov.u32 	%r10064, %r9320;
	mov.u32 	%r10065, %r9320;
	mov.u32 	%r10066, %r9320;
	mov.u32 	%r10067, %r9320;
	mov.u32 	%r10068, %r9320;
	mov.u32 	%r10069, %r9320;
	mov.u32 	%r10070, %r9320;
	mov.u32 	%r10071, %r9320;
	mov.u32 	%r10072, %r9320;
	mov.u32 	%r10073, %r9320;
	mov.u32 	%r10074, %r9320;
	mov.u32 	%r10075, %r9320;
	mov.u32 	%r10076, %r9320;
	mov.u32 	%r10077, %r9320;
	mov.u32 	%r10078, %r9320;
	mov.u32 	%r10079, %r9320;
	mov.u32 	%r10080, %r9320;
	mov.u32 	%r10081, %r9320;
	mov.u32 	%r10082, %r9320;
	mov.u32 	%r10083, %r9320;
	mov.u32 	%r10084, %r9320;
	mov.u32 	%r10085, %r9320;
	mov.u32 	%r10086, %r9320;
	mov.u32 	%r10087, %r9320;
	mov.u32 	%r8524, %r9320;
$L__BB3_14:
	mov.u32 	%r831, %r8524;
	mov.b32 	%r8525, 0;
$L__BB3_15:
	ld.param.u32 	%r7732, [fused_batch_pir_kernel_8_param_3];
	mov.u32 	%r3977, %tid.x;
	shl.b32 	%r3978, %r3977, 3;
	and.b32  	%r3979, %r3978, 7936;
	mov.u32 	%r3980, %ctaid.x;
	shl.b32 	%r3981, %r3980, 11;
	add.s32 	%r3982, %r3979, %r3981;
	and.b32  	%r3983, %r3977, 31;
	or.b32  	%r3984, %r3982, %r3983;
	add.s32 	%r3985, %r3984, %r831;
	setp.ge.s32 	%p12, %r3985, %r7732;
	mov.b32 	%r8535, 0;
	mov.u32 	%r8534, %r8535;
	mov.u32 	%r8533, %r8535;
	mov.u32 	%r8532, %r8535;
	@%p12 bra 	$L__BB3_29;
	ld.param.u64 	%rd71, [fused_batch_pir_kernel_8_param_1];
	cvta.to.global.u64 	%rd18, %rd71;
	mul.wide.u32 	%rd19, %r8525, 488;
	add.s64 	%rd20, %rd18, %rd19;
	ld.global.u8 	%rs22, [%rd20+17];
	max.u16 	%rs23, %rs22, 11;
	cvt.u32.u16 	%r8531, %rs23;
	add.s32 	%r3986, %r8531, -11;
	mov.u32 	%r3987, s_mem;
	mad.lo.s32 	%r3988, %r8525, 20, %r3987;
	ld.shared.u32 	%r8532, [%r3988+98304];
	ld.shared.u32 	%r8533, [%r3988+98308];
	ld.shared.u32 	%r8534, [%r3988+98312];
	ld.shared.u32 	%r8535, [%r3988+98316];
	ld.shared.u8 	%rs34, [%r3988+98320];
	cvt.u32.u16 	%r838, %rs22;
	setp.ge.u32 	%p13, %r3986, %r838;
	@%p13 bra 	$L__BB3_21;
	ld.param.u64 	%rd72, [fused_batch_pir_kernel_8_param_1];
	sub.s32 	%r8530, %r838, %r8531;
	mul.wide.u32 	%rd21, %r8525, 488;
	add.s32 	%r3989, %r8531, -11;
	cvt.u64.u32 	%rd22, %r3989;
	add.s64 	%rd23, %rd21, %rd22;
	cvta.to.global.u64 	%rd24, %rd72;
	add.s64 	%rd79, %rd24, %rd23;
	mul.wide.u32 	%rd25, %r3989, 16;
	add.s64 	%rd26, %rd21, %rd25;
	add.s64 	%rd27, %rd24, %rd26;
	add.s64 	%rd78, %rd27, 32;
	mov.u16 	%rs35, %rs34;
$L__BB3_18:
	ld.const.u32 	%r3990, [CHACHA_CONSTANTS];
	add.s32 	%r3991, %r3990, %r8532;
	shf.l.wrap.b32 	%r3992, %r3991, %r3991, 16;
	add.s32 	%r3993, %r8532, %r3992;
	xor.b32  	%r3994, %r8532, %r3993;
	shf.l.wrap.b32 	%r3995, %r3994, %r3994, 12;
	add.s32 	%r3996, %r3991, %r3995;
	xor.b32  	%r3997, %r3992, %r3996;
	shf.l.wrap.b32 	%r3998, %r3997, %r3997, 8;
	add.s32 	%r3999, %r3993, %r3998;
	xor.b32  	%r4000, %r3995, %r3999;
	shf.l.wrap.b32 	%r4001, %r4000, %r4000, 7;
	ld.const.u32 	%r4002, [CHACHA_CONSTANTS+4];
	add.s32 	%r4003, %r4002, %r8533;
	shf.l.wrap.b32 	%r4004, %r4003, %r4003, 16;
	add.s32 	%r4005, %r8533, %r4004;
	xor.b32  	%r4006, %r8533, %r4005;
	shf.l.wrap.b32 	%r4007, %r4006, %r4006, 12;
	add.s32 	%r4008, %r4003, %r4007;
	xor.b32  	%r4009, %r4004, %r4008;
	shf.l.wrap.b32 	%r4010, %r4009, %r4009, 8;
	add.s32 	%r4011, %r4005, %r4010;
	xor.b32  	%r4012, %r4007, %r4011;
	shf.l.wrap.b32 	%r4013, %r4012, %r4012, 7;
	ld.const.u32 	%r4014, [CHACHA_CONSTANTS+8];
	add.s32 	%r4015, %r4014, %r8534;
	shf.l.wrap.b32 	%r4016, %r4015, %r4015, 16;
	add.s32 	%r4017, %r8534, %r4016;
	xor.b32  	%r4018, %r8534, %r4017;
	shf.l.wrap.b32 	%r4019, %r4018, %r4018, 12;
	add.s32 	%r4020, %r4015, %r4019;
	xor.b32  	%r4021, %r4016, %r4020;
	shf.l.wrap.b32 	%r4022, %r4021, %r4021, 8;
	add.s32 	%r4023, %r4017, %r4022;
	xor.b32  	%r4024, %r4019, %r4023;
	shf.l.wrap.b32 	%r4025, %r4024, %r4024, 7;
	ld.const.u32 	%r4026, [CHACHA_CONSTANTS+12];
	add.s32 	%r4027, %r4026, %r8535;
	shf.l.wrap.b32 	%r4028, %r4027, %r4027, 16;
	add.s32 	%r4029, %r8535, %r4028;
	xor.b32  	%r4030, %r8535, %r4029;
	shf.l.wrap.b32 	%r4031, %r4030, %r4030, 12;
	add.s32 	%r4032, %r4027, %r4031;
	xor.b32  	%r4033, %r4028, %r4032;
	shf.l.wrap.b32 	%r4034, %r4033, %r4033, 8;
	add.s32 	%r4035, %r4029, %r4034;
	xor.b32  	%r4036, %r4031, %r4035;
	shf.l.wrap.b32 	%r4037, %r4036, %r4036, 7;
	add.s32 	%r4038, %r3996, %r4013;
	xor.b32  	%r4039, %r4034, %r4038;
	shf.l.wrap.b32 	%r4040, %r4039, %r4039, 16;
	add.s32 	%r4041, %r4023, %r4040;
	xor.b32  	%r4042, %r4013, %r4041;
	shf.l.wrap.b32 	%r4043, %r4042, %r4042, 12;
	add.s32 	%r4044, %r4038, %r4043;
	xor.b32  	%r4045, %r4040, %r4044;
	shf.l.wrap.b32 	%r4046, %r4045, %r4045, 8;
	add.s32 	%r4047, %r4041, %r4046;
	xor.b32  	%r4048, %r4043, %r4047;
	shf.l.wrap.b32 	%r4049, %r4048, %r4048, 7;
	add.s32 	%r4050, %r4008, %r4025;
	xor.b32  	%r4051, %r3998, %r4050;
	shf.l.wrap.b32 	%r4052, %r4051, %r4051, 16;
	add.s32 	%r4053, %r4035, %r4052;
	xor.b32  	%r4054, %r4025, %r4053;
	shf.l.wrap.b32 	%r4055, %r4054, %r4054, 12;
	add.s32 	%r4056, %r4050, %r4055;
	xor.b32  	%r4057, %r4052, %r4056;
	shf.l.wrap.b32 	%r4058, %r4057, %r4057, 8;
	add.s32 	%r4059, %r4053, %r4058;
	xor.b32  	%r4060, %r4055, %r4059;
	shf.l.wrap.b32 	%r4061, %r4060, %r4060, 7;
	add.s32 	%r4062, %r4020, %r4037;
	xor.b32  	%r4063, %r4010, %r4062;
	shf.l.wrap.b32 	%r4064, %r4063, %r4063, 16;
	add.s32 	%r4065, %r3999, %r4064;
	xor.b32  	%r4066, %r4037, %r4065;
	shf.l.wrap.b32 	%r4067, %r4066, %r4066, 12;
	add.s32 	%r4068, %r4062, %r4067;
	xor.b32  	%r4069, %r4064, %r4068;
	shf.l.wrap.b32 	%r4070, %r4069, %r4069, 8;
	add.s32 	%r4071, %r4065, %r4070;
	xor.b32  	%r4072, %r4067, %r4071;
	shf.l.wrap.b32 	%r4073, %r4072, %r4072, 7;
	add.s32 	%r4074, %r4032, %r4001;
	xor.b32  	%r4075, %r4022, %r4074;
	shf.l.wrap.b32 	%r4076, %r4075, %r4075, 16;
	add.s32 	%r4077, %r4011, %r4076;
	xor.b32  	%r4078, %r4001, %r4077;
	shf.l.wrap.b32 	%r4079, %r4078, %r4078, 12;
	add.s32 	%r4080, %r4074, %r4079;
	xor.b32  	%r4081, %r4076, %r4080;
	shf.l.wrap.b32 	%r4082, %r4081, %r4081, 8;
	add.s32 	%r4083, %r4077, %r4082;
	xor.b32  	%r4084, %r4079, %r4083;
	shf.l.wrap.b32 	%r4085, %r4084, %r4084, 7;
	add.s32 	%r4086, %r4044, %r4085;
	xor.b32  	%r4087, %r4058, %r4086;
	shf.l.wrap.b32 	%r4088, %r4087, %r4087, 16;
	add.s32 	%r4089, %r4071, %r4088;
	xor.b32  	%r4090, %r4085, %r4089;
	shf.l.wrap.b32 	%r4091, %r4090, %r4090, 12;
	add.s32 	%r4092, %r4086, %r4091;
	xor.b32  	%r4093, %r4088, %r4092;
	shf.l.wrap.b32 	%r4094, %r4093, %r4093, 8;
	add.s32 	%r4095, %r4089, %r4094;
	xor.b32  	%r4096, %r4091, %r4095;
	shf.l.wrap.b32 	%r4097, %r4096, %r4096, 7;
	add.s32 	%r4098, %r4056, %r4049;
	xor.b32  	%r4099, %r4070, %r4098;
	shf.l.wrap.b32 	%r4100, %r4099, %r4099, 16;
	add.s32 	%r4101, %r4083, %r4100;
	xor.b32  	%r4102, %r4049, %r4101;
	shf.l.wrap.b32 	%r4103, %r4102, %r4102, 12;
	add.s32 	%r4104, %r4098, %r4103;
	xor.b32  	%r4105, %r4100, %r4104;
	shf.l.wrap.b32 	%r4106, %r4105, %r4105, 8;
	add.s32 	%r4107, %r4101, %r4106;
	xor.b32  	%r4108, %r4103, %r4107;
	shf.l.wrap.b32 	%r4109, %r4108, %r4108, 7;
	add.s32 	%r4110, %r4068, %r4061;
	xor.b32  	%r4111, %r4082, %r4110;
	shf.l.wrap.b32 	%r4112, %r4111, %r4111, 16;
	add.s32 	%r4113, %r4047, %r4112;
	xor.b32  	%r4114, %r4061, %r4113;
	shf.l.wrap.b32 	%r4115, %r4114, %r4114, 12;
	add.s32 	%r4116, %r4110, %r4115;
	xor.b32  	%r4117, %r4112, %r4116;
	shf.l.wrap.b32 	%r4118, %r4117, %r4117, 8;
	add.s32 	%r4119, %r4113, %r4118;
	xor.b32  	%r4120, %r4115, %r4119;
	shf.l.wrap.b32 	%r4121, %r4120, %r4120, 7;
	add.s32 	%r4122, %r4080, %r4073;
	xor.b32  	%r4123, %r4046, %r4122;
	shf.l.wrap.b32 	%r4124, %r4123, %r4123, 16;
	add.s32 	%r4125, %r4059, %r4124;
	xor.b32  	%r4126, %r4073, %r4125;
	shf.l.wrap.b32 	%r4127, %r4126, %r4126, 12;
	add.s32 	%r4128, %r4122, %r4127;
	xor.b32  	%r4129, %r4124, %r4128;
	shf.l.wrap.b32 	%r4130, %r4129, %r4129, 8;
	add.s32 	%r4131, %r4125, %r4130;
	xor.b32  	%r4132, %r4127, %r4131;
	shf.l.wrap.b32 	%r4133, %r4132, %r4132, 7;
	add.s32 	%r4134, %r4092, %r4109;
	xor.b32  	%r4135, %r4130, %r4134;
	shf.l.wrap.b32 	%r4136, %r4135, %r4135, 16;
	add.s32 	%r4137, %r4119, %r4136;
	xor.b32  	%r4138, %r4109, %r4137;
	shf.l.wrap.b32 	%r4139, %r4138, %r4138, 12;
	add.s32 	%r4140, %r4134, %r4139;
	xor.b32  	%r4141, %r4136, %r4140;
	shf.l.wrap.b32 	%r4142, %r4141, %r4141, 8;
	add.s32 	%r4143, %r4137, %r4142;
	xor.b32  	%r4144, %r4139, %r4143;
	shf.l.wrap.b32 	%r4145, %r4144, %r4144, 7;
	add.s32 	%r4146, %r4104, %r4121;
	xor.b32  	%r4147, %r4094, %r4146;
	shf.l.wrap.b32 	%r4148, %r4147, %r4147, 16;
	add.s32 	%r4149, %r4131, %r4148;
	xor.b32  	%r4150, %r4121, %r4149;
	shf.l.wrap.b32 	%r4151, %r4150, %r4150, 12;
	add.s32 	%r4152, %r4146, %r4151;
	xor.b32  	%r4153, %r4148, %r4152;
	shf.l.wrap.b32 	%r4154, %r4153, %r4153, 8;
	add.s32 	%r4155, %r4149, %r4154;
	xor.b32  	%r4156, %r4151, %r4155;
	shf.l.wrap.b32 	%r4157, %r4156, %r4156, 7;
	add.s32 	%r4158, %r4116, %r4133;
	xor.b32  	%r4159, %r4106, %r4158;
	shf.l.wrap.b32 	%r4160, %r4159, %r4159, 16;
	add.s32 	%r4161, %r4095, %r4160;
	xor.b32  	%r4162, %r4133, %r4161;
	shf.l.wrap.b32 	%r4163, %r4162, %r4162, 12;
	add.s32 	%r4164, %r4158, %r4163;
	xor.b32  	%r4165, %r4160, %r4164;
	shf.l.wrap.b32 	%r4166, %r4165, %r4165, 8;
	add.s32 	%r4167, %r4161, %r4166;
	xor.b32  	%r4168, %r4163, %r4167;
	shf.l.wrap.b32 	%r4169, %r4168, %r4168, 7;
	add.s32 	%r4170, %r4128, %r4097;
	xor.b32  	%r4171, %r4118, %r4170;
	shf.l.wrap.b32 	%r4172, %r4171, %r4171, 16;
	add.s32 	%r4173, %r4107, %r4172;
	xor.b32  	%r4174, %r4097, %r4173;
	shf.l.wrap.b32 	%r4175, %r4174, %r4174, 12;
	add.s32 	%r4176, %r4170, %r4175;
	xor.b32  	%r4177, %r4172, %r4176;
	shf.l.wrap.b32 	%r4178, %r4177, %r4177, 8;
	add.s32 	%r4179, %r4173, %r4178;
	xor.b32  	%r4180, %r4175, %r4179;
	shf.l.wrap.b32 	%r4181, %r4180, %r4180, 7;
	add.s32 	%r4182, %r4140, %r4181;
	xor.b32  	%r4183, %r4154, %r4182;
	shf.l.wrap.b32 	%r4184, %r4183, %r4183, 16;
	add.s32 	%r4185, %r4167, %r4184;
	xor.b32  	%r4186, %r4181, %r4185;
	shf.l.wrap.b32 	%r4187, %r4186, %r4186, 12;
	add.s32 	%r4188, %r4182, %r4187;
	xor.b32  	%r4189, %r4184, %r4188;
	shf.l.wrap.b32 	%r4190, %r4189, %r4189, 8;
	add.s32 	%r4191, %r4185, %r4190;
	xor.b32  	%r4192, %r4187, %r4191;
	shf.l.wrap.b32 	%r4193, %r4192, %r4192, 7;
	add.s32 	%r4194, %r4152, %r4145;
	xor.b32  	%r4195, %r4166, %r4194;
	shf.l.wrap.b32 	%r4196, %r4195, %r4195, 16;
	add.s32 	%r4197, %r4179, %r4196;
	xor.b32  	%r4198, %r4145, %r4197;
	shf.l.wrap.b32 	%r4199, %r4198, %r4198, 12;
	add.s32 	%r4200, %r4194, %r4199;
	xor.b32  	%r4201, %r4196, %r4200;
	shf.l.wrap.b32 	%r4202, %r4201, %r4201, 8;
	add.s32 	%r4203, %r4197, %r4202;
	xor.b32  	%r4204, %r4199, %r4203;
	shf.l.wrap.b32 	%r4205, %r4204, %r4204, 7;
	add.s32 	%r4206, %r4164, %r4157;
	xor.b32  	%r4207, %r4178, %r4206;
	shf.l.wrap.b32 	%r4208, %r4207, %r4207, 16;
	add.s32 	%r4209, %r4143, %r4208;
	xor.b32  	%r4210, %r4157, %r4209;
	shf.l.wrap.b32 	%r4211, %r4210, %r4210, 12;
	add.s32 	%r4212, %r4206, %r4211;
	xor.b32  	%r4213, %r4208, %r4212;
	shf.l.wrap.b32 	%r4214, %r4213, %r4213, 8;
	add.s32 	%r4215, %r4209, %r4214;
	xor.b32  	%r4216, %r4211, %r4215;
	shf.l.wrap.b32 	%r4217, %r4216, %r4216, 7;
	add.s32 	%r4218, %r4176, %r4169;
	xor.b32  	%r4219, %r4142, %r4218;
	shf.l.wrap.b32 	%r4220, %r4219, %r4219, 16;
	add.s32 	%r4221, %r4155, %r4220;
	xor.b32  	%r4222, %r4169, %r4221;
	shf.l.wrap.b32 	%r4223, %r4222, %r4222, 12;
	add.s32 	%r4224, %r4218, %r4223;
	xor.b32  	%r4225, %r4220, %r4224;
	shf.l.wrap.b32 	%r4226, %r4225, %r4225, 8;
	add.s32 	%r4227, %r4221, %r4226;
	xor.b32  	%r4228, %r4223, %r4227;
	shf.l.wrap.b32 	%r4229, %r4228, %r4228, 7;
	add.s32 	%r4230, %r4188, %r4205;
	xor.b32  	%r4231, %r4226, %r4230;
	shf.l.wrap.b32 	%r4232, %r4231, %r4231, 16;
	add.s32 	%r4233, %r4215, %r4232;
	xor.b32  	%r4234, %r4205, %r4233;
	shf.l.wrap.b32 	%r4235, %r4234, %r4234, 12;
	add.s32 	%r4236, %r4230, %r4235;
	xor.b32  	%r4237, %r4232, %r4236;
	shf.l.wrap.b32 	%r4238, %r4237, %r4237, 8;
	add.s32 	%r4239, %r4233, %r4238;
	xor.b32  	%r4240, %r4235, %r4239;
	shf.l.wrap.b32 	%r4241, %r4240, %r4240, 7;
	add.s32 	%r4242, %r4200, %r4217;
	xor.b32  	%r4243, %r4190, %r4242;
	shf.l.wrap.b32 	%r4244, %r4243, %r4243, 16;
	add.s32 	%r4245, %r4227, %r4244;
	xor.b32  	%r4246, %r4217, %r4245;
	shf.l.wrap.b32 	%r4247, %r4246, %r4246, 12;
	add.s32 	%r4248, %r4242, %r4247;
	xor.b32  	%r4249, %r4244, %r4248;
	shf.l.wrap.b32 	%r4250, %r4249, %r4249, 8;
	add.s32 	%r4251, %r4245, %r4250;
	xor.b32  	%r4252, %r4247, %r4251;
	shf.l.wrap.b32 	%r4253, %r4252, %r4252, 7;
	add.s32 	%r4254, %r4212, %r4229;
	xor.b32  	%r4255, %r4202, %r4254;
	shf.l.wrap.b32 	%r4256, %r4255, %r4255, 16;
	add.s32 	%r4257, %r4191, %r4256;
	xor.b32  	%r4258, %r4229, %r4257;
	shf.l.wrap.b32 	%r4259, %r4258, %r4258, 12;
	add.s32 	%r4260, %r4254, %r4259;
	xor.b32  	%r4261, %r4256, %r4260;
	shf.l.wrap.b32 	%r4262, %r4261, %r4261, 8;
	add.s32 	%r4263, %r4257, %r4262;
	xor.b32  	%r4264, %r4259, %r4263;
	shf.l.wrap.b32 	%r4265, %r4264, %r4264, 7;
	add.s32 	%r4266, %r4224, %r4193;
	xor.b32  	%r4267, %r4214, %r4266;
	shf.l.wrap.b32 	%r4268, %r4267, %r4267, 16;
	add.s32 	%r4269, %r4203, %r4268;
	xor.b32  	%r4270, %r4193, %r4269;
	shf.l.wrap.b32 	%r4271, %r4270, %r4270, 12;
	add.s32 	%r4272, %r4266, %r4271;
	xor.b32  	%r4273, %r4268, %r4272;
	shf.l.wrap.b32 	%r4274, %r4273, %r4273, 8;
	add.s32 	%r4275, %r4269, %r4274;
	xor.b32  	%r4276, %r4271, %r4275;
	shf.l.wrap.b32 	%r4277, %r4276, %r4276, 7;
	add.s32 	%r4278, %r4236, %r4277;
	xor.b32  	%r4279, %r4250, %r4278;
	shf.l.wrap.b32 	%r4280, %r4279, %r4279, 16;
	add.s32 	%r4281, %r4263, %r4280;
	xor.b32  	%r4282, %r4277, %r4281;
	shf.l.wrap.b32 	%r4283, %r4282, %r4282, 12;
	add.s32 	%r4284, %r4278, %r4283;
	xor.b32  	%r4285, %r4280, %r4284;
	shf.l.wrap.b32 	%r4286, %r4285, %r4285, 8;
	add.s32 	%r4287, %r4281, %r4286;
	xor.b32  	%r4288, %r4283, %r4287;
	shf.l.wrap.b32 	%r4289, %r4288, %r4288, 7;
	add.s32 	%r4290, %r4248, %r4241;
	xor.b32  	%r4291, %r4262, %r4290;
	shf.l.wrap.b32 	%r4292, %r4291, %r4291, 16;
	add.s32 	%r4293, %r4275, %r4292;
	xor.b32  	%r4294, %r4241, %r4293;
	shf.l.wrap.b32 	%r4295, %r4294, %r4294, 12;
	add.s32 	%r4296, %r4290, %r4295;
	xor.b32  	%r4297, %r4292, %r4296;
	shf.l.wrap.b32 	%r4298, %r4297, %r4297, 8;
	add.s32 	%r4299, %r4293, %r4298;
	xor.b32  	%r4300, %r4295, %r4299;
	shf.l.wrap.b32 	%r4301, %r4300, %r4300, 7;
	add.s32 	%r4302, %r4260, %r4253;
	xor.b32  	%r4303, %r4274, %r4302;
	shf.l.wrap.b32 	%r4304, %r4303, %r4303, 16;
	add.s32 	%r4305, %r4239, %r4304;
	xor.b32  	%r4306, %r4253, %r4305;
	shf.l.wrap.b32 	%r4307, %r4306, %r4306, 12;
	add.s32 	%r4308, %r4302, %r4307;
	xor.b32  	%r4309, %r4304, %r4308;
	shf.l.wrap.b32 	%r4310, %r4309, %r4309, 8;
	add.s32 	%r4311, %r4305, %r4310;
	xor.b32  	%r4312, %r4307, %r4311;
	shf.l.wrap.b32 	%r4313, %r4312, %r4312, 7;
	add.s32 	%r4314, %r4272, %r4265;
	xor.b32  	%r4315, %r4238, %r4314;
	shf.l.wrap.b32 	%r4316, %r4315, %r4315, 16;
	add.s32 	%r4317, %r4251, %r4316;
	xor.b32  	%r4318, %r4265, %r4317;
	shf.l.wrap.b32 	%r4319, %r4318, %r4318, 12;
	add.s32 	%r4320, %r4314, %r4319;
	xor.b32  	%r4321, %r4316, %r4320;
	shf.l.wrap.b32 	%r4322, %r4321, %r4321, 8;
	add.s32 	%r4323, %r4317, %r4322;
	xor.b32  	%r4324, %r4319, %r4323;
	shf.l.wrap.b32 	%r4325, %r4324, %r4324, 7;
	add.s32 	%r4326, %r4284, %r4301;
	xor.b32  	%r4327, %r4322, %r4326;
	shf.l.wrap.b32 	%r4328, %r4327, %r4327, 16;
	add.s32 	%r4329, %r4311, %r4328;
	xor.b32  	%r4330, %r4301, %r4329;
	shf.l.wrap.b32 	%r4331, %r4330, %r4330, 12;
	add.s32 	%r4332, %r4326, %r4331;
	xor.b32  	%r4333, %r4328, %r4332;
	shf.l.wrap.b32 	%r4334, %r4333, %r4333, 8;
	add.s32 	%r4335, %r4329, %r4334;
	xor.b32  	%r4336, %r4331, %r4335;
	shf.l.wrap.b32 	%r4337, %r4336, %r4336, 7;
	add.s32 	%r4338, %r4296, %r4313;
	xor.b32  	%r4339, %r4286, %r4338;
	shf.l.wrap.b32 	%r4340, %r4339, %r4339, 16;
	add.s32 	%r4341, %r4323, %r4340;
	xor.b32  	%r4342, %r4313, %r4341;
	shf.l.wrap.b32 	%r4343, %r4342, %r4342, 12;
	add.s32 	%r4344, %r4338, %r4343;
	xor.b32  	%r4345, %r4340, %r4344;
	shf.l.wrap.b32 	%r4346, %r4345, %r4345, 8;
	add.s32 	%r4347, %r4341, %r4346;
	xor.b32  	%r4348, %r4343, %r4347;
	shf.l.wrap.b32 	%r4349, %r4348, %r4348, 7;
	add.s32 	%r4350, %r4308, %r4325;
	xor.b32  	%r4351, %r4298, %r4350;
	shf.l.wrap.b32 	%r4352, %r4351, %r4351, 16;
	add.s32 	%r4353, %r4287, %r4352;
	xor.b32  	%r4354, %r4325, %r4353;
	shf.l.wrap.b32 	%r4355, %r4354, %r4354, 12;
	add.s32 	%r4356, %r4350, %r4355;
	xor.b32  	%r4357, %r4352, %r4356;
	shf.l.wrap.b32 	%r4358, %r4357, %r4357, 8;
	add.s32 	%r4359, %r4353, %r4358;
	xor.b32  	%r4360, %r4355, %r4359;
	shf.l.wrap.b32 	%r4361, %r4360, %r4360, 7;
	add.s32 	%r4362, %r4320, %r4289;
	xor.b32  	%r4363, %r4310, %r4362;
	shf.l.wrap.b32 	%r4364, %r4363, %r4363, 16;
	add.s32 	%r4365, %r4299, %r4364;
	xor.b32  	%r4366, %r4289, %r4365;
	shf.l.wrap.b32 	%r4367, %r4366, %r4366, 12;
	add.s32 	%r4368, %r4362, %r4367;
	xor.b32  	%r4369, %r4364, %r4368;
	shf.l.wrap.b32 	%r4370, %r4369, %r4369, 8;
	add.s32 	%r4371, %r4365, %r4370;
	xor.b32  	%r4372, %r4367, %r4371;
	shf.l.wrap.b32 	%r4373, %r4372, %r4372, 7;
	add.s32 	%r8540, %r3990, %r4332;
	add.s32 	%r8541, %r4002, %r4344;
	add.s32 	%r8542, %r4014, %r4356;
	add.s32 	%r8543, %r4026, %r4368;
	add.s32 	%r8539, %r8532, %r4373;
	add.s32 	%r8538, %r8533, %r4337;
	add.s32 	%r8537, %r8534, %r4349;
	add.s32 	%r8536, %r8535, %r4361;
	xor.b32  	%r4374, %r3991, 1;
	shf.l.wrap.b32 	%r4375, %r3991, %r4374, 16;
	add.s32 	%r4376, %r8532, %r4375;
	xor.b32  	%r4377, %r8532, %r4376;
	shf.l.wrap.b32 	%r4378, %r4377, %r4377, 12;
	add.s32 	%r4379, %r3991, %r4378;
	xor.b32  	%r4380, %r4375, %r4379;
	shf.l.wrap.b32 	%r4381, %r4380, %r4380, 8;
	add.s32 	%r4382, %r4376, %r4381;
	xor.b32  	%r4383, %r4378, %r4382;
	shf.l.wrap.b32 	%r4384, %r4383, %r4383, 7;
	add.s32 	%r4385, %r4379, %r4013;
	xor.b32  	%r4386, %r4034, %r4385;
	shf.l.wrap.b32 	%r4387, %r4386, %r4386, 16;
	add.s32 	%r4388, %r4023, %r4387;
	xor.b32  	%r4389, %r4013, %r4388;
	shf.l.wrap.b32 	%r4390, %r4389, %r4389, 12;
	add.s32 	%r4391, %r4385, %r4390;
	xor.b32  	%r4392, %r4387, %r4391;
	shf.l.wrap.b32 	%r4393, %r4392, %r4392, 8;
	add.s32 	%r4394, %r4388, %r4393;
	xor.b32  	%r4395, %r4390, %r4394;
	shf.l.wrap.b32 	%r4396, %r4395, %r4395, 7;
	xor.b32  	%r4397, %r4381, %r4050;
	shf.l.wrap.b32 	%r4398, %r4397, %r4397, 16;
	add.s32 	%r4399, %r4035, %r4398;
	xor.b32  	%r4400, %r4025, %r4399;
	shf.l.wrap.b32 	%r4401, %r4400, %r4400, 12;
	add.s32 	%r4402, %r4050, %r4401;
	xor.b32  	%r4403, %r4398, %r4402;
	shf.l.wrap.b32 	%r4404, %r4403, %r4403, 8;
	add.s32 	%r4405, %r4399, %r4404;
	xor.b32  	%r4406, %r4401, %r4405;
	shf.l.wrap.b32 	%r4407, %r4406, %r4406, 7;
	add.s32 	%r4408, %r4382, %r4064;
	xor.b32  	%r4409, %r4037, %r4408;
	shf.l.wrap.b32 	%r4410, %r4409, %r4409, 12;
	add.s32 	%r4411, %r4062, %r4410;
	xor.b32  	%r4412, %r4064, %r4411;
	shf.l.wrap.b32 	%r4413, %r4412, %r4412, 8;
	add.s32 	%r4414, %r4408, %r4413;
	xor.b32  	%r4415, %r4410, %r4414;
	shf.l.wrap.b32 	%r4416, %r4415, %r4415, 7;
	add.s32 	%r4417, %r4032, %r4384;
	xor.b32  	%r4418, %r4022, %r4417;
	shf.l.wrap.b32 	%r4419, %r4418, %r4418, 16;
	add.s32 	%r4420, %r4011, %r4419;
	xor.b32  	%r4421, %r4384, %r4420;
	shf.l.wrap.b32 	%r4422, %r4421, %r4421, 12;
	add.s32 	%r4423, %r4417, %r4422;
	xor.b32  	%r4424, %r4419, %r4423;
	shf.l.wrap.b32 	%r4425, %r4424, %r4424, 8;
	add.s32 	%r4426, %r4420, %r4425;
	xor.b32  	%r4427, %r4422, %r4426;
	shf.l.wrap.b32 	%r4428, %r4427, %r4427, 7;
	add.s32 	%r4429, %r4391, %r4428;
	xor.b32  	%r4430, %r4404, %r4429;
	shf.l.wrap.b32 	%r4431, %r4430, %r4430, 16;
	add.s32 	%r4432, %r4414, %r4431;
	xor.b32  	%r4433, %r4428, %r4432;
	shf.l.wrap.b32 	%r4434, %r4433, %r4433, 12;
	add.s32 	%r4435, %r4429, %r4434;
	xor.b32  	%r4436, %r4431, %r4435;
	shf.l.wrap.b32 	%r4437, %r4436, %r4436, 8;
	add.s32 	%r4438, %r4432, %r4437;
	xor.b32  	%r4439, %r4434, %r4438;
	shf.l.wrap.b32 	%r4440, %r4439, %r4439, 7;
	add.s32 	%r4441, %r4402, %r4396;
	xor.b32  	%r4442, %r4413, %r4441;
	shf.l.wrap.b32 	%r4443, %r4442, %r4442, 16;
	add.s32 	%r4444, %r4426, %r4443;
	xor.b32  	%r4445, %r4396, %r4444;
	shf.l.wrap.b32 	%r4446, %r4445, %r4445, 12;
	add.s32 	%r4447, %r4441, %r4446;
	xor.b32  	%r4448, %r4443, %r4447;
	shf.l.wrap.b32 	%r4449, %r4448, %r4448, 8;
	add.s32 	%r4450, %r4444, %r4449;
	xor.b32  	%r4451, %r4446, %r4450;
	shf.l.wrap.b32 	%r4452, %r4451, %r4451, 7;
	add.s32 	%r4453, %r4411, %r4407;
	xor.b32  	%r4454, %r4425, %r4453;
	shf.l.wrap.b32 	%r4455, %r4454, %r4454, 16;
	add.s32 	%r4456, %r4394, %r4455;
	xor.b32  	%r4457, %r4407, %r4456;
	shf.l.wrap.b32 	%r4458, %r4457, %r4457, 12;
	add.s32 	%r4459, %r4453, %r4458;
	xor.b32  	%r4460, %r4455, %r4459;
	shf.l.wrap.b32 	%r4461, %r4460, %r4460, 8;
	add.s32 	%r4462, %r4456, %r4461;
	xor.b32  	%r4463, %r4458, %r4462;
	shf.l.wrap.b32 	%r4464, %r4463, %r4463, 7;
	add.s32 	%r4465, %r4423, %r4416;
	xor.b32  	%r4466, %r4393, %r4465;
	shf.l.wrap.b32 	%r4467, %r4466, %r4466, 16;
	add.s32 	%r4468, %r4405, %r4467;
	xor.b32  	%r4469, %r4416, %r4468;
	shf.l.wrap.b32 	%r4470, %r4469, %r4469, 12;
	add.s32 	%r4471, %r4465, %r4470;
	xor.b32  	%r4472, %r4467, %r4471;
	shf.l.wrap.b32 	%r4473, %r4472, %r4472, 8;
	add.s32 	%r4474, %r4468, %r4473;
	xor.b32  	%r4475, %r4470, %r4474;
	shf.l.wrap.b32 	%r4476, %r4475, %r4475, 7;
	add.s32 	%r4477, %r4435, %r4452;
	xor.b32  	%r4478, %r4473, %r4477;
	shf.l.wrap.b32 	%r4479, %r4478, %r4478, 16;
	add.s32 	%r4480, %r4462, %r4479;
	xor.b32  	%r4481, %r4452, %r4480;
	shf.l.wrap.b32 	%r4482, %r4481, %r4481, 12;
	add.s32 	%r4483, %r4477, %r4482;
	xor.b32  	%r4484, %r4479, %r4483;
	shf.l.wrap.b32 	%r4485, %r4484, %r4484, 8;
	add.s32 	%r4486, %r4480, %r4485;
	xor.b32  	%r4487, %r4482, %r4486;
	shf.l.wrap.b32 	%r4488, %r4487, %r4487, 7;
	add.s32 	%r4489, %r4447, %r4464;
	xor.b32  	%r4490, %r4437, %r4489;
	shf.l.wrap.b32 	%r4491, %r4490, %r4490, 16;
	add.s32 	%r4492, %r4474, %r4491;
	xor.b32  	%r4493, %r4464, %r4492;
	shf.l.wrap.b32 	%r4494, %r4493, %r4493, 12;
	add.s32 	%r4495, %r4489, %r4494;
	xor.b32  	%r4496, %r4491, %r4495;
	shf.l.wrap.b32 	%r4497, %r4496, %r4496, 8;
	add.s32 	%r4498, %r4492, %r4497;
	xor.b32  	%r4499, %r4494, %r4498;
	shf.l.wrap.b32 	%r4500, %r4499, %r4499, 7;
	add.s32 	%r4501, %r4459, %r4476;
	xor.b32  	%r4502, %r4449, %r4501;
	shf.l.wrap.b32 	%r4503, %r4502, %r4502, 16;
	add.s32 	%r4504, %r4438, %r4503;
	xor.b32  	%r4505, %r4476, %r4504;
	shf.l.wrap.b32 	%r4506, %r4505, %r4505, 12;
	add.s32 	%r4507, %r4501, %r4506;
	xor.b32  	%r4508, %r4503, %r4507;
	shf.l.wrap.b32 	%r4509, %r4508, %r4508, 8;
	add.s32 	%r4510, %r4504, %r4509;
	xor.b32  	%r4511, %r4506, %r4510;
	shf.l.wrap.b32 	%r4512, %r4511, %r4511, 7;
	add.s32 	%r4513, %r4471, %r4440;
	xor.b32  	%r4514, %r4461, %r4513;
	shf.l.wrap.b32 	%r4515, %r4514, %r4514, 16;
	add.s32 	%r4516, %r4450, %r4515;
	xor.b32  	%r4517, %r4440, %r4516;
	shf.l.wrap.b32 	%r4518, %r4517, %r4517, 12;
	add.s32 	%r4519, %r4513, %r4518;
	xor.b32  	%r4520, %r4515, %r4519;
	shf.l.wrap.b32 	%r4521, %r4520, %r4520, 8;
	add.s32 	%r4522, %r4516, %r4521;
	xor.b32  	%r4523, %r4518, %r4522;
	shf.l.wrap.b32 	%r4524, %r4523, %r4523, 7;
	add.s32 	%r4525, %r4483, %r4524;
	xor.b32  	%r4526, %r4497, %r4525;
	shf.l.wrap.b32 	%r4527, %r4526, %r4526, 16;
	add.s32 	%r4528, %r4510, %r4527;
	xor.b32  	%r4529, %r4524, %r4528;
	shf.l.wrap.b32 	%r4530, %r4529, %r4529, 12;
	add.s32 	%r4531, %r4525, %r4530;
	xor.b32  	%r4532, %r4527, %r4531;
	shf.l.wrap.b32 	%r4533, %r4532, %r4532, 8;
	add.s32 	%r4534, %r4528, %r4533;
	xor.b32  	%r4535, %r4530, %r4534;
	shf.l.wrap.b32 	%r4536, %r4535, %r4535, 7;
	add.s32 	%r4537, %r4495, %r4488;
	xor.b32  	%r4538, %r4509, %r4537;
	shf.l.wrap.b32 	%r4539, %r4538, %r4538, 16;
	add.s32 	%r4540, %r4522, %r4539;
	xor.b32  	%r4541, %r4488, %r4540;
	shf.l.wrap.b32 	%r4542, %r4541, %r4541, 12;
	add.s32 	%r4543, %r4537, %r4542;
	xor.b32  	%r4544, %r4539, %r4543;
	shf.l.wrap.b32 	%r4545, %r4544, %r4544, 8;
	add.s32 	%r4546, %r4540, %r4545;
	xor.b32  	%r4547, %r4542, %r4546;
	shf.l.wrap.b32 	%r4548, %r4547, %r4547, 7;
	add.s32 	%r4549, %r4507, %r4500;
	xor.b32  	%r4550, %r4521, %r4549;
	shf.l.wrap.b32 	%r4551, %r4550, %r4550, 16;
	add.s32 	%r4552, %r4486, %r4551;
	xor.b32  	%r4553, %r4500, %r4552;
	shf.l.wrap.b32 	%r4554, %r4553, %r4553, 12;
	add.s32 	%r4555, %r4549, %r4554;
	xor.b32  	%r4556, %r4551, %r4555;
	shf.l.wrap.b32 	%r4557, %r4556, %r4556, 8;
	add.s32 	%r4558, %r4552, %r4557;
	xor.b32  	%r4559, %r4554, %r4558;
	shf.l.wrap.b32 	%r4560, %r4559, %r4559, 7;
	add.s32 	%r4561, %r4519, %r4512;
	xor.b32  	%r4562, %r4485, %r4561;
	shf.l.wrap.b32 	%r4563, %r4562, %r4562, 16;
	add.s32 	%r4564, %r4498, %r4563;
	xor.b32  	%r4565, %r4512, %r4564;
	shf.l.wrap.b32 	%r4566, %r4565, %r4565, 12;
	add.s32 	%r4567, %r4561, %r4566;
	xor.b32  	%r4568, %r4563, %r4567;
	shf.l.wrap.b32 	%r4569, %r4568, %r4568, 8;
	add.s32 	%r4570, %r4564, %r4569;
	xor.b32  	%r4571, %r4566, %r4570;
	shf.l.wrap.b32 	%r4572, %r4571, %r4571, 7;
	add.s32 	%r4573, %r4531, %r4548;
	xor.b32  	%r4574, %r4569, %r4573;
	shf.l.wrap.b32 	%r4575, %r4574, %r4574, 16;
	add.s32 	%r4576, %r4558, %r4575;
	xor.b32  	%r4577, %r4548, %r4576;
	shf.l.wrap.b32 	%r4578, %r4577, %r4577, 12;
	add.s32 	%r4579, %r4573, %r4578;
	xor.b32  	%r4580, %r4575, %r4579;
	shf.l.wrap.b32 	%r4581, %r4580, %r4580, 8;
	add.s32 	%r4582, %r4576, %r4581;
	xor.b32  	%r4583, %r4578, %r4582;
	shf.l.wrap.b32 	%r4584, %r4583, %r4583, 7;
	add.s32 	%r4585, %r4543, %r4560;
	xor.b32  	%r4586, %r4533, %r4585;
	shf.l.wrap.b32 	%r4587, %r4586, %r4586, 16;
	add.s32 	%r4588, %r4570, %r4587;
	xor.b32  	%r4589, %r4560, %r4588;
	shf.l.wrap.b32 	%r4590, %r4589, %r4589, 12;
	add.s32 	%r4591, %r4585, %r4590;
	xor.b32  	%r4592, %r4587, %r4591;
	shf.l.wrap.b32 	%r4593, %r4592, %r4592, 8;
	add.s32 	%r4594, %r4588, %r4593;
	xor.b32  	%r4595, %r4590, %r4594;
	shf.l.wrap.b32 	%r4596, %r4595, %r4595, 7;
	add.s32 	%r4597, %r4555, %r4572;
	xor.b32  	%r4598, %r4545, %r4597;
	shf.l.wrap.b32 	%r4599, %r4598, %r4598, 16;
	add.s32 	%r4600, %r4534, %r4599;
	xor.b32  	%r4601, %r4572, %r4600;
	shf.l.wrap.b32 	%r4602, %r4601, %r4601, 12;
	add.s32 	%r4603, %r4597, %r4602;
	xor.b32  	%r4604, %r4599, %r4603;
	shf.l.wrap.b32 	%r4605, %r4604, %r4604, 8;
	add.s32 	%r4606, %r4600, %r4605;
	xor.b32  	%r4607, %r4602, %r4606;
	shf.l.wrap.b32 	%r4608, %r4607, %r4607, 7;
	add.s32 	%r4609, %r4567, %r4536;
	xor.b32  	%r4610, %r4557, %r4609;
	shf.l.wrap.b32 	%r4611, %r4610, %r4610, 16;
	add.s32 	%r4612, %r4546, %r4611;
	xor.b32  	%r4613, %r4536, %r4612;
	shf.l.wrap.b32 	%r4614, %r4613, %r4613, 12;
	add.s32 	%r4615, %r4609, %r4614;
	xor.b32  	%r4616, %r4611, %r4615;
	shf.l.wrap.b32 	%r4617, %r4616, %r4616, 8;
	add.s32 	%r4618, %r4612, %r4617;
	xor.b32  	%r4619, %r4614, %r4618;
	shf.l.wrap.b32 	%r4620, %r4619, %r4619, 7;
	add.s32 	%r4621, %r4579, %r4620;
	xor.b32  	%r4622, %r4593, %r4621;
	shf.l.wrap.b32 	%r4623, %r4622, %r4622, 16;
	add.s32 	%r4624, %r4606, %r4623;
	xor.b32  	%r4625, %r4620, %r4624;
	shf.l.wrap.b32 	%r4626, %r4625, %r4625, 12;
	add.s32 	%r4627, %r4621, %r4626;
	xor.b32  	%r4628, %r4623, %r4627;
	shf.l.wrap.b32 	%r4629, %r4628, %r4628, 8;
	add.s32 	%r4630, %r4591, %r4584;
	xor.b32  	%r4631, %r4605, %r4630;
	shf.l.wrap.b32 	%r4632, %r4631, %r4631, 16;
	add.s32 	%r4633, %r4618, %r4632;
	xor.b32  	%r4634, %r4584, %r4633;
	shf.l.wrap.b32 	%r4635, %r4634, %r4634, 12;
	add.s32 	%r4636, %r4630, %r4635;
	xor.b32  	%r4637, %r4632, %r4636;
	shf.l.wrap.b32 	%r4638, %r4637, %r4637, 8;
	add.s32 	%r4639, %r4633, %r4638;
	xor.b32  	%r4640, %r4635, %r4639;
	shf.l.wrap.b32 	%r4641, %r4640, %r4640, 7;
	add.s32 	%r4642, %r4603, %r4596;
	xor.b32  	%r4643, %r4617, %r4642;
	shf.l.wrap.b32 	%r4644, %r4643, %r4643, 16;
	add.s32 	%r4645, %r4582, %r4644;
	xor.b32  	%r4646, %r4596, %r4645;
	shf.l.wrap.b32 	%r4647, %r4646, %r4646, 12;
	add.s32 	%r4648, %r4642, %r4647;
	xor.b32  	%r4649, %r4644, %r4648;
	shf.l.wrap.b32 	%r4650, %r4649, %r4649, 8;
	add.s32 	%r4651, %r4645, %r4650;
	xor.b32  	%r4652, %r4647, %r4651;
	shf.l.wrap.b32 	%r4653, %r4652, %r4652, 7;
	add.s32 	%r4654, %r4615, %r4608;
	xor.b32  	%r4655, %r4581, %r4654;
	shf.l.wrap.b32 	%r4656, %r4655, %r4655, 16;
	add.s32 	%r4657, %r4594, %r4656;
	xor.b32  	%r4658, %r4608, %r4657;
	shf.l.wrap.b32 	%r4659, %r4658, %r4658, 12;
	add.s32 	%r4660, %r4654, %r4659;
	xor.b32  	%r4661, %r4656, %r4660;
	shf.l.wrap.b32 	%r4662, %r4661, %r4661, 8;
	add.s32 	%r4663, %r4657, %r4662;
	add.s32 	%r4664, %r4627, %r4641;
	xor.b32  	%r4665, %r4662, %r4664;
	shf.l.wrap.b32 	%r4666, %r4665, %r4665, 16;
	add.s32 	%r4667, %r4651, %r4666;
	xor.b32  	%r4668, %r4641, %r4667;
	shr.u32 	%r4669, %r4668, 20;
	add.s32 	%r4670, %r4664, %r4669;
	add.s32 	%r4671, %r4636, %r4653;
	xor.b32  	%r4672, %r4629, %r4671;
	shf.l.wrap.b32 	%r4673, %r4672, %r4672, 16;
	add.s32 	%r4674, %r4663, %r4673;
	xor.b32  	%r4675, %r4653, %r4674;
	shr.u32 	%r4676, %r4675, 20;
	add.s32 	%r4677, %r4671, %r4676;
	add.s32 	%r4678, %r3990, %r4670;
	add.s32 	%r4679, %r4002, %r4677;
	add.s32 	%r4680, %r8530, 10;
	mov.u32 	%r4681, %tid.x;
	shl.b32 	%r4682, %r4681, 3;
	and.b32  	%r4683, %r4682, 7936;
	mov.u32 	%r4684, %ctaid.x;
	shl.b32 	%r4685, %r4684, 11;
	add.s32 	%r4686, %r4683, %r4685;
	and.b32  	%r4687, %r4681, 31;
	or.b32  	%r4688, %r4686, %r4687;
	add.s32 	%r4689, %r4688, %r831;
	shr.u32 	%r4690, %r4689, %r4680;
	and.b32  	%r4691, %r4690, 1;
	setp.eq.b32 	%p14, %r4691, 1;
	selp.b32 	%r4692, %r4679, %r4678, %p14;
	cvt.u16.u32 	%rs24, %r4692;
	and.b16  	%rs34, %rs24, 1;
	and.b16  	%rs25, %rs35, 255;
	setp.ne.s16 	%p15, %rs25, 1;
	@%p15 bra 	$L__BB3_20;
	add.s32 	%r4693, %r8530, 10;
	mov.u32 	%r4694, %tid.x;
	shl.b32 	%r4695, %r4694, 3;
	and.b32  	%r4696, %r4695, 7936;
	mov.u32 	%r4697, %ctaid.x;
	shl.b32 	%r4698, %r4697, 11;
	add.s32 	%r4699, %r4696, %r4698;
	and.b32  	%r4700, %r4694, 31;
	or.b32  	%r4701, %r4699, %r4700;
	add.s32 	%r4702, %r4701, %r831;
	shr.u32 	%r4703, %r4702, %r4693;
	and.b32  	%r4704, %r4703, 1;
	setp.eq.b32 	%p16, %r4704, 1;
	ld.global.u32 	%r4705, [%rd78+-12];
	selp.b32 	%r4706, %r8539, %r8540, %p16;
	xor.b32  	%r4707, %r4706, %r4705;
	selp.b32 	%r4708, %r8538, %r8541, %p16;
	selp.b32 	%r8539, %r4707, %r8539, %p16;
	selp.b32 	%r8540, %r8540, %r4707, %p16;
	ld.global.u32 	%r4709, [%rd78+-8];
	xor.b32  	%r4710, %r4708, %r4709;
	selp.b32 	%r4711, %r8537, %r8542, %p16;
	selp.b32 	%r8538, %r4710, %r8538, %p16;
	selp.b32 	%r8541, %r8541, %r4710, %p16;
	ld.global.u32 	%r4712, [%rd78+-4];
	xor.b32  	%r4713, %r4711, %r4712;
	selp.b32 	%r4714, %r8536, %r8543, %p16;
	selp.b32 	%r8537, %r4713, %r8537, %p16;
	selp.b32 	%r8542, %r8542, %r4713, %p16;
	ld.global.u32 	%r4715, [%rd78];
	xor.b32  	%r4716, %r4714, %r4715;
	selp.b64 	%rd28, 445, 420, %p16;
	selp.b32 	%r8536, %r4716, %r8536, %p16;
	selp.b32 	%r8543, %r8543, %r4716, %p16;
	add.s64 	%rd29, %rd79, %rd28;
	ld.global.u8 	%rs26, [%rd29];
	xor.b16  	%rs34, %rs26, %rs34;
$L__BB3_20:
	add.s32 	%r4717, %r8530, 10;
	mov.u32 	%r4718, %tid.x;
	shl.b32 	%r4719, %r4718, 3;
	and.b32  	%r4720, %r4719, 7936;
	mov.u32 	%r4721, %ctaid.x;
	shl.b32 	%r4722, %r4721, 11;
	add.s32 	%r4723, %r4720, %r4722;
	and.b32  	%r4724, %r4718, 31;
	or.b32  	%r4725, %r4723, %r4724;
	add.s32 	%r4726, %r4725, %r831;
	shr.u32 	%r4727, %r4726, %r4717;
	and.b32  	%r4728, %r4727, 1;
	setp.eq.b32 	%p17, %r4728, 1;
	selp.b32 	%r8532, %r8539, %r8540, %p17;
	selp.b32 	%r8533, %r8538, %r8541, %p17;
	selp.b32 	%r8534, %r8537, %r8542, %p17;
	selp.b32 	%r8535, %r8536, %r8543, %p17;
	add.s32 	%r878, %r8531, 1;
	add.s32 	%r4729, %r8531, -10;
	add.s32 	%r8530, %r8530, -1;
	add.s64 	%rd79, %rd79, 1;
	add.s64 	%rd78, %rd78, 16;
	setp.lt.u32 	%p18, %r4729, %r838;
	mov.u32 	%r8531, %r878;
	mov.u16 	%rs35, %rs34;
	@%p18 bra 	$L__BB3_18;
$L__BB3_21:
	and.b16  	%rs27, %rs34, 255;
	setp.eq.s16 	%p19, %rs27, 1;
	@%p19 bra 	$L__BB3_22;
	bra.uni 	$L__BB3_23;
$L__BB3_22:
	ld.param.u64 	%rd73, [fused_batch_pir_kernel_8_param_1];
	cvta.to.global.u64 	%rd30, %rd73;
	mul.wide.u32 	%rd31, %r8525, 488;
	add.s64 	%rd32, %rd30, %rd31;
	ld.global.u32 	%r4730, [%rd32+472];
	xor.b32  	%r8532, %r8532, %r4730;
$L__BB3_23:
	setp.ne.s16 	%p20, %rs27, 1;
	@%p20 bra 	$L__BB3_25;
	ld.param.u64 	%rd74, [fused_batch_pir_kernel_8_param_1];
	cvta.to.global.u64 	%rd33, %rd74;
	mul.wide.u32 	%rd34, %r8525, 488;
	add.s64 	%rd35, %rd33, %rd34;
	ld.global.u32 	%r4731, [%rd35+476];
	xor.b32  	%r8533, %r8533, %r4731;
$L__BB3_25:
	@%p20 bra 	$L__BB3_27;
	ld.param.u64 	%rd75, [fused_batch_pir_kernel_8_param_1];
	cvta.to.global.u64 	%rd36, %rd75;
	mul.wide.u32 	%rd37, %r8525, 488;
	add.s64 	%rd38, %rd36, %rd37;
	ld.global.u32 	%r4732, [%rd38+480];
	xor.b32  	%r8534, %r8534, %r4732;
$L__BB3_27:
	@%p20 bra 	$L__BB3_29;
	ld.param.u64 	%rd76, [fused_batch_pir_kernel_8_param_1];
	cvta.to.global.u64 	%rd39, %rd76;
	mul.wide.u32 	%rd40, %r8525, 488;
	add.s64 	%rd41, %rd39, %rd40;
	ld.global.u32 	%r4733, [%rd41+484];
	xor.b32  	%r8535, %r8535, %r4733;
$L__BB3_29:
	mov.u32 	%r4734, s_mem;
	cvt.u64.u32 	%rd42, %r4734;
	cvta.shared.u64 	%rd43, %rd42;
	add.s64 	%rd44, %rd43, 98799;
	and.b64  	%rd45, %rd44, -16;
	mov.u32 	%r4735, %tid.x;
	mad.lo.s32 	%r4736, %r4735, 24, %r8525;
	mul.wide.u32 	%rd46, %r4736, 16;
	add.s64 	%rd47, %rd45, %rd46;
	st.v4.u32 	[%rd47], {%r8532, %r8533, %r8534, %r8535};
	add.s32 	%r8525, %r8525, 1;
	setp.ne.s32 	%p23, %r8525, 24;
	@%p23 bra 	$L__BB3_15;
	bar.warp.sync 	-1;
	mov.b32 	%r9319, 0;
$L__BB3_31:
	ld.param.u32 	%r7733, [fused_batch_pir_kernel_8_param_3];
	mov.u32 	%r4738, %tid.x;
	shl.b32 	%r4739, %r4738, 3;
	and.b32  	%r4740, %r4739, 7936;
	mov.u32 	%r4741, %ctaid.x;
	shl.b32 	%r4742, %r4741, 11;
	add.s32 	%r4743, %r4740, %r4742;
	add.s32 	%r4744, %r831, %r4743;
	add.s32 	%r4745, %r4744, %r9319;
	setp.ge.s32 	%p24, %r4745, %r7733;
	@%p24 bra 	$L__BB3_33;
	ld.param.u64 	%rd70, [fused_batch_pir_kernel_8_param_0];
	mov.u32 	%r4746, %tid.x;
	mov.u32 	%r4747, s_mem;
	cvt.u64.u32 	%rd48, %r4747;
	cvta.shared.u64 	%rd49, %rd48;
	add.s64 	%rd50, %rd49, 98799;
	and.b64  	%rd51, %rd50, -16;
	shl.b32 	%r4748, %r4746, 3;
	and.b32  	%r4749, %r4748, 7936;
	mov.u32 	%r4750, %ctaid.x;
	shl.b32 	%r4751, %r4750, 11;
	add.s32 	%r4752, %r4749, %r4751;
	add.s32 	%r4753, %r831, %r4752;
	add.s32 	%r4754, %r4753, %r9319;
	mul.wide.s32 	%rd52, %r4754, 4096;
	cvta.to.global.u64 	%rd53, %rd70;
	add.s64 	%rd54, %rd53, %rd52;
	and.b32  	%r4755, %r4746, 992;
	add.s32 	%r4756, %r9319, %r4755;
	mul.lo.s32 	%r4757, %r4756, 24;
	mul.wide.u32 	%rd55, %r4757, 16;
	add.s64 	%rd56, %rd51, %rd55;
	ld.v4.u32 	{%r4758, %r4759, %r4760, %r4761}, [%rd56];
	ld.v4.u32 	{%r4762, %r4763, %r4764, %r4765}, [%rd56+16];
	ld.v4.u32 	{%r4766, %r4767, %r4768, %r4769}, [%rd56+32];
	ld.v4.u32 	{%r4770, %r4771, %r4772, %r4773}, [%rd56+48];
	ld.v4.u32 	{%r4774, %r4775, %r4776, %r4777}, [%rd56+64];
	ld.v4.u32 	{%r4778, %r4779, %r4780, %r4781}, [%rd56+80];
	ld.v4.u32 	{%r4782, %r4783, %r4784, %r4785}, [%rd56+96];
	ld.v4.u32 	{%r4786, %r4787, %r4788, %r4789}, [%rd56+112];
	ld.v4.u32 	{%r4790, %r4791, %r4792, %r4793}, [%rd56+128];
	ld.v4.u32 	{%r4794, %r4795, %r4796, %r4797}, [%rd56+144];
	ld.v4.u32 	{%r4798, %r4799, %r4800, %r4801}, [%rd56+160];
	ld.v4.u32 	{%r4802, %r4803, %r4804, %r4805}, [%rd56+176];
	ld.v4.u32 	{%r4806, %r4807, %r4808, %r4809}, [%rd56+192];
	ld.v4.u32 	{%r4810, %r4811, %r4812, %r4813}, [%rd56+208];
	ld.v4.u32 	{%r4814, %r4815, %r4816, %r4817}, [%rd56+224];
	ld.v4.u32 	{%r4818, %r4819, %r4820, %r4821}, [%rd56+240];
	ld.v4.u32 	{%r4822, %r4823, %r4824, %r4825}, [%rd56+256];
	ld.v4.u32 	{%r4826, %r4827, %r4828, %r4829}, [%rd56+272];
	ld.v4.u32 	{%r4830, %r4831, %r4832, %r4833}, [%rd56+288];
	ld.v4.u32 	{%r4834, %r4835, %r4836, %r4837}, [%rd56+304];
	ld.v4.u32 	{%r4838, %r4839, %r4840, %r4841}, [%rd56+320];
	ld.v4.u32 	{%r4842, %r4843, %r4844, %r4845}, [%rd56+336];
	ld.v4.u32 	{%r4846, %r4847, %r4848, %r4849}, [%rd56+352];
	ld.v4.u32 	{%r4850, %r4851, %r4852, %r4853}, [%rd56+368];
	shl.b32 	%r4854, %r4746, 4;
	cvt.u64.u32 	%rd57, %r4854;
	and.b64  	%rd58, %rd57, 496;
	add.s64 	%rd59, %rd54, %rd58;
	ld.global.v4.u32 	{%r4855, %r4856, %r4857, %r4858}, [%rd59];
	and.b32  	%r4859, %r4758, %r4855;
	xor.b32  	%r10015, %r10015, %r4859;
	and.b32  	%r4860, %r4759, %r4856;
	xor.b32  	%r10014, %r10014, %r4860;
	and.b32  	%r4861, %r4760, %r4857;
	xor.b32  	%r10013, %r10013, %r4861;
	and.b32  	%r4862, %r4761, %r4858;
	xor.b32  	%r10012, %r10012, %r4862;
	and.b32  	%r4863, %r4762, %r4855;
	xor.b32  	%r9983, %r9983, %r4863;
	and.b32  	%r4864, %r4763, %r4856;
	xor.b32  	%r9982, %r9982, %r4864;
	and.b32  	%r4865, %r4764, %r4857;
	xor.b32  	%r9981, %r9981, %r4865;
	and.b32  	%r4866, %r4765, %r4858;
	xor.b32  	%r9980, %r9980, %r4866;
	and.b32  	%r4867, %r4766, %r4855;
	xor.b32  	%r9951, %r9951, %r4867;
	and.b32  	%r4868, %r4767, %r4856;
	xor.b32  	%r9950, %r9950, %r4868;
	and.b32  	%r4869, %r4768, %r4857;
	xor.b32  	%r9949, %r9949, %r4869;
	and.b32  	%r4870, %r4769, %r4858;
	xor.b32  	%r9948, %r9948, %r4870;
	and.b32  	%r4871, %r4770, %r4855;
	xor.b32  	%r9919, %r9919, %r4871;
	and.b32  	%r4872, %r4771, %r4856;
	xor.b32  	%r9918, %r9918, %r4872;
	and.b32  	%r4873, %r4772, %r4857;
	xor.b32  	%r9917, %r9917, %r4873;
	and.b32  	%r4874, %r4773, %r4858;
	xor.b32  	%r9916, %r9916, %r4874;
	and.b32  	%r4875, %r4774, %r4855;
	xor.b32  	%r9887, %r9887, %r4875;
	and.b32  	%r4876, %r4775, %r4856;
	xor.b32  	%r9886, %r9886, %r4876;
	and.b32  	%r4877, %r4776, %r4857;
	xor.b32  	%r9885, %r9885, %r4877;
	and.b32  	%r4878, %r4777, %r4858;
	xor.b32  	%r9884, %r9884, %r4878;
	and.b32  	%r4879, %r4778, %r4855;
	xor.b32  	%r9855, %r9855, %r4879;
	and.b32  	%r4880, %r4779, %r4856;
	xor.b32  	%r9854, %r9854, %r4880;
	and.b32  	%r4881, %r4780, %r4857;
	xor.b32  	%r9853, %r9853, %r4881;
	and.b32  	%r4882, %r4781, %r4858;
	xor.b32  	%r9852, %r9852, %r4882;
	and.b32  	%r4883, %r4782, %r4855;
	xor.b32  	%r9823, %r9823, %r4883;
	and.b32  	%r4884, %r4783, %r4856;
	xor.b32  	%r9822, %r9822, %r4884;
	and.b32  	%r4885, %r4784, %r4857;
	xor.b32  	%r9821, %r9821, %r4885;
	and.b32  	%r4886, %r4785, %r4858;
	xor.b32  	%r9820, %r9820, %r4886;
	and.b32  	%r4887, %r4786, %r4855;
	xor.b32  	%r9791, %r9791, %r4887;
	and.b32  	%r4888, %r4787, %r4856;
	xor.b32  	%r9790, %r9790, %r4888;
	and.b32  	%r4889, %r4788, %r4857;
	xor.b32  	%r9789, %r9789, %r4889;
	and.b32  	%r4890, %r4789, %r4858;
	xor.b32  	%r9788, %r9788, %r4890;
	and.b32  	%r4891, %r4790, %r4855;
	xor.b32  	%r9759, %r9759, %r4891;
	and.b32  	%r4892, %r4791, %r4856;
	xor.b32  	%r9758, %r9758, %r4892;
	and.b32  	%r4893, %r4792, %r4857;
	xor.b32  	%r9757, %r9757, %r4893;
	and.b32  	%r4894, %r4793, %r4858;
	xor.b32  	%r9756, %r9756, %r4894;
	and.b32  	%r4895, %r4794, %r4855;
	xor.b32  	%r9727, %r9727, %r4895;
	and.b32  	%r4896, %r4795, %r4856;
	xor.b32  	%r9726, %r9726, %r4896;
	and.b32  	%r4897, %r4796, %r4857;
	xor.b32  	%r9725, %r9725, %r4897;
	and.b32  	%r4898, %r4797, %r4858;
	xor.b32  	%r9724, %r9724, %r4898;
	and.b32  	%r4899, %r4798, %r4855;
	xor.b32  	%r9695, %r9695, %r4899;
	and.b32  	%r4900, %r4799, %r4856;
	xor.b32  	%r9694, %r9694, %r4900;
	and.b32  	%r4901, %r4800, %r4857;
	xor.b32  	%r9693, %r9693, %r4901;
	and.b32  	%r4902, %r4801, %r4858;
	xor.b32  	%r9692, %r9692, %r4902;
	and.b32  	%r4903, %r4802, %r4855;
	xor.b32  	%r9663, %r9663, %r4903;
	and.b32  	%r4904, %r4803, %r4856;
	xor.b32  	%r9662, %r9662, %r4904;
	and.b32  	%r4905, %r4804, %r4857;
	xor.b32  	%r9661, %r9661, %r4905;
	and.b32  	%r4906, %r4805, %r4858;
	xor.b32  	%r9660, %r9660, %r4906;
	and.b32  	%r4907, %r4806, %r4855;
	xor.b32  	%r9631, %r9631, %r4907;
	and.b32  	%r4908, %r4807, %r4856;
	xor.b32  	%r9630, %r9630, %r4908;
	and.b32  	%r4909, %r4808, %r4857;
	xor.b32  	%r9629, %r9629, %r4909;
	and.b32  	%r4910, %r4809, %r4858;
	xor.b32  	%r9628, %r9628, %r4910;
	and.b32  	%r4911, %r4810, %r4855;
	xor.b32  	%r9599, %r9599, %r4911;
	and.b32  	%r4912, %r4811, %r4856;
	xor.b32  	%r9598, %r9598, %r4912;
	and.b32  	%r4913, %r4812, %r4857;
	xor.b32  	%r9597, %r9597, %r4913;
	and.b32  	%r4914, %r4813, %r4858;
	xor.b32  	%r9596, %r9596, %r4914;
	and.b32  	%r4915, %r4814, %r4855;
	xor.b32  	%r9567, %r9567, %r4915;
	and.b32  	%r4916, %r4815, %r4856;
	xor.b32  	%r9566, %r9566, %r4916;
	and.b32  	%r4917, %r4816, %r4857;
	xor.b32  	%r9565, %r9565, %r4917;
	and.b32  	%r4918, %r4817, %r4858;
	xor.b32  	%r9564, %r9564, %r4918;
	and.b32  	%r4919, %r4818, %r4855;
	xor.b32  	%r9535, %r9535, %r4919;
	and.b32  	%r4920, %r4819, %r4856;
	xor.b32  	%r9534, %r9534, %r4920;
	and.b32  	%r4921, %r4820, %r4857;
	xor.b32  	%r9533, %r9533, %r4921;
	and.b32  	%r4922, %r4821, %r4858;
	xor.b32  	%r9532, %r9532, %r4922;
	and.b32  	%r4923, %r4822, %r4855;
	xor.b32  	%r9503, %r9503, %r4923;
	and.b32  	%r4924, %r4823, %r4856;
	xor.b32  	%r9502, %r9502, %r4924;
	and.b32  	%r4925, %r4824, %r4857;
	xor.b32  	%r9501, %r9501, %r4925;
	and.b32  	%r4926, %r4825, %r4858;
	xor.b32  	%r9500, %r9500, %r4926;
	and.b32  	%r4927, %r4826, %r4855;
	xor.b32  	%r9471, %r9471, %r4927;
	and.b32  	%r4928, %r4827, %r4856;
	xor.b32  	%r9470, %r9470, %r4928;
	and.b32  	%r4929, %r4828, %r4857;
	xor.b32  	%r9469, %r9469, %r4929;
	and.b32  	%r4930, %r4829, %r4858;
	xor.b32  	%r9468, %r9468, %r4930;
	and.b32  	%r4931, %r4830, %r4855;
	xor.b32  	%r9439, %r9439, %r4931;
	and.b32  	%r4932, %r4831, %r4856;
	xor.b32  	%r9438, %r9438, %r4932;
	and.b32  	%r4933, %r4832, %r4857;
	xor.b32  	%r9437, %r9437, %r4933;
	and.b32  	%r4934, %r4833, %r4858;
	xor.b32  	%r9436, %r9436, %r4934;
	and.b32  	%r4935, %r4834, %r4855;
	xor.b32  	%r9407, %r9407, %r4935;
	and.b32  	%r4936, %r4835, %r4856;
	xor.b32  	%r9406, %r9406, %r4936;
	and.b32  	%r4937, %r4836, %r4857;
	xor.b32  	%r9405, %r9405, %r4937;
	and.b32  	%r4938, %r4837, %r4858;
	xor.b32  	%r9404, %r9404, %r4938;
	and.b32  	%r4939, %r4838, %r4855;
	xor.b32  	%r9375, %r9375, %r4939;
	and.b32  	%r4940, %r4839, %r4856;
	xor.b32  	%r9374, %r9374, %r4940;
	and.b32  	%r4941, %r4840, %r4857;
	xor.b32  	%r9373, %r9373, %r4941;
	and.b32  	%r4942, %r4841, %r4858;
	xor.b32  	%r9372, %r9372, %r4942;
	and.b32  	%r4943, %r4842, %r4855;
	xor.b32  	%r9343, %r9343, %r4943;
	and.b32  	%r4944, %r4843, %r4856;
	xor.b32  	%r9342, %r9342, %r4944;
	and.b32  	%r4945, %r4844, %r4857;
	xor.b32  	%r9341, %r9341, %r4945;
	and.b32  	%r4946, %r4845, %r4858;
	xor.b32  	%r9340, %r9340, %r4946;
	and.b32  	%r4947, %r4846, %r4855;
	xor.b32  	%r10024, %r10024, %r4947;
	and.b32  	%r4948, %r4847, %r4856;
	xor.b32  	%r10025, %r10025, %r4948;
	and.b32  	%r4949, %r4848, %r4857;
	xor.b32  	%r10026, %r10026, %r4949;
	and.b32  	%r4950, %r4849, %r4858;
	xor.b32  	%r10027, %r10027, %r4950;
	and.b32  	%r4951, %r4850, %r4855;
	xor.b32  	%r10056, %r10056, %r4951;
	and.b32  	%r4952, %r4851, %r4856;
	xor.b32  	%r10057, %r10057, %r4952;
	and.b32  	%r4953, %r4852, %r4857;
	xor.b32  	%r10058, %r10058, %r4953;
	and.b32  	%r4954, %r4853, %r4858;
	xor.b32  	%r10059, %r10059, %r4954;
	ld.global.v4.u32 	{%r4955, %r4956, %r4957, %r4958}, [%rd59+512];
	and.b32  	%r4959, %r4758, %r4955;
	xor.b32  	%r10011, %r10011, %r4959;
	and.b32  	%r4960, %r4759, %r4956;
	xor.b32  	%r10010, %r10010, %r4960;
	and.b32  	%r4961, %r4760, %r4957;
	xor.b32  	%r10009, %r10009, %r4961;
	and.b32  	%r4962, %r4761, %r4958;
	xor.b32  	%r10008, %r10008, %r4962;
	and.b32  	%r4963, %r4762, %r4955;
	xor.b32  	%r9979, %r9979, %r4963;
	and.b32  	%r4964, %r4763, %r4956;
	xor.b32  	%r9978, %r9978, %r4964;
	and.b32  	%r4965, %r4764, %r4957;
	xor.b32  	%r9977, %r9977, %r4965;
	and.b32  	%r4966, %r4765, %r4958;
	xor.b32  	%r9976, %r9976, %r4966;
	and.b32  	%r4967, %r4766, %r4955;
	xor.b32  	%r9947, %r9947, %r4967;
	and.b32  	%r4968, %r4767, %r4956;
	xor.b32  	%r9946, %r9946, %r4968;
	and.b32  	%r4969, %r4768, %r4957;
	xor.b32  	%r9945, %r9945, %r4969;
	and.b32  	%r4970, %r4769, %r4958;
	xor.b32  	%r9944, %r9944, %r4970;
	and.b32  	%r4971, %r4770, %r4955;
	xor.b32  	%r9915, %r9915, %r4971;
	and.b32  	%r4972, %r4771, %r4956;
	xor.b32  	%r9914, %r9914, %r4972;
	and.b32  	%r4973, %r4772, %r4957;
	xor.b32  	%r9913, %r9913, %r4973;
	and.b32  	%r4974, %r4773, %r4958;
	xor.b32  	%r9912, %r9912, %r4974;
	and.b32  	%r4975, %r4774, %r4955;
	xor.b32  	%r9883, %r9883, %r4975;
	and.b32  	%r4976, %r4775, %r4956;
	xor.b32  	%r9882, %r9882, %r4976;
	and.b32  	%r4977, %r4776, %r4957;
	xor.b32  	%r9881, %r9881, %r4977;
	and.b32  	%r4978, %r4777, %r4958;
	xor.b32  	%r9880, %r9880, %r4978;
	and.b32  	%r4979, %r4778, %r4955;
	xor.b32  	%r9851, %r9851, %r4979;
	and.b32  	%r4980, %r4779, %r4956;
	xor.b32  	%r9850, %r9850, %r4980;
	and.b32  	%r4981, %r4780, %r4957;
	xor.b32  	%r9849, %r9849, %r4981;
	and.b32  	%r4982, %r4781, %r4958;
	xor.b32  	%r9848, %r9848, %r4982;
	and.b32  	%r4983, %r4782, %r4955;
	xor.b32  	%r9819, %r9819, %r4983;
	and.b32  	%r4984, %r4783, %r4956;
	xor.b32  	%r9818, %r9818, %r4984;
	and.b32  	%r4985, %r4784, %r4957;
	xor.b32  	%r9817, %r9817, %r4985;
	and.b32  	%r4986, %r4785, %r4958;
	xor.b32  	%r9816, %r9816, %r4986;
	and.b32  	%r4987, %r4786, %r4955;
	xor.b32  	%r9787, %r9787, %r4987;
	and.b32  	%r4988, %r4787, %r4956;
	xor.b32  	%r9786, %r9786, %r4988;
	and.b32  	%r4989, %r4788, %r4957;
	xor.b32  	%r9785, %r9785, %r4989;
	and.b32  	%r4990, %r4789, %r4958;
	xor.b32  	%r9784, %r9784, %r4990;
	and.b32  	%r4991, %r4790, %r4955;
	xor.b32  	%r9755, %r9755, %r4991;
	and.b32  	%r4992, %r4791, %r4956;
	xor.b32  	%r9754, %r9754, %r4992;
	and.b32  	%r4993, %r4792, %r4957;
	xor.b32  	%r9753, %r9753, %r4993;
	and.b32  	%r4994, %r4793, %r4958;
	xor.b32  	%r9752, %r9752, %r4994;
	and.b32  	%r4995, %r4794, %r4955;
	xor.b32  	%r9723, %r9723, %r4995;
	and.b32  	%r4996, %r4795, %r4956;
	xor.b32  	%r9722, %r9722, %r4996;
	and.b32  	%r4997, %r4796, %r4957;
	xor.b32  	%r9721, %r9721, %r4997;
	and.b32  	%r4998, %r4797, %r4958;
	xor.b32  	%r9720, %r9720, %r4998;
	and.b32  	%r4999, %r4798, %r4955;
	xor.b32  	%r9691, %r9691, %r4999;
	and.b32  	%r5000, %r4799, %r4956;
	xor.b32  	%r9690, %r9690, %r5000;
	and.b32  	%r5001, %r4800, %r4957;
	xor.b32  	%r9689, %r9689, %r5001;
	and.b32  	%r5002, %r4801, %r4958;
	xor.b32  	%r9688, %r9688, %r5002;
	and.b32  	%r5003, %r4802, %r4955;
	xor.b32  	%r9659, %r9659, %r5003;
	and.b32  	%r5004, %r4803, %r4956;
	xor.b32  	%r9658, %r9658, %r5004;
	and.b32  	%r5005, %r4804, %r4957;
	xor.b32  	%r9657, %r9657, %r5005;
	and.b32  	%r5006, %r4805, %r4958;
	xor.b32  	%r9656, %r9656, %r5006;
	and.b32  	%r5007, %r4806, %r4955;
	xor.b32  	%r9627, %r9627, %r5007;
	and.b32  	%r5008, %r4807, %r4956;
	xor.b32  	%r9626, %r9626, %r5008;
	and.b32  	%r5009, %r4808, %r4957;
	xor.b32  	%r9625, %r9625, %r5009;
	and.b32  	%r5010, %r4809, %r4958;
	xor.b32  	%r9624, %r9624, %r5010;
	and.b32  	%r5011, %r4810, %r4955;
	xor.b32  	%r9595, %r9595, %r5011;
	and.b32  	%r5012, %r4811, %r4956;
	xor.b32  	%r9594, %r9594, %r5012;
	and.b32  	%r5013, %r4812, %r4957;
	xor.b32  	%r9593, %r9593, %r5013;
	and.b32  	%r5014, %r4813, %r4958;
	xor.b32  	%r9592, %r9592, %r5014;
	and.b32  	%r5015, %r4814, %r4955;
	xor.b32  	%r9563, %r9563, %r5015;
	and.b32  	%r5016, %r4815, %r4956;
	xor.b32  	%r9562, %r9562, %r5016;
	and.b32  	%r5017, %r4816, %r4957;
	xor.b32  	%r9561, %r9561, %r5017;
	and.b32  	%r5018, %r4817, %r4958;
	xor.b32  	%r9560, %r9560, %r5018;
	and.b32  	%r5019, %r4818, %r4955;
	xor.b32  	%r9531, %r9531, %r5019;
	and.b32  	%r5020, %r4819, %r4956;
	xor.b32  	%r9530, %r9530, %r5020;
	and.b32  	%r5021, %r4820, %r4957;
	xor.b32  	%r9529, %r9529, %r5021;
	and.b32  	%r5022, %r4821, %r4958;
	xor.b32  	%r9528, %r9528, %r5022;
	and.b32  	%r5023, %r4822, %r4955;
	xor.b32  	%r9499, %r9499, %r5023;
	and.b32  	%r5024, %r4823, %r4956;
	xor.b32  	%r9498, %r9498, %r5024;
	and.b32  	%r5025, %r4824, %r4957;
	xor.b32  	%r9497, %r9497, %r5025;
	and.b32  	%r5026, %r4825, %r4958;
	xor.b32  	%r9496, %r9496, %r5026;
	and.b32  	%r5027, %r4826, %r4955;
	xor.b32  	%r9467, %r9467, %r5027;
	and.b32  	%r5028, %r4827, %r4956;
	xor.b32  	%r9466, %r9466, %r5028;
	and.b32  	%r5029, %r4828, %r4957;
	xor.b32  	%r9465, %r9465, %r5029;
	and.b32  	%r5030, %r4829, %r4958;
	xor.b32  	%r9464, %r9464, %r5030;
	and.b32  	%r5031, %r4830, %r4955;
	xor.b32  	%r9435, %r9435, %r5031;
	and.b32  	%r5032, %r4831, %r4956;
	xor.b32  	%r9434, %r9434, %r5032;
	and.b32  	%r5033, %r4832, %r4957;
	xor.b32  	%r9433, %r9433, %r5033;
	and.b32  	%r5034, %r4833, %r4958;
	xor.b32  	%r9432, %r9432, %r5034;
	and.b32  	%r5035, %r4834, %r4955;
	xor.b32  	%r9403, %r9403, %r5035;
	and.b32  	%r5036, %r4835, %r4956;
	xor.b32  	%r9402, %r9402, %r5036;
	and.b32  	%r5037, %r4836, %r4957;
	xor.b32  	%r9401, %r9401, %r5037;
	and.b32  	%r5038, %r4837, %r4958;
	xor.b32  	%r9400, %r9400, %r5038;
	and.b32  	%r5039, %r4838, %r4955;
	xor.b32  	%r9371, %r9371, %r5039;
	and.b32  	%r5040, %r4839, %r4956;
	xor.b32  	%r9370, %r9370, %r5040;
	and.b32  	%r5041, %r4840, %r4957;
	xor.b32  	%r9369, %r9369, %r5041;
	and.b32  	%r5042, %r4841, %r4958;
	xor.b32  	%r9368, %r9368, %r5042;
	and.b32  	%r5043, %r4842, %r4955;
	xor.b32  	%r9339, %r9339, %r5043;
	and.b32  	%r5044, %r4843, %r4956;
	xor.b32  	%r9338, %r9338, %r5044;
	and.b32  	%r5045, %r4844, %r4957;
	xor.b32  	%r9337, %r9337, %r5045;
	and.b32  	%r5046, %r4845, %r4958;
	xor.b32  	%r9336, %r9336, %r5046;
	and.b32  	%r5047, %r4846, %r4955;
	xor.b32  	%r10028, %r10028, %r5047;
	and.b32  	%r5048, %r4847, %r4956;
	xor.b32  	%r10029, %r10029, %r5048;
	and.b32  	%r5049, %r4848, %r4957;
	xor.b32  	%r10030, %r10030, %r5049;
	and.b32  	%r5050, %r4849, %r4958;
	xor.b32  	%r10031, %r10031, %r5050;
	and.b32  	%r5051, %r4850, %r4955;
	xor.b32  	%r10060, %r10060, %r5051;
	and.b32  	%r5052, %r4851, %r4956;
	xor.b32  	%r10061, %r10061, %r5052;
	and.b32  	%r5053, %r4852, %r4957;
	xor.b32  	%r10062, %r10062, %r5053;
	and.b32  	%r5054, %r4853, %r4958;
	xor.b32  	%r10063, %r10063, %r5054;
	ld.global.v4.u32 	{%r5055, %r5056, %r5057, %r5058}, [%rd59+1024];
	and.b32  	%r5059, %r4758, %r5055;
	xor.b32  	%r10007, %r10007, %r5059;
	and.b32  	%r5060, %r4759, %r5056;
	xor.b32  	%r10006, %r10006, %r5060;
	and.b32  	%r5061, %r4760, %r5057;
	xor.b32  	%r10005, %r10005, %r5061;
	and.b32  	%r5062, %r4761, %r5058;
	xor.b32  	%r10004, %r10004, %r5062;
	and.b32  	%r5063, %r4762, %r5055;
	xor.b32  	%r9975, %r9975, %r5063;
	and.b32  	%r5064, %r4763, %r5056;
	xor.b32  	%r9974, %r9974, %r5064;
	and.b32  	%r5065, %r4764, %r5057;
	xor.b32  	%r9973, %r9973, %r5065;
	and.b32  	%r5066, %r4765, %r5058;
	xor.b32  	%r9972, %r9972, %r5066;
	and.b32  	%r5067, %r4766, %r5055;
	xor.b32  	%r9943, %r9943, %r5067;
	and.b32  	%r5068, %r4767, %r5056;
	xor.b32  	%r9942, %r9942, %r5068;
	and.b32  	%r5069, %r4768, %r5057;
	xor.b32  	%r9941, %r9941, %r5069;
	and.b32  	%r5070, %r4769, %r5058;
	xor.b32  	%r9940, %r9940, %r5070;
	and.b32  	%r5071, %r4770, %r5055;
	xor.b32  	%r9911, %r9911, %r5071;
	and.b32  	%r5072, %r4771, %r5056;
	xor.b32  	%r9910, %r9910, %r5072;
	and.b32  	%r5073, %r4772, %r5057;
	xor.b32  	%r9909, %r9909, %r5073;
	and.b32  	%r5074, %r4773, %r5058;
	xor.b32  	%r9908, %r9908, %r5074;
	and.b32  	%r5075, %r4774, %r5055;
	xor.b32  	%r9879, %r9879, %r5075;
	and.b32  	%r5076, %r4775, %r5056;
	xor.b32  	%r9878, %r9878, %r5076;
	and.b32  	%r5077, %r4776, %r5057;
	xor.b32  	%r9877, %r9877, %r5077;
	and.b32  	%r5078, %r4777, %r5058;
	xor.b32  	%r9876, %r9876, %r5078;
	and.b32  	%r5079, %r4778, %r5055;
	xor.b32  	%r9847, %r9847, %r5079;
	and.b32  	%r5080, %r4779, %r5056;
	xor.b32  	%r9846, %r9846, %r5080;
	and.b32  	%r5081, %r4780, %r5057;
	xor.b32  	%r9845, %r9845, %r5081;
	and.b32  	%r5082, %r4781, %r5058;
	xor.b32  	%r9844, %r9844, %r5082;
	and.b32  	%r5083, %r4782, %r5055;
	xor.b32  	%r9815, %r9815, %r5083;
	and.b32  	%r5084, %r4783, %r5056;
	xor.b32  	%r9814, %r9814, %r5084;
	and.b32  	%r5085, %r4784, %r5057;
	xor.b32  	%r9813, %r9813, %r5085;
	and.b32  	%r5086, %r4785, %r5058;
	xor.b32  	%r9812, %r9812, %r5086;
	and.b32  	%r5087, %r4786, %r5055;
	xor.b32  	%r9783, %r9783, %r5087;
	and.b32  	%r5088, %r4787, %r5056;
	xor.b32  	%r9782, %r9782, %r5088;
	and.b32  	%r5089, %r4788, %r5057;
	xor.b32  	%r9781, %r9781, %r5089;
	and.b32  	%r5090, %r4789, %r5058;
	xor.b32  	%r9780, %r9780, %r5090;
	and.b32  	%r5091, %r4790, %r5055;
	xor.b32  	%r9751, %r9751, %r5091;
	and.b32  	%r5092, %r4791, %r5056;
	xor.b32  	%r9750, %r9750, %r5092;
	and.b32  	%r5093, %r4792, %r5057;
	xor.b32  	%r9749, %r9749, %r5093;
	and.b32  	%r5094, %r4793, %r5058;
	xor.b32  	%r9748, %r9748, %r5094;
	and.b32  	%r5095, %r4794, %r5055;
	xor.b32  	%r9719, %r9719, %r5095;
	and.b32  	%r5096, %r4795, %r5056;
	xor.b32  	%r9718, %r9718, %r5096;
	and.b32  	%r5097, %r4796, %r5057;
	xor.b32  	%r9717, %r9717, %r5097;
	and.b32  	%r5098, %r4797, %r5058;
	xor.b32  	%r9716, %r9716, %r5098;
	and.b32  	%r5099, %r4798, %r5055;
	xor.b32  	%r9687, %r9687, %r5099;
	and.b32  	%r5100, %r4799, %r5056;
	xor.b32  	%r9686, %r9686, %r5100;
	and.b32  	%r5101, %r4800, %r5057;
	xor.b32  	%r9685, %r9685, %r5101;
	and.b32  	%r5102, %r4801, %r5058;
	xor.b32  	%r9684, %r9684, %r5102;
	and.b32  	%r5103, %r4802, %r5055;
	xor.b32  	%r9655, %r9655, %r5103;
	and.b32  	%r5104, %r4803, %r5056;
	xor.b32  	%r9654, %r9654, %r5104;
	and.b32  	%r5105, %r4804, %r5057;
	xor.b32  	%r9653, %r9653, %r5105;
	and.b32  	%r5106, %r4805, %r5058;
	xor.b32  	%r9652, %r9652, %r5106;
	and.b32  	%r5107, %r4806, %r5055;
	xor.b32  	%r9623, %r9623, %r5107;
	and.b32  	%r5108, %r4807, %r5056;
	xor.b32  	%r9622, %r9622, %r5108;
	and.b32  	%r5109, %r4808, %r5057;
	xor.b32  	%r9621, %r9621, %r5109;
	and.b32  	%r5110, %r4809, %r5058;
	xor.b32  	%r9620, %r9620, %r5110;
	and.b32  	%r5111, %r4810, %r5055;
	xor.b32  	%r9591, %r9591, %r5111;
	and.b32  	%r5112, %r4811, %r5056;
	xor.b32  	%r9590, %r9590, %r5112;
	and.b32  	%r5113, %r4812, %r5057;
	xor.b32  	%r9589, %r9589, %r5113;
	and.b32  	%r5114, %r4813, %r5058;
	xor.b32  	%r9588, %r9588, %r5114;
	and.b32  	%r5115, %r4814, %r5055;
	xor.b32  	%r9559, %r9559, %r5115;
	and.b32  	%r5116, %r4815, %r5056;
	xor.b32  	%r9558, %r9558, %r5116;
	and.b32  	%r5117, %r4816, %r5057;
	xor.b32  	%r9557, %r9557, %r5117;
	and.b32  	%r5118, %r4817, %r5058;
	xor.b32  	%r9556, %r9556, %r5118;
	and.b32  	%r5119, %r4818, %r5055;
	xor.b32  	%r9527, %r9527, %r5119;
	and.b32  	%r5120, %r4819, %r5056;
	xor.b32  	%r9526, %r9526, %r5120;
	and.b32  	%r5121, %r4820, %r5057;
	xor.b32  	%r9525, %r9525, %r5121;
	and.b32  	%r5122, %r4821, %r5058;
	xor.b32  	%r9524, %r9524, %r5122;
	and.b32  	%r5123, %r4822, %r5055;
	xor.b32  	%r9495, %r9495, %r5123;
	and.b32  	%r5124, %r4823, %r5056;
	xor.b32  	%r9494, %r9494, %r5124;
	and.b32  	%r5125, %r4824, %r5057;
	xor.b32  	%r9493, %r9493, %r5125;
	and.b32  	%r5126, %r4825, %r5058;
	xor.b32  	%r9492, %r9492, %r5126;
	and.b32  	%r5127, %r4826, %r5055;
	xor.b32  	%r9463, %r9463, %r5127;
	and.b32  	%r5128, %r4827, %r5056;
	xor.b32  	%r9462, %r9462, %r5128;
	and.b32  	%r5129, %r4828, %r5057;
	xor.b32  	%r9461, %r9461, %r5129;
	and.b32  	%r5130, %r4829, %r5058;
	xor.b32  	%r9460, %r9460, %r5130;
	and.b32  	%r5131, %r4830, %r5055;
	xor.b32  	%r9431, %r9431, %r5131;
	and.b32  	%r5132, %r4831, %r5056;
	xor.b32  	%r9430, %r9430, %r5132;
	and.b32  	%r5133, %r4832, %r5057;
	xor.b32  	%r9429, %r9429, %r5133;
	and.b32  	%r5134, %r4833, %r5058;
	xor.b32  	%r9428, %r9428, %r5134;
	and.b32  	%r5135, %r4834, %r5055;
	xor.b32  	%r9399, %r9399, %r5135;
	and.b32  	%r5136, %r4835, %r5056;
	xor.b32  	%r9398, %r9398, %r5136;
	and.b32  	%r5137, %r4836, %r5057;
	xor.b32  	%r9397, %r9397, %r5137;
	and.b32  	%r5138, %r4837, %r5058;
	xor.b32  	%r9396, %r9396, %r5138;
	and.b32  	%r5139, %r4838, %r5055;
	xor.b32  	%r9367, %r9367, %r5139;
	and.b32  	%r5140, %r4839, %r5056;
	xor.b32  	%r9366, %r9366, %r5140;
	and.b32  	%r5141, %r4840, %r5057;
	xor.b32  	%r9365, %r9365, %r5141;
	and.b32  	%r5142, %r4841, %r5058;
	xor.b32  	%r9364, %r9364, %r5142;
	and.b32  	%r5143, %r4842, %r5055;
	xor.b32  	%r9335, %r9335, %r5143;
	and.b32  	%r5144, %r4843, %r5056;
	xor.b32  	%r9334, %r9334, %r5144;
	and.b32  	%r5145, %r4844, %r5057;
	xor.b32  	%r9333, %r9333, %r5145;
	and.b32  	%r5146, %r4845, %r5058;
	xor.b32  	%r9332, %r9332, %r5146;
	and.b32  	%r5147, %r4846, %r5055;
	xor.b32  	%r10032, %r10032, %r5147;
	and.b32  	%r5148, %r4847, %r5056;
	xor.b32  	%r10033, %r10033, %r5148;
	and.b32  	%r5149, %r4848, %r5057;
	xor.b32  	%r10034, %r10034, %r5149;
	and.b32  	%r5150, %r4849, %r5058;
	xor.b32  	%r10035, %r10035, %r5150;
	and.b32  	%r5151, %r4850, %r5055;
	xor.b32  	%r10064, %r10064, %r5151;
	and.b32  	%r5152, %r4851, %r5056;
	xor.b32  	%r10065, %r10065, %r5152;
	and.b32  	%r5153, %r4852, %r5057;
	xor.b32  	%r10066, %r10066, %r5153;
	and.b32  	%r5154, %r4853, %r5058;
	xor.b32  	%r10067, %r10067, %r5154;
	ld.global.v4.u32 	{%r5155, %r5156, %r5157, %r5158}, [%rd59+1536];
	and.b32  	%r5159, %r4758, %r5155;
	xor.b32  	%r10003, %r10003, %r5159;
	and.b32  	%r5160, %r4759, %r5156;
	xor.b32  	%r10002, %r10002, %r5160;
	and.b32  	%r5161, %r4760, %r5157;
	xor.b32  	%r10001, %r10001, %r5161;
	and.b32  	%r5162, %r4761, %r5158;
	xor.b32  	%r10000, %r10000, %r5162;
	and.b32  	%r5163, %r4762, %r5155;
	xor.b32  	%r9971, %r9971, %r5163;
	and.b32  	%r5164, %r4763, %r5156;
	xor.b32  	%r9970, %r9970, %r5164;
	and.b32  	%r5165, %r4764, %r5157;
	xor.b32  	%r9969, %r9969, %r5165;
	and.b32  	%r5166, %r4765, %r5158;
	xor.b32  	%r9968, %r9968, %r5166;
	and.b32  	%r5167, %r4766, %r5155;
	xor.b32  	%r9939, %r9939, %r5167;
	and.b32  	%r5168, %r4767, %r5156;
	xor.b32  	%r9938, %r9938, %r5168;
	and.b32  	%r5169, %r4768, %r5157;
	xor.b32  	%r9937, %r9937, %r5169;
	and.b32  	%r5170, %r4769, %r5158;
	xor.b32  	%r9936, %r9936, %r5170;
	and.b32  	%r5171, %r4770, %r5155;
	xor.b32  	%r9907, %r9907, %r5171;
	and.b32  	%r5172, %r4771, %r5156;
	xor.b32  	%r9906, %r9906, %r5172;
	and.b32  	%r5173, %r4772, %r5157;
	xor.b32  	%r9905, %r9905, %r5173;
	and.b32  	%r5174, %r4773, %r5158;
	xor.b32  	%r9904, %r9904, %r5174;
	and.b32  	%r5175, %r4774, %r5155;
	xor.b32  	%r9875, %r9875, %r5175;
	and.b32  	%r5176, %r4775, %r5156;
	xor.b32  	%r9874, %r9874, %r5176;
	and.b32  	%r5177, %r4776, %r5157;
	xor.b32  	%r9873, %r9873, %r5177;
	and.b32  	%r5178, %r4777, %r5158;
	xor.b32  	%r9872, %r9872, %r5178;
	and.b32  	%r5179, %r4778, %r5155;
	xor.b32  	%r9843, %r9843, %r5179;
	and.b32  	%r5180, %r4779, %r5156;
	xor.b32  	%r9842, %r9842, %r5180;
	and.b32  	%r5181, %r4780, %r5157;
	xor.b32  	%r9841, %r9841, %r5181;
	and.b32  	%r5182, %r4781, %r5158;
	xor.b32  	%r9840, %r9840, %r5182;
	and.b32  	%r5183, %r4782, %r5155;
	xor.b32  	%r9811, %r9811, %r5183;
	and.b32  	%r5184, %r4783, %r5156;
	xor.b32  	%r9810, %r9810, %r5184;
	and.b32  	%r5185, %r4784, %r5157;
	xor.b32  	%r9809, %r9809, %r5185;
	and.b32  	%r5186, %r4785, %r5158;
	xor.b32  	%r9808, %r9808, %r5186;
	and.b32  	%r5187, %r4786, %r5155;
	xor.b32  	%r9779, %r9779, %r5187;
	and.b32  	%r5188, %r4787, %r5156;
	xor.b32  	%r9778, %r9778, %r5188;
	and.b32  	%r5189, %r4788, %r5157;
	xor.b32  	%r9777, %r9777, %r5189;
	and.b32  	%r5190, %r4789, %r5158;
	xor.b32  	%r9776, %r9776, %r5190;
	and.b32  	%r5191, %r4790, %r5155;
	xor.b32  	%r9747, %r9747, %r5191;
	and.b32  	%r5192, %r4791, %r5156;
	xor.b32  	%r9746, %r9746, %r5192;
	and.b32  	%r5193, %r4792, %r5157;
	xor.b32  	%r9745, %r9745, %r5193;
	and.b32  	%r5194, %r4793, %r5158;
	xor.b32  	%r9744, %r9744, %r5194;
	and.b32  	%r5195, %r4794, %r5155;
	xor.b32  	%r9715, %r9715, %r5195;
	and.b32  	%r5196, %r4795, %r5156;
	xor.b32  	%r9714, %r9714, %r5196;
	and.b32  	%r5197, %r4796, %r5157;
	xor.b32  	%r9713, %r9713, %r5197;
	and.b32  	%r5198, %r4797, %r5158;
	xor.b32  	%r9712, %r9712, %r5198;
	and.b32  	%r5199, %r4798, %r5155;
	xor.b32  	%r9683, %r9683, %r5199;
	and.b32  	%r5200, %r4799, %r5156;
	xor.b32  	%r9682, %r9682, %r5200;
	and.b32  	%r5201, %r4800, %r5157;
	xor.b32  	%r9681, %r9681, %r5201;
	and.b32  	%r5202, %r4801, %r5158;
	xor.b32  	%r9680, %r9680, %r5202;
	and.b32  	%r5203, %r4802, %r5155;
	xor.b32  	%r9651, %r9651, %r5203;
	and.b32  	%r5204, %r4803, %r5156;
	xor.b32  	%r9650, %r9650, %r5204;
	and.b32  	%r5205, %r4804, %r5157;
	xor.b32  	%r9649, %r9649, %r5205;
	and.b32  	%r5206, %r4805, %r5158;
	xor.b32  	%r9648, %r9648, %r5206;
	and.b32  	%r5207, %r4806, %r5155;
	xor.b32  	%r9619, %r9619, %r5207;
	and.b32  	%r5208, %r4807, %r5156;
	xor.b32  	%r9618, %r9618, %r5208;
	and.b32  	%r5209, %r4808, %r5157;
	xor.b32  	%r9617, %r9617, %r5209;
	and.b32  	%r5210, %r4809, %r5158;
	xor.b32  	%r9616, %r9616, %r5210;
	and.b32  	%r5211, %r4810, %r5155;
	xor.b32  	%r9587, %r9587, %r5211;
	and.b32  	%r5212, %r4811, %r5156;
	xor.b32  	%r9586, %r9586, %r5212;
	and.b32  	%r5213, %r4812, %r5157;
	xor.b32  	%r9585, %r9585, %r5213;
	and.b32  	%r5214, %r4813, %r5158;
	xor.b32  	%r9584, %r9584, %r5214;
	and.b32  	%r5215, %r4814, %r5155;
	xor.b32  	%r9555, %r9555, %r5215;
	and.b32  	%r5216, %r4815, %r5156;
	xor.b32  	%r9554, %r9554, %r5216;
	and.b32  	%r5217, %r4816, %r5157;
	xor.b32  	%r9553, %r9553, %r5217;
	and.b32  	%r5218, %r4817, %r5158;
	xor.b32  	%r9552, %r9552, %r5218;
	and.b32  	%r5219, %r4818, %r5155;
	xor.b32  	%r9523, %r9523, %r5219;
	and.b32  	%r5220, %r4819, %r5156;
	xor.b32  	%r9522, %r9522, %r5220;
	and.b32  	%r5221, %r4820, %r5157;
	xor.b32  	%r9521, %r9521, %r5221;
	and.b32  	%r5222, %r4821, %r5158;
	xor.b32  	%r9520, %r9520, %r5222;
	and.b32  	%r5223, %r4822, %r5155;
	xor.b32  	%r9491, %r9491, %r5223;
	and.b32  	%r5224, %r4823, %r5156;
	xor.b32  	%r9490, %r9490, %r5224;
	and.b32  	%r5225, %r4824, %r5157;
	xor.b32  	%r9489, %r9489, %r5225;
	and.b32  	%r5226, %r4825, %r5158;
	xor.b32  	%r9488, %r9488, %r5226;
	and.b32  	%r5227, %r4826, %r5155;
	xor.b32  	%r9459, %r9459, %r5227;
	and.b32  	%r5228, %r4827, %r5156;
	xor.b32  	%r9458, %r9458, %r5228;
	and.b32  	%r5229, %r4828, %r5157;
	xor.b32  	%r9457, %r9457, %r5229;
	and.b32  	%r5230, %r4829, %r5158;
	xor.b32  	%r9456, %r9456, %r5230;
	and.b32  	%r5231, %r4830, %r5155;
	xor.b32  	%r9427, %r9427, %r5231;
	and.b32  	%r5232, %r4831, %r5156;
	xor.b32  	%r9426, %r9426, %r5232;
	and.b32  	%r5233, %r4832, %r5157;
	xor.b32  	%r9425, %r9425, %r5233;
	and.b32  	%r5234, %r4833, %r5158;
	xor.b32  	%r9424, %r9424, %r5234;
	and.b32  	%r5235, %r4834, %r5155;
	xor.b32  	%r9395, %r9395, %r5235;
	and.b32  	%r5236, %r4835, %r5156;
	xor.b32  	%r9394, %r9394, %r5236;
	and.b32  	%r5237, %r4836, %r5157;
	xor.b32  	%r9393, %r9393, %r5237;
	and.b32  	%r5238, %r4837, %r5158;
	xor.b32  	%r9392, %r9392, %r5238;
	and.b32  	%r5239, %r4838, %r5155;
	xor.b32  	%r9363, %r9363, %r5239;
	and.b32  	%r5240, %r4839, %r5156;
	xor.b32  	%r9362, %r9362, %r5240;
	and.b32  	%r5241, %r4840, %r5157;
	xor.b32  	%r9361, %r9361, %r5241;
	and.b32  	%r5242, %r4841, %r5158;
	xor.b32  	%r9360, %r9360, %r5242;
	and.b32  	%r5243, %r4842, %r5155;
	xor.b32  	%r9331, %r9331, %r5243;
	and.b32  	%r5244, %r4843, %r5156;
	xor.b32  	%r9330, %r9330, %r5244;
	and.b32  	%r5245, %r4844, %r5157;
	xor.b32  	%r9329, %r9329, %r5245;
	and.b32  	%r5246, %r4845, %r5158;
	xor.b32  	%r9328, %r9328, %r5246;
	and.b32  	%r5247, %r4846, %r5155;
	xor.b32  	%r10036, %r10036, %r5247;
	and.b32  	%r5248, %r4847, %r5156;
	xor.b32  	%r10037, %r10037, %r5248;
	and.b32  	%r5249, %r4848, %r5157;
	xor.b32  	%r10038, %r10038, %r5249;
	and.b32  	%r5250, %r4849, %r5158;
	xor.b32  	%r10039, %r10039, %r5250;
	and.b32  	%r5251, %r4850, %r5155;
	xor.b32  	%r10068, %r10068, %r5251;
	and.b32  	%r5252, %r4851, %r5156;
	xor.b32  	%r10069, %r10069, %r5252;
	and.b32  	%r5253, %r4852, %r5157;
	xor.b32  	%r10070, %r10070, %r5253;
	and.b32  	%r5254, %r4853, %r5158;
	xor.b32  	%r10071, %r10071, %r5254;
	ld.global.v4.u32 	{%r5255, %r5256, %r5257, %r5258}, [%rd59+2048];
	and.b32  	%r5259, %r4758, %r5255;
	xor.b32  	%r9999, %r9999, %r5259;
	and.b32  	%r5260, %r4759, %r5256;
	xor.b32  	%r9998, %r9998, %r5260;
	and.b32  	%r5261, %r4760, %r5257;
	xor.b32  	%r9997, %r9997, %r5261;
	and.b32  	%r5262, %r4761, %r5258;
	xor.b32  	%r9996, %r9996, %r5262;
	and.b32  	%r5263, %r4762, %r5255;
	xor.b32  	%r9967, %r9967, %r5263;
	and.b32  	%r5264, %r4763, %r5256;
	xor.b32  	%r9966, %r9966, %r5264;
	and.b32  	%r5265, %r4764, %r5257;
	xor.b32  	%r9965, %r9965, %r5265;
	and.b32  	%r5266, %r4765, %r5258;
	xor.b32  	%r9964, %r9964, %r5266;
	and.b32  	%r5267, %r4766, %r5255;
	xor.b32  	%r9935, %r9935, %r5267;
	and.b32  	%r5268, %r4767, %r5256;
	xor.b32  	%r9934, %r9934, %r5268;
	and.b32  	%r5269, %r4768, %r5257;
	xor.b32  	%r9933, %r9933, %r5269;
	and.b32  	%r5270, %r4769, %r5258;
	xor.b32  	%r9932, %r9932, %r5270;
	and.b32  	%r5271, %r4770, %r5255;
	xor.b32  	%r9903, %r9903, %r5271;
	and.b32  	%r5272, %r4771, %r5256;
	xor.b32  	%r9902, %r9902, %r5272;
	and.b32  	%r5273, %r4772, %r5257;
	xor.b32  	%r9901, %r9901, %r5273;
	and.b32  	%r5274, %r4773, %r5258;
	xor.b32  	%r9900, %r9900, %r5274;
	and.b32  	%r5275, %r4774, %r5255;
	xor.b32  	%r9871, %r9871, %r5275;
	and.b32  	%r5276, %r4775, %r5256;
	xor.b32  	%r9870, %r9870, %r5276;
	and.b32  	%r5277, %r4776, %r5257;
	xor.b32  	%r9869, %r9869, %r5277;
	and.b32  	%r5278, %r4777, %r5258;
	xor.b32  	%r9868, %r9868, %r5278;
	and.b32  	%r5279, %r4778, %r5255;
	xor.b32  	%r9839, %r9839, %r5279;
	and.b32  	%r5280, %r4779, %r5256;
	xor.b32  	%r9838, %r9838, %r5280;
	and.b32  	%r5281, %r4780, %r5257;
	xor.b32  	%r9837, %r9837, %r5281;
	and.b32  	%r5282, %r4781, %r5258;
	xor.b32  	%r9836, %r9836, %r5282;
	and.b32  	%r5283, %r4782, %r5255;
	xor.b32  	%r9807, %r9807, %r5283;
	and.b32  	%r5284, %r4783, %r5256;
	xor.b32  	%r9806, %r9806, %r5284;
	and.b32  	%r5285, %r4784, %r5257;
	xor.b32  	%r9805, %r9805, %r5285;
	and.b32  	%r5286, %r4785, %r5258;
	xor.b32  	%r9804, %r9804, %r5286;
	and.b32  	%r5287, %r4786, %r5255;
	xor.b32  	%r9775, %r9775, %r5287;
	and.b32  	%r5288, %r4787, %r5256;
	xor.b32  	%r9774, %r9774, %r5288;
	and.b32  	%r5289, %r4788, %r5257;
	xor.b32  	%r9773, %r9773, %r5289;
	and.b32  	%r5290, %r4789, %r5258;
	xor.b32  	%r9772, %r9772, %r5290;
	and.b32  	%r5291, %r4790, %r5255;
	xor.b32  	%r9743, %r9743, %r5291;
	and.b32  	%r5292, %r4791, %r5256;
	xor.b32  	%r9742, %r9742, %r5292;
	and.b32  	%r5293, %r4792, %r5257;
	xor.b32  	%r9741, %r9741, %r5293;
	and.b32  	%r5294, %r4793, %r5258;
	xor.b32  	%r9740, %r9740, %r5294;
	and.b32  	%r5295, %r4794, %r5255;
	xor.b32  	%r9711, %r9711, %r5295;
	and.b32  	%r5296, %r4795, %r5256;
	xor.b32  	%r9710, %r9710, %r5296;
	and.b32  	%r5297, %r4796, %r5257;
	xor.b32  	%r9709, %r9709, %r5297;
	and.b32  	%r5298, %r4797, %r5258;
	xor.b32  	%r9708, %r9708, %r5298;
	and.b32  	%r5299, %r4798, %r5255;
	xor.b32  	%r9679, %r9679, %r5299;
	and.b32  	%r5300, %r4799, %r5256;
	xor.b32  	%r9678, %r9678, %r5300;
	and.b32  	%r5301, %r4800, %r5257;
	xor.b32  	%r9677, %r9677, %r5301;
	and.b32  	%r5302, %r4801, %r5258;
	xor.b32  	%r9676, %r9676, %r5302;
	and.b32  	%r5303, %r4802, %r5255;
	xor.b32  	%r9647, %r9647, %r5303;
	and.b32  	%r5304, %r4803, %r5256;
	xor.b32  	%r9646, %r9646, %r5304;
	and.b32  	%r5305, %r4804, %r5257;
	xor.b32  	%r9645, %r9645, %r5305;
	and.b32  	%r5306, %r4805, %r5258;
	xor.b32  	%r9644, %r9644, %r5306;
	and.b32  	%r5307, %r4806, %r5255;
	xor.b32  	%r9615, %r9615, %r5307;
	and.b32  	%r5308, %r4807, %r5256;
	xor.b32  	%r9614, %r9614, %r5308;
	and.b32  	%r5309, %r4808, %r5257;
	xor.b32  	%r9613, %r9613, %r5309;
	and.b32  	%r5310, %r4809, %r5258;
	xor.b32  	%r9612, %r9612, %r5310;
	and.b32  	%r5311, %r4810, %r5255;
	xor.b32  	%r9583, %r9583, %r5311;
	and.b32  	%r5312, %r4811, %r5256;
	xor.b32  	%r9582, %r9582, %r5312;
	and.b32  	%r5313, %r4812, %r5257;
	xor.b32  	%r9581, %r9581, %r5313;
	and.b32  	%r5314, %r4813, %r5258;
	xor.b32  	%r9580, %r9580, %r5314;
	and.b32  	%r5315, %r4814, %r5255;
	xor.b32  	%r9551, %r9551, %r5315;
	and.b32  	%r5316, %r4815, %r5256;
	xor.b32  	%r9550, %r9550, %r5316;
	and.b32  	%r5317, %r4816, %r5257;
	xor.b32  	%r9549, %r9549, %r5317;
	and.b32  	%r5318, %r4817, %r5258;
	xor.b32  	%r9548, %r9548, %r5318;
	and.b32  	%r5319, %r4818, %r5255;
	xor.b32  	%r9519, %r9519, %r5319;
	and.b32  	%r5320, %r4819, %r5256;
	xor.b32  	%r9518, %r9518, %r5320;
	and.b32  	%r5321, %r4820, %r5257;
	xor.b32  	%r9517, %r9517, %r5321;
	and.b32  	%r5322, %r4821, %r5258;
	xor.b32  	%r9516, %r9516, %r5322;
	and.b32  	%r5323, %r4822, %r5255;
	xor.b32  	%r9487, %r9487, %r5323;
	and.b32  	%r5324, %r4823, %r5256;
	xor.b32  	%r9486, %r9486, %r5324;
	and.b32  	%r5325, %r4824, %r5257;
	xor.b32  	%r9485, %r9485, %r5325;
	and.b32  	%r5326, %r4825, %r5258;
	xor.b32  	%r9484, %r9484, %r5326;
	and.b32  	%r5327, %r4826, %r5255;
	xor.b32  	%r9455, %r9455, %r5327;
	and.b32  	%r5328, %r4827, %r5256;
	xor.b32  	%r9454, %r9454, %r5328;
	and.b32  	%r5329, %r4828, %r5257;
	xor.b32  	%r9453, %r9453, %r5329;
	and.b32  	%r5330, %r4829, %r5258;
	xor.b32  	%r9452, %r9452, %r5330;
	and.b32  	%r5331, %r4830, %r5255;
	xor.b32  	%r9423, %r9423, %r5331;
	and.b32  	%r5332, %r4831, %r5256;
	xor.b32  	%r9422, %r9422, %r5332;
	and.b32  	%r5333, %r4832, %r5257;
	xor.b32  	%r9421, %r9421, %r5333;
	and.b32  	%r5334, %r4833, %r5258;
	xor.b32  	%r9420, %r9420, %r5334;
	and.b32  	%r5335, %r4834, %r5255;
	xor.b32  	%r9391, %r9391, %r5335;
	and.b32  	%r5336, %r4835, %r5256;
	xor.b32  	%r9390, %r9390, %r5336;
	and.b32  	%r5337, %r4836, %r5257;
	xor.b32  	%r9389, %r9389, %r5337;
	and.b32  	%r5338, %r4837, %r5258;
	xor.b32  	%r9388, %r9388, %r5338;
	and.b32  	%r5339, %r4838, %r5255;
	xor.b32  	%r9359, %r9359, %r5339;
	and.b32  	%r5340, %r4839, %r5256;
	xor.b32  	%r9358, %r9358, %r5340;
	and.b32  	%r5341, %r4840, %r5257;
	xor.b32  	%r9357, %r9357, %r5341;
	and.b32  	%r5342, %r4841, %r5258;
	xor.b32  	%r9356, %r9356, %r5342;
	and.b32  	%r5343, %r4842, %r5255;
	xor.b32  	%r9327, %r9327, %r5343;
	and.b32  	%r5344, %r4843, %r5256;
	xor.b32  	%r9326, %r9326, %r5344;
	and.b32  	%r5345, %r4844, %r5257;
	xor.b32  	%r9325, %r9325, %r5345;
	and.b32  	%r5346, %r4845, %r5258;
	xor.b32  	%r9324, %r9324, %r5346;
	and.b32  	%r5347, %r4846, %r5255;
	xor.b32  	%r10040, %r10040, %r5347;
	and.b32  	%r5348, %r4847, %r5256;
	xor.b32  	%r10041, %r10041, %r5348;
	and.b32  	%r5349, %r4848, %r5257;
	xor.b32  	%r10042, %r10042, %r5349;
	and.b32  	%r5350, %r4849, %r5258;
	xor.b32  	%r10043, %r10043, %r5350;
	and.b32  	%r5351, %r4850, %r5255;
	xor.b32  	%r10072, %r10072, %r5351;
	and.b32  	%r5352, %r4851, %r5256;
	xor.b32  	%r10073, %r10073, %r5352;
	and.b32  	%r5353, %r4852, %r5257;
	xor.b32  	%r10074, %r10074, %r5353;
	and.b32  	%r5354, %r4853, %r5258;
	xor.b32  	%r10075, %r10075, %r5354;
	ld.global.v4.u32 	{%r5355, %r5356, %r5357, %r5358}, [%rd59+2560];
	and.b32  	%r5359, %r4758, %r5355;
	xor.b32  	%r9995, %r9995, %r5359;
	and.b32  	%r5360, %r4759, %r5356;
	xor.b32  	%r9994, %r9994, %r5360;
	and.b32  	%r5361, %r4760, %r5357;
	xor.b32  	%r9993, %r9993, %r5361;
	and.b32  	%r5362, %r4761, %r5358;
	xor.b32  	%r9992, %r9992, %r5362;
	and.b32  	%r5363, %r4762, %r5355;
	xor.b32  	%r9963, %r9963, %r5363;
	and.b32  	%r5364, %r4763, %r5356;
	xor.b32  	%r9962, %r9962, %r5364;
	and.b32  	%r5365, %r4764, %r5357;
	xor.b32  	%r9961, %r9961, %r5365;
	and.b32  	%r5366, %r4765, %r5358;
	xor.b32  	%r9960, %r9960, %r5366;
	and.b32  	%r5367, %r4766, %r5355;
	xor.b32  	%r9931, %r9931, %r5367;
	and.b32  	%r5368, %r4767, %r5356;
	xor.b32  	%r9930, %r9930, %r5368;
	and.b32  	%r5369, %r4768, %r5357;
	xor.b32  	%r9929, %r9929, %r5369;
	and.b32  	%r5370, %r4769, %r5358;
	xor.b32  	%r9928, %r9928, %r5370;
	and.b32  	%r5371, %r4770, %r5355;
	xor.b32  	%r9899, %r9899, %r5371;
	and.b32  	%r5372, %r4771, %r5356;
	xor.b32  	%r9898, %r9898, %r5372;
	and.b32  	%r5373, %r4772, %r5357;
	xor.b32  	%r9897, %r9897, %r5373;
	and.b32  	%r5374, %r4773, %r5358;
	xor.b32  	%r9896, %r9896, %r5374;
	and.b32  	%r5375, %r4774, %r5355;
	xor.b32  	%r9867, %r9867, %r5375;
	and.b32  	%r5376, %r4775, %r5356;
	xor.b32  	%r9866, %r9866, %r5376;
	and.b32  	%r5377, %r4776, %r5357;
	xor.b32  	%r9865, %r9865, %r5377;
	and.b32  	%r5378, %r4777, %r5358;
	xor.b32  	%r9864, %r9864, %r5378;
	and.b32  	%r5379, %r4778, %r5355;
	xor.b32  	%r9835, %r9835, %r5379;
	and.b32  	%r5380, %r4779, %r5356;
	xor.b32  	%r9834, %r9834, %r5380;
	and.b32  	%r5381, %r4780, %r5357;
	xor.b32  	%r9833, %r9833, %r5381;
	and.b32  	%r5382, %r4781, %r5358;
	xor.b32  	%r9832, %r9832, %r5382;
	and.b32  	%r5383, %r4782, %r5355;
	xor.b32  	%r9803, %r9803, %r5383;
	and.b32  	%r5384, %r4783, %r5356;
	xor.b32  	%r9802, %r9802, %r5384;
	and.b32  	%r5385, %r4784, %r5357;
	xor.b32  	%r9801, %r9801, %r5385;
	and.b32  	%r5386, %r4785, %r5358;
	xor.b32  	%r9800, %r9800, %r5386;
	and.b32  	%r5387, %r4786, %r5355;
	xor.b32  	%r9771, %r9771, %r5387;
	and.b32  	%r5388, %r4787, %r5356;
	xor.b32  	%r9770, %r9770, %r5388;
	and.b32  	%r5389, %r4788, %r5357;
	xor.b32  	%r9769, %r9769, %r5389;
	and.b32  	%r5390, %r4789, %r5358;
	xor.b32  	%r9768, %r9768, %r5390;
	and.b32  	%r5391, %r4790, %r5355;
	xor.b32  	%r9739, %r9739, %r5391;
	and.b32  	%r5392, %r4791, %r5356;
	xor.b32  	%r9738, %r9738, %r5392;
	and.b32  	%r5393, %r4792, %r5357;
	xor.b32  	%r9737, %r9737, %r5393;
	and.b32  	%r5394, %r4793, %r5358;
	xor.b32  	%r9736, %r9736, %r5394;
	and.b32  	%r5395, %r4794, %r5355;
	xor.b32  	%r9707, %r9707, %r5395;
	and.b32  	%r5396, %r4795, %r5356;
	xor.b32  	%r9706, %r9706, %r5396;
	and.b32  	%r5397, %r4796, %r5357;
	xor.b32  	%r9705, %r9705, %r5397;
	and.b32  	%r5398, %r4797, %r5358;
	xor.b32  	%r9704, %r9704, %r5398;
	and.b32  	%r5399, %r4798, %r5355;
	xor.b32  	%r9675, %r9675, %r5399;
	and.b32  	%r5400, %r4799, %r5356;
	xor.b32  	%r9674, %r9674, %r5400;
	and.b32  	%r5401, %r4800, %r5357;
	xor.b32  	%r9673, %r9673, %r5401;
	and.b32  	%r5402, %r4801, %r5358;
	xor.b32  	%r9672, %r9672, %r5402;
	and.b32  	%r5403, %r4802, %r5355;
	xor.b32  	%r9643, %r9643, %r5403;
	and.b32  	%r5404, %r4803, %r5356;
	xor.b32  	%r9642, %r9642, %r5404;
	and.b32  	%r5405, %r4804, %r5357;
	xor.b32  	%r9641, %r9641, %r5405;
	and.b32  	%r5406, %r4805, %r5358;
	xor.b32  	%r9640, %r9640, %r5406;
	and.b32  	%r5407, %r4806, %r5355;
	xor.b32  	%r9611, %r9611, %r5407;
	and.b32  	%r5408, %r4807, %r5356;
	xor.b32  	%r9610, %r9610, %r5408;
	and.b32  	%r5409, %r4808, %r5357;
	xor.b32  	%r9609, %r9609, %r5409;
	and.b32  	%r5410, %r4809, %r5358;
	xor.b32  	%r9608, %r9608, %r5410;
	and.b32  	%r5411, %r4810, %r5355;
	xor.b32  	%r9579, %r9579, %r5411;
	and.b32  	%r5412, %r4811, %r5356;
	xor.b32  	%r9578, %r9578, %r5412;
	and.b32  	%r5413, %r4812, %r5357;
	xor.b32  	%r9577, %r9577, %r5413;
	and.b32  	%r5414, %r4813, %r5358;
	xor.b32  	%r9576, %r9576, %r5414;
	and.b32  	%r5415, %r4814, %r5355;
	xor.b32  	%r9547, %r9547, %r5415;
	and.b32  	%r5416, %r4815, %r5356;
	xor.b32  	%r9546, %r9546, %r5416;
	and.b32  	%r5417, %r4816, %r5357;
	xor.b32  	%r9545, %r9545, %r5417;
	and.b32  	%r5418, %r4817, %r5358;
	xor.b32  	%r9544, %r9544, %r5418;
	and.b32  	%r5419, %r4818, %r5355;
	xor.b32  	%r9515, %r9515, %r5419;
	and.b32  	%r5420, %r4819, %r5356;
	xor.b32  	%r9514, %r9514, %r5420;
	and.b32  	%r5421, %r4820, %r5357;
	xor.b32  	%r9513, %r9513, %r5421;
	and.b32  	%r5422, %r4821, %r5358;
	xor.b32  	%r9512, %r9512, %r5422;
	and.b32  	%r5423, %r4822, %r5355;
	xor.b32  	%r9483, %r9483, %r5423;
	and.b32  	%r5424, %r4823, %r5356;
	xor.b32  	%r9482, %r9482, %r5424;
	and.b32  	%r5425, %r4824, %r5357;
	xor.b32  	%r9481, %r9481, %r5425;
	and.b32  	%r5426, %r4825, %r5358;
	xor.b32  	%r9480, %r9480, %r5426;
	and.b32  	%r5427, %r4826, %r5355;
	xor.b32  	%r9451, %r9451, %r5427;
	and.b32  	%r5428, %r4827, %r5356;
	xor.b32  	%r9450, %r9450, %r5428;
	and.b32  	%r5429, %r4828, %r5357;
	xor.b32  	%r9449, %r9449, %r5429;
	and.b32  	%r5430, %r4829, %r5358;
	xor.b32  	%r9448, %r9448, %r5430;
	and.b32  	%r5431, %r4830, %r5355;
	xor.b32  	%r9419, %r9419, %r5431;
	and.b32  	%r5432, %r4831, %r5356;
	xor.b32  	%r9418, %r9418, %r5432;
	and.b32  	%r5433, %r4832, %r5357;
	xor.b32  	%r9417, %r9417, %r5433;
	and.b32  	%r5434, %r4833, %r5358;
	xor.b32  	%r9416, %r9416, %r5434;
	and.b32  	%r5435, %r4834, %r5355;
	xor.b32  	%r9387, %r9387, %r5435;
	and.b32  	%r5436, %r4835, %r5356;
	xor.b32  	%r9386, %r9386, %r5436;
	and.b32  	%r5437, %r4836, %r5357;
	xor.b32  	%r9385, %r9385, %r5437;
	and.b32  	%r5438, %r4837, %r5358;
	xor.b32  	%r9384, %r9384, %r5438;
	and.b32  	%r5439, %r4838, %r5355;
	xor.b32  	%r9355, %r9355, %r5439;
	and.b32  	%r5440, %r4839, %r5356;
	xor.b32  	%r9354, %r9354, %r5440;
	and.b32  	%r5441, %r4840, %r5357;
	xor.b32  	%r9353, %r9353, %r5441;
	and.b32  	%r5442, %r4841, %r5358;
	xor.b32  	%r9352, %r9352, %r5442;
	and.b32  	%r5443, %r4842, %r5355;
	xor.b32  	%r9323, %r9323, %r5443;
	and.b32  	%r5444, %r4843, %r5356;
	xor.b32  	%r9322, %r9322, %r5444;
	and.b32  	%r5445, %r4844, %r5357;
	xor.b32  	%r9321, %r9321, %r5445;
	and.b32  	%r5446, %r4845, %r5358;
	xor.b32  	%r9320, %r9320, %r5446;
	and.b32  	%r5447, %r4846, %r5355;
	xor.b32  	%r10044, %r10044, %r5447;
	and.b32  	%r5448, %r4847, %r5356;
	xor.b32  	%r10045, %r10045, %r5448;
	and.b32  	%r5449, %r4848, %r5357;
	xor.b32  	%r10046, %r10046, %r5449;
	and.b32  	%r5450, %r4849, %r5358;
	xor.b32  	%r10047, %r10047, %r5450;
	and.b32  	%r5451, %r4850, %r5355;
	xor.b32  	%r10076, %r10076, %r5451;
	and.b32  	%r5452, %r4851, %r5356;
	xor.b32  	%r10077, %r10077, %r5452;
	and.b32  	%r5453, %r4852, %r5357;
	xor.b32  	%r10078, %r10078, %r5453;
	and.b32  	%r5454, %r4853, %r5358;
	xor.b32  	%r10079, %r10079, %r5454;
	ld.global.v4.u32 	{%r5455, %r5456, %r5457, %r5458}, [%rd59+3072];
	and.b32  	%r5459, %r4758, %r5455;
	xor.b32  	%r9991, %r9991, %r5459;
	and.b32  	%r5460, %r4759, %r5456;
	xor.b32  	%r9990, %r9990, %r5460;
	and.b32  	%r5461, %r4760, %r5457;
	xor.b32  	%r9989, %r9989, %r5461;
	and.b32  	%r5462, %r4761, %r5458;
	xor.b32  	%r9988, %r9988, %r5462;
	and.b32  	%r5463, %r4762, %r5455;
	xor.b32  	%r9959, %r9959, %r5463;
	and.b32  	%r5464, %r4763, %r5456;
	xor.b32  	%r9958, %r9958, %r5464;
	and.b32  	%r5465, %r4764, %r5457;
	xor.b32  	%r9957, %r9957, %r5465;
	and.b32  	%r5466, %r4765, %r5458;
	xor.b32  	%r9956, %r9956, %r5466;
	and.b32  	%r5467, %r4766, %r5455;
	xor.b32  	%r9927, %r9927, %r5467;
	and.b32  	%r5468, %r4767, %r5456;
	xor.b32  	%r9926, %r9926, %r5468;
	and.b32  	%r5469, %r4768, %r5457;
	xor.b32  	%r9925, %r9925, %r5469;
	and.b32  	%r5470, %r4769, %r5458;
	xor.b32  	%r9924, %r9924, %r5470;
	and.b32  	%r5471, %r4770, %r5455;
	xor.b32  	%r9895, %r9895, %r5471;
	and.b32  	%r5472, %r4771, %r5456;
	xor.b32  	%r9894, %r9894, %r5472;
	and.b32  	%r5473, %r4772, %r5457;
	xor.b32  	%r9893, %r9893, %r5473;
	and.b32  	%r5474, %r4773, %r5458;
	xor.b32  	%r9892, %r9892, %r5474;
	and.b32  	%r5475, %r4774, %r5455;
	xor.b32  	%r9863, %r9863, %r5475;
	and.b32  	%r5476, %r4775, %r5456;
	xor.b32  	%r9862, %r9862, %r5476;
	and.b32  	%r5477, %r4776, %r5457;
	xor.b32  	%r9861, %r9861, %r5477;
	and.b32  	%r5478, %r4777, %r5458;
	xor.b32  	%r9860, %r9860, %r5478;
	and.b32  	%r5479, %r4778, %r5455;
	xor.b32  	%r9831, %r9831, %r5479;
	and.b32  	%r5480, %r4779, %r5456;
	xor.b32  	%r9830, %r9830, %r5480;
	and.b32  	%r5481, %r4780, %r5457;
	xor.b32  	%r9829, %r9829, %r5481;
	and.b32  	%r5482, %r4781, %r5458;
	xor.b32  	%r9828, %r9828, %r5482;
	and.b32  	%r5483, %r4782, %r5455;
	xor.b32  	%r9799, %r9799, %r5483;
	and.b32  	%r5484, %r4783, %r5456;
	xor.b32  	%r9798, %r9798, %r5484;
	and.b32  	%r5485, %r4784, %r5457;
	xor.b32  	%r9797, %r9797, %r5485;
	and.b32  	%r5486, %r4785, %r5458;
	xor.b32  	%r9796, %r9796, %r5486;
	and.b32  	%r5487, %r4786, %r5455;
	xor.b32  	%r9767, %r9767, %r5487;
	and.b32  	%r5488, %r4787, %r5456;
	xor.b32  	%r9766, %r9766, %r5488;
	and.b32  	%r5489, %r4788, %r5457;
	xor.b32  	%r9765, %r9765, %r5489;
	and.b32  	%r5490, %r4789, %r5458;
	xor.b32  	%r9764, %r9764, %r5490;
	and.b32  	%r5491, %r4790, %r5455;
	xor.b32  	%r9735, %r9735, %r5491;
	and.b32  	%r5492, %r4791, %r5456;
	xor.b32  	%r9734, %r9734, %r5492;
	and.b32  	%r5493, %r4792, %r5457;
	xor.b32  	%r9733, %r9733, %r5493;
	and.b32  	%r5494, %r4793, %r5458;
	xor.b32  	%r9732, %r9732, %r5494;
	and.b32  	%r5495, %r4794, %r5455;
	xor.b32  	%r9703, %r9703, %r5495;
	and.b32  	%r5496, %r4795, %r5456;
	xor.b32  	%r9702, %r9702, %r5496;
	and.b32  	%r5497, %r4796, %r5457;
	xor.b32  	%r9701, %r9701, %r5497;
	and.b32  	%r5498, %r4797, %r5458;
	xor.b32  	%r9700, %r9700, %r5498;
	and.b32  	%r5499, %r4798, %r5455;
	xor.b32  	%r9671, %r9671, %r5499;
	and.b32  	%r5500, %r4799, %r5456;
	xor.b32  	%r9670, %r9670, %r5500;
	and.b32  	%r5501, %r4800, %r5457;
	xor.b32  	%r9669, %r9669, %r5501;
	and.b32  	%r5502, %r4801, %r5458;
	xor.b32  	%r9668, %r9668, %r5502;
	and.b32  	%r5503, %r4802, %r5455;
	xor.b32  	%r9639, %r9639, %r5503;
	and.b32  	%r5504, %r4803, %r5456;
	xor.b32  	%r9638, %r9638, %r5504;
	and.b32  	%r5505, %r4804, %r5457;
	xor.b32  	%r9637, %r9637, %r5505;
	and.b32  	%r5506, %r4805, %r5458;
	xor.b32  	%r9636, %r9636, %r5506;
	and.b32  	%r5507, %r4806, %r5455;
	xor.b32  	%r9607, %r9607, %r5507;
	and.b32  	%r5508, %r4807, %r5456;
	xor.b32  	%r9606, %r9606, %r5508;
	and.b32  	%r5509, %r4808, %r5457;
	xor.b32  	%r9605, %r9605, %r5509;
	and.b32  	%r5510, %r4809, %r5458;
	xor.b32  	%r9604, %r9604, %r5510;
	and.b32  	%r5511, %r4810, %r5455;
	xor.b32  	%r9575, %r9575, %r5511;
	and.b32  	%r5512, %r4811, %r5456;
	xor.b32  	%r9574, %r9574, %r5512;
	and.b32  	%r5513, %r4812, %r5457;
	xor.b32  	%r9573, %r9573, %r5513;
	and.b32  	%r5514, %r4813, %r5458;
	xor.b32  	%r9572, %r9572, %r5514;
	and.b32  	%r5515, %r4814, %r5455;
	xor.b32  	%r9543, %r9543, %r5515;
	and.b32  	%r5516, %r4815, %r5456;
	xor.b32  	%r9542, %r9542, %r5516;
	and.b32  	%r5517, %r4816, %r5457;
	xor.b32  	%r9541, %r9541, %r5517;
	and.b32  	%r5518, %r4817, %r5458;
	xor.b32  	%r9540, %r9540, %r5518;
	and.b32  	%r5519, %r4818, %r5455;
	xor.b32  	%r9511, %r9511, %r5519;
	and.b32  	%r5520, %r4819, %r5456;
	xor.b32  	%r9510, %r9510, %r5520;
	and.b32  	%r5521, %r4820, %r5457;
	xor.b32  	%r9509, %r9509, %r5521;
	and.b32  	%r5522, %r4821, %r5458;
	xor.b32  	%r9508, %r9508, %r5522;
	and.b32  	%r5523, %r4822, %r5455;
	xor.b32  	%r9479, %r9479, %r5523;
	and.b32  	%r5524, %r4823, %r5456;
	xor.b32  	%r9478, %r9478, %r5524;
	and.b32  	%r5525, %r4824, %r5457;
	xor.b32  	%r9477, %r9477, %r5525;
	and.b32  	%r5526, %r4825, %r5458;
	xor.b32  	%r9476, %r9476, %r5526;
	and.b32  	%r5527, %r4826, %r5455;
	xor.b32  	%r9447, %r9447, %r5527;
	and.b32  	%r5528, %r4827, %r5456;
	xor.b32  	%r9446, %r9446, %r5528;
	and.b32  	%r5529, %r4828, %r5457;
	xor.b32  	%r9445, %r9445, %r5529;
	and.b32  	%r5530, %r4829, %r5458;
	xor.b32  	%r9444, %r9444, %r5530;
	and.b32  	%r5531, %r4830, %r5455;
	xor.b32  	%r9415, %r9415, %r5531;
	and.b32  	%r5532, %r4831, %r5456;
	xor.b32  	%r9414, %r9414, %r5532;
	and.b32  	%r5533, %r4832, %r5457;
	xor.b32  	%r9413, %r9413, %r5533;
	and.b32  	%r5534, %r4833, %r5458;
	xor.b32  	%r9412, %r9412, %r5534;
	and.b32  	%r5535, %r4834, %r5455;
	xor.b32  	%r9383, %r9383, %r5535;
	and.b32  	%r5536, %r4835, %r5456;
	xor.b32  	%r9382, %r9382, %r5536;
	and.b32  	%r5537, %r4836, %r5457;
	xor.b32  	%r9381, %r9381, %r5537;
	and.b32  	%r5538, %r4837, %r5458;
	xor.b32  	%r9380, %r9380, %r5538;
	and.b32  	%r5539, %r4838, %r5455;
	xor.b32  	%r9351, %r9351, %r5539;
	and.b32  	%r5540, %r4839, %r5456;
	xor.b32  	%r9350, %r9350, %r5540;
	and.b32  	%r5541, %r4840, %r5457;
	xor.b32  	%r9349, %r9349, %r5541;
	and.b32  	%r5542, %r4841, %r5458;
	xor.b32  	%r9348, %r9348, %r5542;
	and.b32  	%r5543, %r4842, %r5455;
	xor.b32  	%r10016, %r10016, %r5543;
	and.b32  	%r5544, %r4843, %r5456;
	xor.b32  	%r10017, %r10017, %r5544;
	and.b32  	%r5545, %r4844, %r5457;
	xor.b32  	%r10018, %r10018, %r5545;
	and.b32  	%r5546, %r4845, %r5458;
	xor.b32  	%r10019, %r10019, %r5546;
	and.b32  	%r5547, %r4846, %r5455;
	xor.b32  	%r10048, %r10048, %r5547;
	and.b32  	%r5548, %r4847, %r5456;
	xor.b32  	%r10049, %r10049, %r5548;
	and.b32  	%r5549, %r4848, %r5457;
	xor.b32  	%r10050, %r10050, %r5549;
	and.b32  	%r5550, %r4849, %r5458;
	xor.b32  	%r10051, %r10051, %r5550;
	and.b32  	%r5551, %r4850, %r5455;
	xor.b32  	%r10080, %r10080, %r5551;
	and.b32  	%r5552, %r4851, %r5456;
	xor.b32  	%r10081, %r10081, %r5552;
	and.b32  	%r5553, %r4852, %r5457;
	xor.b32  	%r10082, %r10082, %r5553;
	and.b32  	%r5554, %r4853, %r5458;
	xor.b32  	%r10083, %r10083, %r5554;
	ld.global.v4.u32 	{%r5555, %r5556, %r5557, %r5558}, [%rd59+3584];
	and.b32  	%r5559, %r4758, %r5555;
	xor.b32  	%r9987, %r9987, %r5559;
	and.b32  	%r5560, %r4759, %r5556;
	xor.b32  	%r9986, %r9986, %r5560;
	and.b32  	%r5561, %r4760, %r5557;
	xor.b32  	%r9985, %r9985, %r5561;
	and.b32  	%r5562, %r4761, %r5558;
	xor.b32  	%r9984, %r9984, %r5562;
	and.b32  	%r5563, %r4762, %r5555;
	xor.b32  	%r9955, %r9955, %r5563;
	and.b32  	%r5564, %r4763, %r5556;
	xor.b32  	%r9954, %r9954, %r5564;
	and.b32  	%r5565, %r4764, %r5557;
	xor.b32  	%r9953, %r9953, %r5565;
	and.b32  	%r5566, %r4765, %r5558;
	xor.b32  	%r9952, %r9952, %r5566;
	and.b32  	%r5567, %r4766, %r5555;
	xor.b32  	%r9923, %r9923, %r5567;
	and.b32  	%r5568, %r4767, %r5556;
	xor.b32  	%r9922, %r9922, %r5568;
	and.b32  	%r5569, %r4768, %r5557;
	xor.b32  	%r9921, %r9921, %r5569;
	and.b32  	%r5570, %r4769, %r5558;
	xor.b32  	%r9920, %r9920, %r5570;
	and.b32  	%r5571, %r4770, %r5555;
	xor.b32  	%r9891, %r9891, %r5571;
	and.b32  	%r5572, %r4771, %r5556;
	xor.b32  	%r9890, %r9890, %r5572;
	and.b32  	%r5573, %r4772, %r5557;
	xor.b32  	%r9889, %r9889, %r5573;
	and.b32  	%r5574, %r4773, %r5558;
	xor.b32  	%r9888, %r9888, %r5574;
	and.b32  	%r5575, %r4774, %r5555;
	xor.b32  	%r9859, %r9859, %r5575;
	and.b32  	%r5576, %r4775, %r5556;
	xor.b32  	%r9858, %r9858, %r5576;
	and.b32  	%r5577, %r4776, %r5557;
	xor.b32  	%r9857, %r9857, %r5577;
	and.b32  	%r5578, %r4777, %r5558;
	xor.b32  	%r9856, %r9856, %r5578;
	and.b32  	%r5579, %r4778, %r5555;
	xor.b32  	%r9827, %r9827, %r5579;
	and.b32  	%r5580, %r4779, %r5556;
	xor.b32  	%r9826, %r9826, %r5580;
	and.b32  	%r5581, %r4780, %r5557;
	xor.b32  	%r9825, %r9825, %r5581;
	and.b32  	%r5582, %r4781, %r5558;
	xor.b32  	%r9824, %r9824, %r5582;
	and.b32  	%r5583, %r4782, %r5555;
	xor.b32  	%r9795, %r9795, %r5583;
	and.b32  	%r5584, %r4783, %r5556;
	xor.b32  	%r9794, %r9794, %r5584;
	and.b32  	%r5585, %r4784, %r5557;
	xor.b32  	%r9793, %r9793, %r5585;
	and.b32  	%r5586, %r4785, %r5558;
	xor.b32  	%r9792, %r9792, %r5586;
	and.b32  	%r5587, %r4786, %r5555;
	xor.b32  	%r9763, %r9763, %r5587;
	and.b32  	%r5588, %r4787, %r5556;
	xor.b32  	%r9762, %r9762, %r5588;
	and.b32  	%r5589, %r4788, %r5557;
	xor.b32  	%r9761, %r9761, %r5589;
	and.b32  	%r5590, %r4789, %r5558;
	xor.b32  	%r9760, %r9760, %r5590;
	and.b32  	%r5591, %r4790, %r5555;
	xor.b32  	%r9731, %r9731, %r5591;
	and.b32  	%r5592, %r4791, %r5556;
	xor.b32  	%r9730, %r9730, %r5592;
	and.b32  	%r5593, %r4792, %r5557;
	xor.b32  	%r9729, %r9729, %r5593;
	and.b32  	%r5594, %r4793, %r5558;
	xor.b32  	%r9728, %r9728, %r5594;
	and.b32  	%r5595, %r4794, %r5555;
	xor.b32  	%r9699, %r9699, %r5595;
	and.b32  	%r5596, %r4795, %r5556;
	xor.b32  	%r9698, %r9698, %r5596;
	and.b32  	%r5597, %r4796, %r5557;
	xor.b32  	%r9697, %r9697, %r5597;
	and.b32  	%r5598, %r4797, %r5558;
	xor.b32  	%r9696, %r9696, %r5598;
	and.b32  	%r5599, %r4798, %r5555;
	xor.b32  	%r9667, %r9667, %r5599;
	and.b32  	%r5600, %r4799, %r5556;
	xor.b32  	%r9666, %r9666, %r5600;
	and.b32  	%r5601, %r4800, %r5557;
	xor.b32  	%r9665, %r9665, %r5601;
	and.b32  	%r5602, %r4801, %r5558;
	xor.b32  	%r9664, %r9664, %r5602;
	and.b32  	%r5603, %r4802, %r5555;
	xor.b32  	%r9635, %r9635, %r5603;
	and.b32  	%r5604, %r4803, %r5556;
	xor.b32  	%r9634, %r9634, %r5604;
	and.b32  	%r5605, %r4804, %r5557;
	xor.b32  	%r9633, %r9633, %r5605;
	and.b32  	%r5606, %r4805, %r5558;
	xor.b32  	%r9632, %r9632, %r5606;
	and.b32  	%r5607, %r4806, %r5555;
	xor.b32  	%r9603, %r9603, %r5607;
	and.b32  	%r5608, %r4807, %r5556;
	xor.b32  	%r9602, %r9602, %r5608;
	and.b32  	%r5609, %r4808, %r5557;
	xor.b32  	%r9601, %r9601, %r5609;
	and.b32  	%r5610, %r4809, %r5558;
	xor.b32  	%r9600, %r9600, %r5610;
	and.b32  	%r5611, %r4810, %r5555;
	xor.b32  	%r9571, %r9571, %r5611;
	and.b32  	%r5612, %r4811, %r5556;
	xor.b32  	%r9570, %r9570, %r5612;
	and.b32  	%r5613, %r4812, %r5557;
	xor.b32  	%r9569, %r9569, %r5613;
	and.b32  	%r5614, %r4813, %r5558;
	xor.b32  	%r9568, %r9568, %r5614;
	and.b32  	%r5615, %r4814, %r5555;
	xor.b32  	%r9539, %r9539, %r5615;
	and.b32  	%r5616, %r4815, %r5556;
	xor.b32  	%r9538, %r9538, %r5616;
	and.b32  	%r5617, %r4816, %r5557;
	xor.b32  	%r9537, %r9537, %r5617;
	and.b32  	%r5618, %r4817, %r5558;
	xor.b32  	%r9536, %r9536, %r5618;
	and.b32  	%r5619, %r4818, %r5555;
	xor.b32  	%r9507, %r9507, %r5619;
	and.b32  	%r5620, %r4819, %r5556;
	xor.b32  	%r9506, %r9506, %r5620;
	and.b32  	%r5621, %r4820, %r5557;
	xor.b32  	%r9505, %r9505, %r5621;
	and.b32  	%r5622, %r4821, %r5558;
	xor.b32  	%r9504, %r9504, %r5622;
	and.b32  	%r5623, %r4822, %r5555;
	xor.b32  	%r9475, %r9475, %r5623;
	and.b32  	%r5624, %r4823, %r5556;
	xor.b32  	%r9474, %r9474, %r5624;
	and.b32  	%r5625, %r4824, %r5557;
	xor.b32  	%r9473, %r9473, %r5625;
	and.b32  	%r5626, %r4825, %r5558;
	xor.b32  	%r9472, %r9472, %r5626;
	and.b32  	%r5627, %r4826, %r5555;
	xor.b32  	%r9443, %r9443, %r5627;
	and.b32  	%r5628, %r4827, %r5556;
	xor.b32  	%r9442, %r9442, %r5628;
	and.b32  	%r5629, %r4828, %r5557;
	xor.b32  	%r9441, %r9441, %r5629;
	and.b32  	%r5630, %r4829, %r5558;
	xor.b32  	%r9440, %r9440, %r5630;
	and.b32  	%r5631, %r4830, %r5555;
	xor.b32  	%r9411, %r9411, %r5631;
	and.b32  	%r5632, %r4831, %r5556;
	xor.b32  	%r9410, %r9410, %r5632;
	and.b32  	%r5633, %r4832, %r5557;
	xor.b32  	%r9409, %r9409, %r5633;
	and.b32  	%r5634, %r4833, %r5558;
	xor.b32  	%r9408, %r9408, %r5634;
	and.b32  	%r5635, %r4834, %r5555;
	xor.b32  	%r9379, %r9379, %r5635;
	and.b32  	%r5636, %r4835, %r5556;
	xor.b32  	%r9378, %r9378, %r5636;
	and.b32  	%r5637, %r4836, %r5557;
	xor.b32  	%r9377, %r9377, %r5637;
	and.b32  	%r5638, %r4837, %r5558;
	xor.b32  	%r9376, %r9376, %r5638;
	and.b32  	%r5639, %r4838, %r5555;
	xor.b32  	%r9347, %r9347, %r5639;
	and.b32  	%r5640, %r4839, %r5556;
	xor.b32  	%r9346, %r9346, %r5640;
	and.b32  	%r5641, %r4840, %r5557;
	xor.b32  	%r9345, %r9345, %r5641;
	and.b32  	%r5642, %r4841, %r5558;
	xor.b32  	%r9344, %r9344, %r5642;
	and.b32  	%r5643, %r4842, %r5555;
	xor.b32  	%r10020, %r10020, %r5643;
	and.b32  	%r5644, %r4843, %r5556;
	xor.b32  	%r10021, %r10021, %r5644;
	and.b32  	%r5645, %r4844, %r5557;
	xor.b32  	%r10022, %r10022, %r5645;
	and.b32  	%r5646, %r4845, %r5558;
	xor.b32  	%r10023, %r10023, %r5646;
	and.b32  	%r5647, %r4846, %r5555;
	xor.b32  	%r10052, %r10052, %r5647;
	and.b32  	%r5648, %r4847, %r5556;
	xor.b32  	%r10053, %r10053, %r5648;
	and.b32  	%r5649, %r4848, %r5557;
	xor.b32  	%r10054, %r10054, %r5649;
	and.b32  	%r5650, %r4849, %r5558;
	xor.b32  	%r10055, %r10055, %r5650;
	and.b32  	%r5651, %r4850, %r5555;
	xor.b32  	%r10084, %r10084, %r5651;
	and.b32  	%r5652, %r4851, %r5556;
	xor.b32  	%r10085, %r10085, %r5652;
	and.b32  	%r5653, %r4852, %r5557;
	xor.b32  	%r10086, %r10086, %r5653;
	and.b32  	%r5654, %r4853, %r5558;
	xor.b32  	%r10087, %r10087, %r5654;
	add.s32 	%r9319, %r9319, 1;
	setp.ne.s32 	%p25, %r9319, 32;
	@%p25 bra 	$L__BB3_31;
$L__BB3_33:
	add.s32 	%r8524, %r831, 32;
	setp.lt.u32 	%p26, %r831, 224;
	@%p26 bra 	$L__BB3_14;
	or.b32  	%r5655, %r10014, %r10015;
	or.b32  	%r5656, %r5655, %r10013;
	or.b32  	%r5657, %r5656, %r10012;
	setp.eq.s32 	%p27, %r5657, 0;
	@%p27 bra 	$L__BB3_36;
	mov.u32 	%r5658, %tid.x;
	shl.b32 	%r5659, %r5658, 4;
	and.b32  	%r5660, %r5659, 496;
	mov.u32 	%r5661, s_mem;
	add.s32 	%r5662, %r5661, %r5660;
	atom.shared.xor.b32 	%r5663, [%r5662], %r10015;
	atom.shared.xor.b32 	%r5664, [%r5662+4], %r10014;
	atom.shared.xor.b32 	%r5665, [%r5662+8], %r10013;
	atom.shared.xor.b32 	%r5666, [%r5662+12], %r10012;
$L__BB3_36:
	or.b32  	%r5667, %r10010, %r10011;
	or.b32  	%r5668, %r5667, %r10009;
	or.b32  	%r5669, %r5668, %r10008;
	setp.eq.s32 	%p28, %r5669, 0;
	@%p28 bra 	$L__BB3_38;
	mov.u32 	%r5670, %tid.x;
	shl.b32 	%r5671, %r5670, 4;
	and.b32  	%r5672, %r5671, 496;
	mov.u32 	%r5673, s_mem;
	add.s32 	%r5674, %r5673, %r5672;
	atom.shared.xor.b32 	%r5675, [%r5674+512], %r10011;
	atom.shared.xor.b32 	%r5676, [%r5674+516], %r10010;
	atom.shared.xor.b32 	%r5677, [%r5674+520], %r10009;
	atom.shared.xor.b32 	%r5678, [%r5674+524], %r10008;
$L__BB3_38:
	or.b32  	%r5679, %r10006, %r10007;
	or.b32  	%r5680, %r5679, %r10005;
	or.b32  	%r5681, %r5680, %r10004;
	setp.eq.s32 	%p29, %r5681, 0;
	@%p29 bra 	$L__BB3_40;
	mov.u32 	%r5682, %tid.x;
	shl.b32 	%r5683, %r5682, 4;
	and.b32  	%r5684, %r5683, 496;
	mov.u32 	%r5685, s_mem;
	add.s32 	%r5686, %r5685, %r5684;
	atom.shared.xor.b32 	%r5687, [%r5686+1024], %r10007;
	atom.shared.xor.b32 	%r5688, [%r5686+1028], %r10006;
	atom.shared.xor.b32 	%r5689, [%r5686+1032], %r10005;
	atom.shared.xor.b32 	%r5690, [%r5686+1036], %r10004;
$L__BB3_40:
	or.b32  	%r5691, %r10002, %r10003;
	or.b32  	%r5692, %r5691, %r10001;
	or.b32  	%r5693, %r5692, %r10000;
	setp.eq.s32 	%p30, %r5693, 0;
	@%p30 bra 	$L__BB3_42;
	mov.u32 	%r5694, %tid.x;
	shl.b32 	%r5695, %r5694, 4;
	and.b32  	%r5696, %r5695, 496;
	mov.u32 	%r5697, s_mem;
	add.s32 	%r5698, %r5697, %r5696;
	atom.shared.xor.b32 	%r5699, [%r5698+1536], %r10003;
	atom.shared.xor.b32 	%r5700, [%r5698+1540], %r10002;
	atom.shared.xor.b32 	%r5701, [%r5698+1544], %r10001;
	atom.shared.xor.b32 	%r5702, [%r5698+1548], %r10000;
$L__BB3_42:
	or.b32  	%r5703, %r9998, %r9999;
	or.b32  	%r5704, %r5703, %r9997;
	or.b32  	%r5705, %r5704, %r9996;
	setp.eq.s32 	%p31, %r5705, 0;
	@%p31 bra 	$L__BB3_44;
	mov.u32 	%r5706, %tid.x;
	shl.b32 	%r5707, %r5706, 4;
	and.b32  	%r5708, %r5707, 496;
	mov.u32 	%r5709, s_mem;
	add.s32 	%r5710, %r5709, %r5708;
	atom.shared.xor.b32 	%r5711, [%r5710+2048], %r9999;
	atom.shared.xor.b32 	%r5712, [%r5710+2052], %r9998;
	atom.shared.xor.b32 	%r5713, [%r5710+2056], %r9997;
	atom.shared.xor.b32 	%r5714, [%r5710+2060], %r9996;
$L__BB3_44:
	or.b32  	%r5715, %r9994, %r9995;
	or.b32  	%r5716, %r5715, %r9993;
	or.b32  	%r5717, %r5716, %r9992;
	setp.eq.s32 	%p32, %r5717, 0;
	@%p32 bra 	$L__BB3_46;
	mov.u32 	%r5718, %tid.x;
	shl.b32 	%r5719, %r5718, 4;
	and.b32  	%r5720, %r5719, 496;
	mov.u32 	%r5721, s_mem;
	add.s32 	%r5722, %r5721, %r5720;
	atom.shared.xor.b32 	%r5723, [%r5722+2560], %r9995;
	atom.shared.xor.b32 	%r5724, [%r5722+2564], %r9994;
	atom.shared.xor.b32 	%r5725, [%r5722+2568], %r9993;
	atom.shared.xor.b32 	%r5726, [%r5722+2572], %r9992;
$L__BB3_46:
	or.b32  	%r5727, %r9990, %r9991;
	or.b32  	%r5728, %r5727, %r9989;
	or.b32  	%r5729, %r5728, %r9988;
	setp.eq.s32 	%p33, %r5729, 0;
	@%p33 bra 	$L__BB3_48;
	mov.u32 	%r5730, %tid.x;
	shl.b32 	%r5731, %r5730, 4;
	and.b32  	%r5732, %r5731, 496;
	mov.u32 	%r5733, s_mem;
	add.s32 	%r5734, %r5733, %r5732;
	atom.shared.xor.b32 	%r5735, [%r5734+3072], %r9991;
	atom.shared.xor.b32 	%r5736, [%r5734+3076], %r9990;
	atom.shared.xor.b32 	%r5737, [%r5734+3080], %r9989;
	atom.shared.xor.b32 	%r5738, [%r5734+3084], %r9988;
$L__BB3_48:
	or.b32  	%r5739, %r9986, %r9987;
	or.b32  	%r5740, %r5739, %r9985;
	or.b32  	%r5741, %r5740, %r9984;
	setp.eq.s32 	%p34, %r5741, 0;
	@%p34 bra 	$L__BB3_50;
	mov.u32 	%r5742, %tid.x;
	shl.b32 	%r5743, %r5742, 4;
	and.b32  	%r5744, %r5743, 496;
	mov.u32 	%r5745, s_mem;
	add.s32 	%r5746, %r5745, %r5744;
	atom.shared.xor.b32 	%r5747, [%r5746+3584], %r9987;
	atom.shared.xor.b32 	%r5748, [%r5746+3588], %r9986;
	atom.shared.xor.b32 	%r5749, [%r5746+3592], %r9985;
	atom.shared.xor.b32 	%r5750, [%r5746+3596], %r9984;
$L__BB3_50:
	or.b32  	%r5751, %r9982, %r9983;
	or.b32  	%r5752, %r5751, %r9981;
	or.b32  	%r5753, %r5752, %r9980;
	setp.eq.s32 	%p35, %r5753, 0;
	@%p35 bra 	$L__BB3_52;
	mov.u32 	%r5754, %tid.x;
	shl.b32 	%r5755, %r5754, 4;
	and.b32  	%r5756, %r5755, 496;
	mov.u32 	%r5757, s_mem;
	add.s32 	%r5758, %r5757, %r5756;
	atom.shared.xor.b32 	%r5759, [%r5758+4096], %r9983;
	atom.shared.xor.b32 	%r5760, [%r5758+4100], %r9982;
	atom.shared.xor.b32 	%r5761, [%r5758+4104], %r9981;
	atom.shared.xor.b32 	%r5762, [%r5758+4108], %r9980;
$L__BB3_52:
	or.b32  	%r5763, %r9978, %r9979;
	or.b32  	%r5764, %r5763, %r9977;
	or.b32  	%r5765, %r5764, %r9976;
	setp.eq.s32 	%p36, %r5765, 0;
	@%p36 bra 	$L__BB3_54;
	mov.u32 	%r5766, %tid.x;
	shl.b32 	%r5767, %r5766, 4;
	and.b32  	%r5768, %r5767, 496;
	mov.u32 	%r5769, s_mem;
	add.s32 	%r5770, %r5769, %r5768;
	atom.shared.xor.b32 	%r5771, [%r5770+4608], %r9979;
	atom.shared.xor.b32 	%r5772, [%r5770+4612], %r9978;
	atom.shared.xor.b32 	%r5773, [%r5770+4616], %r9977;
	atom.shared.xor.b32 	%r5774, [%r5770+4620], %r9976;
$L__BB3_54:
	or.b32  	%r5775, %r9974, %r9975;
	or.b32  	%r5776, %r5775, %r9973;
	or.b32  	%r5777, %r5776, %r9972;
	setp.eq.s32 	%p37, %r5777, 0;
	@%p37 bra 	$L__BB3_56;
	mov.u32 	%r5778, %tid.x;
	shl.b32 	%r5779, %r5778, 4;
	and.b32  	%r5780, %r5779, 496;
	mov.u32 	%r5781, s_mem;
	add.s32 	%r5782, %r5781, %r5780;
	atom.shared.xor.b32 	%r5783, [%r5782+5120], %r9975;
	atom.shared.xor.b32 	%r5784, [%r5782+5124], %r9974;
	atom.shared.xor.b32 	%r5785, [%r5782+5128], %r9973;
	atom.shared.xor.b32 	%r5786, [%r5782+5132], %r9972;
$L__BB3_56:
	or.b32  	%r5787, %r9970, %r9971;
	or.b32  	%r5788, %r5787, %r9969;
	or.b32  	%r5789, %r5788, %r9968;
	setp.eq.s32 	%p38, %r5789, 0;
	@%p38 bra 	$L__BB3_58;
	mov.u32 	%r5790, %tid.x;
	shl.b32 	%r5791, %r5790, 4;
	and.b32  	%r5792, %r5791, 496;
	mov.u32 	%r5793, s_mem;
	add.s32 	%r5794, %r5793, %r5792;
	atom.shared.xor.b32 	%r5795, [%r5794+5632], %r9971;
	atom.shared.xor.b32 	%r5796, [%r5794+5636], %r9970;
	atom.shared.xor.b32 	%r5797, [%r5794+5640], %r9969;
	atom.shared.xor.b32 	%r5798, [%r5794+5644], %r9968;
$L__BB3_58:
	or.b32  	%r5799, %r9966, %r9967;
	or.b32  	%r5800, %r5799, %r9965;
	or.b32  	%r5801, %r5800, %r9964;
	setp.eq.s32 	%p39, %r5801, 0;
	@%p39 bra 	$L__BB3_60;
	mov.u32 	%r5802, %tid.x;
	shl.b32 	%r5803, %r5802, 4;
	and.b32  	%r5804, %r5803, 496;
	mov.u32 	%r5805, s_mem;
	add.s32 	%r5806, %r5805, %r5804;
	atom.shared.xor.b32 	%r5807, [%r5806+6144], %r9967;
	atom.shared.xor.b32 	%r5808, [%r5806+6148], %r9966;
	atom.shared.xor.b32 	%r5809, [%r5806+6152], %r9965;
	atom.shared.xor.b32 	%r5810, [%r5806+6156], %r9964;
$L__BB3_60:
	or.b32  	%r5811, %r9962, %r9963;
	or.b32  	%r5812, %r5811, %r9961;
	or.b32  	%r5813, %r5812, %r9960;
	setp.eq.s32 	%p40, %r5813, 0;
	@%p40 bra 	$L__BB3_62;
	mov.u32 	%r5814, %tid.x;
	shl.b32 	%r5815, %r5814, 4;
	and.b32  	%r5816, %r5815, 496;
	mov.u32 	%r5817, s_mem;
	add.s32 	%r5818, %r5817, %r5816;
	atom.shared.xor.b32 	%r5819, [%r5818+6656], %r9963;
	atom.shared.xor.b32 	%r5820, [%r5818+6660], %r9962;
	atom.shared.xor.b32 	%r5821, [%r5818+6664], %r9961;
	atom.shared.xor.b32 	%r5822, [%r5818+6668], %r9960;
$L__BB3_62:
	or.b32  	%r5823, %r9958, %r9959;
	or.b32  	%r5824, %r5823, %r9957;
	or.b32  	%r5825, %r5824, %r9956;
	setp.eq.s32 	%p41, %r5825, 0;
	@%p41 bra 	$L__BB3_64;
	mov.u32 	%r5826, %tid.x;
	shl.b32 	%r5827, %r5826, 4;
	and.b32  	%r5828, %r5827, 496;
	mov.u32 	%r5829, s_mem;
	add.s32 	%r5830, %r5829, %r5828;
	atom.shared.xor.b32 	%r5831, [%r5830+7168], %r9959;
	atom.shared.xor.b32 	%r5832, [%r5830+7172], %r9958;
	atom.shared.xor.b32 	%r5833, [%r5830+7176], %r9957;
	atom.shared.xor.b32 	%r5834, [%r5830+7180], %r9956;
$L__BB3_64:
	or.b32  	%r5835, %r9954, %r9955;
	or.b32  	%r5836, %r5835, %r9953;
	or.b32  	%r5837, %r5836, %r9952;
	setp.eq.s32 	%p42, %r5837, 0;
	@%p42 bra 	$L__BB3_66;
	mov.u32 	%r5838, %tid.x;
	shl.b32 	%r5839, %r5838, 4;
	and.b32  	%r5840, %r5839, 496;
	mov.u32 	%r5841, s_mem;
	add.s32 	%r5842, %r5841, %r5840;
	atom.shared.xor.b32 	%r5843, [%r5842+7680], %r9955;
	atom.shared.xor.b32 	%r5844, [%r5842+7684], %r9954;
	atom.shared.xor.b32 	%r5845, [%r5842+7688], %r9953;
	atom.shared.xor.b32 	%r5846, [%r5842+7692], %r9952;
$L__BB3_66:
	or.b32  	%r5847, %r9950, %r9951;
	or.b32  	%r5848, %r5847, %r9949;
	or.b32  	%r5849, %r5848, %r9948;
	setp.eq.s32 	%p43, %r5849, 0;
	@%p43 bra 	$L__BB3_68;
	mov.u32 	%r5850, %tid.x;
	shl.b32 	%r5851, %r5850, 4;
	and.b32  	%r5852, %r5851, 496;
	mov.u32 	%r5853, s_mem;
	add.s32 	%r5854, %r5853, %r5852;
	atom.shared.xor.b32 	%r5855, [%r5854+8192], %r9951;
	atom.shared.xor.b32 	%r5856, [%r5854+8196], %r9950;
	atom.shared.xor.b32 	%r5857, [%r5854+8200], %r9949;
	atom.shared.xor.b32 	%r5858, [%r5854+8204], %r9948;
$L__BB3_68:
	or.b32  	%r5859, %r9946, %r9947;
	or.b32  	%r5860, %r5859, %r9945;
	or.b32  	%r5861, %r5860, %r9944;
	setp.eq.s32 	%p44, %r5861, 0;
	@%p44 bra 	$L__BB3_70;
	mov.u32 	%r5862, %tid.x;
	shl.b32 	%r5863, %r5862, 4;
	and.b32  	%r5864, %r5863, 496;
	mov.u32 	%r5865, s_mem;
	add.s32 	%r5866, %r5865, %r5864;
	atom.shared.xor.b32 	%r5867, [%r5866+8704], %r9947;
	atom.shared.xor.b32 	%r5868, [%r5866+8708], %r9946;
	atom.shared.xor.b32 	%r5869, [%r5866+8712], %r9945;
	atom.shared.xor.b32 	%r5870, [%r5866+8716], %r9944;
$L__BB3_70:
	or.b32  	%r5871, %r9942, %r9943;
	or.b32  	%r5872, %r5871, %r9941;
	or.b32  	%r5873, %r5872, %r9940;
	setp.eq.s32 	%p45, %r5873, 0;
	@%p45 bra 	$L__BB3_72;
	mov.u32 	%r5874, %tid.x;
	shl.b32 	%r5875, %r5874, 4;
	and.b32  	%r5876, %r5875, 496;
	mov.u32 	%r5877, s_mem;
	add.s32 	%r5878, %r5877, %r5876;
	atom.shared.xor.b32 	%r5879, [%r5878+9216], %r9943;
	atom.shared.xor.b32 	%r5880, [%r5878+9220], %r9942;
	atom.shared.xor.b32 	%r5881, [%r5878+9224], %r9941;
	atom.shared.xor.b32 	%r5882, [%r5878+9228], %r9940;
$L__BB3_72:
	or.b32  	%r5883, %r9938, %r9939;
	or.b32  	%r5884, %r5883, %r9937;
	or.b32  	%r5885, %r5884, %r9936;
	setp.eq.s32 	%p46, %r5885, 0;
	@%p46 bra 	$L__BB3_74;
	mov.u32 	%r5886, %tid.x;
	shl.b32 	%r5887, %r5886, 4;
	and.b32  	%r5888, %r5887, 496;
	mov.u32 	%r5889, s_mem;
	add.s32 	%r5890, %r5889, %r5888;
	atom.shared.xor.b32 	%r5891, [%r5890+9728], %r9939;
	atom.shared.xor.b32 	%r5892, [%r5890+9732], %r9938;
	atom.shared.xor.b32 	%r5893, [%r5890+9736], %r9937;
	atom.shared.xor.b32 	%r5894, [%r5890+9740], %r9936;
$L__BB3_74:
	or.b32  	%r5895, %r9934, %r9935;
	or.b32  	%r5896, %r5895, %r9933;
	or.b32  	%r5897, %r5896, %r9932;
	setp.eq.s32 	%p47, %r5897, 0;
	@%p47 bra 	$L__BB3_76;
	mov.u32 	%r5898, %tid.x;
	shl.b32 	%r5899, %r5898, 4;
	and.b32  	%r5900, %r5899, 496;
	mov.u32 	%r5901, s_mem;
	add.s32 	%r5902, %r5901, %r5900;
	atom.shared.xor.b32 	%r5903, [%r5902+10240], %r9935;
	atom.shared.xor.b32 	%r5904, [%r5902+10244], %r9934;
	atom.shared.xor.b32 	%r5905, [%r5902+10248], %r9933;
	atom.shared.xor.b32 	%r5906, [%r5902+10252], %r9932;
$L__BB3_76:
	or.b32  	%r5907, %r9930, %r9931;
	or.b32  	%r5908, %r5907, %r9929;
	or.b32  	%r5909, %r5908, %r9928;
	setp.eq.s32 	%p48, %r5909, 0;
	@%p48 bra 	$L__BB3_78;
	mov.u32 	%r5910, %tid.x;
	shl.b32 	%r5911, %r5910, 4;
	and.b32  	%r5912, %r5911, 496;
	mov.u32 	%r5913, s_mem;
	add.s32 	%r5914, %r5913, %r5912;
	atom.shared.xor.b32 	%r5915, [%r5914+10752], %r9931;
	atom.shared.xor.b32 	%r5916, [%r5914+10756], %r9930;
	atom.shared.xor.b32 	%r5917, [%r5914+10760], %r9929;
	atom.shared.xor.b32 	%r5918, [%r5914+10764], %r9928;
$L__BB3_78:
	or.b32  	%r5919, %r9926, %r9927;
	or.b32  	%r5920, %r5919, %r9925;
	or.b32  	%r5921, %r5920, %r9924;
	setp.eq.s32 	%p49, %r5921, 0;
	@%p49 bra 	$L__BB3_80;
	mov.u32 	%r5922, %tid.x;
	shl.b32 	%r5923, %r5922, 4;
	and.b32  	%r5924, %r5923, 496;
	mov.u32 	%r5925, s_mem;
	add.s32 	%r5926, %r5925, %r5924;
	atom.shared.xor.b32 	%r5927, [%r5926+11264], %r9927;
	atom.shared.xor.b32 	%r5928, [%r5926+11268], %r9926;
	atom.shared.xor.b32 	%r5929, [%r5926+11272], %r9925;
	atom.shared.xor.b32 	%r5930, [%r5926+11276], %r9924;
$L__BB3_80:
	or.b32  	%r5931, %r9922, %r9923;
	or.b32  	%r5932, %r5931, %r9921;
	or.b32  	%r5933, %r5932, %r9920;
	setp.eq.s32 	%p50, %r5933, 0;
	@%p50 bra 	$L__BB3_82;
	mov.u32 	%r5934, %tid.x;
	shl.b32 	%r5935, %r5934, 4;
	and.b32  	%r5936, %r5935, 496;
	mov.u32 	%r5937, s_mem;
	add.s32 	%r5938, %r5937, %r5936;
	atom.shared.xor.b32 	%r5939, [%r5938+11776], %r9923;
	atom.shared.xor.b32 	%r5940, [%r5938+11780], %r9922;
	atom.shared.xor.b32 	%r5941, [%r5938+11784], %r9921;
	atom.shared.xor.b32 	%r5942, [%r5938+11788], %r9920;
$L__BB3_82:
	or.b32  	%r5943, %r9918, %r9919;
	or.b32  	%r5944, %r5943, %r9917;
	or.b32  	%r5945, %r5944, %r9916;
	setp.eq.s32 	%p51, %r5945, 0;
	@%p51 bra 	$L__BB3_84;
	mov.u32 	%r5946, %tid.x;
	shl.b32 	%r5947, %r5946, 4;
	and.b32  	%r5948, %r5947, 496;
	mov.u32 	%r5949, s_mem;
	add.s32 	%r5950, %r5949, %r5948;
	atom.shared.xor.b32 	%r5951, [%r5950+12288], %r9919;
	atom.shared.xor.b32 	%r5952, [%r5950+12292], %r9918;
	atom.shared.xor.b32 	%r5953, [%r5950+12296], %r9917;
	atom.shared.xor.b32 	%r5954, [%r5950+12300], %r9916;
$L__BB3_84:
	or.b32  	%r5955, %r9914, %r9915;
	or.b32  	%r5956, %r5955, %r9913;
	or.b32  	%r5957, %r5956, %r9912;
	setp.eq.s32 	%p52, %r5957, 0;
	@%p52 bra 	$L__BB3_86;
	mov.u32 	%r5958, %tid.x;
	shl.b32 	%r5959, %r5958, 4;
	and.b32  	%r5960, %r5959, 496;
	mov.u32 	%r5961, s_mem;
	add.s32 	%r5962, %r5961, %r5960;
	atom.shared.xor.b32 	%r5963, [%r5962+12800], %r9915;
	atom.shared.xor.b32 	%r5964, [%r5962+12804], %r9914;
	atom.shared.xor.b32 	%r5965, [%r5962+12808], %r9913;
	atom.shared.xor.b32 	%r5966, [%r5962+12812], %r9912;
$L__BB3_86:
	or.b32  	%r5967, %r9910, %r9911;
	or.b32  	%r5968, %r5967, %r9909;
	or.b32  	%r5969, %r5968, %r9908;
	setp.eq.s32 	%p53, %r5969, 0;
	@%p53 bra 	$L__BB3_88;
	mov.u32 	%r5970, %tid.x;
	shl.b32 	%r5971, %r5970, 4;
	and.b32  	%r5972, %r5971, 496;
	mov.u32 	%r5973, s_mem;
	add.s32 	%r5974, %r5973, %r5972;
	atom.shared.xor.b32 	%r5975, [%r5974+13312], %r9911;
	atom.shared.xor.b32 	%r5976, [%r5974+13316], %r9910;
	atom.shared.xor.b32 	%r5977, [%r5974+13320], %r9909;
	atom.shared.xor.b32 	%r5978, [%r5974+13324], %r9908;
$L__BB3_88:
	or.b32  	%r5979, %r9906, %r9907;
	or.b32  	%r5980, %r5979, %r9905;
	or.b32  	%r5981, %r5980, %r9904;
	setp.eq.s32 	%p54, %r5981, 0;
	@%p54 bra 	$L__BB3_90;
	mov.u32 	%r5982, %tid.x;
	shl.b32 	%r5983, %r5982, 4;
	and.b32  	%r5984, %r5983, 496;
	mov.u32 	%r5985, s_mem;
	add.s32 	%r5986, %r5985, %r5984;
	atom.shared.xor.b32 	%r5987, [%r5986+13824], %r9907;
	atom.shared.xor.b32 	%r5988, [%r5986+13828], %r9906;
	atom.shared.xor.b32 	%r5989, [%r5986+13832], %r9905;
	atom.shared.xor.b32 	%r5990, [%r5986+13836], %r9904;
$L__BB3_90:
	or.b32  	%r5991, %r9902, %r9903;
	or.b32  	%r5992, %r5991, %r9901;
	or.b32  	%r5993, %r5992, %r9900;
	setp.eq.s32 	%p55, %r5993, 0;
	@%p55 bra 	$L__BB3_92;
	mov.u32 	%r5994, %tid.x;
	shl.b32 	%r5995, %r5994, 4;
	and.b32  	%r5996, %r5995, 496;
	mov.u32 	%r5997, s_mem;
	add.s32 	%r5998, %r5997, %r5996;
	atom.shared.xor.b32 	%r5999, [%r5998+14336], %r9903;
	atom.shared.xor.b32 	%r6000, [%r5998+14340], %r9902;
	atom.shared.xor.b32 	%r6001, [%r5998+14344], %r9901;
	atom.shared.xor.b32 	%r6002, [%r5998+14348], %r9900;
$L__BB3_92:
	or.b32  	%r6003, %r9898, %r9899;
	or.b32  	%r6004, %r6003, %r9897;
	or.b32  	%r6005, %r6004, %r9896;
	setp.eq.s32 	%p56, %r6005, 0;
	@%p56 bra 	$L__BB3_94;
	mov.u32 	%r6006, %tid.x;
	shl.b32 	%r6007, %r6006, 4;
	and.b32  	%r6008, %r6007, 496;
	mov.u32 	%r6009, s_mem;
	add.s32 	%r6010, %r6009, %r6008;
	atom.shared.xor.b32 	%r6011, [%r6010+14848], %r9899;
	atom.shared.xor.b32 	%r6012, [%r6010+14852], %r9898;
	atom.shared.xor.b32 	%r6013, [%r6010+14856], %r9897;
	atom.shared.xor.b32 	%r6014, [%r6010+14860], %r9896;
$L__BB3_94:
	or.b32  	%r6015, %r9894, %r9895;
	or.b32  	%r6016, %r6015, %r9893;
	or.b32  	%r6017, %r6016, %r9892;
	setp.eq.s32 	%p57, %r6017, 0;
	@%p57 bra 	$L__BB3_96;
	mov.u32 	%r6018, %tid.x;
	shl.b32 	%r6019, %r6018, 4;
	and.b32  	%r6020, %r6019, 496;
	mov.u32 	%r6021, s_mem;
	add.s32 	%r6022, %r6021, %r6020;
	atom.shared.xor.b32 	%r6023, [%r6022+15360], %r9895;
	atom.shared.xor.b32 	%r6024, [%r6022+15364], %r9894;
	atom.shared.xor.b32 	%r6025, [%r6022+15368], %r9893;
	atom.shared.xor.b32 	%r6026, [%r6022+15372], %r9892;
$L__BB3_96:
	or.b32  	%r6027, %r9890, %r9891;
	or.b32  	%r6028, %r6027, %r9889;
	or.b32  	%r6029, %r6028, %r9888;
	setp.eq.s32 	%p58, %r6029, 0;
	@%p58 bra 	$L__BB3_98;
	mov.u32 	%r6030, %tid.x;
	shl.b32 	%r6031, %r6030, 4;
	and.b32  	%r6032, %r6031, 496;
	mov.u32 	%r6033, s_mem;
	add.s32 	%r6034, %r6033, %r6032;
	atom.shared.xor.b32 	%r6035, [%r6034+15872], %r9891;
	atom.shared.xor.b32 	%r6036, [%r6034+15876], %r9890;
	atom.shared.xor.b32 	%r6037, [%r6034+15880], %r9889;
	atom.shared.xor.b32 	%r6038, [%r6034+15884], %r9888;
$L__BB3_98:
	or.b32  	%r6039, %r9886, %r9887;
	or.b32  	%r6040, %r6039, %r9885;
	or.b32  	%r6041, %r6040, %r9884;
	setp.eq.s32 	%p59, %r6041, 0;
	@%p59 bra 	$L__BB3_100;
	mov.u32 	%r6042, %tid.x;
	shl.b32 	%r6043, %r6042, 4;
	and.b32  	%r6044, %r6043, 496;
	mov.u32 	%r6045, s_mem;
	add.s32 	%r6046, %r6045, %r6044;
	atom.shared.xor.b32 	%r6047, [%r6046+16384], %r9887;
	atom.shared.xor.b32 	%r6048, [%r6046+16388], %r9886;
	atom.shared.xor.b32 	%r6049, [%r6046+16392], %r9885;
	atom.shared.xor.b32 	%r6050, [%r6046+16396], %r9884;
$L__BB3_100:
	or.b32  	%r6051, %r9882, %r9883;
	or.b32  	%r6052, %r6051, %r9881;
	or.b32  	%r6053, %r6052, %r9880;
	setp.eq.s32 	%p60, %r6053, 0;
	@%p60 bra 	$L__BB3_102;
	mov.u32 	%r6054, %tid.x;
	shl.b32 	%r6055, %r6054, 4;
	and.b32  	%r6056, %r6055, 496;
	mov.u32 	%r6057, s_mem;
	add.s32 	%r6058, %r6057, %r6056;
	atom.shared.xor.b32 	%r6059, [%r6058+16896], %r9883;
	atom.shared.xor.b32 	%r6060, [%r6058+16900], %r9882;
	atom.shared.xor.b32 	%r6061, [%r6058+16904], %r9881;
	atom.shared.xor.b32 	%r6062, [%r6058+16908], %r9880;
$L__BB3_102:
	or.b32  	%r6063, %r9878, %r9879;
	or.b32  	%r6064, %r6063, %r9877;
	or.b32  	%r6065, %r6064, %r9876;
	setp.eq.s32 	%p61, %r6065, 0;
	@%p61 bra 	$L__BB3_104;
	mov.u32 	%r6066, %tid.x;
	shl.b32 	%r6067, %r6066, 4;
	and.b32  	%r6068, %r6067, 496;
	mov.u32 	%r6069, s_mem;
	add.s32 	%r6070, %r6069, %r6068;
	atom.shared.xor.b32 	%r6071, [%r6070+17408], %r9879;
	atom.shared.xor.b32 	%r6072, [%r6070+17412], %r9878;
	atom.shared.xor.b32 	%r6073, [%r6070+17416], %r9877;
	atom.shared.xor.b32 	%r6074, [%r6070+17420], %r9876;
$L__BB3_104:
	or.b32  	%r6075, %r9874, %r9875;
	or.b32  	%r6076, %r6075, %r9873;
	or.b32  	%r6077, %r6076, %r9872;
	setp.eq.s32 	%p62, %r6077, 0;
	@%p62 bra 	$L__BB3_106;
	mov.u32 	%r6078, %tid.x;
	shl.b32 	%r6079, %r6078, 4;
	and.b32  	%r6080, %r6079, 496;
	mov.u32 	%r6081, s_mem;
	add.s32 	%r6082, %r6081, %r6080;
	atom.shared.xor.b32 	%r6083, [%r6082+17920], %r9875;
	atom.shared.xor.b32 	%r6084, [%r6082+17924], %r9874;
	atom.shared.xor.b32 	%r6085, [%r6082+17928], %r9873;
	atom.shared.xor.b32 	%r6086, [%r6082+17932], %r9872;
$L__BB3_106:
	or.b32  	%r6087, %r9870, %r9871;
	or.b32  	%r6088, %r6087, %r9869;
	or.b32  	%r6089, %r6088, %r9868;
	setp.eq.s32 	%p63, %r6089, 0;
	@%p63 bra 	$L__BB3_108;
	mov.u32 	%r6090, %tid.x;
	shl.b32 	%r6091, %r6090, 4;
	and.b32  	%r6092, %r6091, 496;
	mov.u32 	%r6093, s_mem;
	add.s32 	%r6094, %r6093, %r6092;
	atom.shared.xor.b32 	%r6095, [%r6094+18432], %r9871;
	atom.shared.xor.b32 	%r6096, [%r6094+18436], %r9870;
	atom.shared.xor.b32 	%r6097, [%r6094+18440], %r9869;
	atom.shared.xor.b32 	%r6098, [%r6094+18444], %r9868;
$L__BB3_108:
	or.b32  	%r6099, %r9866, %r9867;
	or.b32  	%r6100, %r6099, %r9865;
	or.b32  	%r6101, %r6100, %r9864;
	setp.eq.s32 	%p64, %r6101, 0;
	@%p64 bra 	$L__BB3_110;
	mov.u32 	%r6102, %tid.x;
	shl.b32 	%r6103, %r6102, 4;
	and.b32  	%r6104, %r6103, 496;
	mov.u32 	%r6105, s_mem;
	add.s32 	%r6106, %r6105, %r6104;
	atom.shared.xor.b32 	%r6107, [%r6106+18944], %r9867;
	atom.shared.xor.b32 	%r6108, [%r6106+18948], %r9866;
	atom.shared.xor.b32 	%r6109, [%r6106+18952], %r9865;
	atom.shared.xor.b32 	%r6110, [%r6106+18956], %r9864;
$L__BB3_110:
	or.b32  	%r6111, %r9862, %r9863;
	or.b32  	%r6112, %r6111, %r9861;
	or.b32  	%r6113, %r6112, %r9860;
	setp.eq.s32 	%p65, %r6113, 0;
	@%p65 bra 	$L__BB3_112;
	mov.u32 	%r6114, %tid.x;
	shl.b32 	%r6115, %r6114, 4;
	and.b32  	%r6116, %r6115, 496;
	mov.u32 	%r6117, s_mem;
	add.s32 	%r6118, %r6117, %r6116;
	atom.shared.xor.b32 	%r6119, [%r6118+19456], %r9863;
	atom.shared.xor.b32 	%r6120, [%r6118+19460], %r9862;
	atom.shared.xor.b32 	%r6121, [%r6118+19464], %r9861;
	atom.shared.xor.b32 	%r6122, [%r6118+19468], %r9860;
$L__BB3_112:
	or.b32  	%r6123, %r9858, %r9859;
	or.b32  	%r6124, %r6123, %r9857;
	or.b32  	%r6125, %r6124, %r9856;
	setp.eq.s32 	%p66, %r6125, 0;
	@%p66 bra 	$L__BB3_114;
	mov.u32 	%r6126, %tid.x;
	shl.b32 	%r6127, %r6126, 4;
	and.b32  	%r6128, %r6127, 496;
	mov.u32 	%r6129, s_mem;
	add.s32 	%r6130, %r6129, %r6128;
	atom.shared.xor.b32 	%r6131, [%r6130+19968], %r9859;
	atom.shared.xor.b32 	%r6132, [%r6130+19972], %r9858;
	atom.shared.xor.b32 	%r6133, [%r6130+19976], %r9857;
	atom.shared.xor.b32 	%r6134, [%r6130+19980], %r9856;
$L__BB3_114:
	or.b32  	%r6135, %r9854, %r9855;
	or.b32  	%r6136, %r6135, %r9853;
	or.b32  	%r6137, %r6136, %r9852;
	setp.eq.s32 	%p67, %r6137, 0;
	@%p67 bra 	$L__BB3_116;
	mov.u32 	%r6138, %tid.x;
	shl.b32 	%r6139, %r6138, 4;
	and.b32  	%r6140, %r6139, 496;
	mov.u32 	%r6141, s_mem;
	add.s32 	%r6142, %r6141, %r6140;
	atom.shared.xor.b32 	%r6143, [%r6142+20480], %r9855;
	atom.shared.xor.b32 	%r6144, [%r6142+20484], %r9854;
	atom.shared.xor.b32 	%r6145, [%r6142+20488], %r9853;
	atom.shared.xor.b32 	%r6146, [%r6142+20492], %r9852;
$L__BB3_116:
	or.b32  	%r6147, %r9850, %r9851;
	or.b32  	%r6148, %r6147, %r9849;
	or.b32  	%r6149, %r6148, %r9848;
	setp.eq.s32 	%p68, %r6149, 0;
	@%p68 bra 	$L__BB3_118;
	mov.u32 	%r6150, %tid.x;
	shl.b32 	%r6151, %r6150, 4;
	and.b32  	%r6152, %r6151, 496;
	mov.u32 	%r6153, s_mem;
	add.s32 	%r6154, %r6153, %r6152;
	atom.shared.xor.b32 	%r6155, [%r6154+20992], %r9851;
	atom.shared.xor.b32 	%r6156, [%r6154+20996], %r9850;
	atom.shared.xor.b32 	%r6157, [%r6154+21000], %r9849;
	atom.shared.xor.b32 	%r6158, [%r6154+21004], %r9848;
$L__BB3_118:
	or.b32  	%r6159, %r9846, %r9847;
	or.b32  	%r6160, %r6159, %r9845;
	or.b32  	%r6161, %r6160, %r9844;
	setp.eq.s32 	%p69, %r6161, 0;
	@%p69 bra 	$L__BB3_120;
	mov.u32 	%r6162, %tid.x;
	shl.b32 	%r6163, %r6162, 4;
	and.b32  	%r6164, %r6163, 496;
	mov.u32 	%r6165, s_mem;
	add.s32 	%r6166, %r6165, %r6164;
	atom.shared.xor.b32 	%r6167, [%r6166+21504], %r9847;
	atom.shared.xor.b32 	%r6168, [%r6166+21508], %r9846;
	atom.shared.xor.b32 	%r6169, [%r6166+21512], %r9845;
	atom.shared.xor.b32 	%r6170, [%r6166+21516], %r9844;
$L__BB3_120:
	or.b32  	%r6171, %r9842, %r9843;
	or.b32  	%r6172, %r6171, %r9841;
	or.b32  	%r6173, %r6172, %r9840;
	setp.eq.s32 	%p70, %r6173, 0;
	@%p70 bra 	$L__BB3_122;
	mov.u32 	%r6174, %tid.x;
	shl.b32 	%r6175, %r6174, 4;
	and.b32  	%r6176, %r6175, 496;
	mov.u32 	%r6177, s_mem;
	add.s32 	%r6178, %r6177, %r6176;
	atom.shared.xor.b32 	%r6179, [%r6178+22016], %r9843;
	atom.shared.xor.b32 	%r6180, [%r6178+22020], %r9842;
	atom.shared.xor.b32 	%r6181, [%r6178+22024], %r9841;
	atom.shared.xor.b32 	%r6182, [%r6178+22028], %r9840;
$L__BB3_122:
	or.b32  	%r6183, %r9838, %r9839;
	or.b32  	%r6184, %r6183, %r9837;
	or.b32  	%r6185, %r6184, %r9836;
	setp.eq.s32 	%p71, %r6185, 0;
	@%p71 bra 	$L__BB3_124;
	mov.u32 	%r6186, %tid.x;
	shl.b32 	%r6187, %r6186, 4;
	and.b32  	%r6188, %r6187, 496;
	mov.u32 	%r6189, s_mem;
	add.s32 	%r6190, %r6189, %r6188;
	atom.shared.xor.b32 	%r6191, [%r6190+22528], %r9839;
	atom.shared.xor.b32 	%r6192, [%r6190+22532], %r9838;
	atom.shared.xor.b32 	%r6193, [%r6190+22536], %r9837;
	atom.shared.xor.b32 	%r6194, [%r6190+22540], %r9836;
$L__BB3_124:
	or.b32  	%r6195, %r9834, %r9835;
	or.b32  	%r6196, %r6195, %r9833;
	or.b32  	%r6197, %r6196, %r9832;
	setp.eq.s32 	%p72, %r6197, 0;
	@%p72 bra 	$L__BB3_126;
	mov.u32 	%r6198, %tid.x;
	shl.b32 	%r6199, %r6198, 4;
	and.b32  	%r6200, %r6199, 496;
	mov.u32 	%r6201, s_mem;
	add.s32 	%r6202, %r6201, %r6200;
	atom.shared.xor.b32 	%r6203, [%r6202+23040], %r9835;
	atom.shared.xor.b32 	%r6204, [%r6202+23044], %r9834;
	atom.shared.xor.b32 	%r6205, [%r6202+23048], %r9833;
	atom.shared.xor.b32 	%r6206, [%r6202+23052], %r9832;
$L__BB3_126:
	or.b32  	%r6207, %r9830, %r9831;
	or.b32  	%r6208, %r6207, %r9829;
	or.b32  	%r6209, %r6208, %r9828;
	setp.eq.s32 	%p73, %r6209, 0;
	@%p73 bra 	$L__BB3_128;
	mov.u32 	%r6210, %tid.x;
	shl.b32 	%r6211, %r6210, 4;
	and.b32  	%r6212, %r6211, 496;
	mov.u32 	%r6213, s_mem;
	add.s32 	%r6214, %r6213, %r6212;
	atom.shared.xor.b32 	%r6215, [%r6214+23552], %r9831;
	atom.shared.xor.b32 	%r6216, [%r6214+23556], %r9830;
	atom.shared.xor.b32 	%r6217, [%r6214+23560], %r9829;
	atom.shared.xor.b32 	%r6218, [%r6214+23564], %r9828;
$L__BB3_128:
	or.b32  	%r6219, %r9826, %r9827;
	or.b32  	%r6220, %r6219, %r9825;
	or.b32  	%r6221, %r6220, %r9824;
	setp.eq.s32 	%p74, %r6221, 0;
	@%p74 bra 	$L__BB3_130;
	mov.u32 	%r6222, %tid.x;
	shl.b32 	%r6223, %r6222, 4;
	and.b32  	%r6224, %r6223, 496;
	mov.u32 	%r6225, s_mem;
	add.s32 	%r6226, %r6225, %r6224;
	atom.shared.xor.b32 	%r6227, [%r6226+24064], %r9827;
	atom.shared.xor.b32 	%r6228, [%r6226+24068], %r9826;
	atom.shared.xor.b32 	%r6229, [%r6226+24072], %r9825;
	atom.shared.xor.b32 	%r6230, [%r6226+24076], %r9824;
$L__BB3_130:
	or.b32  	%r6231, %r9822, %r9823;
	or.b32  	%r6232, %r6231, %r9821;
	or.b32  	%r6233, %r6232, %r9820;
	setp.eq.s32 	%p75, %r6233, 0;
	@%p75 bra 	$L__BB3_132;
	mov.u32 	%r6234, %tid.x;
	shl.b32 	%r6235, %r6234, 4;
	and.b32  	%r6236, %r6235, 496;
	mov.u32 	%r6237, s_mem;
	add.s32 	%r6238, %r6237, %r6236;
	atom.shared.xor.b32 	%r6239, [%r6238+24576], %r9823;
	atom.shared.xor.b32 	%r6240, [%r6238+24580], %r9822;
	atom.shared.xor.b32 	%r6241, [%r6238+24584], %r9821;
	atom.shared.xor.b32 	%r6242, [%r6238+24588], %r9820;
$L__BB3_132:
	or.b32  	%r6243, %r9818, %r9819;
	or.b32  	%r6244, %r6243, %r9817;
	or.b32  	%r6245, %r6244, %r9816;
	setp.eq.s32 	%p76, %r6245, 0;
	@%p76 bra 	$L__BB3_134;
	mov.u32 	%r6246, %tid.x;
	shl.b32 	%r6247, %r6246, 4;
	and.b32  	%r6248, %r6247, 496;
	mov.u32 	%r6249, s_mem;
	add.s32 	%r6250, %r6249, %r6248;
	atom.shared.xor.b32 	%r6251, [%r6250+25088], %r9819;
	atom.shared.xor.b32 	%r6252, [%r6250+25092], %r9818;
	atom.shared.xor.b32 	%r6253, [%r6250+25096], %r9817;
	atom.shared.xor.b32 	%r6254, [%r6250+25100], %r9816;
$L__BB3_134:
	or.b32  	%r6255, %r9814, %r9815;
	or.b32  	%r6256, %r6255, %r9813;
	or.b32  	%r6257, %r6256, %r9812;
	setp.eq.s32 	%p77, %r6257, 0;
	@%p77 bra 	$L__BB3_136;
	mov.u32 	%r6258, %tid.x;
	shl.b32 	%r6259, %r6258, 4;
	and.b32  	%r6260, %r6259, 496;
	mov.u32 	%r6261, s_mem;
	add.s32 	%r6262, %r6261, %r6260;
	atom.shared.xor.b32 	%r6263, [%r6262+25600], %r9815;
	atom.shared.xor.b32 	%r6264, [%r6262+25604], %r9814;
	atom.shared.xor.b32 	%r6265, [%r6262+25608], %r9813;
	atom.shared.xor.b32 	%r6266, [%r6262+25612], %r9812;
$L__BB3_136:
	or.b32  	%r6267, %r9810, %r9811;
	or.b32  	%r6268, %r6267, %r9809;
	or.b32  	%r6269, %r6268, %r9808;
	setp.eq.s32 	%p78, %r6269, 0;
	@%p78 bra 	$L__BB3_138;
	mov.u32 	%r6270, %tid.x;
	shl.b32 	%r6271, %r6270, 4;
	and.b32  	%r6272, %r6271, 496;
	mov.u32 	%r6273, s_mem;
	add.s32 	%r6274, %r6273, %r6272;
	atom.shared.xor.b32 	%r6275, [%r6274+26112], %r9811;
	atom.shared.xor.b32 	%r6276, [%r6274+26116], %r9810;
	atom.shared.xor.b32 	%r6277, [%r6274+26120], %r9809;
	atom.shared.xor.b32 	%r6278, [%r6274+26124], %r9808;
$L__BB3_138:
	or.b32  	%r6279, %r9806, %r9807;
	or.b32  	%r6280, %r6279, %r9805;
	or.b32  	%r6281, %r6280, %r9804;
	setp.eq.s32 	%p79, %r6281, 0;
	@%p79 bra 	$L__BB3_140;
	mov.u32 	%r6282, %tid.x;
	shl.b32 	%r6283, %r6282, 4;
	and.b32  	%r6284, %r6283, 496;
	mov.u32 	%r6285, s_mem;
	add.s32 	%r6286, %r6285, %r6284;
	atom.shared.xor.b32 	%r6287, [%r6286+26624], %r9807;
	atom.shared.xor.b32 	%r6288, [%r6286+26628], %r9806;
	atom.shared.xor.b32 	%r6289, [%r6286+26632], %r9805;
	atom.shared.xor.b32 	%r6290, [%r6286+26636], %r9804;
$L__BB3_140:
	or.b32  	%r6291, %r9802, %r9803;
	or.b32  	%r6292, %r6291, %r9801;
	or.b32  	%r6293, %r6292, %r9800;
	setp.eq.s32 	%p80, %r6293, 0;
	@%p80 bra 	$L__BB3_142;
	mov.u32 	%r6294, %tid.x;
	shl.b32 	%r6295, %r6294, 4;
	and.b32  	%r6296, %r6295, 496;
	mov.u32 	%r6297, s_mem;
	add.s32 	%r6298, %r6297, %r6296;
	atom.shared.xor.b32 	%r6299, [%r6298+27136], %r9803;
	atom.shared.xor.b32 	%r6300, [%r6298+27140], %r9802;
	atom.shared.xor.b32 	%r6301, [%r6298+27144], %r9801;
	atom.shared.xor.b32 	%r6302, [%r6298+27148], %r9800;
$L__BB3_142:
	or.b32  	%r6303, %r9798, %r9799;
	or.b32  	%r6304, %r6303, %r9797;
	or.b32  	%r6305, %r6304, %r9796;
	setp.eq.s32 	%p81, %r6305, 0;
	@%p81 bra 	$L__BB3_144;
	mov.u32 	%r6306, %tid.x;
	shl.b32 	%r6307, %r6306, 4;
	and.b32  	%r6308, %r6307, 496;
	mov.u32 	%r6309, s_mem;
	add.s32 	%r6310, %r6309, %r6308;
	atom.shared.xor.b32 	%r6311, [%r6310+27648], %r9799;
	atom.shared.xor.b32 	%r6312, [%r6310+27652], %r9798;
	atom.shared.xor.b32 	%r6313, [%r6310+27656], %r9797;
	atom.shared.xor.b32 	%r6314, [%r6310+27660], %r9796;
$L__BB3_144:
	or.b32  	%r6315, %r9794, %r9795;
	or.b32  	%r6316, %r6315, %r9793;
	or.b32  	%r6317, %r6316, %r9792;
	setp.eq.s32 	%p82, %r6317, 0;
	@%p82 bra 	$L__BB3_146;
	mov.u32 	%r6318, %tid.x;
	shl.b32 	%r6319, %r6318, 4;
	and.b32  	%r6320, %r6319, 496;
	mov.u32 	%r6321, s_mem;
	add.s32 	%r6322, %r6321, %r6320;
	atom.shared.xor.b32 	%r6323, [%r6322+28160], %r9795;
	atom.shared.xor.b32 	%r6324, [%r6322+28164], %r9794;
	atom.shared.xor.b32 	%r6325, [%r6322+28168], %r9793;
	atom.shared.xor.b32 	%r6326, [%r6322+28172], %r9792;
$L__BB3_146:
	or.b32  	%r6327, %r9790, %r9791;
	or.b32  	%r6328, %r6327, %r9789;
	or.b32  	%r6329, %r6328, %r9788;
	setp.eq.s32 	%p83, %r6329, 0;
	@%p83 bra 	$L__BB3_148;
	mov.u32 	%r6330, %tid.x;
	shl.b32 	%r6331, %r6330, 4;
	and.b32  	%r6332, %r6331, 496;
	mov.u32 	%r6333, s_mem;
	add.s32 	%r6334, %r6333, %r6332;
	atom.shared.xor.b32 	%r6335, [%r6334+28672], %r9791;
	atom.shared.xor.b32 	%r6336, [%r6334+28676], %r9790;
	atom.shared.xor.b32 	%r6337, [%r6334+28680], %r9789;
	atom.shared.xor.b32 	%r6338, [%r6334+28684], %r9788;
$L__BB3_148:
	or.b32  	%r6339, %r9786, %r9787;
	or.b32  	%r6340, %r6339, %r9785;
	or.b32  	%r6341, %r6340, %r9784;
	setp.eq.s32 	%p84, %r6341, 0;
	@%p84 bra 	$L__BB3_150;
	mov.u32 	%r6342, %tid.x;
	shl.b32 	%r6343, %r6342, 4;
	and.b32  	%r6344, %r6343, 496;
	mov.u32 	%r6345, s_mem;
	add.s32 	%r6346, %r6345, %r6344;
	atom.shared.xor.b32 	%r6347, [%r6346+29184], %r9787;
	atom.shared.xor.b32 	%r6348, [%r6346+29188], %r9786;
	atom.shared.xor.b32 	%r6349, [%r6346+29192], %r9785;
	atom.shared.xor.b32 	%r6350, [%r6346+29196], %r9784;
$L__BB3_150:
	or.b32  	%r6351, %r9782, %r9783;
	or.b32  	%r6352, %r6351, %r9781;
	or.b32  	%r6353, %r6352, %r9780;
	setp.eq.s32 	%p85, %r6353, 0;
	@%p85 bra 	$L__BB3_152;
	mov.u32 	%r6354, %tid.x;
	shl.b32 	%r6355, %r6354, 4;
	and.b32  	%r6356, %r6355, 496;
	mov.u32 	%r6357, s_mem;
	add.s32 	%r6358, %r6357, %r6356;
	atom.shared.xor.b32 	%r6359, [%r6358+29696], %r9783;
	atom.shared.xor.b32 	%r6360, [%r6358+29700], %r9782;
	atom.shared.xor.b32 	%r6361, [%r6358+29704], %r9781;
	atom.shared.xor.b32 	%r6362, [%r6358+29708], %r9780;
$L__BB3_152:
	or.b32  	%r6363, %r9778, %r9779;
	or.b32  	%r6364, %r6363, %r9777;
	or.b32  	%r6365, %r6364, %r9776;
	setp.eq.s32 	%p86, %r6365, 0;
	@%p86 bra 	$L__BB3_154;
	mov.u32 	%r6366, %tid.x;
	shl.b32 	%r6367, %r6366, 4;
	and.b32  	%r6368, %r6367, 496;
	mov.u32 	%r6369, s_mem;
	add.s32 	%r6370, %r6369, %r6368;
	atom.shared.xor.b32 	%r6371, [%r6370+30208], %r9779;
	atom.shared.xor.b32 	%r6372, [%r6370+30212], %r9778;
	atom.shared.xor.b32 	%r6373, [%r6370+30216], %r9777;
	atom.shared.xor.b32 	%r6374, [%r6370+30220], %r9776;
$L__BB3_154:
	or.b32  	%r6375, %r9774, %r9775;
	or.b32  	%r6376, %r6375, %r9773;
	or.b32  	%r6377, %r6376, %r9772;
	setp.eq.s32 	%p87, %r6377, 0;
	@%p87 bra 	$L__BB3_156;
	mov.u32 	%r6378, %tid.x;
	shl.b32 	%r6379, %r6378, 4;
	and.b32  	%r6380, %r6379, 496;
	mov.u32 	%r6381, s_mem;
	add.s32 	%r6382, %r6381, %r6380;
	atom.shared.xor.b32 	%r6383, [%r6382+30720], %r9775;
	atom.shared.xor.b32 	%r6384, [%r6382+30724], %r9774;
	atom.shared.xor.b32 	%r6385, [%r6382+30728], %r9773;
	atom.shared.xor.b32 	%r6386, [%r6382+30732], %r9772;
$L__BB3_156:
	or.b32  	%r6387, %r9770, %r9771;
	or.b32  	%r6388, %r6387, %r9769;
	or.b32  	%r6389, %r6388, %r9768;
	setp.eq.s32 	%p88, %r6389, 0;
	@%p88 bra 	$L__BB3_158;
	mov.u32 	%r6390, %tid.x;
	shl.b32 	%r6391, %r6390, 4;
	and.b32  	%r6392, %r6391, 496;
	mov.u32 	%r6393, s_mem;
	add.s32 	%r6394, %r6393, %r6392;
	atom.shared.xor.b32 	%r6395, [%r6394+31232], %r9771;
	atom.shared.xor.b32 	%r6396, [%r6394+31236], %r9770;
	atom.shared.xor.b32 	%r6397, [%r6394+31240], %r9769;
	atom.shared.xor.b32 	%r6398, [%r6394+31244], %r9768;
$L__BB3_158:
	or.b32  	%r6399, %r9766, %r9767;
	or.b32  	%r6400, %r6399, %r9765;
	or.b32  	%r6401, %r6400, %r9764;
	setp.eq.s32 	%p89, %r6401, 0;
	@%p89 bra 	$L__BB3_160;
	mov.u32 	%r6402, %tid.x;
	shl.b32 	%r6403, %r6402, 4;
	and.b32  	%r6404, %r6403, 496;
	mov.u32 	%r6405, s_mem;
	add.s32 	%r6406, %r6405, %r6404;
	atom.shared.xor.b32 	%r6407, [%r6406+31744], %r9767;
	atom.shared.xor.b32 	%r6408, [%r6406+31748], %r9766;
	atom.shared.xor.b32 	%r6409, [%r6406+31752], %r9765;
	atom.shared.xor.b32 	%r6410, [%r6406+31756], %r9764;
$L__BB3_160:
	or.b32  	%r6411, %r9762, %r9763;
	or.b32  	%r6412, %r6411, %r9761;
	or.b32  	%r6413, %r6412, %r9760;
	setp.eq.s32 	%p90, %r6413, 0;
	@%p90 bra 	$L__BB3_162;
	mov.u32 	%r6414, %tid.x;
	shl.b32 	%r6415, %r6414, 4;
	and.b32  	%r6416, %r6415, 496;
	mov.u32 	%r6417, s_mem;
	add.s32 	%r6418, %r6417, %r6416;
	atom.shared.xor.b32 	%r6419, [%r6418+32256], %r9763;
	atom.shared.xor.b32 	%r6420, [%r6418+32260], %r9762;
	atom.shared.xor.b32 	%r6421, [%r6418+32264], %r9761;
	atom.shared.xor.b32 	%r6422, [%r6418+32268], %r9760;
$L__BB3_162:
	or.b32  	%r6423, %r9758, %r9759;
	or.b32  	%r6424, %r6423, %r9757;
	or.b32  	%r6425, %r6424, %r9756;
	setp.eq.s32 	%p91, %r6425, 0;
	@%p91 bra 	$L__BB3_164;
	mov.u32 	%r6426, %tid.x;
	shl.b32 	%r6427, %r6426, 4;
	and.b32  	%r6428, %r6427, 496;
	mov.u32 	%r6429, s_mem;
	add.s32 	%r6430, %r6429, %r6428;
	atom.shared.xor.b32 	%r6431, [%r6430+32768], %r9759;
	atom.shared.xor.b32 	%r6432, [%r6430+32772], %r9758;
	atom.shared.xor.b32 	%r6433, [%r6430+32776], %r9757;
	atom.shared.xor.b32 	%r6434, [%r6430+32780], %r9756;
$L__BB3_164:
	or.b32  	%r6435, %r9754, %r9755;
	or.b32  	%r6436, %r6435, %r9753;
	or.b32  	%r6437, %r6436, %r9752;
	setp.eq.s32 	%p92, %r6437, 0;
	@%p92 bra 	$L__BB3_166;
	mov.u32 	%r6438, %tid.x;
	shl.b32 	%r6439, %r6438, 4;
	and.b32  	%r6440, %r6439, 496;
	mov.u32 	%r6441, s_mem;
	add.s32 	%r6442, %r6441, %r6440;
	atom.shared.xor.b32 	%r6443, [%r6442+33280], %r9755;
	atom.shared.xor.b32 	%r6444, [%r6442+33284], %r9754;
	atom.shared.xor.b32 	%r6445, [%r6442+33288], %r9753;
	atom.shared.xor.b32 	%r6446, [%r6442+33292], %r9752;
$L__BB3_166:
	or.b32  	%r6447, %r9750, %r9751;
	or.b32  	%r6448, %r6447, %r9749;
	or.b32  	%r6449, %r6448, %r9748;
	setp.eq.s32 	%p93, %r6449, 0;
	@%p93 bra 	$L__BB3_168;
	mov.u32 	%r6450, %tid.x;
	shl.b32 	%r6451, %r6450, 4;
	and.b32  	%r6452, %r6451, 496;
	mov.u32 	%r6453, s_mem;
	add.s32 	%r6454, %r6453, %r6452;
	atom.shared.xor.b32 	%r6455, [%r6454+33792], %r9751;
	atom.shared.xor.b32 	%r6456, [%r6454+33796], %r9750;
	atom.shared.xor.b32 	%r6457, [%r6454+33800], %r9749;
	atom.shared.xor.b32 	%r6458, [%r6454+33804], %r9748;
$L__BB3_168:
	or.b32  	%r6459, %r9746, %r9747;
	or.b32  	%r6460, %r6459, %r9745;
	or.b32  	%r6461, %r6460, %r9744;
	setp.eq.s32 	%p94, %r6461, 0;
	@%p94 bra 	$L__BB3_170;
	mov.u32 	%r6462, %tid.x;
	shl.b32 	%r6463, %r6462, 4;
	and.b32  	%r6464, %r6463, 496;
	mov.u32 	%r6465, s_mem;
	add.s32 	%r6466, %r6465, %r6464;
	atom.shared.xor.b32 	%r6467, [%r6466+34304], %r9747;
	atom.shared.xor.b32 	%r6468, [%r6466+34308], %r9746;
	atom.shared.xor.b32 	%r6469, [%r6466+34312], %r9745;
	atom.shared.xor.b32 	%r6470, [%r6466+34316], %r9744;
$L__BB3_170:
	or.b32  	%r6471, %r9742, %r9743;
	or.b32  	%r6472, %r6471, %r9741;
	or.b32  	%r6473, %r6472, %r9740;
	setp.eq.s32 	%p95, %r6473, 0;
	@%p95 bra 	$L__BB3_172;
	mov.u32 	%r6474, %tid.x;
	shl.b32 	%r6475, %r6474, 4;
	and.b32  	%r6476, %r6475, 496;
	mov.u32 	%r6477, s_mem;
	add.s32 	%r6478, %r6477, %r6476;
	atom.shared.xor.b32 	%r6479, [%r6478+34816], %r9743;
	atom.shared.xor.b32 	%r6480, [%r6478+34820], %r9742;
	atom.shared.xor.b32 	%r6481, [%r6478+34824], %r9741;
	atom.shared.xor.b32 	%r6482, [%r6478+34828], %r9740;
$L__BB3_172:
	or.b32  	%r6483, %r9738, %r9739;
	or.b32  	%r6484, %r6483, %r9737;
	or.b32  	%r6485, %r6484, %r9736;
	setp.eq.s32 	%p96, %r6485, 0;
	@%p96 bra 	$L__BB3_174;
	mov.u32 	%r6486, %tid.x;
	shl.b32 	%r6487, %r6486, 4;
	and.b32  	%r6488, %r6487, 496;
	mov.u32 	%r6489, s_mem;
	add.s32 	%r6490, %r6489, %r6488;
	atom.shared.xor.b32 	%r6491, [%r6490+35328], %r9739;
	atom.shared.xor.b32 	%r6492, [%r6490+35332], %r9738;
	atom.shared.xor.b32 	%r6493, [%r6490+35336], %r9737;
	atom.shared.xor.b32 	%r6494, [%r6490+35340], %r9736;
$L__BB3_174:
	or.b32  	%r6495, %r9734, %r9735;
	or.b32  	%r6496, %r6495, %r9733;
	or.b32  	%r6497, %r6496, %r9732;
	setp.eq.s32 	%p97, %r6497, 0;
	@%p97 bra 	$L__BB3_176;
	mov.u32 	%r6498, %tid.x;
	shl.b32 	%r6499, %r6498, 4;
	and.b32  	%r6500, %r6499, 496;
	mov.u32 	%r6501, s_mem;
	add.s32 	%r6502, %r6501, %r6500;
	atom.shared.xor.b32 	%r6503, [%r6502+35840], %r9735;
	atom.shared.xor.b32 	%r6504, [%r6502+35844], %r9734;
	atom.shared.xor.b32 	%r6505, [%r6502+35848], %r9733;
	atom.shared.xor.b32 	%r6506, [%r6502+35852], %r9732;
$L__BB3_176:
	or.b32  	%r6507, %r9730, %r9731;
	or.b32  	%r6508, %r6507, %r9729;
	or.b32  	%r6509, %r6508, %r9728;
	setp.eq.s32 	%p98, %r6509, 0;
	@%p98 bra 	$L__BB3_178;
	mov.u32 	%r6510, %tid.x;
	shl.b32 	%r6511, %r6510, 4;
	and.b32  	%r6512, %r6511, 496;
	mov.u32 	%r6513, s_mem;
	add.s32 	%r6514, %r6513, %r6512;
	atom.shared.xor.b32 	%r6515, [%r6514+36352], %r9731;
	atom.shared.xor.b32 	%r6516, [%r6514+36356], %r9730;
	atom.shared.xor.b32 	%r6517, [%r6514+36360], %r9729;
	atom.shared.xor.b32 	%r6518, [%r6514+36364], %r9728;
$L__BB3_178:
	or.b32  	%r6519, %r9726, %r9727;
	or.b32  	%r6520, %r6519, %r9725;
	or.b32  	%r6521, %r6520, %r9724;
	setp.eq.s32 	%p99, %r6521, 0;
	@%p99 bra 	$L__BB3_180;
	mov.u32 	%r6522, %tid.x;
	shl.b32 	%r6523, %r6522, 4;
	and.b32  	%r6524, %r6523, 496;
	mov.u32 	%r6525, s_mem;
	add.s32 	%r6526, %r6525, %r6524;
	atom.shared.xor.b32 	%r6527, [%r6526+36864], %r9727;
	atom.shared.xor.b32 	%r6528, [%r6526+36868], %r9726;
	atom.shared.xor.b32 	%r6529, [%r6526+36872], %r9725;
	atom.shared.xor.b32 	%r6530, [%r6526+36876], %r9724;
$L__BB3_180:
	or.b32  	%r6531, %r9722, %r9723;
	or.b32  	%r6532, %r6531, %r9721;
	or.b32  	%r6533, %r6532, %r9720;
	setp.eq.s32 	%p100, %r6533, 0;
	@%p100 bra 	$L__BB3_182;
	mov.u32 	%r6534, %tid.x;
	shl.b32 	%r6535, %r6534, 4;
	and.b32  	%r6536, %r6535, 496;
	mov.u32 	%r6537, s_mem;
	add.s32 	%r6538, %r6537, %r6536;
	atom.shared.xor.b32 	%r6539, [%r6538+37376], %r9723;
	atom.shared.xor.b32 	%r6540, [%r6538+37380], %r9722;
	atom.shared.xor.b32 	%r6541, [%r6538+37384], %r9721;
	atom.shared.xor.b32 	%r6542, [%r6538+37388], %r9720;
$L__BB3_182:
	or.b32  	%r6543, %r9718, %r9719;
	or.b32  	%r6544, %r6543, %r9717;
	or.b32  	%r6545, %r6544, %r9716;
	setp.eq.s32 	%p101, %r6545, 0;
	@%p101 bra 	$L__BB3_184;
	mov.u32 	%r6546, %tid.x;
	shl.b32 	%r6547, %r6546, 4;
	and.b32  	%r6548, %r6547, 496;
	mov.u32 	%r6549, s_mem;
	add.s32 	%r6550, %r6549, %r6548;
	atom.shared.xor.b32 	%r6551, [%r6550+37888], %r9719;
	atom.shared.xor.b32 	%r6552, [%r6550+37892], %r9718;
	atom.shared.xor.b32 	%r6553, [%r6550+37896], %r9717;
	atom.shared.xor.b32 	%r6554, [%r6550+37900], %r9716;
$L__BB3_184:
	or.b32  	%r6555, %r9714, %r9715;
	or.b32  	%r6556, %r6555, %r9713;
	or.b32  	%r6557, %r6556, %r9712;
	setp.eq.s32 	%p102, %r6557, 0;
	@%p102 bra 	$L__BB3_186;
	mov.u32 	%r6558, %tid.x;
	shl.b32 	%r6559, %r6558, 4;
	and.b32  	%r6560, %r6559, 496;
	mov.u32 	%r6561, s_mem;
	add.s32 	%r6562, %r6561, %r6560;
	atom.shared.xor.b32 	%r6563, [%r6562+38400], %r9715;
	atom.shared.xor.b32 	%r6564, [%r6562+38404], %r9714;
	atom.shared.xor.b32 	%r6565, [%r6562+38408], %r9713;
	atom.shared.xor.b32 	%r6566, [%r6562+38412], %r9712;
$L__BB3_186:
	or.b32  	%r6567, %r9710, %r9711;
	or.b32  	%r6568, %r6567, %r9709;
	or.b32  	%r6569, %r6568, %r9708;
	setp.eq.s32 	%p103, %r6569, 0;
	@%p103 bra 	$L__BB3_188;
	mov.u32 	%r6570, %tid.x;
	shl.b32 	%r6571, %r6570, 4;
	and.b32  	%r6572, %r6571, 496;
	mov.u32 	%r6573, s_mem;
	add.s32 	%r6574, %r6573, %r6572;
	atom.shared.xor.b32 	%r6575, [%r6574+38912], %r9711;
	atom.shared.xor.b32 	%r6576, [%r6574+38916], %r9710;
	atom.shared.xor.b32 	%r6577, [%r6574+38920], %r9709;
	atom.shared.xor.b32 	%r6578, [%r6574+38924], %r9708;
$L__BB3_188:
	or.b32  	%r6579, %r9706, %r9707;
	or.b32  	%r6580, %r6579, %r9705;
	or.b32  	%r6581, %r6580, %r9704;
	setp.eq.s32 	%p104, %r6581, 0;
	@%p104 bra 	$L__BB3_190;
	mov.u32 	%r6582, %tid.x;
	shl.b32 	%r6583, %r6582, 4;
	and.b32  	%r6584, %r6583, 496;
	mov.u32 	%r6585, s_mem;
	add.s32 	%r6586, %r6585, %r6584;
	atom.shared.xor.b32 	%r6587, [%r6586+39424], %r9707;
	atom.shared.xor.b32 	%r6588, [%r6586+39428], %r9706;
	atom.shared.xor.b32 	%r6589, [%r6586+39432], %r9705;
	atom.shared.xor.b32 	%r6590, [%r6586+39436], %r9704;
$L__BB3_190:
	or.b32  	%r6591, %r9702, %r9703;
	or.b32  	%r6592, %r6591, %r9701;
	or.b32  	%r6593, %r6592, %r9700;
	setp.eq.s32 	%p105, %r6593, 0;
	@%p105 bra 	$L__BB3_192;
	mov.u32 	%r6594, %tid.x;
	shl.b32 	%r6595, %r6594, 4;
	and.b32  	%r6596, %r6595, 496;
	mov.u32 	%r6597, s_mem;
	add.s32 	%r6598, %r6597, %r6596;
	atom.shared.xor.b32 	%r6599, [%r6598+39936], %r9703;
	atom.shared.xor.b32 	%r6600, [%r6598+39940], %r9702;
	atom.shared.xor.b32 	%r6601, [%r6598+39944], %r9701;
	atom.shared.xor.b32 	%r6602, [%r6598+39948], %r9700;
$L__BB3_192:
	or.b32  	%r6603, %r9698, %r9699;
	or.b32  	%r6604, %r6603, %r9697;
	or.b32  	%r6605, %r6604, %r9696;
	setp.eq.s32 	%p106, %r6605, 0;
	@%p106 bra 	$L__BB3_194;
	mov.u32 	%r6606, %tid.x;
	shl.b32 	%r6607, %r6606, 4;
	and.b32  	%r6608, %r6607, 496;
	mov.u32 	%r6609, s_mem;
	add.s32 	%r6610, %r6609, %r6608;
	atom.shared.xor.b32 	%r6611, [%r6610+40448], %r9699;
	atom.shared.xor.b32 	%r6612, [%r6610+40452], %r9698;
	atom.shared.xor.b32 	%r6613, [%r6610+40456], %r9697;
	atom.shared.xor.b32 	%r6614, [%r6610+40460], %r9696;
$L__BB3_194:
	or.b32  	%r6615, %r9694, %r9695;
	or.b32  	%r6616, %r6615, %r9693;
	or.b32  	%r6617, %r6616, %r9692;
	setp.eq.s32 	%p107, %r6617, 0;
	@%p107 bra 	$L__BB3_196;
	mov.u32 	%r6618, %tid.x;
	shl.b32 	%r6619, %r6618, 4;
	and.b32  	%r6620, %r6619, 496;
	mov.u32 	%r6621, s_mem;
	add.s32 	%r6622, %r6621, %r6620;
	atom.shared.xor.b32 	%r6623, [%r6622+40960], %r9695;
	atom.shared.xor.b32 	%r6624, [%r6622+40964], %r9694;
	atom.shared.xor.b32 	%r6625, [%r6622+40968], %r9693;
	atom.shared.xor.b32 	%r6626, [%r6622+40972], %r9692;
$L__BB3_196:
	or.b32  	%r6627, %r9690, %r9691;
	or.b32  	%r6628, %r6627, %r9689;
	or.b32  	%r6629, %r6628, %r9688;
	setp.eq.s32 	%p108, %r6629, 0;
	@%p108 bra 	$L__BB3_198;
	mov.u32 	%r6630, %tid.x;
	shl.b32 	%r6631, %r6630, 4;
	and.b32  	%r6632, %r6631, 496;
	mov.u32 	%r6633, s_mem;
	add.s32 	%r6634, %r6633, %r6632;
	atom.shared.xor.b32 	%r6635, [%r6634+41472], %r9691;
	atom.shared.xor.b32 	%r6636, [%r6634+41476], %r9690;
	atom.shared.xor.b32 	%r6637, [%r6634+41480], %r9689;
	atom.shared.xor.b32 	%r6638, [%r6634+41484], %r9688;
$L__BB3_198:
	or.b32  	%r6639, %r9686, %r9687;
	or.b32  	%r6640, %r6639, %r9685;
	or.b32  	%r6641, %r6640, %r9684;
	setp.eq.s32 	%p109, %r6641, 0;
	@%p109 bra 	$L__BB3_200;
	mov.u32 	%r6642, %tid.x;
	shl.b32 	%r6643, %r6642, 4;
	and.b32  	%r6644, %r6643, 496;
	mov.u32 	%r6645, s_mem;
	add.s32 	%r6646, %r6645, %r6644;
	atom.shared.xor.b32 	%r6647, [%r6646+41984], %r9687;
	atom.shared.xor.b32 	%r6648, [%r6646+41988], %r9686;
	atom.shared.xor.b32 	%r6649, [%r6646+41992], %r9685;
	atom.shared.xor.b32 	%r6650, [%r6646+41996], %r9684;
$L__BB3_200:
	or.b32  	%r6651, %r9682, %r9683;
	or.b32  	%r6652, %r6651, %r9681;
	or.b32  	%r6653, %r6652, %r9680;
	setp.eq.s32 	%p110, %r6653, 0;
	@%p110 bra 	$L__BB3_202;
	mov.u32 	%r6654, %tid.x;
	shl.b32 	%r6655, %r6654, 4;
	and.b32  	%r6656, %r6655, 496;
	mov.u32 	%r6657, s_mem;
	add.s32 	%r6658, %r6657, %r6656;
	atom.shared.xor.b32 	%r6659, [%r6658+42496], %r9683;
	atom.shared.xor.b32 	%r6660, [%r6658+42500], %r9682;
	atom.shared.xor.b32 	%r6661, [%r6658+42504], %r9681;
	atom.shared.xor.b32 	%r6662, [%r6658+42508], %r9680;
$L__BB3_202:
	or.b32  	%r6663, %r9678, %r9679;
	or.b32  	%r6664, %r6663, %r9677;
	or.b32  	%r6665, %r6664, %r9676;
	setp.eq.s32 	%p111, %r6665, 0;
	@%p111 bra 	$L__BB3_204;
	mov.u32 	%r6666, %tid.x;
	shl.b32 	%r6667, %r6666, 4;
	and.b32  	%r6668, %r6667, 496;
	mov.u32 	%r6669, s_mem;
	add.s32 	%r6670, %r6669, %r6668;
	atom.shared.xor.b32 	%r6671, [%r6670+43008], %r9679;
	atom.shared.xor.b32 	%r6672, [%r6670+43012], %r9678;
	atom.shared.xor.b32 	%r6673, [%r6670+43016], %r9677;
	atom.shared.xor.b32 	%r6674, [%r6670+43020], %r9676;
$L__BB3_204:
	or.b32  	%r6675, %r9674, %r9675;
	or.b32  	%r6676, %r6675, %r9673;
	or.b32  	%r6677, %r6676, %r9672;
	setp.eq.s32 	%p112, %r6677, 0;
	@%p112 bra 	$L__BB3_206;
	mov.u32 	%r6678, %tid.x;
	shl.b32 	%r6679, %r6678, 4;
	and.b32  	%r6680, %r6679, 496;
	mov.u32 	%r6681, s_mem;
	add.s32 	%r6682, %r6681, %r6680;
	atom.shared.xor.b32 	%r6683, [%r6682+43520], %r9675;
	atom.shared.xor.b32 	%r6684, [%r6682+43524], %r9674;
	atom.shared.xor.b32 	%r6685, [%r6682+43528], %r9673;
	atom.shared.xor.b32 	%r6686, [%r6682+43532], %r9672;
$L__BB3_206:
	or.b32  	%r6687, %r9670, %r9671;
	or.b32  	%r6688, %r6687, %r9669;
	or.b32  	%r6689, %r6688, %r9668;
	setp.eq.s32 	%p113, %r6689, 0;
	@%p113 bra 	$L__BB3_208;
	mov.u32 	%r6690, %tid.x;
	shl.b32 	%r6691, %r6690, 4;
	and.b32  	%r6692, %r6691, 496;
	mov.u32 	%r6693, s_mem;
	add.s32 	%r6694, %r6693, %r6692;
	atom.shared.xor.b32 	%r6695, [%r6694+44032], %r9671;
	atom.shared.xor.b32 	%r6696, [%r6694+44036], %r9670;
	atom.shared.xor.b32 	%r6697, [%r6694+44040], %r9669;
	atom.shared.xor.b32 	%r6698, [%r6694+44044], %r9668;
$L__BB3_208:
	or.b32  	%r6699, %r9666, %r9667;
	or.b32  	%r6700, %r6699, %r9665;
	or.b32  	%r6701, %r6700, %r9664;
	setp.eq.s32 	%p114, %r6701, 0;
	@%p114 bra 	$L__BB3_210;
	mov.u32 	%r6702, %tid.x;
	shl.b32 	%r6703, %r6702, 4;
	and.b32  	%r6704, %r6703, 496;
	mov.u32 	%r6705, s_mem;
	add.s32 	%r6706, %r6705, %r6704;
	atom.shared.xor.b32 	%r6707, [%r6706+44544], %r9667;
	atom.shared.xor.b32 	%r6708, [%r6706+44548], %r9666;
	atom.shared.xor.b32 	%r6709, [%r6706+44552], %r9665;
	atom.shared.xor.b32 	%r6710, [%r6706+44556], %r9664;
$L__BB3_210:
	or.b32  	%r6711, %r9662, %r9663;
	or.b32  	%r6712, %r6711, %r9661;
	or.b32  	%r6713, %r6712, %r9660;
	setp.eq.s32 	%p115, %r6713, 0;
	@%p115 bra 	$L__BB3_212;
	mov.u32 	%r6714, %tid.x;
	shl.b32 	%r6715, %r6714, 4;
	and.b32  	%r6716, %r6715, 496;
	mov.u32 	%r6717, s_mem;
	add.s32 	%r6718, %r6717, %r6716;
	atom.shared.xor.b32 	%r6719, [%r6718+45056], %r9663;
	atom.shared.xor.b32 	%r6720, [%r6718+45060], %r9662;
	atom.shared.xor.b32 	%r6721, [%r6718+45064], %r9661;
	atom.shared.xor.b32 	%r6722, [%r6718+45068], %r9660;
$L__BB3_212:
	or.b32  	%r6723, %r9658, %r9659;
	or.b32  	%r6724, %r6723, %r9657;
	or.b32  	%r6725, %r6724, %r9656;
	setp.eq.s32 	%p116, %r6725, 0;
	@%p116 bra 	$L__BB3_214;
	mov.u32 	%r6726, %tid.x;
	shl.b32 	%r6727, %r6726, 4;
	and.b32  	%r6728, %r6727, 496;
	mov.u32 	%r6729, s_mem;
	add.s32 	%r6730, %r6729, %r6728;
	atom.shared.xor.b32 	%r6731, [%r6730+45568], %r9659;
	atom.shared.xor.b32 	%r6732, [%r6730+45572], %r9658;
	atom.shared.xor.b32 	%r6733, [%r6730+45576], %r9657;
	atom.shared.xor.b32 	%r6734, [%r6730+45580], %r9656;
$L__BB3_214:
	or.b32  	%r6735, %r9654, %r9655;
	or.b32  	%r6736, %r6735, %r9653;
	or.b32  	%r6737, %r6736, %r9652;
	setp.eq.s32 	%p117, %r6737, 0;
	@%p117 bra 	$L__BB3_216;
	mov.u32 	%r6738, %tid.x;
	shl.b32 	%r6739, %r6738, 4;
	and.b32  	%r6740, %r6739, 496;
	mov.u32 	%r6741, s_mem;
	add.s32 	%r6742, %r6741, %r6740;
	atom.shared.xor.b32 	%r6743, [%r6742+46080], %r9655;
	atom.shared.xor.b32 	%r6744, [%r6742+46084], %r9654;
	atom.shared.xor.b32 	%r6745, [%r6742+46088], %r9653;
	atom.shared.xor.b32 	%r6746, [%r6742+46092], %r9652;
$L__BB3_216:
	or.b32  	%r6747, %r9650, %r9651;
	or.b32  	%r6748, %r6747, %r9649;
	or.b32  	%r6749, %r6748, %r9648;
	setp.eq.s32 	%p118, %r6749, 0;
	@%p118 bra 	$L__BB3_218;
	mov.u32 	%r6750, %tid.x;
	shl.b32 	%r6751, %r6750, 4;
	and.b32  	%r6752, %r6751, 496;
	mov.u32 	%r6753, s_mem;
	add.s32 	%r6754, %r6753, %r6752;
	atom.shared.xor.b32 	%r6755, [%r6754+46592], %r9651;
	atom.shared.xor.b32 	%r6756, [%r6754+46596], %r9650;
	atom.shared.xor.b32 	%r6757, [%r6754+46600], %r9649;
	atom.shared.xor.b32 	%r6758, [%r6754+46604], %r9648;
$L__BB3_218:
	or.b32  	%r6759, %r9646, %r9647;
	or.b32  	%r6760, %r6759, %r9645;
	or.b32  	%r6761, %r6760, %r9644;
	setp.eq.s32 	%p119, %r6761, 0;
	@%p119 bra 	$L__BB3_220;
	mov.u32 	%r6762, %tid.x;
	shl.b32 	%r6763, %r6762, 4;
	and.b32  	%r6764, %r6763, 496;
	mov.u32 	%r6765, s_mem;
	add.s32 	%r6766, %r6765, %r6764;
	atom.shared.xor.b32 	%r6767, [%r6766+47104], %r9647;
	atom.shared.xor.b32 	%r6768, [%r6766+47108], %r9646;
	atom.shared.xor.b32 	%r6769, [%r6766+47112], %r9645;
	atom.shared.xor.b32 	%r6770, [%r6766+47116], %r9644;
$L__BB3_220:
	or.b32  	%r6771, %r9642, %r9643;
	or.b32  	%r6772, %r6771, %r9641;
	or.b32  	%r6773, %r6772, %r9640;
	setp.eq.s32 	%p120, %r6773, 0;
	@%p120 bra 	$L__BB3_222;
	mov.u32 	%r6774, %tid.x;
	shl.b32 	%r6775, %r6774, 4;
	and.b32  	%r6776, %r6775, 496;
	mov.u32 	%r6777, s_mem;
	add.s32 	%r6778, %r6777, %r6776;
	atom.shared.xor.b32 	%r6779, [%r6778+47616], %r9643;
	atom.shared.xor.b32 	%r6780, [%r6778+47620], %r9642;
	atom.shared.xor.b32 	%r6781, [%r6778+47624], %r9641;
	atom.shared.xor.b32 	%r6782, [%r6778+47628], %r9640;
$L__BB3_222:
	or.b32  	%r6783, %r9638, %r9639;
	or.b32  	%r6784, %r6783, %r9637;
	or.b32  	%r6785, %r6784, %r9636;
	setp.eq.s32 	%p121, %r6785, 0;
	@%p121 bra 	$L__BB3_224;
	mov.u32 	%r6786, %tid.x;
	shl.b32 	%r6787, %r6786, 4;
	and.b32  	%r6788, %r6787, 496;
	mov.u32 	%r6789, s_mem;
	add.s32 	%r6790, %r6789, %r6788;
	atom.shared.xor.b32 	%r6791, [%r6790+48128], %r9639;
	atom.shared.xor.b32 	%r6792, [%r6790+48132], %r9638;
	atom.shared.xor.b32 	%r6793, [%r6790+48136], %r9637;
	atom.shared.xor.b32 	%r6794, [%r6790+48140], %r9636;
$L__BB3_224:
	or.b32  	%r6795, %r9634, %r9635;
	or.b32  	%r6796, %r6795, %r9633;
	or.b32  	%r6797, %r6796, %r9632;
	setp.eq.s32 	%p122, %r6797, 0;
	@%p122 bra 	$L__BB3_226;
	mov.u32 	%r6798, %tid.x;
	shl.b32 	%r6799, %r6798, 4;
	and.b32  	%r6800, %r6799, 496;
	mov.u32 	%r6801, s_mem;
	add.s32 	%r6802, %r6801, %r6800;
	atom.shared.xor.b32 	%r6803, [%r6802+48640], %r9635;
	atom.shared.xor.b32 	%r6804, [%r6802+48644], %r9634;
	atom.shared.xor.b32 	%r6805, [%r6802+48648], %r9633;
	atom.shared.xor.b32 	%r6806, [%r6802+48652], %r9632;
$L__BB3_226:
	or.b32  	%r6807, %r9630, %r9631;
	or.b32  	%r6808, %r6807, %r9629;
	or.b32  	%r6809, %r6808, %r9628;
	setp.eq.s32 	%p123, %r6809, 0;
	@%p123 bra 	$L__BB3_228;
	mov.u32 	%r6810, %tid.x;
	shl.b32 	%r6811, %r6810, 4;
	and.b32  	%r6812, %r6811, 496;
	mov.u32 	%r6813, s_mem;
	add.s32 	%r6814, %r6813, %r6812;
	atom.shared.xor.b32 	%r6815, [%r6814+49152], %r9631;
	atom.shared.xor.b32 	%r6816, [%r6814+49156], %r9630;
	atom.shared.xor.b32 	%r6817, [%r6814+49160], %r9629;
	atom.shared.xor.b32 	%r6818, [%r6814+49164], %r9628;
$L__BB3_228:
	or.b32  	%r6819, %r9626, %r9627;
	or.b32  	%r6820, %r6819, %r9625;
	or.b32  	%r6821, %r6820, %r9624;
	setp.eq.s32 	%p124, %r6821, 0;
	@%p124 bra 	$L__BB3_230;
	mov.u32 	%r6822, %tid.x;
	shl.b32 	%r6823, %r6822, 4;
	and.b32  	%r6824, %r6823, 496;
	mov.u32 	%r6825, s_mem;
	add.s32 	%r6826, %r6825, %r6824;
	atom.shared.xor.b32 	%r6827, [%r6826+49664], %r9627;
	atom.shared.xor.b32 	%r6828, [%r6826+49668], %r9626;
	atom.shared.xor.b32 	%r6829, [%r6826+49672], %r9625;
	atom.shared.xor.b32 	%r6830, [%r6826+49676], %r9624;
$L__BB3_230:
	or.b32  	%r6831, %r9622, %r9623;
	or.b32  	%r6832, %r6831, %r9621;
	or.b32  	%r6833, %r6832, %r9620;
	setp.eq.s32 	%p125, %r6833, 0;
	@%p125 bra 	$L__BB3_232;
	mov.u32 	%r6834, %tid.x;
	shl.b32 	%r6835, %r6834, 4;
	and.b32  	%r6836, %r6835, 496;
	mov.u32 	%r6837, s_mem;
	add.s32 	%r6838, %r6837, %r6836;
	atom.shared.xor.b32 	%r6839, [%r6838+50176], %r9623;
	atom.shared.xor.b32 	%r6840, [%r6838+50180], %r9622;
	atom.shared.xor.b32 	%r6841, [%r6838+50184], %r9621;
	atom.shared.xor.b32 	%r6842, [%r6838+50188], %r9620;
$L__BB3_232:
	or.b32  	%r6843, %r9618, %r9619;
	or.b32  	%r6844, %r6843, %r9617;
	or.b32  	%r6845, %r6844, %r9616;
	setp.eq.s32 	%p126, %r6845, 0;
	@%p126 bra 	$L__BB3_234;
	mov.u32 	%r6846, %tid.x;
	shl.b32 	%r6847, %r6846, 4;
	and.b32  	%r6848, %r6847, 496;
	mov.u32 	%r6849, s_mem;
	add.s32 	%r6850, %r6849, %r6848;
	atom.shared.xor.b32 	%r6851, [%r6850+50688], %r9619;
	atom.shared.xor.b32 	%r6852, [%r6850+50692], %r9618;
	atom.shared.xor.b32 	%r6853, [%r6850+50696], %r9617;
	atom.shared.xor.b32 	%r6854, [%r6850+50700], %r9616;
$L__BB3_234:
	or.b32  	%r6855, %r9614, %r9615;
	or.b32  	%r6856, %r6855, %r9613;
	or.b32  	%r6857, %r6856, %r9612;
	setp.eq.s32 	%p127, %r6857, 0;
	@%p127 bra 	$L__BB3_236;
	mov.u32 	%r6858, %tid.x;
	shl.b32 	%r6859, %r6858, 4;
	and.b32  	%r6860, %r6859, 496;
	mov.u32 	%r6861, s_mem;
	add.s32 	%r6862, %r6861, %r6860;
	atom.shared.xor.b32 	%r6863, [%r6862+51200], %r9615;
	atom.shared.xor.b32 	%r6864, [%r6862+51204], %r9614;
	atom.shared.xor.b32 	%r6865, [%r6862+51208], %r9613;
	atom.shared.xor.b32 	%r6866, [%r6862+51212], %r9612;
$L__BB3_236:
	or.b32  	%r6867, %r9610, %r9611;
	or.b32  	%r6868, %r6867, %r9609;
	or.b32  	%r6869, %r6868, %r9608;
	setp.eq.s32 	%p128, %r6869, 0;
	@%p128 bra 	$L__BB3_238;
	mov.u32 	%r6870, %tid.x;
	shl.b32 	%r6871, %r6870, 4;
	and.b32  	%r6872, %r6871, 496;
	mov.u32 	%r6873, s_mem;
	add.s32 	%r6874, %r6873, %r6872;
	atom.shared.xor.b32 	%r6875, [%r6874+51712], %r9611;
	atom.shared.xor.b32 	%r6876, [%r6874+51716], %r9610;
	atom.shared.xor.b32 	%r6877, [%r6874+51720], %r9609;
	atom.shared.xor.b32 	%r6878, [%r6874+51724], %r9608;
$L__BB3_238:
	or.b32  	%r6879, %r9606, %r9607;
	or.b32  	%r6880, %r6879, %r9605;
	or.b32  	%r6881, %r6880, %r9604;
	setp.eq.s32 	%p129, %r6881, 0;
	@%p129 bra 	$L__BB3_240;
	mov.u32 	%r6882, %tid.x;
	shl.b32 	%r6883, %r6882, 4;
	and.b32  	%r6884, %r6883, 496;
	mov.u32 	%r6885, s_mem;
	add.s32 	%r6886, %r6885, %r6884;
	atom.shared.xor.b32 	%r6887, [%r6886+52224], %r9607;
	atom.shared.xor.b32 	%r6888, [%r6886+52228], %r9606;
	atom.shared.xor.b32 	%r6889, [%r6886+52232], %r9605;
	atom.shared.xor.b32 	%r6890, [%r6886+52236], %r9604;
$L__BB3_240:
	or.b32  	%r6891, %r9602, %r9603;
	or.b32  	%r6892, %r6891, %r9601;
	or.b32  	%r6893, %r6892, %r9600;
	setp.eq.s32 	%p130, %r6893, 0;
	@%p130 bra 	$L__BB3_242;
	mov.u32 	%r6894, %tid.x;
	shl.b32 	%r6895, %r6894, 4;
	and.b32  	%r6896, %r6895, 496;
	mov.u32 	%r6897, s_mem;
	add.s32 	%r6898, %r6897, %r6896;
	atom.shared.xor.b32 	%r6899, [%r6898+52736], %r9603;
	atom.shared.xor.b32 	%r6900, [%r6898+52740], %r9602;
	atom.shared.xor.b32 	%r6901, [%r6898+52744], %r9601;
	atom.shared.xor.b32 	%r6902, [%r6898+52748], %r9600;
$L__BB3_242:
	or.b32  	%r6903, %r9598, %r9599;
	or.b32  	%r6904, %r6903, %r9597;
	or.b32  	%r6905, %r6904, %r9596;
	setp.eq.s32 	%p131, %r6905, 0;
	@%p131 bra 	$L__BB3_244;
	mov.u32 	%r6906, %tid.x;
	shl.b32 	%r6907, %r6906, 4;
	and.b32  	%r6908, %r6907, 496;
	mov.u32 	%r6909, s_mem;
	add.s32 	%r6910, %r6909, %r6908;
	atom.shared.xor.b32 	%r6911, [%r6910+53248], %r9599;
	atom.shared.xor.b32 	%r6912, [%r6910+53252], %r9598;
	atom.shared.xor.b32 	%r6913, [%r6910+53256], %r9597;
	atom.shared.xor.b32 	%r6914, [%r6910+53260], %r9596;
$L__BB3_244:
	or.b32  	%r6915, %r9594, %r9595;
	or.b32  	%r6916, %r6915, %r9593;
	or.b32  	%r6917, %r6916, %r9592;
	setp.eq.s32 	%p132, %r6917, 0;
	@%p132 bra 	$L__BB3_246;
	mov.u32 	%r6918, %tid.x;
	shl.b32 	%r6919, %r6918, 4;
	and.b32  	%r6920, %r6919, 496;
	mov.u32 	%r6921, s_mem;
	add.s32 	%r6922, %r6921, %r6920;
	atom.shared.xor.b32 	%r6923, [%r6922+53760], %r9595;
	atom.shared.xor.b32 	%r6924, [%r6922+53764], %r9594;
	atom.shared.xor.b32 	%r6925, [%r6922+53768], %r9593;
	atom.shared.xor.b32 	%r6926, [%r6922+53772], %r9592;
$L__BB3_246:
	or.b32  	%r6927, %r9590, %r9591;
	or.b32  	%r6928, %r6927, %r9589;
	or.b32  	%r6929, %r6928, %r9588;
	setp.eq.s32 	%p133, %r6929, 0;
	@%p133 bra 	$L__BB3_248;
	mov.u32 	%r6930, %tid.x;
	shl.b32 	%r6931, %r6930, 4;
	and.b32  	%r6932, %r6931, 496;
	mov.u32 	%r6933, s_mem;
	add.s32 	%r6934, %r6933, %r6932;
	atom.shared.xor.b32 	%r6935, [%r6934+54272], %r9591;
	atom.shared.xor.b32 	%r6936, [%r6934+54276], %r9590;
	atom.shared.xor.b32 	%r6937, [%r6934+54280], %r9589;
	atom.shared.xor.b32 	%r6938, [%r6934+54284], %r9588;
$L__BB3_248:
	or.b32  	%r6939, %r9586, %r9587;
	or.b32  	%r6940, %r6939, %r9585;
	or.b32  	%r6941, %r6940, %r9584;
	setp.eq.s32 	%p134, %r6941, 0;
	@%p134 bra 	$L__BB3_250;
	mov.u32 	%r6942, %tid.x;
	shl.b32 	%r6943, %r6942, 4;
	and.b32  	%r6944, %r6943, 496;
	mov.u32 	%r6945, s_mem;
	add.s32 	%r6946, %r6945, %r6944;
	atom.shared.xor.b32 	%r6947, [%r6946+54784], %r9587;
	atom.shared.xor.b32 	%r6948, [%r6946+54788], %r9586;
	atom.shared.xor.b32 	%r6949, [%r6946+54792], %r9585;
	atom.shared.xor.b32 	%r6950, [%r6946+54796], %r9584;
$L__BB3_250:
	or.b32  	%r6951, %r9582, %r9583;
	or.b32  	%r6952, %r6951, %r9581;
	or.b32  	%r6953, %r6952, %r9580;
	setp.eq.s32 	%p135, %r6953, 0;
	@%p135 bra 	$L__BB3_252;
	mov.u32 	%r6954, %tid.x;
	shl.b32 	%r6955, %r6954, 4;
	and.b32  	%r6956, %r6955, 496;
	mov.u32 	%r6957, s_mem;
	add.s32 	%r6958, %r6957, %r6956;
	atom.shared.xor.b32 	%r6959, [%r6958+55296], %r9583;
	atom.shared.xor.b32 	%r6960, [%r6958+55300], %r9582;
	atom.shared.xor.b32 	%r6961, [%r6958+55304], %r9581;
	atom.shared.xor.b32 	%r6962, [%r6958+55308], %r9580;
$L__BB3_252:
	or.b32  	%r6963, %r9578, %r9579;
	or.b32  	%r6964, %r6963, %r9577;
	or.b32  	%r6965, %r6964, %r9576;
	setp.eq.s32 	%p136, %r6965, 0;
	@%p136 bra 	$L__BB3_254;
	mov.u32 	%r6966, %tid.x;
	shl.b32 	%r6967, %r6966, 4;
	and.b32  	%r6968, %r6967, 496;
	mov.u32 	%r6969, s_mem;
	add.s32 	%r6970, %r6969, %r6968;
	atom.shared.xor.b32 	%r6971, [%r6970+55808], %r9579;
	atom.shared.xor.b32 	%r6972, [%r6970+55812], %r9578;
	atom.shared.xor.b32 	%r6973, [%r6970+55816], %r9577;
	atom.shared.xor.b32 	%r6974, [%r6970+55820], %r9576;
$L__BB3_254:
	or.b32  	%r6975, %r9574, %r9575;
	or.b32  	%r6976, %r6975, %r9573;
	or.b32  	%r6977, %r6976, %r9572;
	setp.eq.s32 	%p137, %r6977, 0;
	@%p137 bra 	$L__BB3_256;
	mov.u32 	%r6978, %tid.x;
	shl.b32 	%r6979, %r6978, 4;
	and.b32  	%r6980, %r6979, 496;
	mov.u32 	%r6981, s_mem;
	add.s32 	%r6982, %r6981, %r6980;
	atom.shared.xor.b32 	%r6983, [%r6982+56320], %r9575;
	atom.shared.xor.b32 	%r6984, [%r6982+56324], %r9574;
	atom.shared.xor.b32 	%r6985, [%r6982+56328], %r9573;
	atom.shared.xor.b32 	%r6986, [%r6982+56332], %r9572;
$L__BB3_256:
	or.b32  	%r6987, %r9570, %r9571;
	or.b32  	%r6988, %r6987, %r9569;
	or.b32  	%r6989, %r6988, %r9568;
	setp.eq.s32 	%p138, %r6989, 0;
	@%p138 bra 	$L__BB3_258;
	mov.u32 	%r6990, %tid.x;
	shl.b32 	%r6991, %r6990, 4;
	and.b32  	%r6992, %r6991, 496;
	mov.u32 	%r6993, s_mem;
	add.s32 	%r6994, %r6993, %r6992;
	atom.shared.xor.b32 	%r6995, [%r6994+56832], %r9571;
	atom.shared.xor.b32 	%r6996, [%r6994+56836], %r9570;
	atom.shared.xor.b32 	%r6997, [%r6994+56840], %r9569;
	atom.shared.xor.b32 	%r6998, [%r6994+56844], %r9568;
$L__BB3_258:
	or.b32  	%r6999, %r9566, %r9567;
	or.b32  	%r7000, %r6999, %r9565;
	or.b32  	%r7001, %r7000, %r9564;
	setp.eq.s32 	%p139, %r7001, 0;
	@%p139 bra 	$L__BB3_260;
	mov.u32 	%r7002, %tid.x;
	shl.b32 	%r7003, %r7002, 4;
	and.b32  	%r7004, %r7003, 496;
	mov.u32 	%r7005, s_mem;
	add.s32 	%r7006, %r7005, %r7004;
	atom.shared.xor.b32 	%r7007, [%r7006+57344], %r9567;
	atom.shared.xor.b32 	%r7008, [%r7006+57348], %r9566;
	atom.shared.xor.b32 	%r7009, [%r7006+57352], %r9565;
	atom.shared.xor.b32 	%r7010, [%r7006+57356], %r9564;
$L__BB3_260:
	or.b32  	%r7011, %r9562, %r9563;
	or.b32  	%r7012, %r7011, %r9561;
	or.b32  	%r7013, %r7012, %r9560;
	setp.eq.s32 	%p140, %r7013, 0;
	@%p140 bra 	$L__BB3_262;
	mov.u32 	%r7014, %tid.x;
	shl.b32 	%r7015, %r7014, 4;
	and.b32  	%r7016, %r7015, 496;
	mov.u32 	%r7017, s_mem;
	add.s32 	%r7018, %r7017, %r7016;
	atom.shared.xor.b32 	%r7019, [%r7018+57856], %r9563;
	atom.shared.xor.b32 	%r7020, [%r7018+57860], %r9562;
	atom.shared.xor.b32 	%r7021, [%r7018+57864], %r9561;
	atom.shared.xor.b32 	%r7022, [%r7018+57868], %r9560;
$L__BB3_262:
	or.b32  	%r7023, %r9558, %r9559;
	or.b32  	%r7024, %r7023, %r9557;
	or.b32  	%r7025, %r7024, %r9556;
	setp.eq.s32 	%p141, %r7025, 0;
	@%p141 bra 	$L__BB3_264;
	mov.u32 	%r7026, %tid.x;
	shl.b32 	%r7027, %r7026, 4;
	and.b32  	%r7028, %r7027, 496;
	mov.u32 	%r7029, s_mem;
	add.s32 	%r7030, %r7029, %r7028;
	atom.shared.xor.b32 	%r7031, [%r7030+58368], %r9559;
	atom.shared.xor.b32 	%r7032, [%r7030+58372], %r9558;
	atom.shared.xor.b32 	%r7033, [%r7030+58376], %r9557;
	atom.shared.xor.b32 	%r7034, [%r7030+58380], %r9556;
$L__BB3_264:
	or.b32  	%r7035, %r9554, %r9555;
	or.b32  	%r7036, %r7035, %r9553;
	or.b32  	%r7037, %r7036, %r9552;
	setp.eq.s32 	%p142, %r7037, 0;
	@%p142 bra 	$L__BB3_266;
	mov.u32 	%r7038, %tid.x;
	shl.b32 	%r7039, %r7038, 4;
	and.b32  	%r7040, %r7039, 496;
	mov.u32 	%r7041, s_mem;
	add.s32 	%r7042, %r7041, %r7040;
	atom.shared.xor.b32 	%r7043, [%r7042+58880], %r9555;
	atom.shared.xor.b32 	%r7044, [%r7042+58884], %r9554;
	atom.shared.xor.b32 	%r7045, [%r7042+58888], %r9553;
	atom.shared.xor.b32 	%r7046, [%r7042+58892], %r9552;
$L__BB3_266:
	or.b32  	%r7047, %r9550, %r9551;
	or.b32  	%r7048, %r7047, %r9549;
	or.b32  	%r7049, %r7048, %r9548;
	setp.eq.s32 	%p143, %r7049, 0;
	@%p143 bra 	$L__BB3_268;
	mov.u32 	%r7050, %tid.x;
	shl.b32 	%r7051, %r7050, 4;
	and.b32  	%r7052, %r7051, 496;
	mov.u32 	%r7053, s_mem;
	add.s32 	%r7054, %r7053, %r7052;
	atom.shared.xor.b32 	%r7055, [%r7054+59392], %r9551;
	atom.shared.xor.b32 	%r7056, [%r7054+59396], %r9550;
	atom.shared.xor.b32 	%r7057, [%r7054+59400], %r9549;
	atom.shared.xor.b32 	%r7058, [%r7054+59404], %r9548;
$L__BB3_268:
	or.b32  	%r7059, %r9546, %r9547;
	or.b32  	%r7060, %r7059, %r9545;
	or.b32  	%r7061, %r7060, %r9544;
	setp.eq.s32 	%p144, %r7061, 0;
	@%p144 bra 	$L__BB3_270;
	mov.u32 	%r7062, %tid.x;
	shl.b32 	%r7063, %r7062, 4;
	and.b32  	%r7064, %r7063, 496;
	mov.u32 	%r7065, s_mem;
	add.s32 	%r7066, %r7065, %r7064;
	atom.shared.xor.b32 	%r7067, [%r7066+59904], %r9547;
	atom.shared.xor.b32 	%r7068, [%r7066+59908], %r9546;
	atom.shared.xor.b32 	%r7069, [%r7066+59912], %r9545;
	atom.shared.xor.b32 	%r7070, [%r7066+59916], %r9544;
$L__BB3_270:
	or.b32  	%r7071, %r9542, %r9543;
	or.b32  	%r7072, %r7071, %r9541;
	or.b32  	%r7073, %r7072, %r9540;
	setp.eq.s32 	%p145, %r7073, 0;
	@%p145 bra 	$L__BB3_272;
	mov.u32 	%r7074, %tid.x;
	shl.b32 	%r7075, %r7074, 4;
	and.b32  	%r7076, %r7075, 496;
	mov.u32 	%r7077, s_mem;
	add.s32 	%r7078, %r7077, %r7076;
	atom.shared.xor.b32 	%r7079, [%r7078+60416], %r9543;
	atom.shared.xor.b32 	%r7080, [%r7078+60420], %r9542;
	atom.shared.xor.b32 	%r7081, [%r7078+60424], %r9541;
	atom.shared.xor.b32 	%r7082, [%r7078+60428], %r9540;
$L__BB3_272:
	or.b32  	%r7083, %r9538, %r9539;
	or.b32  	%r7084, %r7083, %r9537;
	or.b32  	%r7085, %r7084, %r9536;
	setp.eq.s32 	%p146, %r7085, 0;
	@%p146 bra 	$L__BB3_274;
	mov.u32 	%r7086, %tid.x;
	shl.b32 	%r7087, %r7086, 4;
	and.b32  	%r7088, %r7087, 496;
	mov.u32 	%r7089, s_mem;
	add.s32 	%r7090, %r7089, %r7088;
	atom.shared.xor.b32 	%r7091, [%r7090+60928], %r9539;
	atom.shared.xor.b32 	%r7092, [%r7090+60932], %r9538;
	atom.shared.xor.b32 	%r7093, [%r7090+60936], %r9537;
	atom.shared.xor.b32 	%r7094, [%r7090+60940], %r9536;
$L__BB3_274:
	or.b32  	%r7095, %r9534, %r9535;
	or.b32  	%r7096, %r7095, %r9533;
	or.b32  	%r7097, %r7096, %r9532;
	setp.eq.s32 	%p147, %r7097, 0;
	@%p147 bra 	$L__BB3_276;
	mov.u32 	%r7098, %tid.x;
	shl.b32 	%r7099, %r7098, 4;
	and.b32  	%r7100, %r7099, 496;
	mov.u32 	%r7101, s_mem;
	add.s32 	%r7102, %r7101, %r7100;
	atom.shared.xor.b32 	%r7103, [%r7102+61440], %r9535;
	atom.shared.xor.b32 	%r7104, [%r7102+61444], %r9534;
	atom.shared.xor.b32 	%r7105, [%r7102+61448], %r9533;
	atom.shared.xor.b32 	%r7106, [%r7102+61452], %r9532;
$L__BB3_276:
	or.b32  	%r7107, %r9530, %r9531;
	or.b32  	%r7108, %r7107, %r9529;
	or.b32  	%r7109, %r7108, %r9528;
	setp.eq.s32 	%p148, %r7109, 0;
	@%p148 bra 	$L__BB3_278;
	mov.u32 	%r7110, %tid.x;
	shl.b32 	%r7111, %r7110, 4;
	and.b32  	%r7112, %r7111, 496;
	mov.u32 	%r7113, s_mem;
	add.s32 	%r7114, %r7113, %r7112;
	atom.shared.xor.b32 	%r7115, [%r7114+61952], %r9531;
	atom.shared.xor.b32 	%r7116, [%r7114+61956], %r9530;
	atom.shared.xor.b32 	%r7117, [%r7114+61960], %r9529;
	atom.shared.xor.b32 	%r7118, [%r7114+61964], %r9528;
$L__BB3_278:
	or.b32  	%r7119, %r9526, %r9527;
	or.b32  	%r7120, %r7119, %r9525;
	or.b32  	%r7121, %r7120, %r9524;
	setp.eq.s32 	%p149, %r7121, 0;
	@%p149 bra 	$L__BB3_280;
	mov.u32 	%r7122, %tid.x;
	shl.b32 	%r7123, %r7122, 4;
	and.b32  	%r7124, %r7123, 496;
	mov.u32 	%r7125, s_mem;
	add.s32 	%r7126, %r7125, %r7124;
	atom.shared.xor.b32 	%r7127, [%r7126+62464], %r9527;
	atom.shared.xor.b32 	%r7128, [%r7126+62468], %r9526;
	atom.shared.xor.b32 	%r7129, [%r7126+62472], %r9525;
	atom.shared.xor.b32 	%r7130, [%r7126+62476], %r9524;
$L__BB3_280:
	or.b32  	%r7131, %r9522, %r9523;
	or.b32  	%r7132, %r7131, %r9521;
	or.b32  	%r7133, %r7132, %r9520;
	setp.eq.s32 	%p150, %r7133, 0;
	@%p150 bra 	$L__BB3_282;
	mov.u32 	%r7134, %tid.x;
	shl.b32 	%r7135, %r7134, 4;
	and.b32  	%r7136, %r7135, 496;
	mov.u32 	%r7137, s_mem;
	add.s32 	%r7138, %r7137, %r7136;
	atom.shared.xor.b32 	%r7139, [%r7138+62976], %r9523;
	atom.shared.xor.b32 	%r7140, [%r7138+62980], %r9522;
	atom.shared.xor.b32 	%r7141, [%r7138+62984], %r9521;
	atom.shared.xor.b32 	%r7142, [%r7138+62988], %r9520;
$L__BB3_282:
	or.b32  	%r7143, %r9518, %r9519;
	or.b32  	%r7144, %r7143, %r9517;
	or.b32  	%r7145, %r7144, %r9516;
	setp.eq.s32 	%p151, %r7145, 0;
	@%p151 bra 	$L__BB3_284;
	mov.u32 	%r7146, %tid.x;
	shl.b32 	%r7147, %r7146, 4;
	and.b32  	%r7148, %r7147, 496;
	mov.u32 	%r7149, s_mem;
	add.s32 	%r7150, %r7149, %r7148;
	atom.shared.xor.b32 	%r7151, [%r7150+63488], %r9519;
	atom.shared.xor.b32 	%r7152, [%r7150+63492], %r9518;
	atom.shared.xor.b32 	%r7153, [%r7150+63496], %r9517;
	atom.shared.xor.b32 	%r7154, [%r7150+63500], %r9516;
$L__BB3_284:
	or.b32  	%r7155, %r9514, %r9515;
	or.b32  	%r7156, %r7155, %r9513;
	or.b32  	%r7157, %r7156, %r9512;
	setp.eq.s32 	%p152, %r7157, 0;
	@%p152 bra 	$L__BB3_286;
	mov.u32 	%r7158, %tid.x;
	shl.b32 	%r7159, %r7158, 4;
	and.b32  	%r7160, %r7159, 496;
	mov.u32 	%r7161, s_mem;
	add.s32 	%r7162, %r7161, %r7160;
	atom.shared.xor.b32 	%r7163, [%r7162+64000], %r9515;
	atom.shared.xor.b32 	%r7164, [%r7162+64004], %r9514;
	atom.shared.xor.b32 	%r7165, [%r7162+64008], %r9513;
	atom.shared.xor.b32 	%r7166, [%r7162+64012], %r9512;
$L__BB3_286:
	or.b32  	%r7167, %r9510, %r9511;
	or.b32  	%r7168, %r7167, %r9509;
	or.b32  	%r7169, %r7168, %r9508;
	setp.eq.s32 	%p153, %r7169, 0;
	@%p153 bra 	$L__BB3_288;
	mov.u32 	%r7170, %tid.x;
	shl.b32 	%r7171, %r7170, 4;
	and.b32  	%r7172, %r7171, 496;
	mov.u32 	%r7173, s_mem;
	add.s32 	%r7174, %r7173, %r7172;
	atom.shared.xor.b32 	%r7175, [%r7174+64512], %r9511;
	atom.shared.xor.b32 	%r7176, [%r7174+64516], %r9510;
	atom.shared.xor.b32 	%r7177, [%r7174+64520], %r9509;
	atom.shared.xor.b32 	%r7178, [%r7174+64524], %r9508;
$L__BB3_288:
	or.b32  	%r7179, %r9506, %r9507;
	or.b32  	%r7180, %r7179, %r9505;
	or.b32  	%r7181, %r7180, %r9504;
	setp.eq.s32 	%p154, %r7181, 0;
	@%p154 bra 	$L__BB3_290;
	mov.u32 	%r7182, %tid.x;
	shl.b32 	%r7183, %r7182, 4;
	and.b32  	%r7184, %r7183, 496;
	mov.u32 	%r7185, s_mem;
	add.s32 	%r7186, %r7185, %r7184;
	atom.shared.xor.b32 	%r7187, [%r7186+65024], %r9507;
	atom.shared.xor.b32 	%r7188, [%r7186+65028], %r9506;
	atom.shared.xor.b32 	%r7189, [%r7186+65032], %r9505;
	atom.shared.xor.b32 	%r7190, [%r7186+65036], %r9504;
$L__BB3_290:
	or.b32  	%r7191, %r9502, %r9503;
	or.b32  	%r7192, %r7191, %r9501;
	or.b32  	%r7193, %r7192, %r9500;
	setp.eq.s32 	%p155, %r7193, 0;
	@%p155 bra 	$L__BB3_292;
	mov.u32 	%r7194, %tid.x;
	shl.b32 	%r7195, %r7194, 4;
	and.b32  	%r7196, %r7195, 496;
	mov.u32 	%r7197, s_mem;
	add.s32 	%r7198, %r7197, %r7196;
	atom.shared.xor.b32 	%r7199, [%r7198+65536], %r9503;
	atom.shared.xor.b32 	%r7200, [%r7198+65540], %r9502;
	atom.shared.xor.b32 	%r7201, [%r7198+65544], %r9501;
	atom.shared.xor.b32 	%r7202, [%r7198+65548], %r9500;
$L__BB3_292:
	or.b32  	%r7203, %r9498, %r9499;
	or.b32  	%r7204, %r7203, %r9497;
	or.b32  	%r7205, %r7204, %r9496;
	setp.eq.s32 	%p156, %r7205, 0;
	@%p156 bra 	$L__BB3_294;
	mov.u32 	%r7206, %tid.x;
	shl.b32 	%r7207, %r7206, 4;
	and.b32  	%r7208, %r7207, 496;
	mov.u32 	%r7209, s_mem;
	add.s32 	%r7210, %r7209, %r7208;
	atom.shared.xor.b32 	%r7211, [%r7210+66048], %r9499;
	atom.shared.xor.b32 	%r7212, [%r7210+66052], %r9498;
	atom.shared.xor.b32 	%r7213, [%r7210+66056], %r9497;
	atom.shared.xor.b32 	%r7214, [%r7210+66060], %r9496;
$L__BB3_294:
	or.b32  	%r7215, %r9494, %r9495;
	or.b32  	%r7216, %r7215, %r9493;
	or.b32  	%r7217, %r7216, %r9492;
	setp.eq.s32 	%p157, %r7217, 0;
	@%p157 bra 	$L__BB3_296;
	mov.u32 	%r7218, %tid.x;
	shl.b32 	%r7219, %r7218, 4;
	and.b32  	%r7220, %r7219, 496;
	mov.u32 	%r7221, s_mem;
	add.s32 	%r7222, %r7221, %r7220;
	atom.shared.xor.b32 	%r7223, [%r7222+66560], %r9495;
	atom.shared.xor.b32 	%r7224, [%r7222+66564], %r9494;
	atom.shared.xor.b32 	%r7225, [%r7222+66568], %r9493;
	atom.shared.xor.b32 	%r7226, [%r7222+66572], %r9492;
$L__BB3_296:
	or.b32  	%r7227, %r9490, %r9491;
	or.b32  	%r7228, %r7227, %r9489;
	or.b32  	%r7229, %r7228, %r9488;
	setp.eq.s32 	%p158, %r7229, 0;
	@%p158 bra 	$L__BB3_298;
	mov.u32 	%r7230, %tid.x;
	shl.b32 	%r7231, %r7230, 4;
	and.b32  	%r7232, %r7231, 496;
	mov.u32 	%r7233, s_mem;
	add.s32 	%r7234, %r7233, %r7232;
	atom.shared.xor.b32 	%r7235, [%r7234+67072], %r9491;
	atom.shared.xor.b32 	%r7236, [%r7234+67076], %r9490;
	atom.shared.xor.b32 	%r7237, [%r7234+67080], %r9489;
	atom.shared.xor.b32 	%r7238, [%r7234+67084], %r9488;
$L__BB3_298:
	or.b32  	%r7239, %r9486, %r9487;
	or.b32  	%r7240, %r7239, %r9485;
	or.b32  	%r7241, %r7240, %r9484;
	setp.eq.s32 	%p159, %r7241, 0;
	@%p159 bra 	$L__BB3_300;
	mov.u32 	%r7242, %tid.x;
	shl.b32 	%r7243, %r7242, 4;
	and.b32  	%r7244, %r7243, 496;
	mov.u32 	%r7245, s_mem;
	add.s32 	%r7246, %r7245, %r7244;
	atom.shared.xor.b32 	%r7247, [%r7246+67584], %r9487;
	atom.shared.xor.b32 	%r7248, [%r7246+67588], %r9486;
	atom.shared.xor.b32 	%r7249, [%r7246+67592], %r9485;
	atom.shared.xor.b32 	%r7250, [%r7246+67596], %r9484;
$L__BB3_300:
	or.b32  	%r7251, %r9482, %r9483;
	or.b32  	%r7252, %r7251, %r9481;
	or.b32  	%r7253, %r7252, %r9480;
	setp.eq.s32 	%p160, %r7253, 0;
	@%p160 bra 	$L__BB3_302;
	mov.u32 	%r7254, %tid.x;
	shl.b32 	%r7255, %r7254, 4;
	and.b32  	%r7256, %r7255, 496;
	mov.u32 	%r7257, s_mem;
	add.s32 	%r7258, %r7257, %r7256;
	atom.shared.xor.b32 	%r7259, [%r7258+68096], %r9483;
	atom.shared.xor.b32 	%r7260, [%r7258+68100], %r9482;
	atom.shared.xor.b32 	%r7261, [%r7258+68104], %r9481;
	atom.shared.xor.b32 	%r7262, [%r7258+68108], %r9480;
$L__BB3_302:
	or.b32  	%r7263, %r9478, %r9479;
	or.b32  	%r7264, %r7263, %r9477;
	or.b32  	%r7265, %r7264, %r9476;
	setp.eq.s32 	%p161, %r7265, 0;
	@%p161 bra 	$L__BB3_304;
	mov.u32 	%r7266, %tid.x;
	shl.b32 	%r7267, %r7266, 4;
	and.b32  	%r7268, %r7267, 496;
	mov.u32 	%r7269, s_mem;
	add.s32 	%r7270, %r7269, %r7268;
	atom.shared.xor.b32 	%r7271, [%r7270+68608], %r9479;
	atom.shared.xor.b32 	%r7272, [%r7270+68612], %r9478;
	atom.shared.xor.b32 	%r7273, [%r7270+68616], %r9477;
	atom.shared.xor.b32 	%r7274, [%r7270+68620], %r9476;
$L__BB3_304:
	or.b32  	%r7275, %r9474, %r9475;
	or.b32  	%r7276, %r7275, %r9473;
	or.b32  	%r7277, %r7276, %r9472;
	setp.eq.s32 	%p162, %r7277, 0;
	@%p162 bra 	$L__BB3_306;
	mov.u32 	%r7278, %tid.x;
	shl.b32 	%r7279, %r7278, 4;
	and.b32  	%r7280, %r7279, 496;
	mov.u32 	%r7281, s_mem;
	add.s32 	%r7282, %r7281, %r7280;
	atom.shared.xor.b32 	%r7283, [%r7282+69120], %r9475;
	atom.shared.xor.b32 	%r7284, [%r7282+69124], %r9474;
	atom.shared.xor.b32 	%r7285, [%r7282+69128], %r9473;
	atom.shared.xor.b32 	%r7286, [%r7282+69132], %r9472;
$L__BB3_306:
	mov.u32 	%r10090, %tid.x;
	shl.b32 	%r7288, %r10090, 4;
	and.b32  	%r7289, %r7288, 496;
	mov.u32 	%r7290, s_mem;
	add.s32 	%r3199, %r7290, %r7289;
	or.b32  	%r7291, %r9470, %r9471;
	or.b32  	%r7292, %r7291, %r9469;
	or.b32  	%r7293, %r7292, %r9468;
	setp.eq.s32 	%p163, %r7293, 0;
	@%p163 bra 	$L__BB3_308;
	atom.shared.xor.b32 	%r7294, [%r3199+69632], %r9471;
	atom.shared.xor.b32 	%r7295, [%r3199+69636], %r9470;
	atom.shared.xor.b32 	%r7296, [%r3199+69640], %r9469;
	atom.shared.xor.b32 	%r7297, [%r3199+69644], %r9468;
$L__BB3_308:
	or.b32  	%r7298, %r9466, %r9467;
	or.b32  	%r7299, %r7298, %r9465;
	or.b32  	%r7300, %r7299, %r9464;
	setp.eq.s32 	%p164, %r7300, 0;
	@%p164 bra 	$L__BB3_310;
	atom.shared.xor.b32 	%r7301, [%r3199+70144], %r9467;
	atom.shared.xor.b32 	%r7302, [%r3199+70148], %r9466;
	atom.shared.xor.b32 	%r7303, [%r3199+70152], %r9465;
	atom.shared.xor.b32 	%r7304, [%r3199+70156], %r9464;
$L__BB3_310:
	or.b32  	%r7305, %r9462, %r9463;
	or.b32  	%r7306, %r7305, %r9461;
	or.b32  	%r7307, %r7306, %r9460;
	setp.eq.s32 	%p165, %r7307, 0;
	@%p165 bra 	$L__BB3_312;
	atom.shared.xor.b32 	%r7308, [%r3199+70656], %r9463;
	atom.shared.xor.b32 	%r7309, [%r3199+70660], %r9462;
	atom.shared.xor.b32 	%r7310, [%r3199+70664], %r9461;
	atom.shared.xor.b32 	%r7311, [%r3199+70668], %r9460;
$L__BB3_312:
	or.b32  	%r7312, %r9458, %r9459;
	or.b32  	%r7313, %r7312, %r9457;
	or.b32  	%r7314, %r7313, %r9456;
	setp.eq.s32 	%p166, %r7314, 0;
	@%p166 bra 	$L__BB3_314;
	atom.shared.xor.b32 	%r7315, [%r3199+71168], %r9459;
	atom.shared.xor.b32 	%r7316, [%r3199+71172], %r9458;
	atom.shared.xor.b32 	%r7317, [%r3199+71176], %r9457;
	atom.shared.xor.b32 	%r7318, [%r3199+71180], %r9456;
$L__BB3_314:
	or.b32  	%r7319, %r9454, %r9455;
	or.b32  	%r7320, %r7319, %r9453;
	or.b32  	%r7321, %r7320, %r9452;
	setp.eq.s32 	%p167, %r7321, 0;
	@%p167 bra 	$L__BB3_316;
	atom.shared.xor.b32 	%r7322, [%r3199+71680], %r9455;
	atom.shared.xor.b32 	%r7323, [%r3199+71684], %r9454;
	atom.shared.xor.b32 	%r7324, [%r3199+71688], %r9453;
	atom.shared.xor.b32 	%r7325, [%r3199+71692], %r9452;
$L__BB3_316:
	or.b32  	%r7326, %r9450, %r9451;
	or.b32  	%r7327, %r7326, %r9449;
	or.b32  	%r7328, %r7327, %r9448;
	setp.eq.s32 	%p168, %r7328, 0;
	@%p168 bra 	$L__BB3_318;
	atom.shared.xor.b32 	%r7329, [%r3199+72192], %r9451;
	atom.shared.xor.b32 	%r7330, [%r3199+72196], %r9450;
	atom.shared.xor.b32 	%r7331, [%r3199+72200], %r9449;
	atom.shared.xor.b32 	%r7332, [%r3199+72204], %r9448;
$L__BB3_318:
	or.b32  	%r7333, %r9446, %r9447;
	or.b32  	%r7334, %r7333, %r9445;
	or.b32  	%r7335, %r7334, %r9444;
	setp.eq.s32 	%p169, %r7335, 0;
	@%p169 bra 	$L__BB3_320;
	atom.shared.xor.b32 	%r7336, [%r3199+72704], %r9447;
	atom.shared.xor.b32 	%r7337, [%r3199+72708], %r9446;
	atom.shared.xor.b32 	%r7338, [%r3199+72712], %r9445;
	atom.shared.xor.b32 	%r7339, [%r3199+72716], %r9444;
$L__BB3_320:
	or.b32  	%r7340, %r9442, %r9443;
	or.b32  	%r7341, %r7340, %r9441;
	or.b32  	%r7342, %r7341, %r9440;
	setp.eq.s32 	%p170, %r7342, 0;
	@%p170 bra 	$L__BB3_322;
	atom.shared.xor.b32 	%r7343, [%r3199+73216], %r9443;
	atom.shared.xor.b32 	%r7344, [%r3199+73220], %r9442;
	atom.shared.xor.b32 	%r7345, [%r3199+73224], %r9441;
	atom.shared.xor.b32 	%r7346, [%r3199+73228], %r9440;
$L__BB3_322:
	or.b32  	%r7347, %r9438, %r9439;
	or.b32  	%r7348, %r7347, %r9437;
	or.b32  	%r7349, %r7348, %r9436;
	setp.eq.s32 	%p171, %r7349, 0;
	@%p171 bra 	$L__BB3_324;
	atom.shared.xor.b32 	%r7350, [%r3199+73728], %r9439;
	atom.shared.xor.b32 	%r7351, [%r3199+73732], %r9438;
	atom.shared.xor.b32 	%r7352, [%r3199+73736], %r9437;
	atom.shared.xor.b32 	%r7353, [%r3199+73740], %r9436;
$L__BB3_324:
	or.b32  	%r7354, %r9434, %r9435;
	or.b32  	%r7355, %r7354, %r9433;
	or.b32  	%r7356, %r7355, %r9432;
	setp.eq.s32 	%p172, %r7356, 0;
	@%p172 bra 	$L__BB3_326;
	atom.shared.xor.b32 	%r7357, [%r3199+74240], %r9435;
	atom.shared.xor.b32 	%r7358, [%r3199+74244], %r9434;
	atom.shared.xor.b32 	%r7359, [%r3199+74248], %r9433;
	atom.shared.xor.b32 	%r7360, [%r3199+74252], %r9432;
$L__BB3_326:
	or.b32  	%r7361, %r9430, %r9431;
	or.b32  	%r7362, %r7361, %r9429;
	or.b32  	%r7363, %r7362, %r9428;
	setp.eq.s32 	%p173, %r7363, 0;
	@%p173 bra 	$L__BB3_328;
	atom.shared.xor.b32 	%r7364, [%r3199+74752], %r9431;
	atom.shared.xor.b32 	%r7365, [%r3199+74756], %r9430;
	atom.shared.xor.b32 	%r7366, [%r3199+74760], %r9429;
	atom.shared.xor.b32 	%r7367, [%r3199+74764], %r9428;
$L__BB3_328:
	or.b32  	%r7368, %r9426, %r9427;
	or.b32  	%r7369, %r7368, %r9425;
	or.b32  	%r7370, %r7369, %r9424;
	setp.eq.s32 	%p174, %r7370, 0;
	@%p174 bra 	$L__BB3_330;
	atom.shared.xor.b32 	%r7371, [%r3199+75264], %r9427;
	atom.shared.xor.b32 	%r7372, [%r3199+75268], %r9426;
	atom.shared.xor.b32 	%r7373, [%r3199+75272], %r9425;
	atom.shared.xor.b32 	%r7374, [%r3199+75276], %r9424;
$L__BB3_330:
	or.b32  	%r7375, %r9422, %r9423;
	or.b32  	%r7376, %r7375, %r9421;
	or.b32  	%r7377, %r7376, %r9420;
	setp.eq.s32 	%p175, %r7377, 0;
	@%p175 bra 	$L__BB3_332;
	atom.shared.xor.b32 	%r7378, [%r3199+75776], %r9423;
	atom.shared.xor.b32 	%r7379, [%r3199+75780], %r9422;
	atom.shared.xor.b32 	%r7380, [%r3199+75784], %r9421;
	atom.shared.xor.b32 	%r7381, [%r3199+75788], %r9420;
$L__BB3_332:
	or.b32  	%r7382, %r9418, %r9419;
	or.b32  	%r7383, %r7382, %r9417;
	or.b32  	%r7384, %r7383, %r9416;
	setp.eq.s32 	%p176, %r7384, 0;
	@%p176 bra 	$L__BB3_334;
	atom.shared.xor.b32 	%r7385, [%r3199+76288], %r9419;
	atom.shared.xor.b32 	%r7386, [%r3199+76292], %r9418;
	atom.shared.xor.b32 	%r7387, [%r3199+76296], %r9417;
	atom.shared.xor.b32 	%r7388, [%r3199+76300], %r9416;
$L__BB3_334:
	or.b32  	%r7389, %r9414, %r9415;
	or.b32  	%r7390, %r7389, %r9413;
	or.b32  	%r7391, %r7390, %r9412;
	setp.eq.s32 	%p177, %r7391, 0;
	@%p177 bra 	$L__BB3_336;
	atom.shared.xor.b32 	%r7392, [%r3199+76800], %r9415;
	atom.shared.xor.b32 	%r7393, [%r3199+76804], %r9414;
	atom.shared.xor.b32 	%r7394, [%r3199+76808], %r9413;
	atom.shared.xor.b32 	%r7395, [%r3199+76812], %r9412;
$L__BB3_336:
	or.b32  	%r7396, %r9410, %r9411;
	or.b32  	%r7397, %r7396, %r9409;
	or.b32  	%r7398, %r7397, %r9408;
	setp.eq.s32 	%p178, %r7398, 0;
	@%p178 bra 	$L__BB3_338;
	atom.shared.xor.b32 	%r7399, [%r3199+77312], %r9411;
	atom.shared.xor.b32 	%r7400, [%r3199+77316], %r9410;
	atom.shared.xor.b32 	%r7401, [%r3199+77320], %r9409;
	atom.shared.xor.b32 	%r7402, [%r3199+77324], %r9408;
$L__BB3_338:
	or.b32  	%r7403, %r9406, %r9407;
	or.b32  	%r7404, %r7403, %r9405;
	or.b32  	%r7405, %r7404, %r9404;
	setp.eq.s32 	%p179, %r7405, 0;
	@%p179 bra 	$L__BB3_340;
	atom.shared.xor.b32 	%r7406, [%r3199+77824], %r9407;
	atom.shared.xor.b32 	%r7407, [%r3199+77828], %r9406;
	atom.shared.xor.b32 	%r7408, [%r3199+77832], %r9405;
	atom.shared.xor.b32 	%r7409, [%r3199+77836], %r9404;
$L__BB3_340:
	or.b32  	%r7410, %r9402, %r9403;
	or.b32  	%r7411, %r7410, %r9401;
	or.b32  	%r7412, %r7411, %r9400;
	setp.eq.s32 	%p180, %r7412, 0;
	@%p180 bra 	$L__BB3_342;
	atom.shared.xor.b32 	%r7413, [%r3199+78336], %r9403;
	atom.shared.xor.b32 	%r7414, [%r3199+78340], %r9402;
	atom.shared.xor.b32 	%r7415, [%r3199+78344], %r9401;
	atom.shared.xor.b32 	%r7416, [%r3199+78348], %r9400;
$L__BB3_342:
	or.b32  	%r7417, %r9398, %r9399;
	or.b32  	%r7418, %r7417, %r9397;
	or.b32  	%r7419, %r7418, %r9396;
	setp.eq.s32 	%p181, %r7419, 0;
	@%p181 bra 	$L__BB3_344;
	atom.shared.xor.b32 	%r7420, [%r3199+78848], %r9399;
	atom.shared.xor.b32 	%r7421, [%r3199+78852], %r9398;
	atom.shared.xor.b32 	%r7422, [%r3199+78856], %r9397;
	atom.shared.xor.b32 	%r7423, [%r3199+78860], %r9396;
$L__BB3_344:
	or.b32  	%r7424, %r9394, %r9395;
	or.b32  	%r7425, %r7424, %r9393;
	or.b32  	%r7426, %r7425, %r9392;
	setp.eq.s32 	%p182, %r7426, 0;
	@%p182 bra 	$L__BB3_346;
	atom.shared.xor.b32 	%r7427, [%r3199+79360], %r9395;
	atom.shared.xor.b32 	%r7428, [%r3199+79364], %r9394;
	atom.shared.xor.b32 	%r7429, [%r3199+79368], %r9393;
	atom.shared.xor.b32 	%r7430, [%r3199+79372], %r9392;
$L__BB3_346:
	or.b32  	%r7431, %r9390, %r9391;
	or.b32  	%r7432, %r7431, %r9389;
	or.b32  	%r7433, %r7432, %r9388;
	setp.eq.s32 	%p183, %r7433, 0;
	@%p183 bra 	$L__BB3_348;
	atom.shared.xor.b32 	%r7434, [%r3199+79872], %r9391;
	atom.shared.xor.b32 	%r7435, [%r3199+79876], %r9390;
	atom.shared.xor.b32 	%r7436, [%r3199+79880], %r9389;
	atom.shared.xor.b32 	%r7437, [%r3199+79884], %r9388;
$L__BB3_348:
	or.b32  	%r7438, %r9386, %r9387;
	or.b32  	%r7439, %r7438, %r9385;
	or.b32  	%r7440, %r7439, %r9384;
	setp.eq.s32 	%p184, %r7440, 0;
	@%p184 bra 	$L__BB3_350;
	atom.shared.xor.b32 	%r7441, [%r3199+80384], %r9387;
	atom.shared.xor.b32 	%r7442, [%r3199+80388], %r9386;
	atom.shared.xor.b32 	%r7443, [%r3199+80392], %r9385;
	atom.shared.xor.b32 	%r7444, [%r3199+80396], %r9384;
$L__BB3_350:
	or.b32  	%r7445, %r9382, %r9383;
	or.b32  	%r7446, %r7445, %r9381;
	or.b32  	%r7447, %r7446, %r9380;
	setp.eq.s32 	%p185, %r7447, 0;
	@%p185 bra 	$L__BB3_352;
	atom.shared.xor.b32 	%r7448, [%r3199+80896], %r9383;
	atom.shared.xor.b32 	%r7449, [%r3199+80900], %r9382;
	atom.shared.xor.b32 	%r7450, [%r3199+80904], %r9381;
	atom.shared.xor.b32 	%r7451, [%r3199+80908], %r9380;
$L__BB3_352:
	or.b32  	%r7452, %r9378, %r9379;
	or.b32  	%r7453, %r7452, %r9377;
	or.b32  	%r7454, %r7453, %r9376;
	setp.eq.s32 	%p186, %r7454, 0;
	@%p186 bra 	$L__BB3_354;
	atom.shared.xor.b32 	%r7455, [%r3199+81408], %r9379;
	atom.shared.xor.b32 	%r7456, [%r3199+81412], %r9378;
	atom.shared.xor.b32 	%r7457, [%r3199+81416], %r9377;
	atom.shared.xor.b32 	%r7458, [%r3199+81420], %r9376;
$L__BB3_354:
	or.b32  	%r7459, %r9374, %r9375;
	or.b32  	%r7460, %r7459, %r9373;
	or.b32  	%r7461, %r7460, %r9372;
	setp.eq.s32 	%p187, %r7461, 0;
	@%p187 bra 	$L__BB3_356;
	atom.shared.xor.b32 	%r7462, [%r3199+81920], %r9375;
	atom.shared.xor.b32 	%r7463, [%r3199+81924], %r9374;
	atom.shared.xor.b32 	%r7464, [%r3199+81928], %r9373;
	atom.shared.xor.b32 	%r7465, [%r3199+81932], %r9372;
$L__BB3_356:
	or.b32  	%r7466, %r9370, %r9371;
	or.b32  	%r7467, %r7466, %r9369;
	or.b32  	%r7468, %r7467, %r9368;
	setp.eq.s32 	%p188, %r7468, 0;
	@%p188 bra 	$L__BB3_358;
	atom.shared.xor.b32 	%r7469, [%r3199+82432], %r9371;
	atom.shared.xor.b32 	%r7470, [%r3199+82436], %r9370;
	atom.shared.xor.b32 	%r7471, [%r3199+82440], %r9369;
	atom.shared.xor.b32 	%r7472, [%r3199+82444], %r9368;
$L__BB3_358:
	or.b32  	%r7473, %r9366, %r9367;
	or.b32  	%r7474, %r7473, %r9365;
	or.b32  	%r7475, %r7474, %r9364;
	setp.eq.s32 	%p189, %r7475, 0;
	@%p189 bra 	$L__BB3_360;
	atom.shared.xor.b32 	%r7476, [%r3199+82944], %r9367;
	atom.shared.xor.b32 	%r7477, [%r3199+82948], %r9366;
	atom.shared.xor.b32 	%r7478, [%r3199+82952], %r9365;
	atom.shared.xor.b32 	%r7479, [%r3199+82956], %r9364;
$L__BB3_360:
	or.b32  	%r7480, %r9362, %r9363;
	or.b32  	%r7481, %r7480, %r9361;
	or.b32  	%r7482, %r7481, %r9360;
	setp.eq.s32 	%p190, %r7482, 0;
	@%p190 bra 	$L__BB3_362;
	atom.shared.xor.b32 	%r7483, [%r3199+83456], %r9363;
	atom.shared.xor.b32 	%r7484, [%r3199+83460], %r9362;
	atom.shared.xor.b32 	%r7485, [%r3199+83464], %r9361;
	atom.shared.xor.b32 	%r7486, [%r3199+83468], %r9360;
$L__BB3_362:
	or.b32  	%r7487, %r9358, %r9359;
	or.b32  	%r7488, %r7487, %r9357;
	or.b32  	%r7489, %r7488, %r9356;
	setp.eq.s32 	%p191, %r7489, 0;
	@%p191 bra 	$L__BB3_364;
	atom.shared.xor.b32 	%r7490, [%r3199+83968], %r9359;
	atom.shared.xor.b32 	%r7491, [%r3199+83972], %r9358;
	atom.shared.xor.b32 	%r7492, [%r3199+83976], %r9357;
	atom.shared.xor.b32 	%r7493, [%r3199+83980], %r9356;
$L__BB3_364:
	or.b32  	%r7494, %r9354, %r9355;
	or.b32  	%r7495, %r7494, %r9353;
	or.b32  	%r7496, %r7495, %r9352;
	setp.eq.s32 	%p192, %r7496, 0;
	@%p192 bra 	$L__BB3_366;
	atom.shared.xor.b32 	%r7497, [%r3199+84480], %r9355;
	atom.shared.xor.b32 	%r7498, [%r3199+84484], %r9354;
	atom.shared.xor.b32 	%r7499, [%r3199+84488], %r9353;
	atom.shared.xor.b32 	%r7500, [%r3199+84492], %r9352;
$L__BB3_366:
	or.b32  	%r7501, %r9350, %r9351;
	or.b32  	%r7502, %r7501, %r9349;
	or.b32  	%r7503, %r7502, %r9348;
	setp.eq.s32 	%p193, %r7503, 0;
	@%p193 bra 	$L__BB3_368;
	atom.shared.xor.b32 	%r7504, [%r3199+84992], %r9351;
	atom.shared.xor.b32 	%r7505, [%r3199+84996], %r9350;
	atom.shared.xor.b32 	%r7506, [%r3199+85000], %r9349;
	atom.shared.xor.b32 	%r7507, [%r3199+85004], %r9348;
$L__BB3_368:
	or.b32  	%r7508, %r9346, %r9347;
	or.b32  	%r7509, %r7508, %r9345;
	or.b32  	%r7510, %r7509, %r9344;
	setp.eq.s32 	%p194, %r7510, 0;
	@%p194 bra 	$L__BB3_370;
	atom.shared.xor.b32 	%r7511, [%r3199+85504], %r9347;
	atom.shared.xor.b32 	%r7512, [%r3199+85508], %r9346;
	atom.shared.xor.b32 	%r7513, [%r3199+85512], %r9345;
	atom.shared.xor.b32 	%r7514, [%r3199+85516], %r9344;
$L__BB3_370:
	or.b32  	%r7515, %r9342, %r9343;
	or.b32  	%r7516, %r7515, %r9341;
	or.b32  	%r7517, %r7516, %r9340;
	setp.eq.s32 	%p195, %r7517, 0;
	@%p195 bra 	$L__BB3_372;
	atom.shared.xor.b32 	%r7518, [%r3199+86016], %r9343;
	atom.shared.xor.b32 	%r7519, [%r3199+86020], %r9342;
	atom.shared.xor.b32 	%r7520, [%r3199+86024], %r9341;
	atom.shared.xor.b32 	%r7521, [%r3199+86028], %r9340;
$L__BB3_372:
	or.b32  	%r7522, %r9338, %r9339;
	or.b32  	%r7523, %r7522, %r9337;
	or.b32  	%r7524, %r7523, %r9336;
	setp.eq.s32 	%p196, %r7524, 0;
	@%p196 bra 	$L__BB3_374;
	atom.shared.xor.b32 	%r7525, [%r3199+86528], %r9339;
	atom.shared.xor.b32 	%r7526, [%r3199+86532], %r9338;
	atom.shared.xor.b32 	%r7527, [%r3199+86536], %r9337;
	atom.shared.xor.b32 	%r7528, [%r3199+86540], %r9336;
$L__BB3_374:
	or.b32  	%r7529, %r9334, %r9335;
	or.b32  	%r7530, %r7529, %r9333;
	or.b32  	%r7531, %r7530, %r9332;
	setp.eq.s32 	%p197, %r7531, 0;
	@%p197 bra 	$L__BB3_376;
	atom.shared.xor.b32 	%r7532, [%r3199+87040], %r9335;
	atom.shared.xor.b32 	%r7533, [%r3199+87044], %r9334;
	atom.shared.xor.b32 	%r7534, [%r3199+87048], %r9333;
	atom.shared.xor.b32 	%r7535, [%r3199+87052], %r9332;
$L__BB3_376:
	or.b32  	%r7536, %r9330, %r9331;
	or.b32  	%r7537, %r7536, %r9329;
	or.b32  	%r7538, %r7537, %r9328;
	setp.eq.s32 	%p198, %r7538, 0;
	@%p198 bra 	$L__BB3_378;
	atom.shared.xor.b32 	%r7539, [%r3199+87552], %r9331;
	atom.shared.xor.b32 	%r7540, [%r3199+87556], %r9330;
	atom.shared.xor.b32 	%r7541, [%r3199+87560], %r9329;
	atom.shared.xor.b32 	%r7542, [%r3199+87564], %r9328;
$L__BB3_378:
	or.b32  	%r7543, %r9326, %r9327;
	or.b32  	%r7544, %r7543, %r9325;
	or.b32  	%r7545, %r7544, %r9324;
	setp.eq.s32 	%p199, %r7545, 0;
	@%p199 bra 	$L__BB3_380;
	atom.shared.xor.b32 	%r7546, [%r3199+88064], %r9327;
	atom.shared.xor.b32 	%r7547, [%r3199+88068], %r9326;
	atom.shared.xor.b32 	%r7548, [%r3199+88072], %r9325;
	atom.shared.xor.b32 	%r7549, [%r3199+88076], %r9324;
$L__BB3_380:
	or.b32  	%r7550, %r9322, %r9323;
	or.b32  	%r7551, %r7550, %r9321;
	or.b32  	%r7552, %r7551, %r9320;
	setp.eq.s32 	%p200, %r7552, 0;
	@%p200 bra 	$L__BB3_382;
	atom.shared.xor.b32 	%r7553, [%r3199+88576], %r9323;
	atom.shared.xor.b32 	%r7554, [%r3199+88580], %r9322;
	atom.shared.xor.b32 	%r7555, [%r3199+88584], %r9321;
	atom.shared.xor.b32 	%r7556, [%r3199+88588], %r9320;
$L__BB3_382:
	or.b32  	%r7557, %r10017, %r10016;
	or.b32  	%r7558, %r7557, %r10018;
	or.b32  	%r7559, %r7558, %r10019;
	setp.eq.s32 	%p201, %r7559, 0;
	@%p201 bra 	$L__BB3_384;
	atom.shared.xor.b32 	%r7560, [%r3199+89088], %r10016;
	atom.shared.xor.b32 	%r7561, [%r3199+89092], %r10017;
	atom.shared.xor.b32 	%r7562, [%r3199+89096], %r10018;
	atom.shared.xor.b32 	%r7563, [%r3199+89100], %r10019;
$L__BB3_384:
	or.b32  	%r7564, %r10021, %r10020;
	or.b32  	%r7565, %r7564, %r10022;
	or.b32  	%r7566, %r7565, %r10023;
	setp.eq.s32 	%p202, %r7566, 0;
	@%p202 bra 	$L__BB3_386;
	atom.shared.xor.b32 	%r7567, [%r3199+89600], %r10020;
	atom.shared.xor.b32 	%r7568, [%r3199+89604], %r10021;
	atom.shared.xor.b32 	%r7569, [%r3199+89608], %r10022;
	atom.shared.xor.b32 	%r7570, [%r3199+89612], %r10023;
$L__BB3_386:
	or.b32  	%r7571, %r10025, %r10024;
	or.b32  	%r7572, %r7571, %r10026;
	or.b32  	%r7573, %r7572, %r10027;
	setp.eq.s32 	%p203, %r7573, 0;
	@%p203 bra 	$L__BB3_388;
	atom.shared.xor.b32 	%r7574, [%r3199+90112], %r10024;
	atom.shared.xor.b32 	%r7575, [%r3199+90116], %r10025;
	atom.shared.xor.b32 	%r7576, [%r3199+90120], %r10026;
	atom.shared.xor.b32 	%r7577, [%r3199+90124], %r10027;
$L__BB3_388:
	or.b32  	%r7578, %r10029, %r10028;
	or.b32  	%r7579, %r7578, %r10030;
	or.b32  	%r7580, %r7579, %r10031;
	setp.eq.s32 	%p204, %r7580, 0;
	@%p204 bra 	$L__BB3_390;
	atom.shared.xor.b32 	%r7581, [%r3199+90624], %r10028;
	atom.shared.xor.b32 	%r7582, [%r3199+90628], %r10029;
	atom.shared.xor.b32 	%r7583, [%r3199+90632], %r10030;
	atom.shared.xor.b32 	%r7584, [%r3199+90636], %r10031;
$L__BB3_390:
	or.b32  	%r7585, %r10033, %r10032;
	or.b32  	%r7586, %r7585, %r10034;
	or.b32  	%r7587, %r7586, %r10035;
	setp.eq.s32 	%p205, %r7587, 0;
	@%p205 bra 	$L__BB3_392;
	atom.shared.xor.b32 	%r7588, [%r3199+91136], %r10032;
	atom.shared.xor.b32 	%r7589, [%r3199+91140], %r10033;
	atom.shared.xor.b32 	%r7590, [%r3199+91144], %r10034;
	atom.shared.xor.b32 	%r7591, [%r3199+91148], %r10035;
$L__BB3_392:
	or.b32  	%r7592, %r10037, %r10036;
	or.b32  	%r7593, %r7592, %r10038;
	or.b32  	%r7594, %r7593, %r10039;
	setp.eq.s32 	%p206, %r7594, 0;
	@%p206 bra 	$L__BB3_394;
	atom.shared.xor.b32 	%r7595, [%r3199+91648], %r10036;
	atom.shared.xor.b32 	%r7596, [%r3199+91652], %r10037;
	atom.shared.xor.b32 	%r7597, [%r3199+91656], %r10038;
	atom.shared.xor.b32 	%r7598, [%r3199+91660], %r10039;
$L__BB3_394:
	or.b32  	%r7599, %r10041, %r10040;
	or.b32  	%r7600, %r7599, %r10042;
	or.b32  	%r7601, %r7600, %r10043;
	setp.eq.s32 	%p207, %r7601, 0;
	@%p207 bra 	$L__BB3_396;
	atom.shared.xor.b32 	%r7602, [%r3199+92160], %r10040;
	atom.shared.xor.b32 	%r7603, [%r3199+92164], %r10041;
	atom.shared.xor.b32 	%r7604, [%r3199+92168], %r10042;
	atom.shared.xor.b32 	%r7605, [%r3199+92172], %r10043;
$L__BB3_396:
	or.b32  	%r7606, %r10045, %r10044;
	or.b32  	%r7607, %r7606, %r10046;
	or.b32  	%r7608, %r7607, %r10047;
	setp.eq.s32 	%p208, %r7608, 0;
	@%p208 bra 	$L__BB3_398;
	atom.shared.xor.b32 	%r7609, [%r3199+92672], %r10044;
	atom.shared.xor.b32 	%r7610, [%r3199+92676], %r10045;
	atom.shared.xor.b32 	%r7611, [%r3199+92680], %r10046;
	atom.shared.xor.b32 	%r7612, [%r3199+92684], %r10047;
$L__BB3_398:
	or.b32  	%r7613, %r10049, %r10048;
	or.b32  	%r7614, %r7613, %r10050;
	or.b32  	%r7615, %r7614, %r10051;
	setp.eq.s32 	%p209, %r7615, 0;
	@%p209 bra 	$L__BB3_400;
	atom.shared.xor.b32 	%r7616, [%r3199+93184], %r10048;
	atom.shared.xor.b32 	%r7617, [%r3199+93188], %r10049;
	atom.shared.xor.b32 	%r7618, [%r3199+93192], %r10050;
	atom.shared.xor.b32 	%r7619, [%r3199+93196], %r10051;
$L__BB3_400:
	or.b32  	%r7620, %r10053, %r10052;
	or.b32  	%r7621, %r7620, %r10054;
	or.b32  	%r7622, %r7621, %r10055;
	setp.eq.s32 	%p210, %r7622, 0;
	@%p210 bra 	$L__BB3_402;
	atom.shared.xor.b32 	%r7623, [%r3199+93696], %r10052;
	atom.shared.xor.b32 	%r7624, [%r3199+93700], %r10053;
	atom.shared.xor.b32 	%r7625, [%r3199+93704], %r10054;
	atom.shared.xor.b32 	%r7626, [%r3199+93708], %r10055;
$L__BB3_402:
	or.b32  	%r7627, %r10057, %r10056;
	or.b32  	%r7628, %r7627, %r10058;
	or.b32  	%r7629, %r7628, %r10059;
	setp.eq.s32 	%p211, %r7629, 0;
	@%p211 bra 	$L__BB3_404;
	atom.shared.xor.b32 	%r7630, [%r3199+94208], %r10056;
	atom.shared.xor.b32 	%r7631, [%r3199+94212], %r10057;
	atom.shared.xor.b32 	%r7632, [%r3199+94216], %r10058;
	atom.shared.xor.b32 	%r7633, [%r3199+94220], %r10059;
$L__BB3_404:
	or.b32  	%r7634, %r10061, %r10060;
	or.b32  	%r7635, %r7634, %r10062;
	or.b32  	%r7636, %r7635, %r10063;
	setp.eq.s32 	%p212, %r7636, 0;
	@%p212 bra 	$L__BB3_406;
	atom.shared.xor.b32 	%r7637, [%r3199+94720], %r10060;
	atom.shared.xor.b32 	%r7638, [%r3199+94724], %r10061;
	atom.shared.xor.b32 	%r7639, [%r3199+94728], %r10062;
	atom.shared.xor.b32 	%r7640, [%r3199+94732], %r10063;
$L__BB3_406:
	or.b32  	%r7641, %r10065, %r10064;
	or.b32  	%r7642, %r7641, %r10066;
	or.b32  	%r7643, %r7642, %r10067;
	setp.eq.s32 	%p213, %r7643, 0;
	@%p213 bra 	$L__BB3_408;
	atom.shared.xor.b32 	%r7644, [%r3199+95232], %r10064;
	atom.shared.xor.b32 	%r7645, [%r3199+95236], %r10065;
	atom.shared.xor.b32 	%r7646, [%r3199+95240], %r10066;
	atom.shared.xor.b32 	%r7647, [%r3199+95244], %r10067;
$L__BB3_408:
	or.b32  	%r7648, %r10069, %r10068;
	or.b32  	%r7649, %r7648, %r10070;
	or.b32  	%r7650, %r7649, %r10071;
	setp.eq.s32 	%p214, %r7650, 0;
	@%p214 bra 	$L__BB3_410;
	atom.shared.xor.b32 	%r7651, [%r3199+95744], %r10068;
	atom.shared.xor.b32 	%r7652, [%r3199+95748], %r10069;
	atom.shared.xor.b32 	%r7653, [%r3199+95752], %r10070;
	atom.shared.xor.b32 	%r7654, [%r3199+95756], %r10071;
$L__BB3_410:
	or.b32  	%r7655, %r10073, %r10072;
	or.b32  	%r7656, %r7655, %r10074;
	or.b32  	%r7657, %r7656, %r10075;
	setp.eq.s32 	%p215, %r7657, 0;
	@%p215 bra 	$L__BB3_412;
	atom.shared.xor.b32 	%r7658, [%r3199+96256], %r10072;
	atom.shared.xor.b32 	%r7659, [%r3199+96260], %r10073;
	atom.shared.xor.b32 	%r7660, [%r3199+96264], %r10074;
	atom.shared.xor.b32 	%r7661, [%r3199+96268], %r10075;
$L__BB3_412:
	or.b32  	%r7662, %r10077, %r10076;
	or.b32  	%r7663, %r7662, %r10078;
	or.b32  	%r7664, %r7663, %r10079;
	setp.eq.s32 	%p216, %r7664, 0;
	@%p216 bra 	$L__BB3_414;
	atom.shared.xor.b32 	%r7665, [%r3199+96768], %r10076;
	atom.shared.xor.b32 	%r7666, [%r3199+96772], %r10077;
	atom.shared.xor.b32 	%r7667, [%r3199+96776], %r10078;
	atom.shared.xor.b32 	%r7668, [%r3199+96780], %r10079;
$L__BB3_414:
	or.b32  	%r7669, %r10081, %r10080;
	or.b32  	%r7670, %r7669, %r10082;
	or.b32  	%r7671, %r7670, %r10083;
	setp.eq.s32 	%p217, %r7671, 0;
	@%p217 bra 	$L__BB3_416;
	atom.shared.xor.b32 	%r7672, [%r3199+97280], %r10080;
	atom.shared.xor.b32 	%r7673, [%r3199+97284], %r10081;
	atom.shared.xor.b32 	%r7674, [%r3199+97288], %r10082;
	atom.shared.xor.b32 	%r7675, [%r3199+97292], %r10083;
$L__BB3_416:
	or.b32  	%r7676, %r10085, %r10084;
	or.b32  	%r7677, %r7676, %r10086;
	or.b32  	%r7678, %r7677, %r10087;
	setp.eq.s32 	%p218, %r7678, 0;
	@%p218 bra 	$L__BB3_418;
	atom.shared.xor.b32 	%r7679, [%r3199+97792], %r10084;
	atom.shared.xor.b32 	%r7680, [%r3199+97796], %r10085;
	atom.shared.xor.b32 	%r7681, [%r3199+97800], %r10086;
	atom.shared.xor.b32 	%r7682, [%r3199+97804], %r10087;
$L__BB3_418:
	ld.param.u64 	%rd77, [fused_batch_pir_kernel_8_param_2];
	mov.u32 	%r3200, %ntid.x;
	cvta.to.global.u64 	%rd9, %rd77;
	setp.eq.s16 	%p219, %rs1, 2;
	bar.sync 	0;
	@%p219 bra 	$L__BB3_423;
	mov.b32 	%r10089, 0;
$L__BB3_420:
	.pragma "nounroll";
	shl.b32 	%r7684, %r10090, 4;
	add.s32 	%r7686, %r7290, %r7684;
	ld.shared.v4.u32 	{%r3204, %r3205, %r3206, %r3207}, [%r7686];
	or.b32  	%r7687, %r3205, %r3204;
	or.b32  	%r7688, %r7687, %r3206;
	or.b32  	%r7689, %r7688, %r3207;
	setp.eq.s32 	%p220, %r7689, 0;
	@%p220 bra 	$L__BB3_422;
	mul.wide.u32 	%rd60, %r10090, 16;
	add.s64 	%rd61, %rd9, %rd60;
	atom.global.xor.b32 	%r7690, [%rd61], %r3204;
	atom.global.xor.b32 	%r7691, [%rd61+4], %r3205;
	atom.global.xor.b32 	%r7692, [%rd61+8], %r3206;
	atom.global.xor.b32 	%r7693, [%rd61+12], %r3207;
$L__BB3_422:
	add.s32 	%r10090, %r10090, %r3200;
	add.s32 	%r10089, %r10089, 1;
	xor.b32  	%r7694, %r10089, %r3;
	setp.ne.s32 	%p221, %r7694, 2;
	@%p221 bra 	$L__BB3_420;
$L__BB3_423:
	shl.b32 	%r7695, %r3200, 1;
	add.s32 	%r10094, %r10090, %r7695;
	mad.lo.s32 	%r10093, %r3200, 3, %r10090;
	add.s32 	%r10092, %r3200, %r10090;
	shl.b32 	%r7696, %r10090, 4;
	add.s32 	%r10091, %r7290, %r7696;
	shl.b32 	%r3215, %r3200, 6;
	shl.b32 	%r3216, %r3200, 5;
	mul.lo.s32 	%r3217, %r3200, 48;
$L__BB3_424:
	ld.shared.v4.u32 	{%r3223, %r3224, %r3225, %r3226}, [%r10091];
	or.b32  	%r7698, %r3224, %r3223;
	or.b32  	%r7699, %r7698, %r3225;
	or.b32  	%r7700, %r7699, %r3226;
	setp.eq.s32 	%p222, %r7700, 0;
	@%p222 bra 	$L__BB3_426;
	mul.wide.u32 	%rd62, %r10090, 16;
	add.s64 	%rd63, %rd9, %rd62;
	atom.global.xor.b32 	%r7701, [%rd63], %r3223;
	atom.global.xor.b32 	%r7702, [%rd63+4], %r3224;
	atom.global.xor.b32 	%r7703, [%rd63+8], %r3225;
	atom.global.xor.b32 	%r7704, [%rd63+12], %r3226;
$L__BB3_426:
	shl.b32 	%r7705, %r3200, 4;
	add.s32 	%r7706, %r10091, %r7705;
	ld.shared.v4.u32 	{%r3227, %r3228, %r3229, %r3230}, [%r7706];
	or.b32  	%r7707, %r3228, %r3227;
	or.b32  	%r7708, %r7707, %r3229;
	or.b32  	%r7709, %r7708, %r3230;
	setp.eq.s32 	%p223, %r7709, 0;
	@%p223 bra 	$L__BB3_428;
	mul.wide.u32 	%rd64, %r10092, 16;
	add.s64 	%rd65, %rd9, %rd64;
	atom.global.xor.b32 	%r7710, [%rd65], %r3227;
	atom.global.xor.b32 	%r7711, [%rd65+4], %r3228;
	atom.global.xor.b32 	%r7712, [%rd65+8], %r3229;
	atom.global.xor.b32 	%r7713, [%rd65+12], %r3230;
$L__BB3_428:
	add.s32 	%r3231, %r10090, %r3200;
	add.s32 	%r7714, %r10091, %r3216;
	ld.shared.v4.u32 	{%r3232, %r3233, %r3234, %r3235}, [%r7714];
	or.b32  	%r7715, %r3233, %r3232;
	or.b32  	%r7716, %r7715, %r3234;
	or.b32  	%r7717, %r7716, %r3235;
	setp.eq.s32 	%p224, %r7717, 0;
	@%p224 bra 	$L__BB3_430;
	mul.wide.u32 	%rd66, %r10094, 16;
	add.s64 	%rd67, %rd9, %rd66;
	atom.global.xor.b32 	%r7718, [%rd67], %r3232;
	atom.global.xor.b32 	%r7719, [%rd67+4], %r3233;
	atom.global.xor.b32 	%r7720, [%rd67+8], %r3234;
	atom.global.xor.b32 	%r7721, [%rd67+12], %r3235;
$L__BB3_430:
	add.s32 	%r3236, %r3231, %r3200;
	add.s32 	%r7722, %r10091, %r3217;
	ld.shared.v4.u32 	{%r3237, %r3238, %r3239, %r3240}, [%r7722];
	or.b32  	%r7723, %r3238, %r3237;
	or.b32  	%r7724, %r7723, %r3239;
	or.b32  	%r7725, %r7724, %r3240;
	setp.eq.s32 	%p225, %r7725, 0;
	@%p225 bra 	$L__BB3_432;
	mul.wide.u32 	%rd68, %r10093, 16;
	add.s64 	%rd69, %rd9, %rd68;
	atom.global.xor.b32 	%r7726, [%rd69], %r3237;
	atom.global.xor.b32 	%r7727, [%rd69+4], %r3238;
	atom.global.xor.b32 	%r7728, [%rd69+8], %r3239;
	atom.global.xor.b32 	%r7729, [%rd69+12], %r3240;
$L__BB3_432:
	add.s32 	%r7730, %r3236, %r3200;
	add.s32 	%r10090, %r7730, %r3200;
	shl.b32 	%r7731, %r3200, 2;
	add.s32 	%r10094, %r10094, %r7731;
	add.s32 	%r10093, %r10093, %r7731;
	add.s32 	%r10092, %r10092, %r7731;
	add.s32 	%r10091, %r10091, %r3215;
	setp.lt.u32 	%p226, %r10090, 6144;
	@%p226 bra 	$L__BB3_424;
	ret;

}
	// .globl	fused_batch_pir_kernel_16
.visible .entry fused_batch_pir_kernel_16(
	.param .u64 .ptr .align 1 fused_batch_pir_kernel_16_param_0,
	.param .u64 .ptr .align 1 fused_batch_pir_kernel_16_param_1,
	.param .u64 .ptr .align 1 fused_batch_pir_kernel_16_param_2,
	.param .u32 fused_batch_pir_kernel_16_param_3,
	.param .u32 fused_batch_pir_kernel_16_param_4
)
{
	.reg .pred 	%p<419>;
	.reg .b16 	%rs<37>;
	.reg .b32 	%r<18640>;
	.reg .b64 	%rd<80>;

	ld.param.u64 	%rd11, [fused_batch_pir_kernel_16_param_1];
	cvta.to.global.u64 	%rd1, %rd11;
	mov.u32 	%r1, %tid.x;
	mov.u32 	%r2, %ntid.x;
	add.s32 	%r6319, %r1, %r2;
	cvt.u16.u32 	%rs15, %r6319;
	sub.s16 	%rs16, 12287, %rs15;
	cvt.u16.u32 	%rs17, %r2;
	div.u16 	%rs18, %rs16, %rs17;
	and.b16  	%rs1, %rs18, 3;
	cvt.u32.u16 	%r3, %rs1;
	setp.eq.s16 	%p1, %rs1, 2;
	mov.u32 	%r13976, %r1;
	@%p1 bra 	$L__BB4_3;
	mov.b32 	%r13975, 0;
	mov.u32 	%r6322, s_mem;
	mov.u32 	%r13976, %r1;
$L__BB4_2:
	.pragma "nounroll";
	shl.b32 	%r6321, %r13976, 4;
	add.s32 	%r6323, %r6322, %r6321;
	mov.b32 	%r6324, 0;
	st.shared.v4.u32 	[%r6323], {%r6324, %r6324, %r6324, %r6324};
	add.s32 	%r13976, %r13976, %r2;
	add.s32 	%r13975, %r13975, 1;
	xor.b32  	%r6325, %r13975, %r3;
	setp.ne.s32 	%p2, %r6325, 2;
	@%p2 bra 	$L__BB4_2;
$L__BB4_3:
	mov.u32 	%r6327, s_mem;
	shl.b32 	%r6330, %r2, 4;
	shl.b32 	%r6334, %r2, 2;
$L__BB4_4:
	shl.b32 	%r6326, %r13976, 4;
	add.s32 	%r6328, %r6327, %r6326;
	mov.b32 	%r6329, 0;
	st.shared.v4.u32 	[%r6328], {%r6329, %r6329, %r6329, %r6329};
	add.s32 	%r6331, %r6328, %r6330;
	st.shared.v4.u32 	[%r6331], {%r6329, %r6329, %r6329, %r6329};
	add.s32 	%r6332, %r6331, %r6330;
	st.shared.v4.u32 	[%r6332], {%r6329, %r6329, %r6329, %r6329};
	add.s32 	%r6333, %r6332, %r6330;
	st.shared.v4.u32 	[%r6333], {%r6329, %r6329, %r6329, %r6329};
	add.s32 	%r13976, %r6334, %r13976;
	setp.lt.u32 	%p3, %r13976, 12288;
	@%p3 bra 	$L__BB4_4;
	bar.sync 	0;
	mov.u32 	%r6335, %ctaid.x;
	shl.b32 	%r11, %r6335, 11;
	setp.ne.s32 	%p4, %r1, 0;
	ld.const.u32 	%r12, [CHACHA_CONSTANTS];
	ld.const.u32 	%r13, [CHACHA_CONSTANTS+4];
	ld.const.u32 	%r14, [CHACHA_CONSTANTS+8];
	ld.const.u32 	%r15, [CHACHA_CONSTANTS+12];
	@%p4 bra 	$L__BB4_13;
	mov.b32 	%r13978, 0;
$L__BB4_7:
	mul.wide.u32 	%rd13, %r13978, 488;
	add.s64 	%rd2, %rd1, %rd13;
	ld.global.v2.u8 	{%rs33, %rs3}, [%rd2+16];
	ld.global.u32 	%r13992, [%rd2];
	ld.global.u32 	%r13993, [%rd2+4];
	ld.global.u32 	%r13994, [%rd2+8];
	ld.global.u32 	%r13995, [%rd2+12];
	setp.lt.u16 	%p5, %rs3, 12;
	@%p5 bra 	$L__BB4_12;
	cvt.u32.u16 	%r6338, %rs3;
	and.b32  	%r21, %r6338, 255;
	add.s32 	%r22, %r21, -12;
	mov.b32 	%r13983, 0;
	mov.u16 	%rs31, %rs33;
$L__BB4_9:
	add.s32 	%r6339, %r12, %r13992;
	shf.l.wrap.b32 	%r6340, %r6339, %r6339, 16;
	add.s32 	%r6341, %r13992, %r6340;
	xor.b32  	%r6342, %r13992, %r6341;
	shf.l.wrap.b32 	%r6343, %r6342, %r6342, 12;
	add.s32 	%r6344, %r6339, %r6343;
	xor.b32  	%r6345, %r6340, %r6344;
	shf.l.wrap.b32 	%r6346, %r6345, %r6345, 8;
	add.s32 	%r6347, %r6341, %r6346;
	xor.b32  	%r6348, %r6343, %r6347;
	shf.l.wrap.b32 	%r6349, %r6348, %r6348, 7;
	add.s32 	%r6350, %r13, %r13993;
	shf.l.wrap.b32 	%r6351, %r6350, %r6350, 16;
	add.s32 	%r6352, %r13993, %r6351;
	xor.b32  	%r6353, %r13993, %r6352;
	shf.l.wrap.b32 	%r6354, %r6353, %r6353, 12;
	add.s32 	%r6355, %r6350, %r6354;
	xor.b32  	%r6356, %r6351, %r6355;
	shf.l.wrap.b32 	%r6357, %r6356, %r6356, 8;
	add.s32 	%r6358, %r6352, %r6357;
	xor.b32  	%r6359, %r6354, %r6358;
	shf.l.wrap.b32 	%r6360, %r6359, %r6359, 7;
	add.s32 	%r6361, %r14, %r13994;
	shf.l.wrap.b32 	%r6362, %r6361, %r6361, 16;
	add.s32 	%r6363, %r13994, %r6362;
	xor.b32  	%r6364, %r13994, %r6363;
	shf.l.wrap.b32 	%r6365, %r6364, %r6364, 12;
	add.s32 	%r6366, %r6361, %r6365;
	xor.b32  	%r6367, %r6362, %r6366;
	shf.l.wrap.b32 	%r6368, %r6367, %r6367, 8;
	add.s32 	%r6369, %r6363, %r6368;
	xor.b32  	%r6370, %r6365, %r6369;
	shf.l.wrap.b32 	%r6371, %r6370, %r6370, 7;
	add.s32 	%r6372, %r15, %r13995;
	shf.l.wrap.b32 	%r6373, %r6372, %r6372, 16;
	add.s32 	%r6374, %r13995, %r6373;
	xor.b32  	%r6375, %r13995, %r6374;
	shf.l.wrap.b32 	%r6376, %r6375, %r6375, 12;
	add.s32 	%r6377, %r6372, %r6376;
	xor.b32  	%r6378, %r6373, %r6377;
	shf.l.wrap.b32 	%r6379, %r6378, %r6378, 8;
	add.s32 	%r6380, %r6374, %r6379;
	xor.b32  	%r6381, %r6376, %r6380;
	shf.l.wrap.b32 	%r6382, %r6381, %r6381, 7;
	add.s32 	%r6383, %r6344, %r6360;
	xor.b32  	%r6384, %r6379, %r6383;
	shf.l.wrap.b32 	%r6385, %r6384, %r6384, 16;
	add.s32 	%r6386, %r6369, %r6385;
	xor.b32  	%r6387, %r6360, %r6386;
	shf.l.wrap.b32 	%r6388, %r6387, %r6387, 12;
	add.s32 	%r6389, %r6383, %r6388;
	xor.b32  	%r6390, %r6385, %r6389;
	shf.l.wrap.b32 	%r6391, %r6390, %r6390, 8;
	add.s32 	%r6392, %r6386, %r6391;
	xor.b32  	%r6393, %r6388, %r6392;
	shf.l.wrap.b32 	%r6394, %r6393, %r6393, 7;
	add.s32 	%r6395, %r6355, %r6371;
	xor.b32  	%r6396, %r6346, %r6395;
	shf.l.wrap.b32 	%r6397, %r6396, %r6396, 16;
	add.s32 	%r6398, %r6380, %r6397;
	xor.b32  	%r6399, %r6371, %r6398;
	shf.l.wrap.b32 	%r6400, %r6399, %r6399, 12;
	add.s32 	%r6401, %r6395, %r6400;
	xor.b32  	%r6402, %r6397, %r6401;
	shf.l.wrap.b32 	%r6403, %r6402, %r6402, 8;
	add.s32 	%r6404, %r6398, %r6403;
	xor.b32  	%r6405, %r6400, %r6404;
	shf.l.wrap.b32 	%r6406, %r6405, %r6405, 7;
	add.s32 	%r6407, %r6366, %r6382;
	xor.b32  	%r6408, %r6357, %r6407;
	shf.l.wrap.b32 	%r6409, %r6408, %r6408, 16;
	add.s32 	%r6410, %r6347, %r6409;
	xor.b32  	%r6411, %r6382, %r6410;
	shf.l.wrap.b32 	%r6412, %r6411, %r6411, 12;
	add.s32 	%r6413, %r6407, %r6412;
	xor.b32  	%r6414, %r6409, %r6413;
	shf.l.wrap.b32 	%r6415, %r6414, %r6414, 8;
	add.s32 	%r6416, %r6410, %r6415;
	xor.b32  	%r6417, %r6412, %r6416;
	shf.l.wrap.b32 	%r6418, %r6417, %r6417, 7;
	add.s32 	%r6419, %r6377, %r6349;
	xor.b32  	%r6420, %r6368, %r6419;
	shf.l.wrap.b32 	%r6421, %r6420, %r6420, 16;
	add.s32 	%r6422, %r6358, %r6421;
	xor.b32  	%r6423, %r6349, %r6422;
	shf.l.wrap.b32 	%r6424, %r6423, %r6423, 12;
	add.s32 	%r6425, %r6419, %r6424;
	xor.b32  	%r6426, %r6421, %r6425;
	shf.l.wrap.b32 	%r6427, %r6426, %r6426, 8;
	add.s32 	%r6428, %r6422, %r6427;
	xor.b32  	%r6429, %r6424, %r6428;
	shf.l.wrap.b32 	%r6430, %r6429, %r6429, 7;
	add.s32 	%r6431, %r6389, %r6430;
	xor.b32  	%r6432, %r6403, %r6431;
	shf.l.wrap.b32 	%r6433, %r6432, %r6432, 16;
	add.s32 	%r6434, %r6416, %r6433;
	xor.b32  	%r6435, %r6430, %r6434;
	shf.l.wrap.b32 	%r6436, %r6435, %r6435, 12;
	add.s32 	%r6437, %r6431, %r6436;
	xor.b32  	%r6438, %r6433, %r6437;
	shf.l.wrap.b32 	%r6439, %r6438, %r6438, 8;
	add.s32 	%r6440, %r6434, %r6439;
	xor.b32  	%r6441, %r6436, %r6440;
	shf.l.wrap.b32 	%r6442, %r6441, %r6441, 7;
	add.s32 	%r6443, %r6401, %r6394;
	xor.b32  	%r6444, %r6415, %r6443;
	shf.l.wrap.b32 	%r6445, %r6444, %r6444, 16;
	add.s32 	%r6446, %r6428, %r6445;
	xor.b32  	%r6447, %r6394, %r6446;
	shf.l.wrap.b32 	%r6448, %r6447, %r6447, 12;
	add.s32 	%r6449, %r6443, %r6448;
	xor.b32  	%r6450, %r6445, %r6449;
	shf.l.wrap.b32 	%r6451, %r6450, %r6450, 8;
	add.s32 	%r6452, %r6446, %r6451;
	xor.b32  	%r6453, %r6448, %r6452;
	shf.l.wrap.b32 	%r6454, %r6453, %r6453, 7;
	add.s32 	%r6455, %r6413, %r6406;
	xor.b32  	%r6456, %r6427, %r6455;
	shf.l.wrap.b32 	%r6457, %r6456, %r6456, 16;
	add.s32 	%r6458, %r6392, %r6457;
	xor.b32  	%r6459, %r6406, %r6458;
	shf.l.wrap.b32 	%r6460, %r6459, %r6459, 12;
	add.s32 	%r6461, %r6455, %r6460;
	xor.b32  	%r6462, %r6457, %r6461;
	shf.l.wrap.b32 	%r6463, %r6462, %r6462, 8;
	add.s32 	%r6464, %r6458, %r6463;
	xor.b32  	%r6465, %r6460, %r6464;
	shf.l.wrap.b32 	%r6466, %r6465, %r6465, 7;
	add.s32 	%r6467, %r6425, %r6418;
	xor.b32  	%r6468, %r6391, %r6467;
	shf.l.wrap.b32 	%r6469, %r6468, %r6468, 16;
	add.s32 	%r6470, %r6404, %r6469;
	xor.b32  	%r6471, %r6418, %r6470;
	shf.l.wrap.b32 	%r6472, %r6471, %r6471, 12;
	add.s32 	%r6473, %r6467, %r6472;
	xor.b32  	%r6474, %r6469, %r6473;
	shf.l.wrap.b32 	%r6475, %r6474, %r6474, 8;
	add.s32 	%r6476, %r6470, %r6475;
	xor.b32  	%r6477, %r6472, %r6476;
	shf.l.wrap.b32 	%r6478, %r6477, %r6477, 7;
	add.s32 	%r6479, %r6437, %r6454;
	xor.b32  	%r6480, %r6475, %r6479;
	shf.l.wrap.b32 	%r6481, %r6480, %r6480, 16;
	add.s32 	%r6482, %r6464, %r6481;
	xor.b32  	%r6483, %r6454, %r6482;
	shf.l.wrap.b32 	%r6484, %r6483, %r6483, 12;
	add.s32 	%r6485, %r6479, %r6484;
	xor.b32  	%r6486, %r6481, %r6485;
	shf.l.wrap.b32 	%r6487, %r6486, %r6486, 8;
	add.s32 	%r6488, %r6482, %r6487;
	xor.b32  	%r6489, %r6484, %r6488;
	shf.l.wrap.b32 	%r6490, %r6489, %r6489, 7;
	add.s32 	%r6491, %r6449, %r6466;
	xor.b32  	%r6492, %r6439, %r6491;
	shf.l.wrap.b32 	%r6493, %r6492, %r6492, 16;
	add.s32 	%r6494, %r6476, %r6493;
	xor.b32  	%r6495, %r6466, %r6494;
	shf.l.wrap.b32 	%r6496, %r6495, %r6495, 12;
	add.s32 	%r6497, %r6491, %r6496;
	xor.b32  	%r6498, %r6493, %r6497;
	shf.l.wrap.b32 	%r6499, %r6498, %r6498, 8;
	add.s32 	%r6500, %r6494, %r6499;
	xor.b32  	%r6501, %r6496, %r6500;
	shf.l.wrap.b32 	%r6502, %r6501, %r6501, 7;
	add.s32 	%r6503, %r6461, %r6478;
	xor.b32  	%r6504, %r6451, %r6503;
	shf.l.wrap.b32 	%r6505, %r6504, %r6504, 16;
	add.s32 	%r6506, %r6440, %r6505;
	xor.b32  	%r6507, %r6478, %r6506;
	shf.l.wrap.b32 	%r6508, %r6507, %r6507, 12;
	add.s32 	%r6509, %r6503, %r6508;
	xor.b32  	%r6510, %r6505, %r6509;
	shf.l.wrap.b32 	%r6511, %r6510, %r6510, 8;
	add.s32 	%r6512, %r6506, %r6511;
	xor.b32  	%r6513, %r6508, %r6512;
	shf.l.wrap.b32 	%r6514, %r6513, %r6513, 7;
	add.s32 	%r6515, %r6473, %r6442;
	xor.b32  	%r6516, %r6463, %r6515;
	shf.l.wrap.b32 	%r6517, %r6516, %r6516, 16;
	add.s32 	%r6518, %r6452, %r6517;
	xor.b32  	%r6519, %r6442, %r6518;
	shf.l.wrap.b32 	%r6520, %r6519, %r6519, 12;
	add.s32 	%r6521, %r6515, %r6520;
	xor.b32  	%r6522, %r6517, %r6521;
	shf.l.wrap.b32 	%r6523, %r6522, %r6522, 8;
	add.s32 	%r6524, %r6518, %r6523;
	xor.b32  	%r6525, %r6520, %r6524;
	shf.l.wrap.b32 	%r6526, %r6525, %r6525, 7;
	add.s32 	%r6527, %r6485, %r6526;
	xor.b32  	%r6528, %r6499, %r6527;
	shf.l.wrap.b32 	%r6529, %r6528, %r6528, 16;
	add.s32 	%r6530, %r6512, %r6529;
	xor.b32  	%r6531, %r6526, %r6530;
	shf.l.wrap.b32 	%r6532, %r6531, %r6531, 12;
	add.s32 	%r6533, %r6527, %r6532;
	xor.b32  	%r6534, %r6529, %r6533;
	shf.l.wrap.b32 	%r6535, %r6534, %r6534, 8;
	add.s32 	%r6536, %r6530, %r6535;
	xor.b32  	%r6537, %r6532, %r6536;
	shf.l.wrap.b32 	%r6538, %r6537, %r6537, 7;
	add.s32 	%r6539, %r6497, %r6490;
	xor.b32  	%r6540, %r6511, %r6539;
	shf.l.wrap.b32 	%r6541, %r6540, %r6540, 16;
	add.s32 	%r6542, %r6524, %r6541;
	xor.b32  	%r6543, %r6490, %r6542;
	shf.l.wrap.b32 	%r6544, %r6543, %r6543, 12;
	add.s32 	%r6545, %r6539, %r6544;
	xor.b32  	%r6546, %r6541, %r6545;
	shf.l.wrap.b32 	%r6547, %r6546, %r6546, 8;
	add.s32 	%r6548, %r6542, %r6547;
	xor.b32  	%r6549, %r6544, %r6548;
	shf.l.wrap.b32 	%r6550, %r6549, %r6549, 7;
	add.s32 	%r6551, %r6509, %r6502;
	xor.b32  	%r6552, %r6523, %r6551;
	shf.l.wrap.b32 	%r6553, %r6552, %r6552, 16;
	add.s32 	%r6554, %r6488, %r6553;
	xor.b32  	%r6555, %r6502, %r6554;
	shf.l.wrap.b32 	%r6556, %r6555, %r6555, 12;
	add.s32 	%r6557, %r6551, %r6556;
	xor.b32  	%r6558, %r6553, %r6557;
	shf.l.wrap.b32 	%r6559, %r6558, %r6558, 8;
	add.s32 	%r6560, %r6554, %r6559;
	xor.b32  	%r6561, %r6556, %r6560;
	shf.l.wrap.b32 	%r6562, %r6561, %r6561, 7;
	add.s32 	%r6563, %r6521, %r6514;
	xor.b32  	%r6564, %r6487, %r6563;
	shf.l.wrap.b32 	%r6565, %r6564, %r6564, 16;
	add.s32 	%r6566, %r6500, %r6565;
	xor.b32  	%r6567, %r6514, %r6566;
	shf.l.wrap.b32 	%r6568, %r6567, %r6567, 12;
	add.s32 	%r6569, %r6563, %r6568;
	xor.b32  	%r6570, %r6565, %r6569;
	shf.l.wrap.b32 	%r6571, %r6570, %r6570, 8;
	add.s32 	%r6572, %r6566, %r6571;
	xor.b32  	%r6573, %r6568, %r6572;
	shf.l.wrap.b32 	%r6574, %r6573, %r6573, 7;
	add.s32 	%r6575, %r6533, %r6550;
	xor.b32  	%r6576, %r6571, %r6575;
	shf.l.wrap.b32 	%r6577, %r6576, %r6576, 16;
	add.s32 	%r6578, %r6560, %r6577;
	xor.b32  	%r6579, %r6550, %r6578;
	shf.l.wrap.b32 	%r6580, %r6579, %r6579, 12;
	add.s32 	%r6581, %r6575, %r6580;
	xor.b32  	%r6582, %r6577, %r6581;
	shf.l.wrap.b32 	%r6583, %r6582, %r6582, 8;
	add.s32 	%r6584, %r6578, %r6583;
	xor.b32  	%r6585, %r6580, %r6584;
	shf.l.wrap.b32 	%r6586, %r6585, %r6585, 7;
	add.s32 	%r6587, %r6545, %r6562;
	xor.b32  	%r6588, %r6535, %r6587;
	shf.l.wrap.b32 	%r6589, %r6588, %r6588, 16;
	add.s32 	%r6590, %r6572, %r6589;
	xor.b32  	%r6591, %r6562, %r6590;
	shf.l.wrap.b32 	%r6592, %r6591, %r6591, 12;
	add.s32 	%r6593, %r6587, %r6592;
	xor.b32  	%r6594, %r6589, %r6593;
	shf.l.wrap.b32 	%r6595, %r6594, %r6594, 8;
	add.s32 	%r6596, %r6590, %r6595;
	xor.b32  	%r6597, %r6592, %r6596;
	shf.l.wrap.b32 	%r6598, %r6597, %r6597, 7;
	add.s32 	%r6599, %r6557, %r6574;
	xor.b32  	%r6600, %r6547, %r6599;
	shf.l.wrap.b32 	%r6601, %r6600, %r6600, 16;
	add.s32 	%r6602, %r6536, %r6601;
	xor.b32  	%r6603, %r6574, %r6602;
	shf.l.wrap.b32 	%r6604, %r6603, %r6603, 12;
	add.s32 	%r6605, %r6599, %r6604;
	xor.b32  	%r6606, %r6601, %r6605;
	shf.l.wrap.b32 	%r6607, %r6606, %r6606, 8;
	add.s32 	%r6608, %r6602, %r6607;
	xor.b32  	%r6609, %r6604, %r6608;
	shf.l.wrap.b32 	%r6610, %r6609, %r6609, 7;
	add.s32 	%r6611, %r6569, %r6538;
	xor.b32  	%r6612, %r6559, %r6611;
	shf.l.wrap.b32 	%r6613, %r6612, %r6612, 16;
	add.s32 	%r6614, %r6548, %r6613;
	xor.b32  	%r6615, %r6538, %r6614;
	shf.l.wrap.b32 	%r6616, %r6615, %r6615, 12;
	add.s32 	%r6617, %r6611, %r6616;
	xor.b32  	%r6618, %r6613, %r6617;
	shf.l.wrap.b32 	%r6619, %r6618, %r6618, 8;
	add.s32 	%r6620, %r6614, %r6619;
	xor.b32  	%r6621, %r6616, %r6620;
	shf.l.wrap.b32 	%r6622, %r6621, %r6621, 7;
	add.s32 	%r6623, %r6581, %r6622;
	xor.b32  	%r6624, %r6595, %r6623;
	shf.l.wrap.b32 	%r6625, %r6624, %r6624, 16;
	add.s32 	%r6626, %r6608, %r6625;
	xor.b32  	%r6627, %r6622, %r6626;
	shf.l.wrap.b32 	%r6628, %r6627, %r6627, 12;
	add.s32 	%r6629, %r6623, %r6628;
	xor.b32  	%r6630, %r6625, %r6629;
	shf.l.wrap.b32 	%r6631, %r6630, %r6630, 8;
	add.s32 	%r6632, %r6626, %r6631;
	xor.b32  	%r6633, %r6628, %r6632;
	shf.l.wrap.b32 	%r6634, %r6633, %r6633, 7;
	add.s32 	%r6635, %r6593, %r6586;
	xor.b32  	%r6636, %r6607, %r6635;
	shf.l.wrap.b32 	%r6637, %r6636, %r6636, 16;
	add.s32 	%r6638, %r6620, %r6637;
	xor.b32  	%r6639, %r6586, %r6638;
	shf.l.wrap.b32 	%r6640, %r6639, %r6639, 12;
	add.s32 	%r6641, %r6635, %r6640;
	xor.b32  	%r6642, %r6637, %r6641;
	shf.l.wrap.b32 	%r6643, %r6642, %r6642, 8;
	add.s32 	%r6644, %r6638, %r6643;
	xor.b32  	%r6645, %r6640, %r6644;
	shf.l.wrap.b32 	%r6646, %r6645, %r6645, 7;
	add.s32 	%r6647, %r6605, %r6598;
	xor.b32  	%r6648, %r6619, %r6647;
	shf.l.wrap.b32 	%r6649, %r6648, %r6648, 16;
	add.s32 	%r6650, %r6584, %r6649;
	xor.b32  	%r6651, %r6598, %r6650;
	shf.l.wrap.b32 	%r6652, %r6651, %r6651, 12;
	add.s32 	%r6653, %r6647, %r6652;
	xor.b32  	%r6654, %r6649, %r6653;
	shf.l.wrap.b32 	%r6655, %r6654, %r6654, 8;
	add.s32 	%r6656, %r6650, %r6655;
	xor.b32  	%r6657, %r6652, %r6656;
	shf.l.wrap.b32 	%r6658, %r6657, %r6657, 7;
	add.s32 	%r6659, %r6617, %r6610;
	xor.b32  	%r6660, %r6583, %r6659;
	shf.l.wrap.b32 	%r6661, %r6660, %r6660, 16;
	add.s32 	%r6662, %r6596, %r6661;
	xor.b32  	%r6663, %r6610, %r6662;
	shf.l.wrap.b32 	%r6664, %r6663, %r6663, 12;
	add.s32 	%r6665, %r6659, %r6664;
	xor.b32  	%r6666, %r6661, %r6665;
	shf.l.wrap.b32 	%r6667, %r6666, %r6666, 8;
	add.s32 	%r6668, %r6662, %r6667;
	xor.b32  	%r6669, %r6664, %r6668;
	shf.l.wrap.b32 	%r6670, %r6669, %r6669, 7;
	add.s32 	%r6671, %r6629, %r6646;
	xor.b32  	%r6672, %r6667, %r6671;
	shf.l.wrap.b32 	%r6673, %r6672, %r6672, 16;
	add.s32 	%r6674, %r6656, %r6673;
	xor.b32  	%r6675, %r6646, %r6674;
	shf.l.wrap.b32 	%r6676, %r6675, %r6675, 12;
	add.s32 	%r6677, %r6671, %r6676;
	xor.b32  	%r6678, %r6673, %r6677;
	shf.l.wrap.b32 	%r6679, %r6678, %r6678, 8;
	add.s32 	%r6680, %r6674, %r6679;
	xor.b32  	%r6681, %r6676, %r6680;
	shf.l.wrap.b32 	%r6682, %r6681, %r6681, 7;
	add.s32 	%r6683, %r6641, %r6658;
	xor.b32  	%r6684, %r6631, %r6683;
	shf.l.wrap.b32 	%r6685, %r6684, %r6684, 16;
	add.s32 	%r6686, %r6668, %r6685;
	xor.b32  	%r6687, %r6658, %r6686;
	shf.l.wrap.b32 	%r6688, %r6687, %r6687, 12;
	add.s32 	%r6689, %r6683, %r6688;
	xor.b32  	%r6690, %r6685, %r6689;
	shf.l.wrap.b32 	%r6691, %r6690, %r6690, 8;
	add.s32 	%r6692, %r6686, %r6691;
	xor.b32  	%r6693, %r6688, %r6692;
	shf.l.wrap.b32 	%r6694, %r6693, %r6693, 7;
	add.s32 	%r6695, %r6653, %r6670;
	xor.b32  	%r6696, %r6643, %r6695;
	shf.l.wrap.b32 	%r6697, %r6696, %r6696, 16;
	add.s32 	%r6698, %r6632, %r6697;
	xor.b32  	%r6699, %r6670, %r6698;
	shf.l.wrap.b32 	%r6700, %r6699, %r6699, 12;
	add.s32 	%r6701, %r6695, %r6700;
	xor.b32  	%r6702, %r6697, %r6701;
	shf.l.wrap.b32 	%r6703, %r6702, %r6702, 8;
	add.s32 	%r6704, %r6698, %r6703;
	xor.b32  	%r6705, %r6700, %r6704;
	shf.l.wrap.b32 	%r6706, %r6705, %r6705, 7;
	add.s32 	%r6707, %r6665, %r6634;
	xor.b32  	%r6708, %r6655, %r6707;
	shf.l.wrap.b32 	%r6709, %r6708, %r6708, 16;
	add.s32 	%r6710, %r6644, %r6709;
	xor.b32  	%r6711, %r6634, %r6710;
	shf.l.wrap.b32 	%r6712, %r6711, %r6711, 12;
	add.s32 	%r6713, %r6707, %r6712;
	xor.b32  	%r6714, %r6709, %r6713;
	shf.l.wrap.b32 	%r6715, %r6714, %r6714, 8;
	add.s32 	%r6716, %r6710, %r6715;
	xor.b32  	%r6717, %r6712, %r6716;
	shf.l.wrap.b32 	%r6718, %r6717, %r6717, 7;
	add.s32 	%r13988, %r12, %r6677;
	add.s32 	%r13989, %r13, %r6689;
	add.s32 	%r13990, %r14, %r6701;
	add.s32 	%r13991, %r15, %r6713;
	add.s32 	%r13987, %r13992, %r6718;
	add.s32 	%r13986, %r13993, %r6682;
	add.s32 	%r13985, %r13994, %r6694;
	add.s32 	%r13984, %r13995, %r6706;
	xor.b32  	%r6719, %r6339, 1;
	shf.l.wrap.b32 	%r6720, %r6339, %r6719, 16;
	add.s32 	%r6721, %r13992, %r6720;
	xor.b32  	%r6722, %r13992, %r6721;
	shf.l.wrap.b32 	%r6723, %r6722, %r6722, 12;
	add.s32 	%r6724, %r6339, %r6723;
	xor.b32  	%r6725, %r6720, %r6724;
	shf.l.wrap.b32 	%r6726, %r6725, %r6725, 8;
	add.s32 	%r6727, %r6721, %r6726;
	xor.b32  	%r6728, %r6723, %r6727;
	shf.l.wrap.b32 	%r6729, %r6728, %r6728, 7;
	add.s32 	%r6730, %r6724, %r6360;
	xor.b32  	%r6731, %r6379, %r6730;
	shf.l.wrap.b32 	%r6732, %r6731, %r6731, 16;
	add.s32 	%r6733, %r6369, %r6732;
	xor.b32  	%r6734, %r6360, %r6733;
	shf.l.wrap.b32 	%r6735, %r6734, %r6734, 12;
	add.s32 	%r6736, %r6730, %r6735;
	xor.b32  	%r6737, %r6732, %r6736;
	shf.l.wrap.b32 	%r6738, %r6737, %r6737, 8;
	add.s32 	%r6739, %r6733, %r6738;
	xor.b32  	%r6740, %r6735, %r6739;
	shf.l.wrap.b32 	%r6741, %r6740, %r6740, 7;
	xor.b32  	%r6742, %r6726, %r6395;
	shf.l.wrap.b32 	%r6743, %r6742, %r6742, 16;
	add.s32 	%r6744, %r6380, %r6743;
	xor.b32  	%r6745, %r6371, %r6744;
	shf.l.wrap.b32 	%r6746, %r6745, %r6745, 12;
	add.s32 	%r6747, %r6395, %r6746;
	xor.b32  	%r6748, %r6743, %r6747;
	shf.l.wrap.b32 	%r6749, %r6748, %r6748, 8;
	add.s32 	%r6750, %r6744, %r6749;
	xor.b32  	%r6751, %r6746, %r6750;
	shf.l.wrap.b32 	%r6752, %r6751, %r6751, 7;
	add.s32 	%r6753, %r6727, %r6409;
	xor.b32  	%r6754, %r6382, %r6753;
	shf.l.wrap.b32 	%r6755, %r6754, %r6754, 12;
	add.s32 	%r6756, %r6407, %r6755;
	xor.b32  	%r6757, %r6409, %r6756;
	shf.l.wrap.b32 	%r6758, %r6757, %r6757, 8;
	add.s32 	%r6759, %r6753, %r6758;
	xor.b32  	%r6760, %r6755, %r6759;
	shf.l.wrap.b32 	%r6761, %r6760, %r6760, 7;
	add.s32 	%r6762, %r6377, %r6729;
	xor.b32  	%r6763, %r6368, %r6762;
	shf.l.wrap.b32 	%r6764, %r6763, %r6763, 16;
	add.s32 	%r6765, %r6358, %r6764;
	xor.b32  	%r6766, %r6729, %r6765;
	shf.l.wrap.b32 	%r6767, %r6766, %r6766, 12;
	add.s32 	%r6768, %r6762, %r6767;
	xor.b32  	%r6769, %r6764, %r6768;
	shf.l.wrap.b32 	%r6770, %r6769, %r6769, 8;
	add.s32 	%r6771, %r6765, %r6770;
	xor.b32  	%r6772, %r6767, %r6771;
	shf.l.wrap.b32 	%r6773, %r6772, %r6772, 7;
	add.s32 	%r6774, %r6736, %r6773;
	xor.b32  	%r6775, %r6749, %r6774;
	shf.l.wrap.b32 	%r6776, %r6775, %r6775, 16;
	add.s32 	%r6777, %r6759, %r6776;
	xor.b32  	%r6778, %r6773, %r6777;
	shf.l.wrap.b32 	%r6779, %r6778, %r6778, 12;
	add.s32 	%r6780, %r6774, %r6779;
	xor.b32  	%r6781, %r6776, %r6780;
	shf.l.wrap.b32 	%r6782, %r6781, %r6781, 8;
	add.s32 	%r6783, %r6777, %r6782;
	xor.b32  	%r6784, %r6779, %r6783;
	shf.l.wrap.b32 	%r6785, %r6784, %r6784, 7;
	add.s32 	%r6786, %r6747, %r6741;
	xor.b32  	%r6787, %r6758, %r6786;
	shf.l.wrap.b32 	%r6788, %r6787, %r6787, 16;
	add.s32 	%r6789, %r6771, %r6788;
	xor.b32  	%r6790, %r6741, %r6789;
	shf.l.wrap.b32 	%r6791, %r6790, %r6790, 12;
	add.s32 	%r6792, %r6786, %r6791;
	xor.b32  	%r6793, %r6788, %r6792;
	shf.l.wrap.b32 	%r6794, %r6793, %r6793, 8;
	add.s32 	%r6795, %r6789, %r6794;
	xor.b32  	%r6796, %r6791, %r6795;
	shf.l.wrap.b32 	%r6797, %r6796, %r6796, 7;
	add.s32 	%r6798, %r6756, %r6752;
	xor.b32  	%r6799, %r6770, %r6798;
	shf.l.wrap.b32 	%r6800, %r6799, %r6799, 16;
	add.s32 	%r6801, %r6739, %r6800;
	xor.b32  	%r6802, %r6752, %r6801;
	shf.l.wrap.b32 	%r6803, %r6802, %r6802, 12;
	add.s32 	%r6804, %r6798, %r6803;
	xor.b32  	%r6805, %r6800, %r6804;
	shf.l.wrap.b32 	%r6806, %r6805, %r6805, 8;
	add.s32 	%r6807, %r6801, %r6806;
	xor.b32  	%r6808, %r6803, %r6807;
	shf.l.wrap.b32 	%r6809, %r6808, %r6808, 7;
	add.s32 	%r6810, %r6768, %r6761;
	xor.b32  	%r6811, %r6738, %r6810;
	shf.l.wrap.b32 	%r6812, %r6811, %r6811, 16;
	add.s32 	%r6813, %r6750, %r6812;
	xor.b32  	%r6814, %r6761, %r6813;
	shf.l.wrap.b32 	%r6815, %r6814, %r6814, 12;
	add.s32 	%r6816, %r6810, %r6815;
	xor.b32  	%r6817, %r6812, %r6816;
	shf.l.wrap.b32 	%r6818, %r6817, %r6817, 8;
	add.s32 	%r6819, %r6813, %r6818;
	xor.b32  	%r6820, %r6815, %r6819;
	shf.l.wrap.b32 	%r6821, %r6820, %r6820, 7;
	add.s32 	%r6822, %r6780, %r6797;
	xor.b32  	%r6823, %r6818, %r6822;
	shf.l.wrap.b32 	%r6824, %r6823, %r6823, 16;
	add.s32 	%r6825, %r6807, %r6824;
	xor.b32  	%r6826, %r6797, %r6825;
	shf.l.wrap.b32 	%r6827, %r6826, %r6826, 12;
	add.s32 	%r6828, %r6822, %r6827;
	xor.b32  	%r6829, %r6824, %r6828;
	shf.l.wrap.b32 	%r6830, %r6829, %r6829, 8;
	add.s32 	%r6831, %r6825, %r6830;
	xor.b32  	%r6832, %r6827, %r6831;
	shf.l.wrap.b32 	%r6833, %r6832, %r6832, 7;
	add.s32 	%r6834, %r6792, %r6809;
	xor.b32  	%r6835, %r6782, %r6834;
	shf.l.wrap.b32 	%r6836, %r6835, %r6835, 16;
	add.s32 	%r6837, %r6819, %r6836;
	xor.b32  	%r6838, %r6809, %r6837;
	shf.l.wrap.b32 	%r6839, %r6838, %r6838, 12;
	add.s32 	%r6840, %r6834, %r6839;
	xor.b32  	%r6841, %r6836, %r6840;
	shf.l.wrap.b32 	%r6842, %r6841, %r6841, 8;
	add.s32 	%r6843, %r6837, %r6842;
	xor.b32  	%r6844, %r6839, %r6843;
	shf.l.wrap.b32 	%r6845, %r6844, %r6844, 7;
	add.s32 	%r6846, %r6804, %r6821;
	xor.b32  	%r6847, %r6794, %r6846;
	shf.l.wrap.b32 	%r6848, %r6847, %r6847, 16;
	add.s32 	%r6849, %r6783, %r6848;
	xor.b32  	%r6850, %r6821, %r6849;
	shf.l.wrap.b32 	%r6851, %r6850, %r6850, 12;
	add.s32 	%r6852, %r6846, %r6851;
	xor.b32  	%r6853, %r6848, %r6852;
	shf.l.wrap.b32 	%r6854, %r6853, %r6853, 8;
	add.s32 	%r6855, %r6849, %r6854;
	xor.b32  	%r6856, %r6851, %r6855;
	shf.l.wrap.b32 	%r6857, %r6856, %r6856, 7;
	add.s32 	%r6858, %r6816, %r6785;
	xor.b32  	%r6859, %r6806, %r6858;
	shf.l.wrap.b32 	%r6860, %r6859, %r6859, 16;
	add.s32 	%r6861, %r6795, %r6860;
	xor.b32  	%r6862, %r6785, %r6861;
	shf.l.wrap.b32 	%r6863, %r6862, %r6862, 12;
	add.s32 	%r6864, %r6858, %r6863;
	xor.b32  	%r6865, %r6860, %r6864;
	shf.l.wrap.b32 	%r6866, %r6865, %r6865, 8;
	add.s32 	%r6867, %r6861, %r6866;
	xor.b32  	%r6868, %r6863, %r6867;
	shf.l.wrap.b32 	%r6869, %r6868, %r6868, 7;
	add.s32 	%r6870, %r6828, %r6869;
	xor.b32  	%r6871, %r6842, %r6870;
	shf.l.wrap.b32 	%r6872, %r6871, %r6871, 16;
	add.s32 	%r6873, %r6855, %r6872;
	xor.b32  	%r6874, %r6869, %r6873;
	shf.l.wrap.b32 	%r6875, %r6874, %r6874, 12;
	add.s32 	%r6876, %r6870, %r6875;
	xor.b32  	%r6877, %r6872, %r6876;
	shf.l.wrap.b32 	%r6878, %r6877, %r6877, 8;
	add.s32 	%r6879, %r6873, %r6878;
	xor.b32  	%r6880, %r6875, %r6879;
	shf.l.wrap.b32 	%r6881, %r6880, %r6880, 7;
	add.s32 	%r6882, %r6840, %r6833;
	xor.b32  	%r6883, %r6854, %r6882;
	shf.l.wrap.b32 	%r6884, %r6883, %r6883, 16;
	add.s32 	%r6885, %r6867, %r6884;
	xor.b32  	%r6886, %r6833, %r6885;
	shf.l.wrap.b32 	%r6887, %r6886, %r6886, 12;
	add.s32 	%r6888, %r6882, %r6887;
	xor.b32  	%r6889, %r6884, %r6888;
	shf.l.wrap.b32 	%r6890, %r6889, %r6889, 8;
	add.s32 	%r6891, %r6885, %r6890;
	xor.b32  	%r6892, %r6887, %r6891;
	shf.l.wrap.b32 	%r6893, %r6892, %r6892, 7;
	add.s32 	%r6894, %r6852, %r6845;
	xor.b32  	%r6895, %r6866, %r6894;
	shf.l.wrap.b32 	%r6896, %r6895, %r6895, 16;
	add.s32 	%r6897, %r6831, %r6896;
	xor.b32  	%r6898, %r6845, %r6897;
	shf.l.wrap.b32 	%r6899, %r6898, %r6898, 12;
	add.s32 	%r6900, %r6894, %r6899;
	xor.b32  	%r6901, %r6896, %r6900;
	shf.l.wrap.b32 	%r6902, %r6901, %r6901, 8;
	add.s32 	%r6903, %r6897, %r6902;
	xor.b32  	%r6904, %r6899, %r6903;
	shf.l.wrap.b32 	%r6905, %r6904, %r6904, 7;
	add.s32 	%r6906, %r6864, %r6857;
	xor.b32  	%r6907, %r6830, %r6906;
	shf.l.wrap.b32 	%r6908, %r6907, %r6907, 16;
	add.s32 	%r6909, %r6843, %r6908;
	xor.b32  	%r6910, %r6857, %r6909;
	shf.l.wrap.b32 	%r6911, %r6910, %r6910, 12;
	add.s32 	%r6912, %r6906, %r6911;
	xor.b32  	%r6913, %r6908, %r6912;
	shf.l.wrap.b32 	%r6914, %r6913, %r6913, 8;
	add.s32 	%r6915, %r6909, %r6914;
	xor.b32  	%r6916, %r6911, %r6915;
	shf.l.wrap.b32 	%r6917, %r6916, %r6916, 7;
	add.s32 	%r6918, %r6876, %r6893;
	xor.b32  	%r6919, %r6914, %r6918;
	shf.l.wrap.b32 	%r6920, %r6919, %r6919, 16;
	add.s32 	%r6921, %r6903, %r6920;
	xor.b32  	%r6922, %r6893, %r6921;
	shf.l.wrap.b32 	%r6923, %r6922, %r6922, 12;
	add.s32 	%r6924, %r6918, %r6923;
	xor.b32  	%r6925, %r6920, %r6924;
	shf.l.wrap.b32 	%r6926, %r6925, %r6925, 8;
	add.s32 	%r6927, %r6921, %r6926;
	xor.b32  	%r6928, %r6923, %r6927;
	shf.l.wrap.b32 	%r6929, %r6928, %r6928, 7;
	add.s32 	%r6930, %r6888, %r6905;
	xor.b32  	%r6931, %r6878, %r6930;
	shf.l.wrap.b32 	%r6932, %r6931, %r6931, 16;
	add.s32 	%r6933, %r6915, %r6932;
	xor.b32  	%r6934, %r6905, %r6933;
	shf.l.wrap.b32 	%r6935, %r6934, %r6934, 12;
	add.s32 	%r6936, %r6930, %r6935;
	xor.b32  	%r6937, %r6932, %r6936;
	shf.l.wrap.b32 	%r6938, %r6937, %r6937, 8;
	add.s32 	%r6939, %r6933, %r6938;
	xor.b32  	%r6940, %r6935, %r6939;
	shf.l.wrap.b32 	%r6941, %r6940, %r6940, 7;
	add.s32 	%r6942, %r6900, %r6917;
	xor.b32  	%r6943, %r6890, %r6942;
	shf.l.wrap.b32 	%r6944, %r6943, %r6943, 16;
	add.s32 	%r6945, %r6879, %r6944;
	xor.b32  	%r6946, %r6917, %r6945;
	shf.l.wrap.b32 	%r6947, %r6946, %r6946, 12;
	add.s32 	%r6948, %r6942, %r6947;
	xor.b32  	%r6949, %r6944, %r6948;
	shf.l.wrap.b32 	%r6950, %r6949, %r6949, 8;
	add.s32 	%r6951, %r6945, %r6950;
	xor.b32  	%r6952, %r6947, %r6951;
	shf.l.wrap.b32 	%r6953, %r6952, %r6952, 7;
	add.s32 	%r6954, %r6912, %r6881;
	xor.b32  	%r6955, %r6902, %r6954;
	shf.l.wrap.b32 	%r6956, %r6955, %r6955, 16;
	add.s32 	%r6957, %r6891, %r6956;
	xor.b32  	%r6958, %r6881, %r6957;
	shf.l.wrap.b32 	%r6959, %r6958, %r6958, 12;
	add.s32 	%r6960, %r6954, %r6959;
	xor.b32  	%r6961, %r6956, %r6960;
	shf.l.wrap.b32 	%r6962, %r6961, %r6961, 8;
	add.s32 	%r6963, %r6957, %r6962;
	xor.b32  	%r6964, %r6959, %r6963;
	shf.l.wrap.b32 	%r6965, %r6964, %r6964, 7;
	add.s32 	%r6966, %r6924, %r6965;
	xor.b32  	%r6967, %r6938, %r6966;
	shf.l.wrap.b32 	%r6968, %r6967, %r6967, 16;
	add.s32 	%r6969, %r6951, %r6968;
	xor.b32  	%r6970, %r6965, %r6969;
	shf.l.wrap.b32 	%r6971, %r6970, %r6970, 12;
	add.s32 	%r6972, %r6966, %r6971;
	xor.b32  	%r6973, %r6968, %r6972;
	shf.l.wrap.b32 	%r6974, %r6973, %r6973, 8;
	add.s32 	%r6975, %r6936, %r6929;
	xor.b32  	%r6976, %r6950, %r6975;
	shf.l.wrap.b32 	%r6977, %r6976, %r6976, 16;
	add.s32 	%r6978, %r6963, %r6977;
	xor.b32  	%r6979, %r6929, %r6978;
	shf.l.wrap.b32 	%r6980, %r6979, %r6979, 12;
	add.s32 	%r6981, %r6975, %r6980;
	xor.b32  	%r6982, %r6977, %r6981;
	shf.l.wrap.b32 	%r6983, %r6982, %r6982, 8;
	add.s32 	%r6984, %r6978, %r6983;
	xor.b32  	%r6985, %r6980, %r6984;
	shf.l.wrap.b32 	%r6986, %r6985, %r6985, 7;
	add.s32 	%r6987, %r6948, %r6941;
	xor.b32  	%r6988, %r6962, %r6987;
	shf.l.wrap.b32 	%r6989, %r6988, %r6988, 16;
	add.s32 	%r6990, %r6927, %r6989;
	xor.b32  	%r6991, %r6941, %r6990;
	shf.l.wrap.b32 	%r6992, %r6991, %r6991, 12;
	add.s32 	%r6993, %r6987, %r6992;
	xor.b32  	%r6994, %r6989, %r6993;
	shf.l.wrap.b32 	%r6995, %r6994, %r6994, 8;
	add.s32 	%r6996, %r6990, %r6995;
	xor.b32  	%r6997, %r6992, %r6996;
	shf.l.wrap.b32 	%r6998, %r6997, %r6997, 7;
	add.s32 	%r6999, %r6960, %r6953;
	xor.b32  	%r7000, %r6926, %r6999;
	shf.l.wrap.b32 	%r7001, %r7000, %r7000, 16;
	add.s32 	%r7002, %r6939, %r7001;
	xor.b32  	%r7003, %r6953, %r7002;
	shf.l.wrap.b32 	%r7004, %r7003, %r7003, 12;
	add.s32 	%r7005, %r6999, %r7004;
	xor.b32  	%r7006, %r7001, %r7005;
	shf.l.wrap.b32 	%r7007, %r7006, %r7006, 8;
	add.s32 	%r7008, %r7002, %r7007;
	add.s32 	%r7009, %r6972, %r6986;
	xor.b32  	%r7010, %r7007, %r7009;
	shf.l.wrap.b32 	%r7011, %r7010, %r7010, 16;
	add.s32 	%r7012, %r6996, %r7011;
	xor.b32  	%r7013, %r6986, %r7012;
	shr.u32 	%r7014, %r7013, 20;
	add.s32 	%r7015, %r7009, %r7014;
	add.s32 	%r7016, %r6981, %r6998;
	xor.b32  	%r7017, %r6974, %r7016;
	shf.l.wrap.b32 	%r7018, %r7017, %r7017, 16;
	add.s32 	%r7019, %r7008, %r7018;
	xor.b32  	%r7020, %r6998, %r7019;
	shr.u32 	%r7021, %r7020, 20;
	add.s32 	%r7022, %r7016, %r7021;
	add.s32 	%r7023, %r12, %r7015;
	add.s32 	%r7024, %r13, %r7022;
	not.b32 	%r7025, %r13983;
	add.s32 	%r7026, %r21, %r7025;
	mov.b32 	%r7027, 1;
	shl.b32 	%r7028, %r7027, %r7026;
	and.b32  	%r36, %r7028, %r11;
	setp.eq.s32 	%p6, %r36, 0;
	selp.b32 	%r7029, %r7023, %r7024, %p6;
	cvt.u16.u32 	%rs19, %r7029;
	and.b16  	%rs33, %rs19, 1;
	and.b16  	%rs20, %rs31, 255;
	setp.ne.s16 	%p7, %rs20, 1;
	@%p7 bra 	$L__BB4_11;
	setp.eq.s32 	%p8, %r36, 0;
	mul.wide.u32 	%rd14, %r13983, 16;
	add.s64 	%rd15, %rd2, %rd14;
	ld.global.u32 	%r7030, [%rd15+20];
	selp.b32 	%r7031, %r13988, %r13987, %p8;
	xor.b32  	%r7032, %r7031, %r7030;
	selp.b32 	%r7033, %r13989, %r13986, %p8;
	selp.b32 	%r13987, %r13987, %r7032, %p8;
	selp.b32 	%r13988, %r7032, %r13988, %p8;
	ld.global.u32 	%r7034, [%rd15+24];
	xor.b32  	%r7035, %r7033, %r7034;
	selp.b32 	%r7036, %r13990, %r13985, %p8;
	selp.b32 	%r13986, %r13986, %r7035, %p8;
	selp.b32 	%r13989, %r7035, %r13989, %p8;
	ld.global.u32 	%r7037, [%rd15+28];
	xor.b32  	%r7038, %r7036, %r7037;
	selp.b32 	%r7039, %r13991, %r13984, %p8;
	selp.b32 	%r13985, %r13985, %r7038, %p8;
	selp.b32 	%r13990, %r7038, %r13990, %p8;
	ld.global.u32 	%r7040, [%rd15+32];
	xor.b32  	%r7041, %r7039, %r7040;
	selp.b32 	%r7042, 420, 445, %p8;
	selp.b32 	%r13984, %r13984, %r7041, %p8;
	selp.b32 	%r13991, %r7041, %r13991, %p8;
	add.s32 	%r7043, %r7042, %r13983;
	cvt.u64.u32 	%rd16, %r7043;
	add.s64 	%rd17, %rd2, %rd16;
	ld.global.u8 	%rs21, [%rd17];
	xor.b16  	%rs33, %rs21, %rs33;
$L__BB4_11:
	setp.eq.s32 	%p9, %r36, 0;
	selp.b32 	%r13992, %r13988, %r13987, %p9;
	selp.b32 	%r13993, %r13989, %r13986, %p9;
	selp.b32 	%r13994, %r13990, %r13985, %p9;
	selp.b32 	%r13995, %r13991, %r13984, %p9;
	add.s32 	%r57, %r13983, 1;
	setp.ne.s32 	%p10, %r13983, %r22;
	mov.u16 	%rs31, %rs33;
	mov.u32 	%r13983, %r57;
	@%p10 bra 	$L__BB4_9;
$L__BB4_12:
	mad.lo.s32 	%r7045, %r13978, 20, %r6327;
	st.shared.u32 	[%r7045+196608], %r13992;
	st.shared.u32 	[%r7045+196612], %r13993;
	st.shared.u32 	[%r7045+196616], %r13994;
	st.shared.u32 	[%r7045+196620], %r13995;
	st.shared.u8 	[%r7045+196624], %rs33;
	add.s32 	%r13978, %r13978, 1;
	setp.ne.s32 	%p11, %r13978, 48;
	@%p11 bra 	$L__BB4_7;
$L__BB4_13:
	bar.sync 	0;
	mov.b32 	%r17096, 0;
	mov.u32 	%r17097, %r17096;
	mov.u32 	%r17098, %r17096;
	mov.u32 	%r17099, %r17096;
	mov.u32 	%r17100, %r17096;
	mov.u32 	%r17101, %r17096;
	mov.u32 	%r17102, %r17096;
	mov.u32 	%r17103, %r17096;
	mov.u32 	%r17104, %r17096;
	mov.u32 	%r17105, %r17096;
	mov.u32 	%r17106, %r17096;
	mov.u32 	%r17107, %r17096;
	mov.u32 	%r17108, %r17096;
	mov.u32 	%r17109, %r17096;
	mov.u32 	%r17110, %r17096;
	mov.u32 	%r17111, %r17096;
	mov.u32 	%r17112, %r17096;
	mov.u32 	%r17113, %r17096;
	mov.u32 	%r17114, %r17096;
	mov.u32 	%r17115, %r17096;
	mov.u32 	%r17116, %r17096;
	mov.u32 	%r17117, %r17096;
	mov.u32 	%r17118, %r17096;
	mov.u32 	%r17119, %r17096;
	mov.u32 	%r17120, %r17096;
	mov.u32 	%r17121, %r17096;
	mov.u32 	%r17122, %r17096;
	mov.u32 	%r17123, %r17096;
	mov.u32 	%r17124, %r17096;
	mov.u32 	%r17125, %r17096;
	mov.u32 	%r17126, %r17096;
	mov.u32 	%r17127, %r17096;
	mov.u32 	%r17128, %r17096;
	mov.u32 	%r17129, %r17096;
	mov.u32 	%r17130, %r17096;
	mov.u32 	%r17131, %r17096;
	mov.u32 	%r17132, %r17096;
	mov.u32 	%r17133, %r17096;
	mov.u32 	%r17134, %r17096;
	mov.u32 	%r17135, %r17096;
	mov.u32 	%r17136, %r17096;
	mov.u32 	%r17137, %r17096;
	mov.u32 	%r17138, %r17096;
	mov.u32 	%r17139, %r17096;
	mov.u32 	%r17140, %r17096;
	mov.u32 	%r17141, %r17096;
	mov.u32 	%r17142, %r17096;
	mov.u32 	%r17143, %r17096;
	mov.u32 	%r17144, %r17096;
	mov.u32 	%r17145, %r17096;
	mov.u32 	%r17146, %r17096;
	mov.u32 	%r17147, %r17096;
	mov.u32 	%r17148, %r17096;
	mov.u32 	%r17149, %r17096;
	mov.u32 	%r17150, %r17096;
	mov.u32 	%r17151, %r17096;
	mov.u32 	%r17152, %r17096;
	mov.u32 	%r17153, %r17096;
	mov.u32 	%r17154, %r17096;
	mov.u32 	%r17155, %r17096;
	mov.u32 	%r17156, %r17096;
	mov.u32 	%r17157, %r17096;
	mov.u32 	%r17158, %r17096;
	mov.u32 	%r17159, %r17096;
	mov.u32 	%r17160, %r17096;
	mov.u32 	%r17161, %r17096;
	mov.u32 	%r17162, %r17096;
	mov.u32 	%r17163, %r17096;
	mov.u32 	%r17164, %r17096;
	mov.u32 	%r17165, %r17096;
	mov.u32 	%r17166, %r17096;
	mov.u32 	%r17167, %r17096;
	mov.u32 	%r17168, %r17096;
	mov.u32 	%r17169, %r17096;
	mov.u32 	%r17170, %r17096;
	mov.u32 	%r17171, %r17096;
	mov.u32 	%r17172, %r17096;
	mov.u32 	%r17173, %r17096;
	mov.u32 	%r17174, %r17096;
	mov.u32 	%r17175, %r17096;
	mov.u32 	%r17176, %r17096;
	mov.u32 	%r17177, %r17096;
	mov.u32 	%r17178, %r17096;
	mov.u32 	%r17179, %r17096;
	mov.u32 	%r17180, %r17096;
	mov.u32 	%r17181, %r17096;
	mov.u32 	%r17182, %r17096;
	mov.u32 	%r17183, %r17096;
	mov.u32 	%r17184, %r17096;
	mov.u32 	%r17185, %r17096;
	mov.u32 	%r17186, %r17096;
	mov.u32 	%r17187, %r17096;
	mov.u32 	%r17188, %r17096;
	mov.u32 	%r17189, %r17096;
	mov.u32 	%r17190, %r17096;
	mov.u32 	%r17191, %r17096;
	mov.u32 	%r17192, %r17096;
	mov.u32 	%r17193, %r17096;
	mov.u32 	%r17194, %r17096;
	mov.u32 	%r17195, %r17096;
	mov.u32 	%r17196, %r17096;
	mov.u32 	%r17197, %r17096;
	mov.u32 	%r17198, %r17096;
	mov.u32 	%r17199, %r17096;
	mov.u32 	%r17200, %r17096;
	mov.u32 	%r17201, %r17096;
	mov.u32 	%r17202, %r17096;
	mov.u32 	%r17203, %r17096;
	mov.u32 	%r17204, %r17096;
	mov.u32 	%r17205, %r17096;
	mov.u32 	%r17206, %r17096;
	mov.u32 	%r17207, %r17096;
	mov.u32 	%r17208, %r17096;
	mov.u32 	%r17209, %r17096;
	mov.u32 	%r17210, %r17096;
	mov.u32 	%r17211, %r17096;
	mov.u32 	%r17212, %r17096;
	mov.u32 	%r17213, %r17096;
	mov.u32 	%r17214, %r17096;
	mov.u32 	%r17215, %r17096;
	mov.u32 	%r17216, %r17096;
	mov.u32 	%r17217, %r17096;
	mov.u32 	%r17218, %r17096;
	mov.u32 	%r17219, %r17096;
	mov.u32 	%r17220, %r17096;
	mov.u32 	%r17221, %r17096;
	mov.u32 	%r17222, %r17096;
	mov.u32 	%r17223, %r17096;
	mov.u32 	%r17224, %r17096;
	mov.u32 	%r17225, %r17096;
	mov.u32 	%r17226, %r17096;
	mov.u32 	%r17227, %r17096;
	mov.u32 	%r17228, %r17096;
	mov.u32 	%r17229, %r17096;
	mov.u32 	%r17230, %r17096;
	mov.u32 	%r17231, %r17096;
	mov.u32 	%r17232, %r17096;
	mov.u32 	%r17233, %r17096;
	mov.u32 	%r17234, %r17096;
	mov.u32 	%r17235, %r17096;
	mov.u32 	%r17236, %r17096;
	mov.u32 	%r17237, %r17096;
	mov.u32 	%r17238, %r17096;
	mov.u32 	%r17239, %r17096;
	mov.u32 	%r17240, %r17096;
	mov.u32 	%r17241, %r17096;
	mov.u32 	%r17242, %r17096;
	mov.u32 	%r17243, %r17096;
	mov.u32 	%r17244, %r17096;
	mov.u32 	%r17245, %r17096;
	mov.u32 	%r17246, %r17096;
	mov.u32 	%r17247, %r17096;
	mov.u32 	%r17248, %r17096;
	mov.u32 	%r17249, %r17096;
	mov.u32 	%r17250, %r17096;
	mov.u32 	%r17251, %r17096;
	mov.u32 	%r17252, %r17096;
	mov.u32 	%r17253, %r17096;
	mov.u32 	%r17254, %r17096;
	mov.u32 	%r17255, %r17096;
	mov.u32 	%r17256, %r17096;
	mov.u32 	%r17257, %r17096;
	mov.u32 	%r17258, %r17096;
	mov.u32 	%r17259, %r17096;
	mov.u32 	%r17260, %r17096;
	mov.u32 	%r17261, %r17096;
	mov.u32 	%r17262, %r17096;
	mov.u32 	%r17263, %r17096;
	mov.u32 	%r17264, %r17096;
	mov.u32 	%r17265, %r17096;
	mov.u32 	%r17266, %r17096;
	mov.u32 	%r17267, %r17096;
	mov.u32 	%r17268, %r17096;
	mov.u32 	%r17269, %r17096;
	mov.u32 	%r17270, %r17096;
	mov.u32 	%r17271, %r17096;
	mov.u32 	%r17272, %r17096;
	mov.u32 	%r17273, %r17096;
	mov.u32 	%r17274, %r17096;
	mov.u32 	%r17275, %r17096;
	mov.u32 	%r17276, %r17096;
	mov.u32 	%r17277, %r17096;
	mov.u32 	%r17278, %r17096;
	mov.u32 	%r17279, %r17096;
	mov.u32 	%r17280, %r17096;
	mov.u32 	%r17281, %r17096;
	mov.u32 	%r17282, %r17096;
	mov.u32 	%r17283, %r17096;
	mov.u32 	%r17284, %r17096;
	mov.u32 	%r17285, %r17096;
	mov.u32 	%r17286, %r17096;
	mov.u32 	%r17287, %r17096;
	mov.u32 	%r17288, %r17096;
	mov.u32 	%r17289, %r17096;
	mov.u32 	%r17290, %r17096;
	mov.u32 	%r17291, %r17096;
	mov.u32 	%r17292, %r17096;
	mov.u32 	%r17293, %r17096;
	mov.u32 	%r17294, %r17096;
	mov.u32 	%r17295, %r17096;
	mov.u32 	%r17296, %r17096;
	mov.u32 	%r17297, %r17096;
	mov.u32 	%r17298, %r17096;
	mov.u32 	%r17299, %r17096;
	mov.u32 	%r17300, %r17096;
	mov.u32 	%r17301, %r17096;
	mov.u32 	%r17302, %r17096;
	mov.u32 	%r17303, %r17096;
	mov.u32 	%r17304, %r17096;
	mov.u32 	%r17305, %r17096;
	mov.u32 	%r17306, %r17096;
	mov.u32 	%r17307, %r17096;
	mov.u32 	%r17308, %r17096;
	mov.u32 	%r17309, %r17096;
	mov.u32 	%r17310, %r17096;
	mov.u32 	%r17311, %r17096;
	mov.u32 	%r17312, %r17096;
	mov.u32 	%r17313, %r17096;
	mov.u32 	%r17314, %r17096;
	mov.u32 	%r17315, %r17096;
	mov.u32 	%r17316, %r17096;
	mov.u32 	%r17317, %r17096;
	mov.u32 	%r17318, %r17096;
	mov.u32 	%r17319, %r17096;
	mov.u32 	%r17320, %r17096;
	mov.u32 	%r17321, %r17096;
	mov.u32 	%r17322, %r17096;
	mov.u32 	%r17323, %r17096;
	mov.u32 	%r17324, %r17096;
	mov.u32 	%r17325, %r17096;
	mov.u32 	%r17326, %r17096;
	mov.u32 	%r17327, %r17096;
	mov.u32 	%r17328, %r17096;
	mov.u32 	%r17329, %r17096;
	mov.u32 	%r17330, %r17096;
	mov.u32 	%r17331, %r17096;
	mov.u32 	%r17332, %r17096;
	mov.u32 	%r17333, %r17096;
	mov.u32 	%r17334, %r17096;
	mov.u32 	%r17335, %r17096;
	mov.u32 	%r17336, %r17096;
	mov.u32 	%r17337, %r17096;
	mov.u32 	%r17338, %r17096;
	mov.u32 	%r17339, %r17096;
	mov.u32 	%r17340, %r17096;
	mov.u32 	%r17341, %r17096;
	mov.u32 	%r17342, %r17096;
	mov.u32 	%r17343, %r17096;
	mov.u32 	%r17344, %r17096;
	mov.u32 	%r17345, %r17096;
	mov.u32 	%r17346, %r17096;
	mov.u32 	%r17347, %r17096;
	mov.u32 	%r17348, %r17096;
	mov.u32 	%r17349, %r17096;
	mov.u32 	%r17350, %r17096;
	mov.u32 	%r17351, %r17096;
	mov.u32 	%r17352, %r17096;
	mov.u32 	%r17353, %r17096;
	mov.u32 	%r17354, %r17096;
	mov.u32 	%r17355, %r17096;
	mov.u32 	%r17356, %r17096;
	mov.u32 	%r17357, %r17096;
	mov.u32 	%r17358, %r17096;
	mov.u32 	%r17359, %r17096;
	mov.u32 	%r17360, %r17096;
	mov.u32 	%r17361, %r17096;
	mov.u32 	%r17362, %r17096;
	mov.u32 	%r17363, %r17096;
	mov.u32 	%r17364, %r17096;
	mov.u32 	%r17365, %r17096;
	mov.u32 	%r17366, %r17096;
	mov.u32 	%r17367, %r17096;
	mov.u32 	%r17368, %r17096;
	mov.u32 	%r17369, %r17096;
	mov.u32 	%r17370, %r17096;
	mov.u32 	%r17371, %r17096;
	mov.u32 	%r17372, %r17096;
	mov.u32 	%r17373, %r17096;
	mov.u32 	%r17374, %r17096;
	mov.u32 	%r17375, %r17096;
	mov.u32 	%r17376, %r17096;
	mov.u32 	%r17377, %r17096;
	mov.u32 	%r17378, %r17096;
	mov.u32 	%r17379, %r17096;
	mov.u32 	%r17380, %r17096;
	mov.u32 	%r17381, %r17096;
	mov.u32 	%r17382, %r17096;
	mov.u32 	%r17383, %r17096;
	mov.u32 	%r17384, %r17096;
	mov.u32 	%r17385, %r17096;
	mov.u32 	%r17386, %r17096;
	mov.u32 	%r17387, %r17096;
	mov.u32 	%r17388, %r17096;
	mov.u32 	%r17389, %r17096;
	mov.u32 	%r17390, %r17096;
	mov.u32 	%r17391, %r17096;
	mov.u32 	%r17392, %r17096;
	mov.u32 	%r17393, %r17096;
	mov.u32 	%r17394, %r17096;
	mov.u32 	%r17395, %r17096;
	mov.u32 	%r17396, %r17096;
	mov.u32 	%r17397, %r17096;
	mov.u32 	%r17398, %r17096;
	mov.u32 	%r17399, %r17096;
	mov.u32 	%r17400, %r17096;
	mov.u32 	%r17401, %r17096;
	mov.u32 	%r17402, %r17096;
	mov.u32 	%r17403, %r17096;
	mov.u32 	%r17404, %r17096;
	mov.u32 	%r17405, %r17096;
	mov.u32 	%r17406, %r17096;
	mov.u32 	%r17407, %r17096;
	mov.u32 	%r17408, %r17096;
	mov.u32 	%r17409, %r17096;
	mov.u32 	%r17410, %r17096;
	mov.u32 	%r17411, %r17096;
	mov.u32 	%r17412, %r17096;
	mov.u32 	%r17413, %r17096;
	mov.u32 	%r17414, %r17096;
	mov.u32 	%r17415, %r17096;
	mov.u32 	%r17416, %r17096;
	mov.u32 	%r17417, %r17096;
	mov.u32 	%r17418, %r17096;
	mov.u32 	%r17419, %r17096;
	mov.u32 	%r17420, %r17096;
	mov.u32 	%r17421, %r17096;
	mov.u32 	%r17422, %r17096;
	mov.u32 	%r17423, %r17096;
	mov.u32 	%r17424, %r17096;
	mov.u32 	%r17425, %r17096;
	mov.u32 	%r17426, %r17096;
	mov.u32 	%r17427, %r17096;
	mov.u32 	%r17428, %r17096;
	mov.u32 	%r17429, %r17096;
	mov.u32 	%r17430, %r17096;
	mov.u32 	%r17431, %r17096;
	mov.u32 	%r17432, %r17096;
	mov.u32 	%r17433, %r17096;
	mov.u32 	%r17434, %r17096;
	mov.u32 	%r17435, %r17096;
	mov.u32 	%r17436, %r17096;
	mov.u32 	%r17437, %r17096;
	mov.u32 	%r17438, %r17096;
	mov.u32 	%r17439, %r17096;
	mov.u32 	%r17440, %r17096;
	mov.u32 	%r17441, %r17096;
	mov.u32 	%r17442, %r17096;
	mov.u32 	%r17443, %r17096;
	mov.u32 	%r17444, %r17096;
	mov.u32 	%r17445, %r17096;
	mov.u32 	%r17446, %r17096;
	mov.u32 	%r17447, %r17096;
	mov.u32 	%r17448, %r17096;
	mov.u32 	%r17449, %r17096;
	mov.u32 	%r17450, %r17096;
	mov.u32 	%r17451, %r17096;
	mov.u32 	%r17452, %r17096;
	mov.u32 	%r17453, %r17096;
	mov.u32 	%r17454, %r17096;
	mov.u32 	%r17455, %r17096;
	mov.u32 	%r17456, %r17096;
	mov.u32 	%r17457, %r17096;
	mov.u32 	%r17458, %r17096;
	mov.u32 	%r17459, %r17096;
	mov.u32 	%r17460, %r17096;
	mov.u32 	%r17461, %r17096;
	mov.u32 	%r17462, %r17096;
	mov.u32 	%r17463, %r17096;
	mov.u32 	%r17464, %r17096;
	mov.u32 	%r17465, %r17096;
	mov.u32 	%r17466, %r17096;
	mov.u32 	%r17467, %r17096;
	mov.u32 	%r17468, %r17096;
	mov.u32 	%r17469, %r17096;
	mov.u32 	%r17470, %r17096;
	mov.u32 	%r17471, %r17096;
	mov.u32 	%r17472, %r17096;
	mov.u32 	%r17473, %r17096;
	mov.u32 	%r17474, %r17096;
	mov.u32 	%r17475, %r17096;
	mov.u32 	%r17476, %r17096;
	mov.u32 	%r17477, %r17096;
	mov.u32 	%r17478, %r17096;
	mov.u32 	%r17479, %r17096;
	mov.u32 	%r17480, %r17096;
	mov.u32 	%r17481, %r17096;
	mov.u32 	%r17482, %r17096;
	mov.u32 	%r17483, %r17096;
	mov.u32 	%r17484, %r17096;
	mov.u32 	%r17485, %r17096;
	mov.u32 	%r17486, %r17096;
	mov.u32 	%r17487, %r17096;
	mov.u32 	%r17488, %r17096;
	mov.u32 	%r17489, %r17096;
	mov.u32 	%r17490, %r17096;
	mov.u32 	%r17491, %r17096;
	mov.u32 	%r17492, %r17096;
	mov.u32 	%r17493, %r17096;
	mov.u32 	%r17494, %r17096;
	mov.u32 	%r17495, %r17096;
	mov.u32 	%r17496, %r17096;
	mov.u32 	%r17497, %r17096;
	mov.u32 	%r17498, %r17096;
	mov.u32 	%r17499, %r17096;
	mov.u32 	%r17500, %r17096;
	mov.u32 	%r17501, %r17096;
	mov.u32 	%r17502, %r17096;
	mov.u32 	%r17503, %r17096;
	mov.u32 	%r17504, %r17096;
	mov.u32 	%r17505, %r17096;
	mov.u32 	%r17506, %r17096;
	mov.u32 	%r17507, %r17096;
	mov.u32 	%r17508, %r17096;
	mov.u32 	%r17509, %r17096;
	mov.u32 	%r17510, %r17096;
	mov.u32 	%r17511, %r17096;
	mov.u32 	%r17512, %r17096;
	mov.u32 	%r17513, %r17096;
	mov.u32 	%r17514, %r17096;
	mov.u32 	%r17515, %r17096;
	mov.u32 	%r17516, %r17096;
	mov.u32 	%r17517, %r17096;
	mov.u32 	%r17518, %r17096;
	mov.u32 	%r17519, %r17096;
	mov.u32 	%r17520, %r17096;
	mov.u32 	%r17521, %r17096;
	mov.u32 	%r17522, %r17096;
	mov.u32 	%r17523, %r17096;
	mov.u32 	%r17524, %r17096;
	mov.u32 	%r17525, %r17096;
	mov.u32 	%r17526, %r17096;
	mov.u32 	%r17527, %r17096;
	mov.u32 	%r17528, %r17096;
	mov.u32 	%r17529, %r17096;
	mov.u32 	%r17530, %r17096;
	mov.u32 	%r17531, %r17096;
	mov.u32 	%r17532, %r17096;
	mov.u32 	%r17533, %r17096;
	mov.u32 	%r17534, %r17096;
	mov.u32 	%r17535, %r17096;
	mov.u32 	%r17536, %r17096;
	mov.u32 	%r17537, %r17096;
	mov.u32 	%r17538, %r17096;
	mov.u32 	%r17539, %r17096;
	mov.u32 	%r17540, %r17096;
	mov.u32 	%r17541, %r17096;
	mov.u32 	%r17542, %r17096;
	mov.u32 	%r17543, %r17096;
	mov.u32 	%r17544, %r17096;
	mov.u32 	%r17545, %r17096;
	mov.u32 	%r17546, %r17096;
	mov.u32 	%r17547, %r17096;
	mov.u32 	%r17548, %r17096;
	mov.u32 	%r17549, %r17096;
	mov.u32 	%r17550, %r17096;
	mov.u32 	%r17551, %r17096;
	mov.u32 	%r17552, %r17096;
	mov.u32 	%r17553, %r17096;
	mov.u32 	%r17554, %r17096;
	mov.u32 	%r17555, %r17096;
	mov.u32 	%r17556, %r17096;
	mov.u32 	%r17557, %r17096;
	mov.u32 	%r17558, %r17096;
	mov.u32 	%r17559, %r17096;
	mov.u32 	%r17560, %r17096;
	mov.u32 	%r17561, %r17096;
	mov.u32 	%r17562, %r17096;
	mov.u32 	%r17563, %r17096;
	mov.u32 	%r17564, %r17096;
	mov.u32 	%r17565, %r17096;
	mov.u32 	%r17566, %r17096;
	mov.u32 	%r17567, %r17096;
	mov.u32 	%r17568, %r17096;
	mov.u32 	%r17569, %r17096;
	mov.u32 	%r17570, %r17096;
	mov.u32 	%r17571, %r17096;
	mov.u32 	%r17572, %r17096;
	mov.u32 	%r17573, %r17096;
	mov.u32 	%r17574, %r17096;
	mov.u32 	%r17575, %r17096;
	mov.u32 	%r17576, %r17096;
	mov.u32 	%r17577, %r17096;
	mov.u32 	%r17578, %r17096;
	mov.u32 	%r17579, %r17096;
	mov.u32 	%r17580, %r17096;
	mov.u32 	%r17581, %r17096;
	mov.u32 	%r17582, %r17096;
	mov.u32 	%r17583, %r17096;
	mov.u32 	%r17584, %r17096;
	mov.u32 	%r17585, %r17096;
	mov.u32 	%r17586, %r17096;
	mov.u32 	%r17587, %r17096;
	mov.u32 	%r17588, %r17096;
	mov.u32 	%r17589, %r17096;
	mov.u32 	%r17590, %r17096;
	mov.u32 	%r17591, %r17096;
	mov.u32 	%r17592, %r17096;
	mov.u32 	%r17593, %r17096;
	mov.u32 	%r17594, %r17096;
	mov.u32 	%r17595, %r17096;
	mov.u32 	%r17596, %r17096;
	mov.u32 	%r17597, %r17096;
	mov.u32 	%r17598, %r17096;
	mov.u32 	%r17599, %r17096;
	mov.u32 	%r17600, %r17096;
	mov.u32 	%r17601, %r17096;
	mov.u32 	%r17602, %r17096;
	mov.u32 	%r17603, %r17096;
	mov.u32 	%r17604, %r17096;
	mov.u32 	%r17605, %r17096;
	mov.u32 	%r17606, %r17096;
	mov.u32 	%r17607, %r17096;
	mov.u32 	%r17608, %r17096;
	mov.u32 	%r17609, %r17096;
	mov.u32 	%r17610, %r17096;
	mov.u32 	%r17611, %r17096;
	mov.u32 	%r17612, %r17096;
	mov.u32 	%r17613, %r17096;
	mov.u32 	%r17614, %r17096;
	mov.u32 	%r17615, %r17096;
	mov.u32 	%r17616, %r17096;
	mov.u32 	%r17617, %r17096;
	mov.u32 	%r17618, %r17096;
	mov.u32 	%r17619, %r17096;
	mov.u32 	%r17620, %r17096;
	mov.u32 	%r17621, %r17096;
	mov.u32 	%r17622, %r17096;
	mov.u32 	%r17623, %r17096;
	mov.u32 	%r17624, %r17096;
	mov.u32 	%r17625, %r17096;
	mov.u32 	%r17626, %r17096;
	mov.u32 	%r17627, %r17096;
	mov.u32 	%r17628, %r17096;
	mov.u32 	%r17629, %r17096;
	mov.u32 	%r17630, %r17096;
	mov.u32 	%r17631, %r17096;
	mov.u32 	%r17632, %r17096;
	mov.u32 	%r17633, %r17096;
	mov.u32 	%r17634, %r17096;
	mov.u32 	%r17635, %r17096;
	mov.u32 	%r17636, %r17096;
	mov.u32 	%r17637, %r17096;
	mov.u32 	%r17638, %r17096;
	mov.u32 	%r17639, %r17096;
	mov.u32 	%r17640, %r17096;
	mov.u32 	%r17641, %r17096;
	mov.u32 	%r17642, %r17096;
	mov.u32 	%r17643, %r17096;
	mov.u32 	%r17644, %r17096;
	mov.u32 	%r17645, %r17096;
	mov.u32 	%r17646, %r17096;
	mov.u32 	%r17647, %r17096;
	mov.u32 	%r17648, %r17096;
	mov.u32 	%r17649, %r17096;
	mov.u32 	%r17650, %r17096;
	mov.u32 	%r17651, %r17096;
	mov.u32 	%r17652, %r17096;
	mov.u32 	%r17653, %r17096;
	mov.u32 	%r17654, %r17096;
	mov.u32 	%r17655, %r17096;
	mov.u32 	%r17656, %r17096;
	mov.u32 	%r17657, %r17096;
	mov.u32 	%r17658, %r17096;
	mov.u32 	%r17659, %r17096;
	mov.u32 	%r17660, %r17096;
	mov.u32 	%r17661, %r17096;
	mov.u32 	%r17662, %r17096;
	mov.u32 	%r17663, %r17096;
	mov.u32 	%r17664, %r17096;
	mov.u32 	%r17665, %r17096;
	mov.u32 	%r17666, %r17096;
	mov.u32 	%r17667, %r17096;
	mov.u32 	%r17668, %r17096;
	mov.u32 	%r17669, %r17096;
	mov.u32 	%r17670, %r17096;
	mov.u32 	%r17671, %r17096;
	mov.u32 	%r17672, %r17096;
	mov.u32 	%r17673, %r17096;
	mov.u32 	%r17674, %r17096;
	mov.u32 	%r17675, %r17096;
	mov.u32 	%r17676, %r17096;
	mov.u32 	%r17677, %r17096;
	mov.u32 	%r17678, %r17096;
	mov.u32 	%r17679, %r17096;
	mov.u32 	%r17680, %r17096;
	mov.u32 	%r17681, %r17096;
	mov.u32 	%r17682, %r17096;
	mov.u32 	%r17683, %r17096;
	mov.u32 	%r17684, %r17096;
	mov.u32 	%r17685, %r17096;
	mov.u32 	%r17686, %r17096;
	mov.u32 	%r17687, %r17096;
	mov.u32 	%r17688, %r17096;
	mov.u32 	%r17689, %r17096;
	mov.u32 	%r17690, %r17096;
	mov.u32 	%r17691, %r17096;
	mov.u32 	%r17692, %r17096;
	mov.u32 	%r17693, %r17096;
	mov.u32 	%r17694, %r17096;
	mov.u32 	%r17695, %r17096;
	mov.u32 	%r17696, %r17096;
	mov.u32 	%r17697, %r17096;
	mov.u32 	%r17698, %r17096;
	mov.u32 	%r17699, %r17096;
	mov.u32 	%r17700, %r17096;
	mov.u32 	%r17701, %r17096;
	mov.u32 	%r17702, %r17096;
	mov.u32 	%r17703, %r17096;
	mov.u32 	%r17704, %r17096;
	mov.u32 	%r17705, %r17096;
	mov.u32 	%r17706, %r17096;
	mov.u32 	%r17707, %r17096;
	mov.u32 	%r17708, %r17096;
	mov.u32 	%r17709, %r17096;
	mov.u32 	%r17710, %r17096;
	mov.u32 	%r17711, %r17096;
	mov.u32 	%r17712, %r17096;
	mov.u32 	%r17713, %r17096;
	mov.u32 	%r17714, %r17096;
	mov.u32 	%r17715, %r17096;
	mov.u32 	%r17716, %r17096;
	mov.u32 	%r17717, %r17096;
	mov.u32 	%r17718, %r17096;
	mov.u32 	%r17719, %r17096;
	mov.u32 	%r17720, %r17096;
	mov.u32 	%r17721, %r17096;
	mov.u32 	%r17722, %r17096;
	mov.u32 	%r17723, %r17096;
	mov.u32 	%r17724, %r17096;
	mov.u32 	%r17725, %r17096;
	mov.u32 	%r17726, %r17096;
	mov.u32 	%r17727, %r17096;
	mov.u32 	%r17728, %r17096;
	mov.u32 	%r17729, %r17096;
	mov.u32 	%r17730, %r17096;
	mov.u32 	%r17731, %r17096;
	mov.u32 	%r17732, %r17096;
	mov.u32 	%r17733, %r17096;
	mov.u32 	%r17734, %r17096;
	mov.u32 	%r17735, %r17096;
	mov.u32 	%r17736, %r17096;
	mov.u32 	%r17737, %r17096;
	mov.u32 	%r17738, %r17096;
	mov.u32 	%r17739, %r17096;
	mov.u32 	%r17740, %r17096;
	mov.u32 	%r17741, %r17096;
	mov.u32 	%r17742, %r17096;
	mov.u32 	%r17743, %r17096;
	mov.u32 	%r17744, %r17096;
	mov.u32 	%r17745, %r17096;
	mov.u32 	%r17746, %r17096;
	mov.u32 	%r17747, %r17096;
	mov.u32 	%r17748, %r17096;
	mov.u32 	%r17749, %r17096;
	mov.u32 	%r17750, %r17096;
	mov.u32 	%r17751, %r17096;
	mov.u32 	%r17752, %r17096;
	mov.u32 	%r17753, %r17096;
	mov.u32 	%r17754, %r17096;
	mov.u32 	%r17755, %r17096;
	mov.u32 	%r17756, %r17096;
	mov.u32 	%r17757, %r17096;
	mov.u32 	%r17758, %r17096;
	mov.u32 	%r17759, %r17096;
	mov.u32 	%r17760, %r17096;
	mov.u32 	%r17761, %r17096;
	mov.u32 	%r17762, %r17096;
	mov.u32 	%r17763, %r17096;
	mov.u32 	%r17764, %r17096;
	mov.u32 	%r17765, %r17096;
	mov.u32 	%r17766, %r17096;
	mov.u32 	%r17767, %r17096;
	mov.u32 	%r17768, %r17096;
	mov.u32 	%r17769, %r17096;
	mov.u32 	%r17770, %r17096;
	mov.u32 	%r17771, %r17096;
	mov.u32 	%r17772, %r17096;
	mov.u32 	%r17773, %r17096;
	mov.u32 	%r17774, %r17096;
	mov.u32 	%r17775, %r17096;
	mov.u32 	%r17776, %r17096;
	mov.u32 	%r17777, %r17096;
	mov.u32 	%r17778, %r17096;
	mov.u32 	%r17779, %r17096;
	mov.u32 	%r17780, %r17096;
	mov.u32 	%r17781, %r17096;
	mov.u32 	%r17782, %r17096;
	mov.u32 	%r17783, %r17096;
	mov.u32 	%r17784, %r17096;
	mov.u32 	%r17785, %r17096;
	mov.u32 	%r17786, %r17096;
	mov.u32 	%r17787, %r17096;
	mov.u32 	%r17788, %r17096;
	mov.u32 	%r17789, %r17096;
	mov.u32 	%r17790, %r17096;
	mov.u32 	%r17791, %r17096;
	mov.u32 	%r17792, %r17096;
	mov.u32 	%r17793, %r17096;
	mov.u32 	%r17794, %r17096;
	mov.u32 	%r17795, %r17096;
	mov.u32 	%r17796, %r17096;
	mov.u32 	%r17797, %r17096;
	mov.u32 	%r17798, %r17096;
	mov.u32 	%r17799, %r17096;
	mov.u32 	%r17800, %r17096;
	mov.u32 	%r17801, %r17096;
	mov.u32 	%r17802, %r17096;
	mov.u32 	%r17803, %r17096;
	mov.u32 	%r17804, %r17096;
	mov.u32 	%r17805, %r17096;
	mov.u32 	%r17806, %r17096;
	mov.u32 	%r17807, %r17096;
	mov.u32 	%r17808, %r17096;
	mov.u32 	%r17809, %r17096;
	mov.u32 	%r17810, %r17096;
	mov.u32 	%r17811, %r17096;
	mov.u32 	%r17812, %r17096;
	mov.u32 	%r17813, %r17096;
	mov.u32 	%r17814, %r17096;
	mov.u32 	%r17815, %r17096;
	mov.u32 	%r17816, %r17096;
	mov.u32 	%r17817, %r17096;
	mov.u32 	%r17818, %r17096;
	mov.u32 	%r17819, %r17096;
	mov.u32 	%r17820, %r17096;
	mov.u32 	%r17821, %r17096;
	mov.u32 	%r17822, %r17096;
	mov.u32 	%r17823, %r17096;
	mov.u32 	%r17824, %r17096;
	mov.u32 	%r17825, %r17096;
	mov.u32 	%r17826, %r17096;
	mov.u32 	%r17827, %r17096;
	mov.u32 	%r17828, %r17096;
	mov.u32 	%r17829, %r17096;
	mov.u32 	%r17830, %r17096;
	mov.u32 	%r17831, %r17096;
	mov.u32 	%r17832, %r17096;
	mov.u32 	%r17833, %r17096;
	mov.u32 	%r17834, %r17096;
	mov.u32 	%r17835, %r17096;
	mov.u32 	%r17836, %r17096;
	mov.u32 	%r17837, %r17096;
	mov.u32 	%r17838, %r17096;
	mov.u32 	%r17839, %r17096;
	mov.u32 	%r17840, %r17096;
	mov.u32 	%r17841, %r17096;
	mov.u32 	%r17842, %r17096;
	mov.u32 	%r17843, %r17096;
	mov.u32 	%r17844, %r17096;
	mov.u32 	%r17845, %r17096;
	mov.u32 	%r17846, %r17096;
	mov.u32 	%r17847, %r17096;
	mov.u32 	%r17848, %r17096;
	mov.u32 	%r17849, %r17096;
	mov.u32 	%r17850, %r17096;
	mov.u32 	%r17851, %r17096;
	mov.u32 	%r17852, %r17096;
	mov.u32 	%r17853, %r17096;
	mov.u32 	%r17854, %r17096;
	mov.u32 	%r17855, %r17096;
	mov.u32 	%r17856, %r17096;
	mov.u32 	%r17857, %r17096;
	mov.u32 	%r17858, %r17096;
	mov.u32 	%r17859, %r17096;
	mov.u32 	%r17860, %r17096;
	mov.u32 	%r17861, %r17096;
	mov.u32 	%r17862, %r17096;
	mov.u32 	%r17863, %r17096;
	mov.u32 	%r17864, %r17096;
	mov.u32 	%r17865, %r17096;
	mov.u32 	%r17866, %r17096;
	mov.u32 	%r17867, %r17096;
	mov.u32 	%r17868, %r17096;
	mov.u32 	%r17869, %r17096;
	mov.u32 	%r17870, %r17096;
	mov.u32 	%r17871, %r17096;
	mov.u32 	%r17872, %r17096;
	mov.u32 	%r17873, %r17096;
	mov.u32 	%r17874, %r17096;
	mov.u32 	%r17875, %r17096;
	mov.u32 	%r17876, %r17096;
	mov.u32 	%r17877, %r17096;
	mov.u32 	%r17878, %r17096;
	mov.u32 	%r17879, %r17096;
	mov.u32 	%r17880, %r17096;
	mov.u32 	%r17881, %r17096;
	mov.u32 	%r17882, %r17096;
	mov.u32 	%r17883, %r17096;
	mov.u32 	%r17884, %r17096;
	mov.u32 	%r17885, %r17096;
	mov.u32 	%r17886, %r17096;
	mov.u32 	%r17887, %r17096;
	mov.u32 	%r17888, %r17096;
	mov.u32 	%r17889, %r17096;
	mov.u32 	%r17890, %r17096;
	mov.u32 	%r17891, %r17096;
	mov.u32 	%r17892, %r17096;
	mov.u32 	%r17893, %r17096;
	mov.u32 	%r17894, %r17096;
	mov.u32 	%r17895, %r17096;
	mov.u32 	%r17896, %r17096;
	mov.u32 	%r17897, %r17096;
	mov.u32 	%r17898, %r17096;
	mov.u32 	%r17899, %r17096;
	mov.u32 	%r17900, %r17096;
	mov.u32 	%r17901, %r17096;
	mov.u32 	%r17902, %r17096;
	mov.u32 	%r17903, %r17096;
	mov.u32 	%r17904, %r17096;
	mov.u32 	%r17905, %r17096;
	mov.u32 	%r17906, %r17096;
	mov.u32 	%r17907, %r17096;
	mov.u32 	%r17908, %r17096;
	mov.u32 	%r17909, %r17096;
	mov.u32 	%r17910, %r17096;
	mov.u32 	%r17911, %r17096;
	mov.u32 	%r17912, %r17096;
	mov.u32 	%r17913, %r17096;
	mov.u32 	%r17914, %r17096;
	mov.u32 	%r17915, %r17096;
	mov.u32 	%r17916, %r17096;
	mov.u32 	%r17917, %r17096;
	mov.u32 	%r17918, %r17096;
	mov.u32 	%r17919, %r17096;
	mov.u32 	%r17920, %r17096;
	mov.u32 	%r17921, %r17096;
	mov.u32 	%r17922, %r17096;
	mov.u32 	%r17923, %r17096;
	mov.u32 	%r17924, %r17096;
	mov.u32 	%r17925, %r17096;
	mov.u32 	%r17926, %r17096;
	mov.u32 	%r17927, %r17096;
	mov.u32 	%r17928, %r17096;
	mov.u32 	%r17929, %r17096;
	mov.u32 	%r17930, %r17096;
	mov.u32 	%r17931, %r17096;
	mov.u32 	%r17932, %r17096;
	mov.u32 	%r17933, %r17096;
	mov.u32 	%r17934, %r17096;
	mov.u32 	%r17935, %r17096;
	mov.u32 	%r17936, %r17096;
	mov.u32 	%r17937, %r17096;
	mov.u32 	%r17938, %r17096;
	mov.u32 	%r17939, %r17096;
	mov.u32 	%r17940, %r17096;
	mov.u32 	%r17941, %r17096;
	mov.u32 	%r17942, %r17096;
	mov.u32 	%r17943, %r17096;
	mov.u32 	%r17944, %r17096;
	mov.u32 	%r17945, %r17096;
	mov.u32 	%r17946, %r17096;
	mov.u32 	%r17947, %r17096;
	mov.u32 	%r17948, %r17096;
	mov.u32 	%r17949, %r17096;
	mov.u32 	%r17950, %r17096;
	mov.u32 	%r17951, %r17096;
	mov.u32 	%r17952, %r17096;
	mov.u32 	%r17953, %r17096;
	mov.u32 	%r17954, %r17096;
	mov.u32 	%r17955, %r17096;
	mov.u32 	%r17956, %r17096;
	mov.u32 	%r17957, %r17096;
	mov.u32 	%r17958, %r17096;
	mov.u32 	%r17959, %r17096;
	mov.u32 	%r17960, %r17096;
	mov.u32 	%r17961, %r17096;
	mov.u32 	%r17962, %r17096;
	mov.u32 	%r17963, %r17096;
	mov.u32 	%r17964, %r17096;
	mov.u32 	%r17965, %r17096;
	mov.u32 	%r17966, %r17096;
	mov.u32 	%r17967, %r17096;
	mov.u32 	%r17968, %r17096;
	mov.u32 	%r17969, %r17096;
	mov.u32 	%r17970, %r17096;
	mov.u32 	%r17971, %r17096;
	mov.u32 	%r17972, %r17096;
	mov.u32 	%r17973, %r17096;
	mov.u32 	%r17974, %r17096;
	mov.u32 	%r17975, %r17096;
	mov.u32 	%r17976, %r17096;
	mov.u32 	%r17977, %r17096;
	mov.u32 	%r17978, %r17096;
	mov.u32 	%r17979, %r17096;
	mov.u32 	%r17980, %r17096;
	mov.u32 	%r17981, %r17096;
	mov.u32 	%r17982, %r17096;
	mov.u32 	%r17983, %r17096;
	mov.u32 	%r17984, %r17096;
	mov.u32 	%r17985, %r17096;
	mov.u32 	%r17986, %r17096;
	mov.u32 	%r17987, %r17096;
	mov.u32 	%r17988, %r17096;
	mov.u32 	%r17989, %r17096;
	mov.u32 	%r17990, %r17096;
	mov.u32 	%r17991, %r17096;
	mov.u32 	%r17992, %r17096;
	mov.u32 	%r17993, %r17096;
	mov.u32 	%r17994, %r17096;
	mov.u32 	%r17995, %r17096;
	mov.u32 	%r17996, %r17096;
	mov.u32 	%r17997, %r17096;
	mov.u32 	%r17998, %r17096;
	mov.u32 	%r17999, %r17096;
	mov.u32 	%r18000, %r17096;
	mov.u32 	%r18001, %r17096;
	mov.u32 	%r18002, %r17096;
	mov.u32 	%r18003, %r17096;
	mov.u32 	%r18004, %r17096;
	mov.u32 	%r18005, %r17096;
	mov.u32 	%r18006, %r17096;
	mov.u32 	%r18007, %r17096;
	mov.u32 	%r18008, %r17096;
	mov.u32 	%r18009, %r17096;
	mov.u32 	%r18010, %r17096;
	mov.u32 	%r18011, %r17096;
	mov.u32 	%r18012, %r17096;
	mov.u32 	%r18013, %r17096;
	mov.u32 	%r18014, %r17096;
	mov.u32 	%r18015, %r17096;
	mov.u32 	%r18016, %r17096;
	mov.u32 	%r18017, %r17096;
	mov.u32 	%r18018, %r17096;
	mov.u32 	%r18019, %r17096;
	mov.u32 	%r18020, %r17096;
	mov.u32 	%r18021, %r17096;
	mov.u32 	%r18022, %r17096;
	mov.u32 	%r18023, %r17096;
	mov.u32 	%r18024, %r17096;
	mov.u32 	%r18025, %r17096;
	mov.u32 	%r18026, %r17096;
	mov.u32 	%r18027, %r17096;
	mov.u32 	%r18028, %r17096;
	mov.u32 	%r18029, %r17096;
	mov.u32 	%r18030, %r17096;
	mov.u32 	%r18031, %r17096;
	mov.u32 	%r18032, %r17096;
	mov.u32 	%r18033, %r17096;
	mov.u32 	%r18034, %r17096;
	mov.u32 	%r18035, %r17096;
	mov.u32 	%r18036, %r17096;
	mov.u32 	%r18037, %r17096;
	mov.u32 	%r18038, %r17096;
	mov.u32 	%r18039, %r17096;
	mov.u32 	%r18040, %r17096;
	mov.u32 	%r18041, %r17096;
	mov.u32 	%r18042, %r17096;
	mov.u32 	%r18043, %r17096;
	mov.u32 	%r18044, %r17096;
	mov.u32 	%r18045, %r17096;
	mov.u32 	%r18046, %r17096;
	mov.u32 	%r18047, %r17096;
	mov.u32 	%r18048, %r17096;
	mov.u32 	%r18049, %r17096;
	mov.u32 	%r18050, %r17096;
	mov.u32 	%r18051, %r17096;
	mov.u32 	%r18052, %r17096;
	mov.u32 	%r18053, %r17096;
	mov.u32 	%r18054, %r17096;
	mov.u32 	%r18055, %r17096;
	mov.u32 	%r18056, %r17096;
	mov.u32 	%r18057, %r17096;
	mov.u32 	%r18058, %r17096;
	mov.u32 	%r18059, %r17096;
	mov.u32 	%r18060, %r17096;
	mov.u32 	%r18061, %r17096;
	mov.u32 	%r18062, %r17096;
	mov.u32 	%r18063, %r17096;
	mov.u32 	%r18064, %r17096;
	mov.u32 	%r18065, %r17096;
	mov.u32 	%r18066, %r17096;
	mov.u32 	%r18067, %r17096;
	mov.u32 	%r18068, %r17096;
	mov.u32 	%r18069, %r17096;
	mov.u32 	%r18070, %r17096;
	mov.u32 	%r18071, %r17096;
	mov.u32 	%r18072, %r17096;
	mov.u32 	%r18073, %r17096;
	mov.u32 	%r18074, %r17096;
	mov.u32 	%r18075, %r17096;
	mov.u32 	%r18076, %r17096;
	mov.u32 	%r18077, %r17096;
	mov.u32 	%r18078, %r17096;
	mov.u32 	%r18079, %r17096;
	mov.u32 	%r18080, %r17096;
	mov.u32 	%r18081, %r17096;
	mov.u32 	%r18082, %r17096;
	mov.u32 	%r18083, %r17096;
	mov.u32 	%r18084, %r17096;
	mov.u32 	%r18085, %r17096;
	mov.u32 	%r18086, %r17096;
	mov.u32 	%r18087, %r17096;
	mov.u32 	%r18088, %r17096;
	mov.u32 	%r18089, %r17096;
	mov.u32 	%r18090, %r17096;
	mov.u32 	%r18091, %r17096;
	mov.u32 	%r18092, %r17096;
	mov.u32 	%r18093, %r17096;
	mov.u32 	%r18094, %r17096;
	mov.u32 	%r18095, %r17096;
	mov.u32 	%r18096, %r17096;
	mov.u32 	%r18097, %r17096;
	mov.u32 	%r18098, %r17096;
	mov.u32 	%r18099, %r17096;
	mov.u32 	%r18100, %r17096;
	mov.u32 	%r18101, %r17096;
	mov.u32 	%r18102, %r17096;
	mov.u32 	%r18103, %r17096;
	mov.u32 	%r18104, %r17096;
	mov.u32 	%r18105, %r17096;
	mov.u32 	%r18106, %r17096;
	mov.u32 	%r18107, %r17096;
	mov.u32 	%r18108, %r17096;
	mov.u32 	%r18109, %r17096;
	mov.u32 	%r18110, %r17096;
	mov.u32 	%r18111, %r17096;
	mov.u32 	%r18112, %r17096;
	mov.u32 	%r18113, %r17096;
	mov.u32 	%r18114, %r17096;
	mov.u32 	%r18115, %r17096;
	mov.u32 	%r18116, %r17096;
	mov.u32 	%r18117, %r17096;
	mov.u32 	%r18118, %r17096;
	mov.u32 	%r18119, %r17096;
	mov.u32 	%r18120, %r17096;
	mov.u32 	%r18121, %r17096;
	mov.u32 	%r18122, %r17096;
	mov.u32 	%r18123, %r17096;
	mov.u32 	%r18124, %r17096;
	mov.u32 	%r18125, %r17096;
	mov.u32 	%r18126, %r17096;
	mov.u32 	%r18127, %r17096;
	mov.u32 	%r18128, %r17096;
	mov.u32 	%r18129, %r17096;
	mov.u32 	%r18130, %r17096;
	mov.u32 	%r18131, %r17096;
	mov.u32 	%r18132, %r17096;
	mov.u32 	%r18133, %r17096;
	mov.u32 	%r18134, %r17096;
	mov.u32 	%r18135, %r17096;
	mov.u32 	%r18136, %r17096;
	mov.u32 	%r18137, %r17096;
	mov.u32 	%r18138, %r17096;
	mov.u32 	%r18139, %r17096;
	mov.u32 	%r18140, %r17096;
	mov.u32 	%r18141, %r17096;
	mov.u32 	%r18142, %r17096;
	mov.u32 	%r18143, %r17096;
	mov.u32 	%r18144, %r17096;
	mov.u32 	%r18145, %r17096;
	mov.u32 	%r18146, %r17096;
	mov.u32 	%r18147, %r17096;
	mov.u32 	%r18148, %r17096;
	mov.u32 	%r18149, %r17096;
	mov.u32 	%r18150, %r17096;
	mov.u32 	%r18151, %r17096;
	mov.u32 	%r18152, %r17096;
	mov.u32 	%r18153, %r17096;
	mov.u32 	%r18154, %r17096;
	mov.u32 	%r18155, %r17096;
	mov.u32 	%r18156, %r17096;
	mov.u32 	%r18157, %r17096;
	mov.u32 	%r18158, %r17096;
	mov.u32 	%r18159, %r17096;
	mov.u32 	%r18160, %r17096;
	mov.u32 	%r18161, %r17096;
	mov.u32 	%r18162, %r17096;
	mov.u32 	%r18163, %r17096;
	mov.u32 	%r18164, %r17096;
	mov.u32 	%r18165, %r17096;
	mov.u32 	%r18166, %r17096;
	mov.u32 	%r18167, %r17096;
	mov.u32 	%r18168, %r17096;
	mov.u32 	%r18169, %r17096;
	mov.u32 	%r18170, %r17096;
	mov.u32 	%r18171, %r17096;
	mov.u32 	%r18172, %r17096;
	mov.u32 	%r18173, %r17096;
	mov.u32 	%r18174, %r17096;
	mov.u32 	%r18175, %r17096;
	mov.u32 	%r18176, %r17096;
	mov.u32 	%r18177, %r17096;
	mov.u32 	%r18178, %r17096;
	mov.u32 	%r18179, %r17096;
	mov.u32 	%r18180, %r17096;
	mov.u32 	%r18181, %r17096;
	mov.u32 	%r18182, %r17096;
	mov.u32 	%r18183, %r17096;
	mov.u32 	%r18184, %r17096;
	mov.u32 	%r18185, %r17096;
	mov.u32 	%r18186, %r17096;
	mov.u32 	%r18187, %r17096;
	mov.u32 	%r18188, %r17096;
	mov.u32 	%r18189, %r17096;
	mov.u32 	%r18190, %r17096;
	mov.u32 	%r18191, %r17096;
	mov.u32 	%r18192, %r17096;
	mov.u32 	%r18193, %r17096;
	mov.u32 	%r18194, %r17096;
	mov.u32 	%r18195, %r17096;
	mov.u32 	%r18196, %r17096;
	mov.u32 	%r18197, %r17096;
	mov.u32 	%r18198, %r17096;
	mov.u32 	%r18199, %r17096;
	mov.u32 	%r18200, %r17096;
	mov.u32 	%r18201, %r17096;
	mov.u32 	%r18202, %r17096;
	mov.u32 	%r18203, %r17096;
	mov.u32 	%r18204, %r17096;
	mov.u32 	%r18205, %r17096;
	mov.u32 	%r18206, %r17096;
	mov.u32 	%r18207, %r17096;
	mov.u32 	%r18208, %r17096;
	mov.u32 	%r18209, %r17096;
	mov.u32 	%r18210, %r17096;
	mov.u32 	%r18211, %r17096;
	mov.u32 	%r18212, %r17096;
	mov.u32 	%r18213, %r17096;
	mov.u32 	%r18214, %r17096;
	mov.u32 	%r18215, %r17096;
	mov.u32 	%r18216, %r17096;
	mov.u32 	%r18217, %r17096;
	mov.u32 	%r18218, %r17096;
	mov.u32 	%r18219, %r17096;
	mov.u32 	%r18220, %r17096;
	mov.u32 	%r18221, %r17096;
	mov.u32 	%r18222, %r17096;
	mov.u32 	%r18223, %r17096;
	mov.u32 	%r18224, %r17096;
	mov.u32 	%r18225, %r17096;
	mov.u32 	%r18226, %r17096;
	mov.u32 	%r18227, %r17096;
	mov.u32 	%r18228, %r17096;
	mov.u32 	%r18229, %r17096;
	mov.u32 	%r18230, %r17096;
	mov.u32 	%r18231, %r17096;
	mov.u32 	%r18232, %r17096;
	mov.u32 	%r18233, %r17096;
	mov.u32 	%r18234, %r17096;
	mov.u32 	%r18235, %r17096;
	mov.u32 	%r18236, %r17096;
	mov.u32 	%r18237, %r17096;
	mov.u32 	%r18238, %r17096;
	mov.u32 	%r18239, %r17096;
	mov.u32 	%r18240, %r17096;
	mov.u32 	%r18241, %r17096;
	mov.u32 	%r18242, %r17096;
	mov.u32 	%r18243, %r17096;
	mov.u32 	%r18244, %r17096;
	mov.u32 	%r18245, %r17096;
	mov.u32 	%r18246, %r17096;
	mov.u32 	%r18247, %r17096;
	mov.u32 	%r18248, %r17096;
	mov.u32 	%r18249, %r17096;
	mov.u32 	%r18250, %r17096;
	mov.u32 	%r18251, %r17096;
	mov.u32 	%r18252, %r17096;
	mov.u32 	%r18253, %r17096;
	mov.u32 	%r18254, %r17096;
	mov.u32 	%r18255, %r17096;
	mov.u32 	%r18256, %r17096;
	mov.u32 	%r18257, %r17096;
	mov.u32 	%r18258, %r17096;
	mov.u32 	%r18259, %r17096;
	mov.u32 	%r18260, %r17096;
	mov.u32 	%r18261, %r17096;
	mov.u32 	%r18262, %r17096;
	mov.u32 	%r18263, %r17096;
	mov.u32 	%r18264, %r17096;
	mov.u32 	%r18265, %r17096;
	mov.u32 	%r18266, %r17096;
	mov.u32 	%r18267, %r17096;
	mov.u32 	%r18268, %r17096;
	mov.u32 	%r18269, %r17096;
	mov.u32 	%r18270, %r17096;
	mov.u32 	%r18271, %r17096;
	mov.u32 	%r18272, %r17096;
	mov.u32 	%r18273, %r17096;
	mov.u32 	%r18274, %r17096;
	mov.u32 	%r18275, %r17096;
	mov.u32 	%r18276, %r17096;
	mov.u32 	%r18277, %r17096;
	mov.u32 	%r18278, %r17096;
	mov.u32 	%r18279, %r17096;
	mov.u32 	%r18280, %r17096;
	mov.u32 	%r18281, %r17096;
	mov.u32 	%r18282, %r17096;
	mov.u32 	%r18283, %r17096;
	mov.u32 	%r18284, %r17096;
	mov.u32 	%r18285, %r17096;
	mov.u32 	%r18286, %r17096;
	mov.u32 	%r18287, %r17096;
	mov.u32 	%r18288, %r17096;
	mov.u32 	%r18289, %r17096;
	mov.u32 	%r18290, %r17096;
	mov.u32 	%r18291, %r17096;
	mov.u32 	%r18292, %r17096;
	mov.u32 	%r18293, %r17096;
	mov.u32 	%r18294, %r17096;
	mov.u32 	%r18295, %r17096;
	mov.u32 	%r18296, %r17096;
	mov.u32 	%r18297, %r17096;
	mov.u32 	%r18298, %r17096;
	mov.u32 	%r18299, %r17096;
	mov.u32 	%r18300, %r17096;
	mov.u32 	%r18301, %r17096;
	mov.u32 	%r18302, %r17096;
	mov.u32 	%r18303, %r17096;
	mov.u32 	%r18304, %r17096;
	mov.u32 	%r18305, %r17096;
	mov.u32 	%r18306, %r17096;
	mov.u32 	%r18307, %r17096;
	mov.u32 	%r18308, %r17096;
	mov.u32 	%r18309, %r17096;
	mov.u32 	%r18310, %r17096;
	mov.u32 	%r18311, %r17096;
	mov.u32 	%r18312, %r17096;
	mov.u32 	%r18313, %r17096;
	mov.u32 	%r18314, %r17096;
	mov.u32 	%r18315, %r17096;
	mov.u32 	%r18316, %r17096;
	mov.u32 	%r18317, %r17096;
	mov.u32 	%r18318, %r17096;
	mov.u32 	%r18319, %r17096;
	mov.u32 	%r18320, %r17096;
	mov.u32 	%r18321, %r17096;
	mov.u32 	%r18322, %r17096;
	mov.u32 	%r18323, %r17096;
	mov.u32 	%r18324, %r17096;
	mov.u32 	%r18325, %r17096;
	mov.u32 	%r18326, %r17096;
	mov.u32 	%r18327, %r17096;
	mov.u32 	%r18328, %r17096;
	mov.u32 	%r18329, %r17096;
	mov.u32 	%r18330, %r17096;
	mov.u32 	%r18331, %r17096;
	mov.u32 	%r18332, %r17096;
	mov.u32 	%r18333, %r17096;
	mov.u32 	%r18334, %r17096;
	mov.u32 	%r18335, %r17096;
	mov.u32 	%r18336, %r17096;
	mov.u32 	%r18337, %r17096;
	mov.u32 	%r18338, %r17096;
	mov.u32 	%r18339, %r17096;
	mov.u32 	%r18340, %r17096;
	mov.u32 	%r18341, %r17096;
	mov.u32 	%r18342, %r17096;
	mov.u32 	%r18343, %r17096;
	mov.u32 	%r18344, %r17096;
	mov.u32 	%r18345, %r17096;
	mov.u32 	%r18346, %r17096;
	mov.u32 	%r18347, %r17096;
	mov.u32 	%r18348, %r17096;
	mov.u32 	%r18349, %r17096;
	mov.u32 	%r18350, %r17096;
	mov.u32 	%r18351, %r17096;
	mov.u32 	%r18352, %r17096;
	mov.u32 	%r18353, %r17096;
	mov.u32 	%r18354, %r17096;
	mov.u32 	%r18355, %r17096;
	mov.u32 	%r18356, %r17096;
	mov.u32 	%r18357, %r17096;
	mov.u32 	%r18358, %r17096;
	mov.u32 	%r18359, %r17096;
	mov.u32 	%r18360, %r17096;
	mov.u32 	%r18361, %r17096;
	mov.u32 	%r18362, %r17096;
	mov.u32 	%r18363, %r17096;
	mov.u32 	%r18364, %r17096;
	mov.u32 	%r18365, %r17096;
	mov.u32 	%r18366, %r17096;
	mov.u32 	%r18367, %r17096;
	mov.u32 	%r18368, %r17096;
	mov.u32 	%r18369, %r17096;
	mov.u32 	%r18370, %r17096;
	mov.u32 	%r18371, %r17096;
	mov.u32 	%r18372, %r17096;
	mov.u32 	%r18373, %r17096;
	mov.u32 	%r18374, %r17096;
	mov.u32 	%r18375, %r17096;
	mov.u32 	%r18376, %r17096;
	mov.u32 	%r18377, %r17096;
	mov.u32 	%r18378, %r17096;
	mov.u32 	%r18379, %r17096;
	mov.u32 	%r18380, %r17096;
	mov.u32 	%r18381, %r17096;
	mov.u32 	%r18382, %r17096;
	mov.u32 	%r18383, %r17096;
	mov.u32 	%r18384, %r17096;
	mov.u32 	%r18385, %r17096;
	mov.u32 	%r18386, %r17096;
	mov.u32 	%r18387, %r17096;
	mov.u32 	%r18388, %r17096;
	mov.u32 	%r18389, %r17096;
	mov.u32 	%r18390, %r17096;
	mov.u32 	%r18391, %r17096;
	mov.u32 	%r18392, %r17096;
	mov.u32 	%r18393, %r17096;
	mov.u32 	%r18394, %r17096;
	mov.u32 	%r18395, %r17096;
	mov.u32 	%r18396, %r17096;
	mov.u32 	%r18397, %r17096;
	mov.u32 	%r18398, %r17096;
	mov.u32 	%r18399, %r17096;
	mov.u32 	%r18400, %r17096;
	mov.u32 	%r18401, %r17096;
	mov.u32 	%r18402, %r17096;
	mov.u32 	%r18403, %r17096;
	mov.u32 	%r18404, %r17096;
	mov.u32 	%r18405, %r17096;
	mov.u32 	%r18406, %r17096;
	mov.u32 	%r18407, %r17096;
	mov.u32 	%r18408, %r17096;
	mov.u32 	%r18409, %r17096;
	mov.u32 	%r18410, %r17096;
	mov.u32 	%r18411, %r17096;
	mov.u32 	%r18412, %r17096;
	mov.u32 	%r18413, %r17096;
	mov.u32 	%r18414, %r17096;
	mov.u32 	%r18415, %r17096;
	mov.u32 	%r18416, %r17096;
	mov.u32 	%r18417, %r17096;
	mov.u32 	%r18418, %r17096;
	mov.u32 	%r18419, %r17096;
	mov.u32 	%r18420, %r17096;
	mov.u32 	%r18421, %r17096;
	mov.u32 	%r18422, %r17096;
	mov.u32 	%r18423, %r17096;
	mov.u32 	%r18424, %r17096;
	mov.u32 	%r18425, %r17096;
	mov.u32 	%r18426, %r17096;
	mov.u32 	%r18427, %r17096;
	mov.u32 	%r18428, %r17096;
	mov.u32 	%r18429, %r17096;
	mov.u32 	%r18430, %r17096;
	mov.u32 	%r18431, %r17096;
	mov.u32 	%r18432, %r17096;
	mov.u32 	%r18433, %r17096;
	mov.u32 	%r18434, %r17096;
	mov.u32 	%r18435, %r17096;
	mov.u32 	%r18436, %r17096;
	mov.u32 	%r18437, %r17096;
	mov.u32 	%r18438, %r17096;
	mov.u32 	%r18439, %r17096;
	mov.u32 	%r18440, %r17096;
	mov.u32 	%r18441, %r17096;
	mov.u32 	%r18442, %r17096;
	mov.u32 	%r18443, %r17096;
	mov.u32 	%r18444, %r17096;
	mov.u32 	%r18445, %r17096;
	mov.u32 	%r18446, %r17096;
	mov.u32 	%r18447, %r17096;
	mov.u32 	%r18448, %r17096;
	mov.u32 	%r18449, %r17096;
	mov.u32 	%r18450, %r17096;
	mov.u32 	%r18451, %r17096;
	mov.u32 	%r18452, %r17096;
	mov.u32 	%r18453, %r17096;
	mov.u32 	%r18454, %r17096;
	mov.u32 	%r18455, %r17096;
	mov.u32 	%r18456, %r17096;
	mov.u32 	%r18457, %r17096;
	mov.u32 	%r18458, %r17096;
	mov.u32 	%r18459, %r17096;
	mov.u32 	%r18460, %r17096;
	mov.u32 	%r18461, %r17096;
	mov.u32 	%r18462, %r17096;
	mov.u32 	%r18463, %r17096;
	mov.u32 	%r18464, %r17096;
	mov.u32 	%r18465, %r17096;
	mov.u32 	%r18466, %r17096;
	mov.u32 	%r18467, %r17096;
	mov.u32 	%r18468, %r17096;
	mov.u32 	%r18469, %r17096;
	mov.u32 	%r18470, %r17096;
	mov.u32 	%r18471, %r17096;
	mov.u32 	%r18472, %r17096;
	mov.u32 	%r18473, %r17096;
	mov.u32 	%r18474, %r17096;
	mov.u32 	%r18475, %r17096;
	mov.u32 	%r18476, %r17096;
	mov.u32 	%r18477, %r17096;
	mov.u32 	%r18478, %r17096;
	mov.u32 	%r18479, %r17096;
	mov.u32 	%r18480, %r17096;
	mov.u32 	%r18481, %r17096;
	mov.u32 	%r18482, %r17096;
	mov.u32 	%r18483, %r17096;
	mov.u32 	%r18484, %r17096;
	mov.u32 	%r18485, %r17096;
	mov.u32 	%r18486, %r17096;
	mov.u32 	%r18487, %r17096;
	mov.u32 	%r18488, %r17096;
	mov.u32 	%r18489, %r17096;
	mov.u32 	%r18490, %r17096;
	mov.u32 	%r18491, %r17096;
	mov.u32 	%r18492, %r17096;
	mov.u32 	%r18493, %r17096;
	mov.u32 	%r18494, %r17096;
	mov.u32 	%r18495, %r17096;
	mov.u32 	%r18496, %r17096;
	mov.u32 	%r18497, %r17096;
	mov.u32 	%r18498, %r17096;
	mov.u32 	%r18499, %r17096;
	mov.u32 	%r18500, %r17096;
	mov.u32 	%r18501, %r17096;
	mov.u32 	%r18502, %r17096;
	mov.u32 	%r18503, %r17096;
	mov.u32 	%r18504, %r17096;
	mov.u32 	%r18505, %r17096;
	mov.u32 	%r18506, %r17096;
	mov.u32 	%r18507, %r17096;
	mov.u32 	%r18508, %r17096;
	mov.u32 	%r18509, %r17096;
	mov.u32 	%r18510, %r17096;
	mov.u32 	%r18511, %r17096;
	mov.u32 	%r18512, %r17096;
	mov.u32 	%r18513, %r17096;
	mov.u32 	%r18514, %r17096;
	mov.u32 	%r18515, %r17096;
	mov.u32 	%r18516, %r17096;
	mov.u32 	%r18517, %r17096;
	mov.u32 	%r18518, %r17096;
	mov.u32 	%r18519, %r17096;
	mov.u32 	%r18520, %r17096;
	mov.u32 	%r18521, %r17096;
	mov.u32 	%r18522, %r17096;
	mov.u32 	%r18523, %r17096;
	mov.u32 	%r18524, %r17096;
	mov.u32 	%r18525, %r17096;
	mov.u32 	%r18526, %r17096;
	mov.u32 	%r18527, %r17096;
	mov.u32 	%r18528, %r17096;
	mov.u32 	%r18529, %r17096;
	mov.u32 	%r18530, %r17096;
	mov.u32 	%r18531, %r17096;
	mov.u32 	%r18532, %r17096;
	mov.u32 	%r18533, %r17096;
	mov.u32 	%r18534, %r17096;
	mov.u32 	%r18535, %r17096;
	mov.u32 	%r18536, %r17096;
	mov.u32 	%r18537, %r17096;
	mov.u32 	%r18538, %r17096;
	mov.u32 	%r18539, %r17096;
	mov.u32 	%r18540, %r17096;
	mov.u32 	%r18541, %r17096;
	mov.u32 	%r18542, %r17096;
	mov.u32 	%r18543, %r17096;
	mov.u32 	%r18544, %r17096;
	mov.u32 	%r18545, %r17096;
	mov.u32 	%r18546, %r17096;
	mov.u32 	%r18547, %r17096;
	mov.u32 	%r18548, %r17096;
	mov.u32 	%r18549, %r17096;
	mov.u32 	%r18550, %r17096;
	mov.u32 	%r18551, %r17096;
	mov.u32 	%r18552, %r17096;
	mov.u32 	%r18553, %r17096;
	mov.u32 	%r18554, %r17096;
	mov.u32 	%r18555, %r17096;
	mov.u32 	%r18556, %r17096;
	mov.u32 	%r18557, %r17096;
	mov.u32 	%r18558, %r17096;
	mov.u32 	%r18559, %r17096;
	mov.u32 	%r18560, %r17096;
	mov.u32 	%r18561, %r17096;
	mov.u32 	%r18562, %r17096;
	mov.u32 	%r18563, %r17096;
	mov.u32 	%r18564, %r17096;
	mov.u32 	%r18565, %r17096;
	mov.u32 	%r18566, %r17096;
	mov.u32 	%r18567, %r17096;
	mov.u32 	%r18568, %r17096;
	mov.u32 	%r18569, %r17096;
	mov.u32 	%r18570, %r17096;
	mov.u32 	%r18571, %r17096;
	mov.u32 	%r18572, %r17096;
	mov.u32 	%r18573, %r17096;
	mov.u32 	%r18574, %r17096;
	mov.u32 	%r18575, %r17096;
	mov.u32 	%r18576, %r17096;
	mov.u32 	%r18577, %r17096;
	mov.u32 	%r18578, %r17096;
	mov.u32 	%r18579, %r17096;
	mov.u32 	%r18580, %r17096;
	mov.u32 	%r18581, %r17096;
	mov.u32 	%r18582, %r17096;
	mov.u32 	%r18583, %r17096;
	mov.u32 	%r18584, %r17096;
	mov.u32 	%r18585, %r17096;
	mov.u32 	%r18586, %r17096;
	mov.u32 	%r18587, %r17096;
	mov.u32 	%r18588, %r17096;
	mov.u32 	%r18589, %r17096;
	mov.u32 	%r18590, %r17096;
	mov.u32 	%r18591, %r17096;
	mov.u32 	%r18592, %r17096;
	mov.u32 	%r18593, %r17096;
	mov.u32 	%r18594, %r17096;
	mov.u32 	%r18595, %r17096;
	mov.u32 	%r18596, %r17096;
	mov.u32 	%r18597, %r17096;
	mov.u32 	%r18598, %r17096;
	mov.u32 	%r18599, %r17096;
	mov.u32 	%r18600, %r17096;
	mov.u32 	%r18601, %r17096;
	mov.u32 	%r18602, %r17096;
	mov.u32 	%r18603, %r17096;
	mov.u32 	%r18604, %r17096;
	mov.u32 	%r18605, %r17096;
	mov.u32 	%r18606, %r17096;
	mov.u32 	%r18607, %r17096;
	mov.u32 	%r18608, %r17096;
	mov.u32 	%r18609, %r17096;
	mov.u32 	%r18610, %r17096;
	mov.u32 	%r18611, %r17096;
	mov.u32 	%r18612, %r17096;
	mov.u32 	%r18613, %r17096;
	mov.u32 	%r18614, %r17096;
	mov.u32 	%r18615, %r17096;
	mov.u32 	%r18616, %r17096;
	mov.u32 	%r18617, %r17096;
	mov.u32 	%r18618, %r17096;
	mov.u32 	%r18619, %r17096;
	mov.u32 	%r18620, %r17096;
	mov.u32 	%r18621, %r17096;
	mov.u32 	%r18622, %r17096;
	mov.u32 	%r18623, %r17096;
	mov.u32 	%r18624, %r17096;
	mov.u32 	%r18625, %r17096;
	mov.u32 	%r18626, %r17096;
	mov.u32 	%r18627, %r17096;
	mov.u32 	%r18628, %r17096;
	mov.u32 	%r18629, %r17096;
	mov.u32 	%r18630, %r17096;
	mov.u32 	%r18631, %r17096;
	mov.u32 	%r15532, %r17096;
$L__BB4_14:
	mov.u32 	%r1599, %r15532;
	mov.b32 	%r15533, 0;
$L__BB4_15:
	ld.param.u32 	%r13972, [fused_batch_pir_kernel_16_param_3];
	mov.u32 	%r7049, %tid.x;
	shl.b32 	%r7050, %r7049, 3;
	and.b32  	%r7051, %r7050, 7936;
	mov.u32 	%r7052, %ctaid.x;
	shl.b32 	%r7053, %r7052, 11;
	add.s32 	%r7054, %r7051, %r7053;
	and.b32  	%r7055, %r7049, 31;
	or.b32  	%r7056, %r7054, %r7055;
	add.s32 	%r7057, %r7056, %r1599;
	setp.ge.s32 	%p12, %r7057, %r13972;
	mov.b32 	%r15543, 0;
	mov.u32 	%r15542, %r15543;
	mov.u32 	%r15541, %r15543;
	mov.u32 	%r15540, %r15543;
	@%p12 bra 	$L__BB4_29;
	ld.param.u64 	%rd71, [fused_batch_pir_kernel_16_param_1];
	cvta.to.global.u64 	%rd18, %rd71;
	mul.wide.u32 	%rd19, %r15533, 488;
	add.s64 	%rd20, %rd18, %rd19;
	ld.global.u8 	%rs22, [%rd20+17];
	max.u16 	%rs23, %rs22, 11;
	cvt.u32.u16 	%r15539, %rs23;
	add.s32 	%r7058, %r15539, -11;
	mov.u32 	%r7059, s_mem;
	mad.lo.s32 	%r7060, %r15533, 20, %r7059;
	ld.shared.u32 	%r15540, [%r7060+196608];
	ld.shared.u32 	%r15541, [%r7060+196612];
	ld.shared.u32 	%r15542, [%r7060+196616];
	ld.shared.u32 	%r15543, [%r7060+196620];
	ld.shared.u8 	%rs34, [%r7060+196624];
	cvt.u32.u16 	%r1606, %rs22;
	setp.ge.u32 	%p13, %r7058, %r1606;
	@%p13 bra 	$L__BB4_21;
	ld.param.u64 	%rd72, [fused_batch_pir_kernel_16_param_1];
	sub.s32 	%r15538, %r1606, %r15539;
	mul.wide.u32 	%rd21, %r15533, 488;
	add.s32 	%r7061, %r15539, -11;
	cvt.u64.u32 	%rd22, %r7061;
	add.s64 	%rd23, %rd21, %rd22;
	cvta.to.global.u64 	%rd24, %rd72;
	add.s64 	%rd79, %rd24, %rd23;
	mul.wide.u32 	%rd25, %r7061, 16;
	add.s64 	%rd26, %rd21, %rd25;
	add.s64 	%rd27, %rd24, %rd26;
	add.s64 	%rd78, %rd27, 32;
	mov.u16 	%rs35, %rs34;
$L__BB4_18:
	ld.const.u32 	%r7062, [CHACHA_CONSTANTS];
	add.s32 	%r7063, %r7062, %r15540;
	shf.l.wrap.b32 	%r7064, %r7063, %r7063, 16;
	add.s32 	%r7065, %r15540, %r7064;
	xor.b32  	%r7066, %r15540, %r7065;
	shf.l.wrap.b32 	%r7067, %r7066, %r7066, 12;
	add.s32 	%r7068, %r7063, %r7067;
	xor.b32  	%r7069, %r7064, %r7068;
	shf.l.wrap.b32 	%r7070, %r7069, %r7069, 8;
	add.s32 	%r7071, %r7065, %r7070;
	xor.b32  	%r7072, %r7067, %r7071;
	shf.l.wrap.b32 	%r7073, %r7072, %r7072, 7;
	ld.const.u32 	%r7074, [CHACHA_CONSTANTS+4];
	add.s32 	%r7075, %r7074, %r15541;
	shf.l.wrap.b32 	%r7076, %r7075, %r7075, 16;
	add.s32 	%r7077, %r15541, %r7076;
	xor.b32  	%r7078, %r15541, %r7077;
	shf.l.wrap.b32 	%r7079, %r7078, %r7078, 12;
	add.s32 	%r7080, %r7075, %r7079;
	xor.b32  	%r7081, %r7076, %r7080;
	shf.l.wrap.b32 	%r7082, %r7081, %r7081, 8;
	add.s32 	%r7083, %r7077, %r7082;
	xor.b32  	%r7084, %r7079, %r7083;
	shf.l.wrap.b32 	%r7085, %r7084, %r7084, 7;
	ld.const.u32 	%r7086, [CHACHA_CONSTANTS+8];
	add.s32 	%r7087, %r7086, %r15542;
	shf.l.wrap.b32 	%r7088, %r7087, %r7087, 16;
	add.s32 	%r7089, %r15542, %r7088;
	xor.b32  	%r7090, %r15542, %r7089;
	shf.l.wrap.b32 	%r7091, %r7090, %r7090, 12;
	add.s32 	%r7092, %r7087, %r7091;
	xor.b32  	%r7093, %r7088, %r7092;
	shf.l.wrap.b32 	%r7094, %r7093, %r7093, 8;
	add.s32 	%r7095, %r7089, %r7094;
	xor.b32  	%r7096, %r7091, %r7095;
	shf.l.wrap.b32 	%r7097, %r7096, %r7096, 7;
	ld.const.u32 	%r7098, [CHACHA_CONSTANTS+12];
	add.s32 	%r7099, %r7098, %r15543;
	shf.l.wrap.b32 	%r7100, %r7099, %r7099, 16;
	add.s32 	%r7101, %r15543, %r7100;
	xor.b32  	%r7102, %r15543, %r7101;
	shf.l.wrap.b32 	%r7103, %r7102, %r7102, 12;
	add.s32 	%r7104, %r7099, %r7103;
	xor.b32  	%r7105, %r7100, %r7104;
	shf.l.wrap.b32 	%r7106, %r7105, %r7105, 8;
	add.s32 	%r7107, %r7101, %r7106;
	xor.b32  	%r7108, %r7103, %r7107;
	shf.l.wrap.b32 	%r7109, %r7108, %r7108, 7;
	add.s32 	%r7110, %r7068, %r7085;
	xor.b32  	%r7111, %r7106, %r7110;
	shf.l.wrap.b32 	%r7112, %r7111, %r7111, 16;
	add.s32 	%r7113, %r7095, %r7112;
	xor.b32  	%r7114, %r7085, %r7113;
	shf.l.wrap.b32 	%r7115, %r7114, %r7114, 12;
	add.s32 	%r7116, %r7110, %r7115;
	xor.b32  	%r7117, %r7112, %r7116;
	shf.l.wrap.b32 	%r7118, %r7117, %r7117, 8;
	add.s32 	%r7119, %r7113, %r7118;
	xor.b32  	%r7120, %r7115, %r7119;
	shf.l.wrap.b32 	%r7121, %r7120, %r7120, 7;
	add.s32 	%r7122, %r7080, %r7097;
	xor.b32  	%r7123, %r7070, %r7122;
	shf.l.wrap.b32 	%r7124, %r7123, %r7123, 16;
	add.s32 	%r7125, %r7107, %r7124;
	xor.b32  	%r7126, %r7097, %r7125;
	shf.l.wrap.b32 	%r7127, %r7126, %r7126, 12;
	add.s32 	%r7128, %r7122, %r7127;
	xor.b32  	%r7129, %r7124, %r7128;
	shf.l.wrap.b32 	%r7130, %r7129, %r7129, 8;
	add.s32 	%r7131, %r7125, %r7130;
	xor.b32  	%r7132, %r7127, %r7131;
	shf.l.wrap.b32 	%r7133, %r7132, %r7132, 7;
	add.s32 	%r7134, %r7092, %r7109;
	xor.b32  	%r7135, %r7082, %r7134;
	shf.l.wrap.b32 	%r7136, %r7135, %r7135, 16;
	add.s32 	%r7137, %r7071, %r7136;
	xor.b32  	%r7138, %r7109, %r7137;
	shf.l.wrap.b32 	%r7139, %r7138, %r7138, 12;
	add.s32 	%r7140, %r7134, %r7139;
	xor.b32  	%r7141, %r7136, %r7140;
	shf.l.wrap.b32 	%r7142, %r7141, %r7141, 8;
	add.s32 	%r7143, %r7137, %r7142;
	xor.b32  	%r7144, %r7139, %r7143;
	shf.l.wrap.b32 	%r7145, %r7144, %r7144, 7;
	add.s32 	%r7146, %r7104, %r7073;
	xor.b32  	%r7147, %r7094, %r7146;
	shf.l.wrap.b32 	%r7148, %r7147, %r7147, 16;
	add.s32 	%r7149, %r7083, %r7148;
	xor.b32  	%r7150, %r7073, %r7149;
	shf.l.wrap.b32 	%r7151, %r7150, %r7150, 12;
	add.s32 	%r7152, %r7146, %r7151;
	xor.b32  	%r7153, %r7148, %r7152;
	shf.l.wrap.b32 	%r7154, %r7153, %r7153, 8;
	add.s32 	%r7155, %r7149, %r7154;
	xor.b32  	%r7156, %r7151, %r7155;
	shf.l.wrap.b32 	%r7157, %r7156, %r7156, 7;
	add.s32 	%r7158, %r7116, %r7157;
	xor.b32  	%r7159, %r7130, %r7158;
	shf.l.wrap.b32 	%r7160, %r7159, %r7159, 16;
	add.s32 	%r7161, %r7143, %r7160;
	xor.b32  	%r7162, %r7157, %r7161;
	shf.l.wrap.b32 	%r7163, %r7162, %r7162, 12;
	add.s32 	%r7164, %r7158, %r7163;
	xor.b32  	%r7165, %r7160, %r7164;
	shf.l.wrap.b32 	%r7166, %r7165, %r7165, 8;
	add.s32 	%r7167, %r7161, %r7166;
	xor.b32  	%r7168, %r7163, %r7167;
	shf.l.wrap.b32 	%r7169, %r7168, %r7168, 7;
	add.s32 	%r7170, %r7128, %r7121;
	xor.b32  	%r7171, %r7142, %r7170;
	shf.l.wrap.b32 	%r7172, %r7171, %r7171, 16;
	add.s32 	%r7173, %r7155, %r7172;
	xor.b32  	%r7174, %r7121, %r7173;
	shf.l.wrap.b32 	%r7175, %r7174, %r7174, 12;
	add.s32 	%r7176, %r7170, %r7175;
	xor.b32  	%r7177, %r7172, %r7176;
	shf.l.wrap.b32 	%r7178, %r7177, %r7177, 8;
	add.s32 	%r7179, %r7173, %r7178;
	xor.b32  	%r7180, %r7175, %r7179;
	shf.l.wrap.b32 	%r7181, %r7180, %r7180, 7;
	add.s32 	%r7182, %r7140, %r7133;
	xor.b32  	%r7183, %r7154, %r7182;
	shf.l.wrap.b32 	%r7184, %r7183, %r7183, 16;
	add.s32 	%r7185, %r7119, %r7184;
	xor.b32  	%r7186, %r7133, %r7185;
	shf.l.wrap.b32 	%r7187, %r7186, %r7186, 12;
	add.s32 	%r7188, %r7182, %r7187;
	xor.b32  	%r7189, %r7184, %r7188;
	shf.l.wrap.b32 	%r7190, %r7189, %r7189, 8;
	add.s32 	%r7191, %r7185, %r7190;
	xor.b32  	%r7192, %r7187, %r7191;
	shf.l.wrap.b32 	%r7193, %r7192, %r7192, 7;
	add.s32 	%r7194, %r7152, %r7145;
	xor.b32  	%r7195, %r7118, %r7194;
	shf.l.wrap.b32 	%r7196, %r7195, %r7195, 16;
	add.s32 	%r7197, %r7131, %r7196;
	xor.b32  	%r7198, %r7145, %r7197;
	shf.l.wrap.b32 	%r7199, %r7198, %r7198, 12;
	add.s32 	%r7200, %r7194, %r7199;
	xor.b32  	%r7201, %r7196, %r7200;
	shf.l.wrap.b32 	%r7202, %r7201, %r7201, 8;
	add.s32 	%r7203, %r7197, %r7202;
	xor.b32  	%r7204, %r7199, %r7203;
	shf.l.wrap.b32 	%r7205, %r7204, %r7204, 7;
	add.s32 	%r7206, %r7164, %r7181;
	xor.b32  	%r7207, %r7202, %r7206;
	shf.l.wrap.b32 	%r7208, %r7207, %r7207, 16;
	add.s32 	%r7209, %r7191, %r7208;
	xor.b32  	%r7210, %r7181, %r7209;
	shf.l.wrap.b32 	%r7211, %r7210, %r7210, 12;
	add.s32 	%r7212, %r7206, %r7211;
	xor.b32  	%r7213, %r7208, %r7212;
	shf.l.wrap.b32 	%r7214, %r7213, %r7213, 8;
	add.s32 	%r7215, %r7209, %r7214;
	xor.b32  	%r7216, %r7211, %r7215;
	shf.l.wrap.b32 	%r7217, %r7216, %r7216, 7;
	add.s32 	%r7218, %r7176, %r7193;
	xor.b32  	%r7219, %r7166, %r7218;
	shf.l.wrap.b32 	%r7220, %r7219, %r7219, 16;
	add.s32 	%r7221, %r7203, %r7220;
	xor.b32  	%r7222, %r7193, %r7221;
	shf.l.wrap.b32 	%r7223, %r7222, %r7222, 12;
	add.s32 	%r7224, %r7218, %r7223;
	xor.b32  	%r7225, %r7220, %r7224;
	shf.l.wrap.b32 	%r7226, %r7225, %r7225, 8;
	add.s32 	%r7227, %r7221, %r7226;
	xor.b32  	%r7228, %r7223, %r7227;
	shf.l.wrap.b32 	%r7229, %r7228, %r7228, 7;
	add.s32 	%r7230, %r7188, %r7205;
	xor.b32  	%r7231, %r7178, %r7230;
	shf.l.wrap.b32 	%r7232, %r7231, %r7231, 16;
	add.s32 	%r7233, %r7167, %r7232;
	xor.b32  	%r7234, %r7205, %r7233;
	shf.l.wrap.b32 	%r7235, %r7234, %r7234, 12;
	add.s32 	%r7236, %r7230, %r7235;
	xor.b32  	%r7237, %r7232, %r7236;
	shf.l.wrap.b32 	%r7238, %r7237, %r7237, 8;
	add.s32 	%r7239, %r7233, %r7238;
	xor.b32  	%r7240, %r7235, %r7239;
	shf.l.wrap.b32 	%r7241, %r7240, %r7240, 7;
	add.s32 	%r7242, %r7200, %r7169;
	xor.b32  	%r7243, %r7190, %r7242;
	shf.l.wrap.b32 	%r7244, %r7243, %r7243, 16;
	add.s32 	%r7245, %r7179, %r7244;
	xor.b32  	%r7246, %r7169, %r7245;
	shf.l.wrap.b32 	%r7247, %r7246, %r7246, 12;
	add.s32 	%r7248, %r7242, %r7247;
	xor.b32  	%r7249, %r7244, %r7248;
	shf.l.wrap.b32 	%r7250, %r7249, %r7249, 8;
	add.s32 	%r7251, %r7245, %r7250;
	xor.b32  	%r7252, %r7247, %r7251;
	shf.l.wrap.b32 	%r7253, %r7252, %r7252, 7;
	add.s32 	%r7254, %r7212, %r7253;
	xor.b32  	%r7255, %r7226, %r7254;
	shf.l.wrap.b32 	%r7256, %r7255, %r7255, 16;
	add.s32 	%r7257, %r7239, %r7256;
	xor.b32  	%r7258, %r7253, %r7257;
	shf.l.wrap.b32 	%r7259, %r7258, %r7258, 12;
	add.s32 	%r7260, %r7254, %r7259;
	xor.b32  	%r7261, %r7256, %r7260;
	shf.l.wrap.b32 	%r7262, %r7261, %r7261, 8;
	add.s32 	%r7263, %r7257, %r7262;
	xor.b32  	%r7264, %r7259, %r7263;
	shf.l.wrap.b32 	%r7265, %r7264, %r7264, 7;
	add.s32 	%r7266, %r7224, %r7217;
	xor.b32  	%r7267, %r7238, %r7266;
	shf.l.wrap.b32 	%r7268, %r7267, %r7267, 16;
	add.s32 	%r7269, %r7251, %r7268;
	xor.b32  	%r7270, %r7217, %r7269;
	shf.l.wrap.b32 	%r7271, %r7270, %r7270, 12;
	add.s32 	%r7272, %r7266, %r7271;
	xor.b32  	%r7273, %r7268, %r7272;
	shf.l.wrap.b32 	%r7274, %r7273, %r7273, 8;
	add.s32 	%r7275, %r7269, %r7274;
	xor.b32  	%r7276, %r7271, %r7275;
	shf.l.wrap.b32 	%r7277, %r7276, %r7276, 7;
	add.s32 	%r7278, %r7236, %r7229;
	xor.b32  	%r7279, %r7250, %r7278;
	shf.l.wrap.b32 	%r7280, %r7279, %r7279, 16;
	add.s32 	%r7281, %r7215, %r7280;
	xor.b32  	%r7282, %r7229, %r7281;
	shf.l.wrap.b32 	%r7283, %r7282, %r7282, 12;
	add.s32 	%r7284, %r7278, %r7283;
	xor.b32  	%r7285, %r7280, %r7284;
	shf.l.wrap.b32 	%r7286, %r7285, %r7285, 8;
	add.s32 	%r7287, %r7281, %r7286;
	xor.b32  	%r7288, %r7283, %r7287;
	shf.l.wrap.b32 	%r7289, %r7288, %r7288, 7;
	add.s32 	%r7290, %r7248, %r7241;
	xor.b32  	%r7291, %r7214, %r7290;
	shf.l.wrap.b32 	%r7292, %r7291, %r7291, 16;
	add.s32 	%r7293, %r7227, %r7292;
	xor.b32  	%r7294, %r7241, %r7293;
	shf.l.wrap.b32 	%r7295, %r7294, %r7294, 12;
	add.s32 	%r7296, %r7290, %r7295;
	xor.b32  	%r7297, %r7292, %r7296;
	shf.l.wrap.b32 	%r7298, %r7297, %r7297, 8;
	add.s32 	%r7299, %r7293, %r7298;
	xor.b32  	%r7300, %r7295, %r7299;
	shf.l.wrap.b32 	%r7301, %r7300, %r7300, 7;
	add.s32 	%r7302, %r7260, %r7277;
	xor.b32  	%r7303, %r7298, %r7302;
	shf.l.wrap.b32 	%r7304, %r7303, %r7303, 16;
	add.s32 	%r7305, %r7287, %r7304;
	xor.b32  	%r7306, %r7277, %r7305;
	shf.l.wrap.b32 	%r7307, %r7306, %r7306, 12;
	add.s32 	%r7308, %r7302, %r7307;
	xor.b32  	%r7309, %r7304, %r7308;
	shf.l.wrap.b32 	%r7310, %r7309, %r7309, 8;
	add.s32 	%r7311, %r7305, %r7310;
	xor.b32  	%r7312, %r7307, %r7311;
	shf.l.wrap.b32 	%r7313, %r7312, %r7312, 7;
	add.s32 	%r7314, %r7272, %r7289;
	xor.b32  	%r7315, %r7262, %r7314;
	shf.l.wrap.b32 	%r7316, %r7315, %r7315, 16;
	add.s32 	%r7317, %r7299, %r7316;
	xor.b32  	%r7318, %r7289, %r7317;
	shf.l.wrap.b32 	%r7319, %r7318, %r7318, 12;
	add.s32 	%r7320, %r7314, %r7319;
	xor.b32  	%r7321, %r7316, %r7320;
	shf.l.wrap.b32 	%r7322, %r7321, %r7321, 8;
	add.s32 	%r7323, %r7317, %r7322;
	xor.b32  	%r7324, %r7319, %r7323;
	shf.l.wrap.b32 	%r7325, %r7324, %r7324, 7;
	add.s32 	%r7326, %r7284, %r7301;
	xor.b32  	%r7327, %r7274, %r7326;
	shf.l.wrap.b32 	%r7328, %r7327, %r7327, 16;
	add.s32 	%r7329, %r7263, %r7328;
	xor.b32  	%r7330, %r7301, %r7329;
	shf.l.wrap.b32 	%r7331, %r7330, %r7330, 12;
	add.s32 	%r7332, %r7326, %r7331;
	xor.b32  	%r7333, %r7328, %r7332;
	shf.l.wrap.b32 	%r7334, %r7333, %r7333, 8;
	add.s32 	%r7335, %r7329, %r7334;
	xor.b32  	%r7336, %r7331, %r7335;
	shf.l.wrap.b32 	%r7337, %r7336, %r7336, 7;
	add.s32 	%r7338, %r7296, %r7265;
	xor.b32  	%r7339, %r7286, %r7338;
	shf.l.wrap.b32 	%r7340, %r7339, %r7339, 16;
	add.s32 	%r7341, %r7275, %r7340;
	xor.b32  	%r7342, %r7265, %r7341;
	shf.l.wrap.b32 	%r7343, %r7342, %r7342, 12;
	add.s32 	%r7344, %r7338, %r7343;
	xor.b32  	%r7345, %r7340, %r7344;
	shf.l.wrap.b32 	%r7346, %r7345, %r7345, 8;
	add.s32 	%r7347, %r7341, %r7346;
	xor.b32  	%r7348, %r7343, %r7347;
	shf.l.wrap.b32 	%r7349, %r7348, %r7348, 7;
	add.s32 	%r7350, %r7308, %r7349;
	xor.b32  	%r7351, %r7322, %r7350;
	shf.l.wrap.b32 	%r7352, %r7351, %r7351, 16;
	add.s32 	%r7353, %r7335, %r7352;
	xor.b32  	%r7354, %r7349, %r7353;
	shf.l.wrap.b32 	%r7355, %r7354, %r7354, 12;
	add.s32 	%r7356, %r7350, %r7355;
	xor.b32  	%r7357, %r7352, %r7356;
	shf.l.wrap.b32 	%r7358, %r7357, %r7357, 8;
	add.s32 	%r7359, %r7353, %r7358;
	xor.b32  	%r7360, %r7355, %r7359;
	shf.l.wrap.b32 	%r7361, %r7360, %r7360, 7;
	add.s32 	%r7362, %r7320, %r7313;
	xor.b32  	%r7363, %r7334, %r7362;
	shf.l.wrap.b32 	%r7364, %r7363, %r7363, 16;
	add.s32 	%r7365, %r7347, %r7364;
	xor.b32  	%r7366, %r7313, %r7365;
	shf.l.wrap.b32 	%r7367, %r7366, %r7366, 12;
	add.s32 	%r7368, %r7362, %r7367;
	xor.b32  	%r7369, %r7364, %r7368;
	shf.l.wrap.b32 	%r7370, %r7369, %r7369, 8;
	add.s32 	%r7371, %r7365, %r7370;
	xor.b32  	%r7372, %r7367, %r7371;
	shf.l.wrap.b32 	%r7373, %r7372, %r7372, 7;
	add.s32 	%r7374, %r7332, %r7325;
	xor.b32  	%r7375, %r7346, %r7374;
	shf.l.wrap.b32 	%r7376, %r7375, %r7375, 16;
	add.s32 	%r7377, %r7311, %r7376;
	xor.b32  	%r7378, %r7325, %r7377;
	shf.l.wrap.b32 	%r7379, %r7378, %r7378, 12;
	add.s32 	%r7380, %r7374, %r7379;
	xor.b32  	%r7381, %r7376, %r7380;
	shf.l.wrap.b32 	%r7382, %r7381, %r7381, 8;
	add.s32 	%r7383, %r7377, %r7382;
	xor.b32  	%r7384, %r7379, %r7383;
	shf.l.wrap.b32 	%r7385, %r7384, %r7384, 7;
	add.s32 	%r7386, %r7344, %r7337;
	xor.b32  	%r7387, %r7310, %r7386;
	shf.l.wrap.b32 	%r7388, %r7387, %r7387, 16;
	add.s32 	%r7389, %r7323, %r7388;
	xor.b32  	%r7390, %r7337, %r7389;
	shf.l.wrap.b32 	%r7391, %r7390, %r7390, 12;
	add.s32 	%r7392, %r7386, %r7391;
	xor.b32  	%r7393, %r7388, %r7392;
	shf.l.wrap.b32 	%r7394, %r7393, %r7393, 8;
	add.s32 	%r7395, %r7389, %r7394;
	xor.b32  	%r7396, %r7391, %r7395;
	shf.l.wrap.b32 	%r7397, %r7396, %r7396, 7;
	add.s32 	%r7398, %r7356, %r7373;
	xor.b32  	%r7399, %r7394, %r7398;
	shf.l.wrap.b32 	%r7400, %r7399, %r7399, 16;
	add.s32 	%r7401, %r7383, %r7400;
	xor.b32  	%r7402, %r7373, %r7401;
	shf.l.wrap.b32 	%r7403, %r7402, %r7402, 12;
	add.s32 	%r7404, %r7398, %r7403;
	xor.b32  	%r7405, %r7400, %r7404;
	shf.l.wrap.b32 	%r7406, %r7405, %r7405, 8;
	add.s32 	%r7407, %r7401, %r7406;
	xor.b32  	%r7408, %r7403, %r7407;
	shf.l.wrap.b32 	%r7409, %r7408, %r7408, 7;
	add.s32 	%r7410, %r7368, %r7385;
	xor.b32  	%r7411, %r7358, %r7410;
	shf.l.wrap.b32 	%r7412, %r7411, %r7411, 16;
	add.s32 	%r7413, %r7395, %r7412;
	xor.b32  	%r7414, %r7385, %r7413;
	shf.l.wrap.b32 	%r7415, %r7414, %r7414, 12;
	add.s32 	%r7416, %r7410, %r7415;
	xor.b32  	%r7417, %r7412, %r7416;
	shf.l.wrap.b32 	%r7418, %r7417, %r7417, 8;
	add.s32 	%r7419, %r7413, %r7418;
	xor.b32  	%r7420, %r7415, %r7419;
	shf.l.wrap.b32 	%r7421, %r7420, %r7420, 7;
	add.s32 	%r7422, %r7380, %r7397;
	xor.b32  	%r7423, %r7370, %r7422;
	shf.l.wrap.b32 	%r7424, %r7423, %r7423, 16;
	add.s32 	%r7425, %r7359, %r7424;
	xor.b32  	%r7426, %r7397, %r7425;
	shf.l.wrap.b32 	%r7427, %r7426, %r7426, 12;
	add.s32 	%r7428, %r7422, %r7427;
	xor.b32  	%r7429, %r7424, %r7428;
	shf.l.wrap.b32 	%r7430, %r7429, %r7429, 8;
	add.s32 	%r7431, %r7425, %r7430;
	xor.b32  	%r7432, %r7427, %r7431;
	shf.l.wrap.b32 	%r7433, %r7432, %r7432, 7;
	add.s32 	%r7434, %r7392, %r7361;
	xor.b32  	%r7435, %r7382, %r7434;
	shf.l.wrap.b32 	%r7436, %r7435, %r7435, 16;
	add.s32 	%r7437, %r7371, %r7436;
	xor.b32  	%r7438, %r7361, %r7437;
	shf.l.wrap.b32 	%r7439, %r7438, %r7438, 12;
	add.s32 	%r7440, %r7434, %r7439;
	xor.b32  	%r7441, %r7436, %r7440;
	shf.l.wrap.b32 	%r7442, %r7441, %r7441, 8;
	add.s32 	%r7443, %r7437, %r7442;
	xor.b32  	%r7444, %r7439, %r7443;
	shf.l.wrap.b32 	%r7445, %r7444, %r7444, 7;
	add.s32 	%r15548, %r7062, %r7404;
	add.s32 	%r15549, %r7074, %r7416;
	add.s32 	%r15550, %r7086, %r7428;
	add.s32 	%r15551, %r7098, %r7440;
	add.s32 	%r15547, %r15540, %r7445;
	add.s32 	%r15546, %r15541, %r7409;
	add.s32 	%r15545, %r15542, %r7421;
	add.s32 	%r15544, %r15543, %r7433;
	xor.b32  	%r7446, %r7063, 1;
	shf.l.wrap.b32 	%r7447, %r7063, %r7446, 16;
	add.s32 	%r7448, %r15540, %r7447;
	xor.b32  	%r7449, %r15540, %r7448;
	shf.l.wrap.b32 	%r7450, %r7449, %r7449, 12;
	add.s32 	%r7451, %r7063, %r7450;
	xor.b32  	%r7452, %r7447, %r7451;
	shf.l.wrap.b32 	%r7453, %r7452, %r7452, 8;
	add.s32 	%r7454, %r7448, %r7453;
	xor.b32  	%r7455, %r7450, %r7454;
	shf.l.wrap.b32 	%r7456, %r7455, %r7455, 7;
	add.s32 	%r7457, %r7451, %r7085;
	xor.b32  	%r7458, %r7106, %r7457;
	shf.l.wrap.b32 	%r7459, %r7458, %r7458, 16;
	add.s32 	%r7460, %r7095, %r7459;
	xor.b32  	%r7461, %r7085, %r7460;
	shf.l.wrap.b32 	%r7462, %r7461, %r7461, 12;
	add.s32 	%r7463, %r7457, %r7462;
	xor.b32  	%r7464, %r7459, %r7463;
	shf.l.wrap.b32 	%r7465, %r7464, %r7464, 8;
	add.s32 	%r7466, %r7460, %r7465;
	xor.b32  	%r7467, %r7462, %r7466;
	shf.l.wrap.b32 	%r7468, %r7467, %r7467, 7;
	xor.b32  	%r7469, %r7453, %r7122;
	shf.l.wrap.b32 	%r7470, %r7469, %r7469, 16;
	add.s32 	%r7471, %r7107, %r7470;
	xor.b32  	%r7472, %r7097, %r7471;
	shf.l.wrap.b32 	%r7473, %r7472, %r7472, 12;
	add.s32 	%r7474, %r7122, %r7473;
	xor.b32  	%r7475, %r7470, %r7474;
	shf.l.wrap.b32 	%r7476, %r7475, %r7475, 8;
	add.s32 	%r7477, %r7471, %r7476;
	xor.b32  	%r7478, %r7473, %r7477;
	shf.l.wrap.b32 	%r7479, %r7478, %r7478, 7;
	add.s32 	%r7480, %r7454, %r7136;
	xor.b32  	%r7481, %r7109, %r7480;
	shf.l.wrap.b32 	%r7482, %r7481, %r7481, 12;
	add.s32 	%r7483, %r7134, %r7482;
	xor.b32  	%r7484, %r7136, %r7483;
	shf.l.wrap.b32 	%r7485, %r7484, %r7484, 8;
	add.s32 	%r7486, %r7480, %r7485;
	xor.b32  	%r7487, %r7482, %r7486;
	shf.l.wrap.b32 	%r7488, %r7487, %r7487, 7;
	add.s32 	%r7489, %r7104, %r7456;
	xor.b32  	%r7490, %r7094, %r7489;
	shf.l.wrap.b32 	%r7491, %r7490, %r7490, 16;
	add.s32 	%r7492, %r7083, %r7491;
	xor.b32  	%r7493, %r7456, %r7492;
	shf.l.wrap.b32 	%r7494, %r7493, %r7493, 12;
	add.s32 	%r7495, %r7489, %r7494;
	xor.b32  	%r7496, %r7491, %r7495;
	shf.l.wrap.b32 	%r7497, %r7496, %r7496, 8;
	add.s32 	%r7498, %r7492, %r7497;
	xor.b32  	%r7499, %r7494, %r7498;
	shf.l.wrap.b32 	%r7500, %r7499, %r7499, 7;
	add.s32 	%r7501, %r7463, %r7500;
	xor.b32  	%r7502, %r7476, %r7501;
	shf.l.wrap.b32 	%r7503, %r7502, %r7502, 16;
	add.s32 	%r7504, %r7486, %r7503;
	xor.b32  	%r7505, %r7500, %r7504;
	shf.l.wrap.b32 	%r7506, %r7505, %r7505, 12;
	add.s32 	%r7507, %r7501, %r7506;
	xor.b32  	%r7508, %r7503, %r7507;
	shf.l.wrap.b32 	%r7509, %r7508, %r7508, 8;
	add.s32 	%r7510, %r7504, %r7509;
	xor.b32  	%r7511, %r7506, %r7510;
	shf.l.wrap.b32 	%r7512, %r7511, %r7511, 7;
	add.s32 	%r7513, %r7474, %r7468;
	xor.b32  	%r7514, %r7485, %r7513;
	shf.l.wrap.b32 	%r7515, %r7514, %r7514, 16;
	add.s32 	%r7516, %r7498, %r7515;
	xor.b32  	%r7517, %r7468, %r7516;
	shf.l.wrap.b32 	%r7518, %r7517, %r7517, 12;
	add.s32 	%r7519, %r7513, %r7518;
	xor.b32  	%r7520, %r7515, %r7519;
	shf.l.wrap.b32 	%r7521, %r7520, %r7520, 8;
	add.s32 	%r7522, %r7516, %r7521;
	xor.b32  	%r7523, %r7518, %r7522;
	shf.l.wrap.b32 	%r7524, %r7523, %r7523, 7;
	add.s32 	%r7525, %r7483, %r7479;
	xor.b32  	%r7526, %r7497, %r7525;
	shf.l.wrap.b32 	%r7527, %r7526, %r7526, 16;
	add.s32 	%r7528, %r7466, %r7527;
	xor.b32  	%r7529, %r7479, %r7528;
	shf.l.wrap.b32 	%r7530, %r7529, %r7529, 12;
	add.s32 	%r7531, %r7525, %r7530;
	xor.b32  	%r7532, %r7527, %r7531;
	shf.l.wrap.b32 	%r7533, %r7532, %r7532, 8;
	add.s32 	%r7534, %r7528, %r7533;
	xor.b32  	%r7535, %r7530, %r7534;
	shf.l.wrap.b32 	%r7536, %r7535, %r7535, 7;
	add.s32 	%r7537, %r7495, %r7488;
	xor.b32  	%r7538, %r7465, %r7537;
	shf.l.wrap.b32 	%r7539, %r7538, %r7538, 16;
	add.s32 	%r7540, %r7477, %r7539;
	xor.b32  	%r7541, %r7488, %r7540;
	shf.l.wrap.b32 	%r7542, %r7541, %r7541, 12;
	add.s32 	%r7543, %r7537, %r7542;
	xor.b32  	%r7544, %r7539, %r7543;
	shf.l.wrap.b32 	%r7545, %r7544, %r7544, 8;
	add.s32 	%r7546, %r7540, %r7545;
	xor.b32  	%r7547, %r7542, %r7546;
	shf.l.wrap.b32 	%r7548, %r7547, %r7547, 7;
	add.s32 	%r7549, %r7507, %r7524;
	xor.b32  	%r7550, %r7545, %r7549;
	shf.l.wrap.b32 	%r7551, %r7550, %r7550, 16;
	add.s32 	%r7552, %r7534, %r7551;
	xor.b32  	%r7553, %r7524, %r7552;
	shf.l.wrap.b32 	%r7554, %r7553, %r7553, 12;
	add.s32 	%r7555, %r7549, %r7554;
	xor.b32  	%r7556, %r7551, %r7555;
	shf.l.wrap.b32 	%r7557, %r7556, %r7556, 8;
	add.s32 	%r7558, %r7552, %r7557;
	xor.b32  	%r7559, %r7554, %r7558;
	shf.l.wrap.b32 	%r7560, %r7559, %r7559, 7;
	add.s32 	%r7561, %r7519, %r7536;
	xor.b32  	%r7562, %r7509, %r7561;
	shf.l.wrap.b32 	%r7563, %r7562, %r7562, 16;
	add.s32 	%r7564, %r7546, %r7563;
	xor.b32  	%r7565, %r7536, %r7564;
	shf.l.wrap.b32 	%r7566, %r7565, %r7565, 12;
	add.s32 	%r7567, %r7561, %r7566;
	xor.b32  	%r7568, %r7563, %r7567;
	shf.l.wrap.b32 	%r7569, %r7568, %r7568, 8;
	add.s32 	%r7570, %r7564, %r7569;
	xor.b32  	%r7571, %r7566, %r7570;
	shf.l.wrap.b32 	%r7572, %r7571, %r7571, 7;
	add.s32 	%r7573, %r7531, %r7548;
	xor.b32  	%r7574, %r7521, %r7573;
	shf.l.wrap.b32 	%r7575, %r7574, %r7574, 16;
	add.s32 	%r7576, %r7510, %r7575;
	xor.b32  	%r7577, %r7548, %r7576;
	shf.l.wrap.b32 	%r7578, %r7577, %r7577, 12;
	add.s32 	%r7579, %r7573, %r7578;
	xor.b32  	%r7580, %r7575, %r7579;
	shf.l.wrap.b32 	%r7581, %r7580, %r7580, 8;
	add.s32 	%r7582, %r7576, %r7581;
	xor.b32  	%r7583, %r7578, %r7582;
	shf.l.wrap.b32 	%r7584, %r7583, %r7583, 7;
	add.s32 	%r7585, %r7543, %r7512;
	xor.b32  	%r7586, %r7533, %r7585;
	shf.l.wrap.b32 	%r7587, %r7586, %r7586, 16;
	add.s32 	%r7588, %r7522, %r7587;
	xor.b32  	%r7589, %r7512, %r7588;
	shf.l.wrap.b32 	%r7590, %r7589, %r7589, 12;
	add.s32 	%r7591, %r7585, %r7590;
	xor.b32  	%r7592, %r7587, %r7591;
	shf.l.wrap.b32 	%r7593, %r7592, %r7592, 8;
	add.s32 	%r7594, %r7588, %r7593;
	xor.b32  	%r7595, %r7590, %r7594;
	shf.l.wrap.b32 	%r7596, %r7595, %r7595, 7;
	add.s32 	%r7597, %r7555, %r7596;
	xor.b32  	%r7598, %r7569, %r7597;
	shf.l.wrap.b32 	%r7599, %r7598, %r7598, 16;
	add.s32 	%r7600, %r7582, %r7599;
	xor.b32  	%r7601, %r7596, %r7600;
	shf.l.wrap.b32 	%r7602, %r7601, %r7601, 12;
	add.s32 	%r7603, %r7597, %r7602;
	xor.b32  	%r7604, %r7599, %r7603;
	shf.l.wrap.b32 	%r7605, %r7604, %r7604, 8;
	add.s32 	%r7606, %r7600, %r7605;
	xor.b32  	%r7607, %r7602, %r7606;
	shf.l.wrap.b32 	%r7608, %r7607, %r7607, 7;
	add.s32 	%r7609, %r7567, %r7560;
	xor.b32  	%r7610, %r7581, %r7609;
	shf.l.wrap.b32 	%r7611, %r7610, %r7610, 16;
	add.s32 	%r7612, %r7594, %r7611;
	xor.b32  	%r7613, %r7560, %r7612;
	shf.l.wrap.b32 	%r7614, %r7613, %r7613, 12;
	add.s32 	%r7615, %r7609, %r7614;
	xor.b32  	%r7616, %r7611, %r7615;
	shf.l.wrap.b32 	%r7617, %r7616, %r7616, 8;
	add.s32 	%r7618, %r7612, %r7617;
	xor.b32  	%r7619, %r7614, %r7618;
	shf.l.wrap.b32 	%r7620, %r7619, %r7619, 7;
	add.s32 	%r7621, %r7579, %r7572;
	xor.b32  	%r7622, %r7593, %r7621;
	shf.l.wrap.b32 	%r7623, %r7622, %r7622, 16;
	add.s32 	%r7624, %r7558, %r7623;
	xor.b32  	%r7625, %r7572, %r7624;
	shf.l.wrap.b32 	%r7626, %r7625, %r7625, 12;
	add.s32 	%r7627, %r7621, %r7626;
	xor.b32  	%r7628, %r7623, %r7627;
	shf.l.wrap.b32 	%r7629, %r7628, %r7628, 8;
	add.s32 	%r7630, %r7624, %r7629;
	xor.b32  	%r7631, %r7626, %r7630;
	shf.l.wrap.b32 	%r7632, %r7631, %r7631, 7;
	add.s32 	%r7633, %r7591, %r7584;
	xor.b32  	%r7634, %r7557, %r7633;
	shf.l.wrap.b32 	%r7635, %r7634, %r7634, 16;
	add.s32 	%r7636, %r7570, %r7635;
	xor.b32  	%r7637, %r7584, %r7636;
	shf.l.wrap.b32 	%r7638, %r7637, %r7637, 12;
	add.s32 	%r7639, %r7633, %r7638;
	xor.b32  	%r7640, %r7635, %r7639;
	shf.l.wrap.b32 	%r7641, %r7640, %r7640, 8;
	add.s32 	%r7642, %r7636, %r7641;
	xor.b32  	%r7643, %r7638, %r7642;
	shf.l.wrap.b32 	%r7644, %r7643, %r7643, 7;
	add.s32 	%r7645, %r7603, %r7620;
	xor.b32  	%r7646, %r7641, %r7645;
	shf.l.wrap.b32 	%r7647, %r7646, %r7646, 16;
	add.s32 	%r7648, %r7630, %r7647;
	xor.b32  	%r7649, %r7620, %r7648;
	shf.l.wrap.b32 	%r7650, %r7649, %r7649, 12;
	add.s32 	%r7651, %r7645, %r7650;
	xor.b32  	%r7652, %r7647, %r7651;
	shf.l.wrap.b32 	%r7653, %r7652, %r7652, 8;
	add.s32 	%r7654, %r7648, %r7653;
	xor.b32  	%r7655, %r7650, %r7654;
	shf.l.wrap.b32 	%r7656, %r7655, %r7655, 7;
	add.s32 	%r7657, %r7615, %r7632;
	xor.b32  	%r7658, %r7605, %r7657;
	shf.l.wrap.b32 	%r7659, %r7658, %r7658, 16;
	add.s32 	%r7660, %r7642, %r7659;
	xor.b32  	%r7661, %r7632, %r7660;
	shf.l.wrap.b32 	%r7662, %r7661, %r7661, 12;
	add.s32 	%r7663, %r7657, %r7662;
	xor.b32  	%r7664, %r7659, %r7663;
	shf.l.wrap.b32 	%r7665, %r7664, %r7664, 8;
	add.s32 	%r7666, %r7660, %r7665;
	xor.b32  	%r7667, %r7662, %r7666;
	shf.l.wrap.b32 	%r7668, %r7667, %r7667, 7;
	add.s32 	%r7669, %r7627, %r7644;
	xor.b32  	%r7670, %r7617, %r7669;
	shf.l.wrap.b32 	%r7671, %r7670, %r7670, 16;
	add.s32 	%r7672, %r7606, %r7671;
	xor.b32  	%r7673, %r7644, %r7672;
	shf.l.wrap.b32 	%r7674, %r7673, %r7673, 12;
	add.s32 	%r7675, %r7669, %r7674;
	xor.b32  	%r7676, %r7671, %r7675;
	shf.l.wrap.b32 	%r7677, %r7676, %r7676, 8;
	add.s32 	%r7678, %r7672, %r7677;
	xor.b32  	%r7679, %r7674, %r7678;
	shf.l.wrap.b32 	%r7680, %r7679, %r7679, 7;
	add.s32 	%r7681, %r7639, %r7608;
	xor.b32  	%r7682, %r7629, %r7681;
	shf.l.wrap.b32 	%r7683, %r7682, %r7682, 16;
	add.s32 	%r7684, %r7618, %r7683;
	xor.b32  	%r7685, %r7608, %r7684;
	shf.l.wrap.b32 	%r7686, %r7685, %r7685, 12;
	add.s32 	%r7687, %r7681, %r7686;
	xor.b32  	%r7688, %r7683, %r7687;
	shf.l.wrap.b32 	%r7689, %r7688, %r7688, 8;
	add.s32 	%r7690, %r7684, %r7689;
	xor.b32  	%r7691, %r7686, %r7690;
	shf.l.wrap.b32 	%r7692, %r7691, %r7691, 7;
	add.s32 	%r7693, %r7651, %r7692;
	xor.b32  	%r7694, %r7665, %r7693;
	shf.l.wrap.b32 	%r7695, %r7694, %r7694, 16;
	add.s32 	%r7696, %r7678, %r7695;
	xor.b32  	%r7697, %r7692, %r7696;
	shf.l.wrap.b32 	%r7698, %r7697, %r7697, 12;
	add.s32 	%r7699, %r7693, %r7698;
	xor.b32  	%r7700, %r7695, %r7699;
	shf.l.wrap.b32 	%r7701, %r7700, %r7700, 8;
	add.s32 	%r7702, %r7663, %r7656;
	xor.b32  	%r7703, %r7677, %r7702;
	shf.l.wrap.b32 	%r7704, %r7703, %r7703, 16;
	add.s32 	%r7705, %r7690, %r7704;
	xor.b32  	%r7706, %r7656, %r7705;
	shf.l.wrap.b32 	%r7707, %r7706, %r7706, 12;
	add.s32 	%r7708, %r7702, %r7707;
	xor.b32  	%r7709, %r7704, %r7708;
	shf.l.wrap.b32 	%r7710, %r7709, %r7709, 8;
	add.s32 	%r7711, %r7705, %r7710;
	xor.b32  	%r7712, %r7707, %r7711;
	shf.l.wrap.b32 	%r7713, %r7712, %r7712, 7;
	add.s32 	%r7714, %r7675, %r7668;
	xor.b32  	%r7715, %r7689, %r7714;
	shf.l.wrap.b32 	%r7716, %r7715, %r7715, 16;
	add.s32 	%r7717, %r7654, %r7716;
	xor.b32  	%r7718, %r7668, %r7717;
	shf.l.wrap.b32 	%r7719, %r7718, %r7718, 12;
	add.s32 	%r7720, %r7714, %r7719;
	xor.b32  	%r7721, %r7716, %r7720;
	shf.l.wrap.b32 	%r7722, %r7721, %r7721, 8;
	add.s32 	%r7723, %r7717, %r7722;
	xor.b32  	%r7724, %r7719, %r7723;
	shf.l.wrap.b32 	%r7725, %r7724, %r7724, 7;
	add.s32 	%r7726, %r7687, %r7680;
	xor.b32  	%r7727, %r7653, %r7726;
	shf.l.wrap.b32 	%r7728, %r7727, %r7727, 16;
	add.s32 	%r7729, %r7666, %r7728;
	xor.b32  	%r7730, %r7680, %r7729;
	shf.l.wrap.b32 	%r7731, %r7730, %r7730, 12;
	add.s32 	%r7732, %r7726, %r7731;
	xor.b32  	%r7733, %r7728, %r7732;
	shf.l.wrap.b32 	%r7734, %r7733, %r7733, 8;
	add.s32 	%r7735, %r7729, %r7734;
	add.s32 	%r7736, %r7699, %r7713;
	xor.b32  	%r7737, %r7734, %r7736;
	shf.l.wrap.b32 	%r7738, %r7737, %r7737, 16;
	add.s32 	%r7739, %r7723, %r7738;
	xor.b32  	%r7740, %r7713, %r7739;
	shr.u32 	%r7741, %r7740, 20;
	add.s32 	%r7742, %r7736, %r7741;
	add.s32 	%r7743, %r7708, %r7725;
	xor.b32  	%r7744, %r7701, %r7743;
	shf.l.wrap.b32 	%r7745, %r7744, %r7744, 16;
	add.s32 	%r7746, %r7735, %r7745;
	xor.b32  	%r7747, %r7725, %r7746;
	shr.u32 	%r7748, %r7747, 20;
	add.s32 	%r7749, %r7743, %r7748;
	add.s32 	%r7750, %r7062, %r7742;
	add.s32 	%r7751, %r7074, %r7749;
	add.s32 	%r7752, %r15538, 10;
	mov.u32 	%r7753, %tid.x;
	shl.b32 	%r7754, %r7753, 3;
	and.b32  	%r7755, %r7754, 7936;
	mov.u32 	%r7756, %ctaid.x;
	shl.b32 	%r7757, %r7756, 11;
	add.s32 	%r7758, %r7755, %r7757;
	and.b32  	%r7759, %r7753, 31;
	or.b32  	%r7760, %r7758, %r7759;
	add.s32 	%r7761, %r7760, %r1599;
	shr.u32 	%r7762, %r7761, %r7752;
	and.b32  	%r7763, %r7762, 1;
	setp.eq.b32 	%p14, %r7763, 1;
	selp.b32 	%r7764, %r7751, %r7750, %p14;
	cvt.u16.u32 	%rs24, %r7764;
	and.b16  	%rs34, %rs24, 1;
	and.b16  	%rs25, %rs35, 255;
	setp.ne.s16 	%p15, %rs25, 1;
	@%p15 bra 	$L__BB4_20;
	add.s32 	%r7765, %r15538, 10;
	mov.u32 	%r7766, %tid.x;
	shl.b32 	%r7767, %r7766, 3;
	and.b32  	%r7768, %r7767, 7936;
	mov.u32 	%r7769, %ctaid.x;
	shl.b32 	%r7770, %r7769, 11;
	add.s32 	%r7771, %r7768, %r7770;
	and.b32  	%r7772, %r7766, 31;
	or.b32  	%r7773, %r7771, %r7772;
	add.s32 	%r7774, %r7773, %r1599;
	shr.u32 	%r7775, %r7774, %r7765;
	and.b32  	%r7776, %r7775, 1;
	setp.eq.b32 	%p16, %r7776, 1;
	ld.global.u32 	%r7777, [%rd78+-12];
	selp.b32 	%r7778, %r15547, %r15548, %p16;
	xor.b32  	%r7779, %r7778, %r7777;
	selp.b32 	%r7780, %r15546, %r15549, %p16;
	selp.b32 	%r15547, %r7779, %r15547, %p16;
	selp.b32 	%r15548, %r15548, %r7779, %p16;
	ld.global.u32 	%r7781, [%rd78+-8];
	xor.b32  	%r7782, %r7780, %r7781;
	selp.b32 	%r7783, %r15545, %r15550, %p16;
	selp.b32 	%r15546, %r7782, %r15546, %p16;
	selp.b32 	%r15549, %r15549, %r7782, %p16;
	ld.global.u32 	%r7784, [%rd78+-4];
	xor.b32  	%r7785, %r7783, %r7784;
	selp.b32 	%r7786, %r15544, %r15551, %p16;
	selp.b32 	%r15545, %r7785, %r15545, %p16;
	selp.b32 	%r15550, %r15550, %r7785, %p16;
	ld.global.u32 	%r7787, [%rd78];
	xor.b32  	%r7788, %r7786, %r7787;
	selp.b64 	%rd28, 445, 420, %p16;
	selp.b32 	%r15544, %r7788, %r15544, %p16;
	selp.b32 	%r15551, %r15551, %r7788, %p16;
	add.s64 	%rd29, %rd79, %rd28;
	ld.global.u8 	%rs26, [%rd29];
	xor.b16  	%rs34, %rs26, %rs34;
$L__BB4_20:
	add.s32 	%r7789, %r15538, 10;
	mov.u32 	%r7790, %tid.x;
	shl.b32 	%r7791, %r7790, 3;
	and.b32  	%r7792, %r7791, 7936;
	mov.u32 	%r7793, %ctaid.x;
	shl.b32 	%r7794, %r7793, 11;
	add.s32 	%r7795, %r7792, %r7794;
	and.b32  	%r7796, %r7790, 31;
	or.b32  	%r7797, %r7795, %r7796;
	add.s32 	%r7798, %r7797, %r1599;
	shr.u32 	%r7799, %r7798, %r7789;
	and.b32  	%r7800, %r7799, 1;
	setp.eq.b32 	%p17, %r7800, 1;
	selp.b32 	%r15540, %r15547, %r15548, %p17;
	selp.b32 	%r15541, %r15546, %r15549, %p17;
	selp.b32 	%r15542, %r15545, %r15550, %p17;
	selp.b32 	%r15543, %r15544, %r15551, %p17;
	add.s32 	%r1646, %r15539, 1;
	add.s32 	%r7801, %r15539, -10;
	add.s32 	%r15538, %r15538, -1;
	add.s64 	%rd79, %rd79, 1;
	add.s64 	%rd78, %rd78, 16;
	setp.lt.u32 	%p18, %r7801, %r1606;
	mov.u32 	%r15539, %r1646;
	mov.u16 	%rs35, %rs34;
	@%p18 bra 	$L__BB4_18;
$L__BB4_21:
	and.b16  	%rs27, %rs34, 255;
	setp.eq.s16 	%p19, %rs27, 1;
	@%p19 bra 	$L__BB4_22;
	bra.uni 	$L__BB4_23;
$L__BB4_22:
	ld.param.u64 	%rd73, [fused_batch_pir_kernel_16_param_1];
	cvta.to.global.u64 	%rd30, %rd73;
	mul.wide.u32 	%rd31, %r15533, 488;
	add.s64 	%rd32, %rd30, %rd31;
	ld.global.u32 	%r7802, [%rd32+472];
	xor.b32  	%r15540, %r15540, %r7802;
$L__BB4_23:
	setp.ne.s16 	%p20, %rs27, 1;
	@%p20 bra 	$L__BB4_25;
	ld.param.u64 	%rd74, [fused_batch_pir_kernel_16_param_1];
	cvta.to.global.u64 	%rd33, %rd74;
	mul.wide.u32 	%rd34, %r15533, 488;
	add.s64 	%rd35, %rd33, %rd34;
	ld.global.u32 	%r7803, [%rd35+476];
	xor.b32  	%r15541, %r15541, %r7803;
$L__BB4_25:
	@%p20 bra 	$L__BB4_27;
	ld.param.u64 	%rd75, [fused_batch_pir_kernel_16_param_1];
	cvta.to.global.u64 	%rd36, %rd75;
	mul.wide.u32 	%rd37, %r15533, 488;
	add.s64 	%rd38, %rd36, %rd37;
	ld.global.u32 	%r7804, [%rd38+480];
	xor.b32  	%r15542, %r15542, %r7804;
$L__BB4_27:
	@%p20 bra 	$L__BB4_29;
	ld.param.u64 	%rd76, [fused_batch_pir_kernel_16_param_1];
	cvta.to.global.u64 	%rd39, %rd76;
	mul.wide.u32 	%rd40, %r15533, 488;
	add.s64 	%rd41, %rd39, %rd40;
	ld.global.u32 	%r7805, [%rd41+484];
	xor.b32  	%r15543, %r15543, %r7805;
$L__BB4_29:
	mov.u32 	%r7806, s_mem;
	cvt.u64.u32 	%rd42, %r7806;
	cvta.shared.u64 	%rd43, %rd42;
	add.s64 	%rd44, %rd43, 197583;
	and.b64  	%rd45, %rd44, -16;
	mov.u32 	%r7807, %tid.x;
	mad.lo.s32 	%r7808, %r7807, 48, %r15533;
	mul.wide.u32 	%rd46, %r7808, 16;
	add.s64 	%rd47, %rd45, %rd46;
	st.v4.u32 	[%rd47], {%r15540, %r15541, %r15542, %r15543};
	add.s32 	%r15533, %r15533, 1;
	setp.ne.s32 	%p23, %r15533, 48;
	@%p23 bra 	$L__BB4_15;
	bar.warp.sync 	-1;
	mov.b32 	%r17095, 0;
$L__BB4_31:
	ld.param.u32 	%r13973, [fused_batch_pir_kernel_16_param_3];
	mov.u32 	%r7810, %tid.x;
	shl.b32 	%r7811, %r7810, 3;
	and.b32  	%r7812, %r7811, 7936;
	mov.u32 	%r7813, %ctaid.x;
	shl.b32 	%r7814, %r7813, 11;
	add.s32 	%r7815, %r7812, %r7814;
	add.s32 	%r7816, %r1599, %r7815;
	add.s32 	%r7817, %r7816, %r17095;
	setp.ge.s32 	%p24, %r7817, %r13973;
	@%p24 bra 	$L__BB4_33;
	ld.param.u64 	%rd70, [fused_batch_pir_kernel_16_param_0];
	mov.u32 	%r7818, %tid.x;
	mov.u32 	%r7819, s_mem;
	cvt.u64.u32 	%rd48, %r7819;
	cvta.shared.u64 	%rd49, %rd48;
	add.s64 	%rd50, %rd49, 197583;
	and.b64  	%rd51, %rd50, -16;
	shl.b32 	%r7820, %r7818, 3;
	and.b32  	%r7821, %r7820, 7936;
	mov.u32 	%r7822, %ctaid.x;
	shl.b32 	%r7823, %r7822, 11;
	add.s32 	%r7824, %r7821, %r7823;
	add.s32 	%r7825, %r1599, %r7824;
	add.s32 	%r7826, %r7825, %r17095;
	mul.wide.s32 	%rd52, %r7826, 4096;
	cvta.to.global.u64 	%rd53, %rd70;
	add.s64 	%rd54, %rd53, %rd52;
	and.b32  	%r7827, %r7818, 992;
	add.s32 	%r7828, %r17095, %r7827;
	mul.lo.s32 	%r7829, %r7828, 48;
	mul.wide.u32 	%rd55, %r7829, 16;
	add.s64 	%rd56, %rd51, %rd55;
	ld.v4.u32 	{%r7830, %r7831, %r7832, %r7833}, [%rd56];
	ld.v4.u32 	{%r7834, %r7835, %r7836, %r7837}, [%rd56+16];
	ld.v4.u32 	{%r7838, %r7839, %r7840, %r7841}, [%rd56+32];
	ld.v4.u32 	{%r7842, %r7843, %r7844, %r7845}, [%rd56+48];
	ld.v4.u32 	{%r7846, %r7847, %r7848, %r7849}, [%rd56+64];
	ld.v4.u32 	{%r7850, %r7851, %r7852, %r7853}, [%rd56+80];
	ld.v4.u32 	{%r7854, %r7855, %r7856, %r7857}, [%rd56+96];
	ld.v4.u32 	{%r7858, %r7859, %r7860, %r7861}, [%rd56+112];
	ld.v4.u32 	{%r7862, %r7863, %r7864, %r7865}, [%rd56+128];
	ld.v4.u32 	{%r7866, %r7867, %r7868, %r7869}, [%rd56+144];
	ld.v4.u32 	{%r7870, %r7871, %r7872, %r7873}, [%rd56+160];
	ld.v4.u32 	{%r7874, %r7875, %r7876, %r7877}, [%rd56+176];
	ld.v4.u32 	{%r7878, %r7879, %r7880, %r7881}, [%rd56+192];
	ld.v4.u32 	{%r7882, %r7883, %r7884, %r7885}, [%rd56+208];
	ld.v4.u32 	{%r7886, %r7887, %r7888, %r7889}, [%rd56+224];
	ld.v4.u32 	{%r7890, %r7891, %r7892, %r7893}, [%rd56+240];
	ld.v4.u32 	{%r7894, %r7895, %r7896, %r7897}, [%rd56+256];
	ld.v4.u32 	{%r7898, %r7899, %r7900, %r7901}, [%rd56+272];
	ld.v4.u32 	{%r7902, %r7903, %r7904, %r7905}, [%rd56+288];
	ld.v4.u32 	{%r7906, %r7907, %r7908, %r7909}, [%rd56+304];
	ld.v4.u32 	{%r7910, %r7911, %r7912, %r7913}, [%rd56+320];
	ld.v4.u32 	{%r7914, %r7915, %r7916, %r7917}, [%rd56+336];
	ld.v4.u32 	{%r7918, %r7919, %r7920, %r7921}, [%rd56+352];
	ld.v4.u32 	{%r7922, %r7923, %r7924, %r7925}, [%rd56+368];
	ld.v4.u32 	{%r7926, %r7927, %r7928, %r7929}, [%rd56+384];
	ld.v4.u32 	{%r7930, %r7931, %r7932, %r7933}, [%rd56+400];
	ld.v4.u32 	{%r7934, %r7935, %r7936, %r7937}, [%rd56+416];
	ld.v4.u32 	{%r7938, %r7939, %r7940, %r7941}, [%rd56+432];
	ld.v4.u32 	{%r7942, %r7943, %r7944, %r7945}, [%rd56+448];
	ld.v4.u32 	{%r7946, %r7947, %r7948, %r7949}, [%rd56+464];
	ld.v4.u32 	{%r7950, %r7951, %r7952, %r7953}, [%rd56+480];
	ld.v4.u32 	{%r7954, %r7955, %r7956, %r7957}, [%rd56+496];
	ld.v4.u32 	{%r7958, %r7959, %r7960, %r7961}, [%rd56+512];
	ld.v4.u32 	{%r7962, %r7963, %r7964, %r7965}, [%rd56+528];
	ld.v4.u32 	{%r7966, %r7967, %r7968, %r7969}, [%rd56+544];
	ld.v4.u32 	{%r7970, %r7971, %r7972, %r7973}, [%rd56+560];
	ld.v4.u32 	{%r7974, %r7975, %r7976, %r7977}, [%rd56+576];
	ld.v4.u32 	{%r7978, %r7979, %r7980, %r7981}, [%rd56+592];
	ld.v4.u32 	{%r7982, %r7983, %r7984, %r7985}, [%rd56+608];
	ld.v4.u32 	{%r7986, %r7987, %r7988, %r7989}, [%rd56+624];
	ld.v4.u32 	{%r7990, %r7991, %r7992, %r7993}, [%rd56+640];
	ld.v4.u32 	{%r7994, %r7995, %r7996, %r7997}, [%rd56+656];
	ld.v4.u32 	{%r7998, %r7999, %r8000, %r8001}, [%rd56+672];
	ld.v4.u32 	{%r8002, %r8003, %r8004, %r8005}, [%rd56+688];
	ld.v4.u32 	{%r8006, %r8007, %r8008, %r8009}, [%rd56+704];
	ld.v4.u32 	{%r8010, %r8011, %r8012, %r8013}, [%rd56+720];
	ld.v4.u32 	{%r8014, %r8015, %r8016, %r8017}, [%rd56+736];
	ld.v4.u32 	{%r8018, %r8019, %r8020, %r8021}, [%rd56+752];
	shl.b32 	%r8022, %r7818, 4;
	cvt.u64.u32 	%rd57, %r8022;
	and.b64  	%rd58, %rd57, 496;
	add.s64 	%rd59, %rd54, %rd58;
	ld.global.v4.u32 	{%r8023, %r8024, %r8025, %r8026}, [%rd59];
	and.b32  	%r8027, %r7830, %r8023;
	xor.b32  	%r18463, %r18463, %r8027;
	and.b32  	%r8028, %r7831, %r8024;
	xor.b32  	%r18462, %r18462, %r8028;
	and.b32  	%r8029, %r7832, %r8025;
	xor.b32  	%r18461, %r18461, %r8029;
	and.b32  	%r8030, %r7833, %r8026;
	xor.b32  	%r18460, %r18460, %r8030;
	and.b32  	%r8031, %r7834, %r8023;
	xor.b32  	%r18431, %r18431, %r8031;
	and.b32  	%r8032, %r7835, %r8024;
	xor.b32  	%r18430, %r18430, %r8032;
	and.b32  	%r8033, %r7836, %r8025;
	xor.b32  	%r18429, %r18429, %r8033;
	and.b32  	%r8034, %r7837, %r8026;
	xor.b32  	%r18428, %r18428, %r8034;
	and.b32  	%r8035, %r7838, %r8023;
	xor.b32  	%r18399, %r18399, %r8035;
	and.b32  	%r8036, %r7839, %r8024;
	xor.b32  	%r18398, %r18398, %r8036;
	and.b32  	%r8037, %r7840, %r8025;
	xor.b32  	%r18397, %r18397, %r8037;
	and.b32  	%r8038, %r7841, %r8026;
	xor.b32  	%r18396, %r18396, %r8038;
	and.b32  	%r8039, %r7842, %r8023;
	xor.b32  	%r18367, %r18367, %r8039;
	and.b32  	%r8040, %r7843, %r8024;
	xor.b32  	%r18366, %r18366, %r8040;
	and.b32  	%r8041, %r7844, %r8025;
	xor.b32  	%r18365, %r18365, %r8041;
	and.b32  	%r8042, %r7845, %r8026;
	xor.b32  	%r18364, %r18364, %r8042;
	and.b32  	%r8043, %r7846, %r8023;
	xor.b32  	%r18335, %r18335, %r8043;
	and.b32  	%r8044, %r7847, %r8024;
	xor.b32  	%r18334, %r18334, %r8044;
	and.b32  	%r8045, %r7848, %r8025;
	xor.b32  	%r18333, %r18333, %r8045;
	and.b32  	%r8046, %r7849, %r8026;
	xor.b32  	%r18332, %r18332, %r8046;
	and.b32  	%r8047, %r7850, %r8023;
	xor.b32  	%r18303, %r18303, %r8047;
	and.b32  	%r8048, %r7851, %r8024;
	xor.b32  	%r18302, %r18302, %r8048;
	and.b32  	%r8049, %r7852, %r8025;
	xor.b32  	%r18301, %r18301, %r8049;
	and.b32  	%r8050, %r7853, %r8026;
	xor.b32  	%r18300, %r18300, %r8050;
	and.b32  	%r8051, %r7854, %r8023;
	xor.b32  	%r18271, %r18271, %r8051;
	and.b32  	%r8052, %r7855, %r8024;
	xor.b32  	%r18270, %r18270, %r8052;
	and.b32  	%r8053, %r7856, %r8025;
	xor.b32  	%r18269, %r18269, %r8053;
	and.b32  	%r8054, %r7857, %r8026;
	xor.b32  	%r18268, %r18268, %r8054;
	and.b32  	%r8055, %r7858, %r8023;
	xor.b32  	%r18239, %r18239, %r8055;
	and.b32  	%r8056, %r7859, %r8024;
	xor.b32  	%r18238, %r18238, %r8056;
	and.b32  	%r8057, %r7860, %r8025;
	xor.b32  	%r18237, %r18237, %r8057;
	and.b32  	%r8058, %r7861, %r8026;
	xor.b32  	%r18236, %r18236, %r8058;
	and.b32  	%r8059, %r7862, %r8023;
	xor.b32  	%r18207, %r18207, %r8059;
	and.b32  	%r8060, %r7863, %r8024;
	xor.b32  	%r18206, %r18206, %r8060;
	and.b32  	%r8061, %r7864, %r8025;
	xor.b32  	%r18205, %r18205, %r8061;
	and.b32  	%r8062, %r7865, %r8026;
	xor.b32  	%r18204, %r18204, %r8062;
	and.b32  	%r8063, %r7866, %r8023;
	xor.b32  	%r18175, %r18175, %r8063;
	and.b32  	%r8064, %r7867, %r8024;
	xor.b32  	%r18174, %r18174, %r8064;
	and.b32  	%r8065, %r7868, %r8025;
	xor.b32  	%r18173, %r18173, %r8065;
	and.b32  	%r8066, %r7869, %r8026;
	xor.b32  	%r18172, %r18172, %r8066;
	and.b32  	%r8067, %r7870, %r8023;
	xor.b32  	%r18143, %r18143, %r8067;
	and.b32  	%r8068, %r7871, %r8024;
	xor.b32  	%r18142, %r18142, %r8068;
	and.b32  	%r8069, %r7872, %r8025;
	xor.b32  	%r18141, %r18141, %r8069;
	and.b32  	%r8070, %r7873, %r8026;
	xor.b32  	%r18140, %r18140, %r8070;
	and.b32  	%r8071, %r7874, %r8023;
	xor.b32  	%r18111, %r18111, %r8071;
	and.b32  	%r8072, %r7875, %r8024;
	xor.b32  	%r18110, %r18110, %r8072;
	and.b32  	%r8073, %r7876, %r8025;
	xor.b32  	%r18109, %r18109, %r8073;
	and.b32  	%r8074, %r7877, %r8026;
	xor.b32  	%r18108, %r18108, %r8074;
	and.b32  	%r8075, %r7878, %r8023;
	xor.b32  	%r18079, %r18079, %r8075;
	and.b32  	%r8076, %r7879, %r8024;
	xor.b32  	%r18078, %r18078, %r8076;
	and.b32  	%r8077, %r7880, %r8025;
	xor.b32  	%r18077, %r18077, %r8077;
	and.b32  	%r8078, %r7881, %r8026;
	xor.b32  	%r18076, %r18076, %r8078;
	and.b32  	%r8079, %r7882, %r8023;
	xor.b32  	%r18047, %r18047, %r8079;
	and.b32  	%r8080, %r7883, %r8024;
	xor.b32  	%r18046, %r18046, %r8080;
	and.b32  	%r8081, %r7884, %r8025;
	xor.b32  	%r18045, %r18045, %r8081;
	and.b32  	%r8082, %r7885, %r8026;
	xor.b32  	%r18044, %r18044, %r8082;
	and.b32  	%r8083, %r7886, %r8023;
	xor.b32  	%r18015, %r18015, %r8083;
	and.b32  	%r8084, %r7887, %r8024;
	xor.b32  	%r18014, %r18014, %r8084;
	and.b32  	%r8085, %r7888, %r8025;
	xor.b32  	%r18013, %r18013, %r8085;
	and.b32  	%r8086, %r7889, %r8026;
	xor.b32  	%r18012, %r18012, %r8086;
	and.b32  	%r8087, %r7890, %r8023;
	xor.b32  	%r17983, %r17983, %r8087;
	and.b32  	%r8088, %r7891, %r8024;
	xor.b32  	%r17982, %r17982, %r8088;
	and.b32  	%r8089, %r7892, %r8025;
	xor.b32  	%r17981, %r17981, %r8089;
	and.b32  	%r8090, %r7893, %r8026;
	xor.b32  	%r17980, %r17980, %r8090;
	and.b32  	%r8091, %r7894, %r8023;
	xor.b32  	%r17951, %r17951, %r8091;
	and.b32  	%r8092, %r7895, %r8024;
	xor.b32  	%r17950, %r17950, %r8092;
	and.b32  	%r8093, %r7896, %r8025;
	xor.b32  	%r17949, %r17949, %r8093;
	and.b32  	%r8094, %r7897, %r8026;
	xor.b32  	%r17948, %r17948, %r8094;
	and.b32  	%r8095, %r7898, %r8023;
	xor.b32  	%r17919, %r17919, %r8095;
	and.b32  	%r8096, %r7899, %r8024;
	xor.b32  	%r17918, %r17918, %r8096;
	and.b32  	%r8097, %r7900, %r8025;
	xor.b32  	%r17917, %r17917, %r8097;
	and.b32  	%r8098, %r7901, %r8026;
	xor.b32  	%r17916, %r17916, %r8098;
	and.b32  	%r8099, %r7902, %r8023;
	xor.b32  	%r17887, %r17887, %r8099;
	and.b32  	%r8100, %r7903, %r8024;
	xor.b32  	%r17886, %r17886, %r8100;
	and.b32  	%r8101, %r7904, %r8025;
	xor.b32  	%r17885, %r17885, %r8101;
	and.b32  	%r8102, %r7905, %r8026;
	xor.b32  	%r17884, %r17884, %r8102;
	and.b32  	%r8103, %r7906, %r8023;
	xor.b32  	%r17855, %r17855, %r8103;
	and.b32  	%r8104, %r7907, %r8024;
	xor.b32  	%r17854, %r17854, %r8104;
	and.b32  	%r8105, %r7908, %r8025;
	xor.b32  	%r17853, %r17853, %r8105;
	and.b32  	%r8106, %r7909, %r8026;
	xor.b32  	%r17852, %r17852, %r8106;
	and.b32  	%r8107, %r7910, %r8023;
	xor.b32  	%r17823, %r17823, %r8107;
	and.b32  	%r8108, %r7911, %r8024;
	xor.b32  	%r17822, %r17822, %r8108;
	and.b32  	%r8109, %r7912, %r8025;
	xor.b32  	%r17821, %r17821, %r8109;
	and.b32  	%r8110, %r7913, %r8026;
	xor.b32  	%r17820, %r17820, %r8110;
	and.b32  	%r8111, %r7914, %r8023;
	xor.b32  	%r17791, %r17791, %r8111;
	and.b32  	%r8112, %r7915, %r8024;
	xor.b32  	%r17790, %r17790, %r8112;
	and.b32  	%r8113, %r7916, %r8025;
	xor.b32  	%r17789, %r17789, %r8113;
	and.b32  	%r8114, %r7917, %r8026;
	xor.b32  	%r17788, %r17788, %r8114;
	and.b32  	%r8115, %r7918, %r8023;
	xor.b32  	%r17759, %r17759, %r8115;
	and.b32  	%r8116, %r7919, %r8024;
	xor.b32  	%r17758, %r17758, %r8116;
	and.b32  	%r8117, %r7920, %r8025;
	xor.b32  	%r17757, %r17757, %r8117;
	and.b32  	%r8118, %r7921, %r8026;
	xor.b32  	%r17756, %r17756, %r8118;
	and.b32  	%r8119, %r7922, %r8023;
	xor.b32  	%r17727, %r17727, %r8119;
	and.b32  	%r8120, %r7923, %r8024;
	xor.b32  	%r17726, %r17726, %r8120;
	and.b32  	%r8121, %r7924, %r8025;
	xor.b32  	%r17725, %r17725, %r8121;
	and.b32  	%r8122, %r7925, %r8026;
	xor.b32  	%r17724, %r17724, %r8122;
	and.b32  	%r8123, %r7926, %r8023;
	xor.b32  	%r17695, %r17695, %r8123;
	and.b32  	%r8124, %r7927, %r8024;
	xor.b32  	%r17694, %r17694, %r8124;
	and.b32  	%r8125, %r7928, %r8025;
	xor.b32  	%r17693, %r17693, %r8125;
	and.b32  	%r8126, %r7929, %r8026;
	xor.b32  	%r17692, %r17692, %r8126;
	and.b32  	%r8127, %r7930, %r8023;
	xor.b32  	%r17663, %r17663, %r8127;
	and.b32  	%r8128, %r7931, %r8024;
	xor.b32  	%r17662, %r17662, %r8128;
	and.b32  	%r8129, %r7932, %r8025;
	xor.b32  	%r17661, %r17661, %r8129;
	and.b32  	%r8130, %r7933, %r8026;
	xor.b32  	%r17660, %r17660, %r8130;
	and.b32  	%r8131, %r7934, %r8023;
	xor.b32  	%r17631, %r17631, %r8131;
	and.b32  	%r8132, %r7935, %r8024;
	xor.b32  	%r17630, %r17630, %r8132;
	and.b32  	%r8133, %r7936, %r8025;
	xor.b32  	%r17629, %r17629, %r8133;
	and.b32  	%r8134, %r7937, %r8026;
	xor.b32  	%r17628, %r17628, %r8134;
	and.b32  	%r8135, %r7938, %r8023;
	xor.b32  	%r17599, %r17599, %r8135;
	and.b32  	%r8136, %r7939, %r8024;
	xor.b32  	%r17598, %r17598, %r8136;
	and.b32  	%r8137, %r7940, %r8025;
	xor.b32  	%r17597, %r17597, %r8137;
	and.b32  	%r8138, %r7941, %r8026;
	xor.b32  	%r17596, %r17596, %r8138;
	and.b32  	%r8139, %r7942, %r8023;
	xor.b32  	%r17567, %r17567, %r8139;
	and.b32  	%r8140, %r7943, %r8024;
	xor.b32  	%r17566, %r17566, %r8140;
	and.b32  	%r8141, %r7944, %r8025;
	xor.b32  	%r17565, %r17565, %r8141;
	and.b32  	%r8142, %r7945, %r8026;
	xor.b32  	%r17564, %r17564, %r8142;
	and.b32  	%r8143, %r7946, %r8023;
	xor.b32  	%r17535, %r17535, %r8143;
	and.b32  	%r8144, %r7947, %r8024;
	xor.b32  	%r17534, %r17534, %r8144;
	and.b32  	%r8145, %r7948, %r8025;
	xor.b32  	%r17533, %r17533, %r8145;
	and.b32  	%r8146, %r7949, %r8026;
	xor.b32  	%r17532, %r17532, %r8146;
	and.b32  	%r8147, %r7950, %r8023;
	xor.b32  	%r17503, %r17503, %r8147;
	and.b32  	%r8148, %r7951, %r8024;
	xor.b32  	%r17502, %r17502, %r8148;
	and.b32  	%r8149, %r7952, %r8025;
	xor.b32  	%r17501, %r17501, %r8149;
	and.b32  	%r8150, %r7953, %r8026;
	xor.b32  	%r17500, %r17500, %r8150;
	and.b32  	%r8151, %r7954, %r8023;
	xor.b32  	%r17471, %r17471, %r8151;
	and.b32  	%r8152, %r7955, %r8024;
	xor.b32  	%r17470, %r17470, %r8152;
	and.b32  	%r8153, %r7956, %r8025;
	xor.b32  	%r17469, %r17469, %r8153;
	and.b32  	%r8154, %r7957, %r8026;
	xor.b32  	%r17468, %r17468, %r8154;
	and.b32  	%r8155, %r7958, %r8023;
	xor.b32  	%r17439, %r17439, %r8155;
	and.b32  	%r8156, %r7959, %r8024;
	xor.b32  	%r17438, %r17438, %r8156;
	and.b32  	%r8157, %r7960, %r8025;
	xor.b32  	%r17437, %r17437, %r8157;
	and.b32  	%r8158, %r7961, %r8026;
	xor.b32  	%r17436, %r17436, %r8158;
	and.b32  	%r8159, %r7962, %r8023;
	xor.b32  	%r17407, %r17407, %r8159;
	and.b32  	%r8160, %r7963, %r8024;
	xor.b32  	%r17406, %r17406, %r8160;
	and.b32  	%r8161, %r7964, %r8025;
	xor.b32  	%r17405, %r17405, %r8161;
	and.b32  	%r8162, %r7965, %r8026;
	xor.b32  	%r17404, %r17404, %r8162;
	and.b32  	%r8163, %r7966, %r8023;
	xor.b32  	%r17375, %r17375, %r8163;
	and.b32  	%r8164, %r7967, %r8024;
	xor.b32  	%r17374, %r17374, %r8164;
	and.b32  	%r8165, %r7968, %r8025;
	xor.b32  	%r17373, %r17373, %r8165;
	and.b32  	%r8166, %r7969, %r8026;
	xor.b32  	%r17372, %r17372, %r8166;
	and.b32  	%r8167, %r7970, %r8023;
	xor.b32  	%r17343, %r17343, %r8167;
	and.b32  	%r8168, %r7971, %r8024;
	xor.b32  	%r17342, %r17342, %r8168;
	and.b32  	%r8169, %r7972, %r8025;
	xor.b32  	%r17341, %r17341, %r8169;
	and.b32  	%r8170, %r7973, %r8026;
	xor.b32  	%r17340, %r17340, %r8170;
	and.b32  	%r8171, %r7974, %r8023;
	xor.b32  	%r17311, %r17311, %r8171;
	and.b32  	%r8172, %r7975, %r8024;
	xor.b32  	%r17310, %r17310, %r8172;
	and.b32  	%r8173, %r7976, %r8025;
	xor.b32  	%r17309, %r17309, %r8173;
	and.b32  	%r8174, %r7977, %r8026;
	xor.b32  	%r17308, %r17308, %r8174;
	and.b32  	%r8175, %r7978, %r8023;
	xor.b32  	%r17279, %r17279, %r8175;
	and.b32  	%r8176, %r7979, %r8024;
	xor.b32  	%r17278, %r17278, %r8176;
	and.b32  	%r8177, %r7980, %r8025;
	xor.b32  	%r17277, %r17277, %r8177;
	and.b32  	%r8178, %r7981, %r8026;
	xor.b32  	%r17276, %r17276, %r8178;
	and.b32  	%r8179, %r7982, %r8023;
	xor.b32  	%r17247, %r17247, %r8179;
	and.b32  	%r8180, %r7983, %r8024;
	xor.b32  	%r17246, %r17246, %r8180;
	and.b32  	%r8181, %r7984, %r8025;
	xor.b32  	%r17245, %r17245, %r8181;
	and.b32  	%r8182, %r7985, %r8026;
	xor.b32  	%r17244, %r17244, %r8182;
	and.b32  	%r8183, %r7986, %r8023;
	xor.b32  	%r17215, %r17215, %r8183;
	and.b32  	%r8184, %r7987, %r8024;
	xor.b32  	%r17214, %r17214, %r8184;
	and.b32  	%r8185, %r7988, %r8025;
	xor.b32  	%r17213, %r17213, %r8185;
	and.b32  	%r8186, %r7989, %r8026;
	xor.b32  	%r17212, %r17212, %r8186;
	and.b32  	%r8187, %r7990, %r8023;
	xor.b32  	%r17183, %r17183, %r8187;
	and.b32  	%r8188, %r7991, %r8024;
	xor.b32  	%r17182, %r17182, %r8188;
	and.b32  	%r8189, %r7992, %r8025;
	xor.b32  	%r17181, %r17181, %r8189;
	and.b32  	%r8190, %r7993, %r8026;
	xor.b32  	%r17180, %r17180, %r8190;
	and.b32  	%r8191, %r7994, %r8023;
	xor.b32  	%r17151, %r17151, %r8191;
	and.b32  	%r8192, %r7995, %r8024;
	xor.b32  	%r17150, %r17150, %r8192;
	and.b32  	%r8193, %r7996, %r8025;
	xor.b32  	%r17149, %r17149, %r8193;
	and.b32  	%r8194, %r7997, %r8026;
	xor.b32  	%r17148, %r17148, %r8194;
	and.b32  	%r8195, %r7998, %r8023;
	xor.b32  	%r17119, %r17119, %r8195;
	and.b32  	%r8196, %r7999, %r8024;
	xor.b32  	%r17118, %r17118, %r8196;
	and.b32  	%r8197, %r8000, %r8025;
	xor.b32  	%r17117, %r17117, %r8197;
	and.b32  	%r8198, %r8001, %r8026;
	xor.b32  	%r17116, %r17116, %r8198;
	and.b32  	%r8199, %r8002, %r8023;
	xor.b32  	%r18472, %r18472, %r8199;
	and.b32  	%r8200, %r8003, %r8024;
	xor.b32  	%r18473, %r18473, %r8200;
	and.b32  	%r8201, %r8004, %r8025;
	xor.b32  	%r18474, %r18474, %r8201;
	and.b32  	%r8202, %r8005, %r8026;
	xor.b32  	%r18475, %r18475, %r8202;
	and.b32  	%r8203, %r8006, %r8023;
	xor.b32  	%r18504, %r18504, %r8203;
	and.b32  	%r8204, %r8007, %r8024;
	xor.b32  	%r18505, %r18505, %r8204;
	and.b32  	%r8205, %r8008, %r8025;
	xor.b32  	%r18506, %r18506, %r8205;
	and.b32  	%r8206, %r8009, %r8026;
	xor.b32  	%r18507, %r18507, %r8206;
	and.b32  	%r8207, %r8010, %r8023;
	xor.b32  	%r18536, %r18536, %r8207;
	and.b32  	%r8208, %r8011, %r8024;
	xor.b32  	%r18537, %r18537, %r8208;
	and.b32  	%r8209, %r8012, %r8025;
	xor.b32  	%r18538, %r18538, %r8209;
	and.b32  	%r8210, %r8013, %r8026;
	xor.b32  	%r18539, %r18539, %r8210;
	and.b32  	%r8211, %r8014, %r8023;
	xor.b32  	%r18568, %r18568, %r8211;
	and.b32  	%r8212, %r8015, %r8024;
	xor.b32  	%r18569, %r18569, %r8212;
	and.b32  	%r8213, %r8016, %r8025;
	xor.b32  	%r18570, %r18570, %r8213;
	and.b32  	%r8214, %r8017, %r8026;
	xor.b32  	%r18571, %r18571, %r8214;
	and.b32  	%r8215, %r8018, %r8023;
	xor.b32  	%r18600, %r18600, %r8215;
	and.b32  	%r8216, %r8019, %r8024;
	xor.b32  	%r18601, %r18601, %r8216;
	and.b32  	%r8217, %r8020, %r8025;
	xor.b32  	%r18602, %r18602, %r8217;
	and.b32  	%r8218, %r8021, %r8026;
	xor.b32  	%r18603, %r18603, %r8218;
	ld.global.v4.u32 	{%r8219, %r8220, %r8221, %r8222}, [%rd59+512];
	and.b32  	%r8223, %r7830, %r8219;
	xor.b32  	%r18459, %r18459, %r8223;
	and.b32  	%r8224, %r7831, %r8220;
	xor.b32  	%r18458, %r18458, %r8224;
	and.b32  	%r8225, %r7832, %r8221;
	xor.b32  	%r18457, %r18457, %r8225;
	and.b32  	%r8226, %r7833, %r8222;
	xor.b32  	%r18456, %r18456, %r8226;
	and.b32  	%r8227, %r7834, %r8219;
	xor.b32  	%r18427, %r18427, %r8227;
	and.b32  	%r8228, %r7835, %r8220;
	xor.b32  	%r18426, %r18426, %r8228;
	and.b32  	%r8229, %r7836, %r8221;
	xor.b32  	%r18425, %r18425, %r8229;
	and.b32  	%r8230, %r7837, %r8222;
	xor.b32  	%r18424, %r18424, %r8230;
	and.b32  	%r8231, %r7838, %r8219;
	xor.b32  	%r18395, %r18395, %r8231;
	and.b32  	%r8232, %r7839, %r8220;
	xor.b32  	%r18394, %r18394, %r8232;
	and.b32  	%r8233, %r7840, %r8221;
	xor.b32  	%r18393, %r18393, %r8233;
	and.b32  	%r8234, %r7841, %r8222;
	xor.b32  	%r18392, %r18392, %r8234;
	and.b32  	%r8235, %r7842, %r8219;
	xor.b32  	%r18363, %r18363, %r8235;
	and.b32  	%r8236, %r7843, %r8220;
	xor.b32  	%r18362, %r18362, %r8236;
	and.b32  	%r8237, %r7844, %r8221;
	xor.b32  	%r18361, %r18361, %r8237;
	and.b32  	%r8238, %r7845, %r8222;
	xor.b32  	%r18360, %r18360, %r8238;
	and.b32  	%r8239, %r7846, %r8219;
	xor.b32  	%r18331, %r18331, %r8239;
	and.b32  	%r8240, %r7847, %r8220;
	xor.b32  	%r18330, %r18330, %r8240;
	and.b32  	%r8241, %r7848, %r8221;
	xor.b32  	%r18329, %r18329, %r8241;
	and.b32  	%r8242, %r7849, %r8222;
	xor.b32  	%r18328, %r18328, %r8242;
	and.b32  	%r8243, %r7850, %r8219;
	xor.b32  	%r18299, %r18299, %r8243;
	and.b32  	%r8244, %r7851, %r8220;
	xor.b32  	%r18298, %r18298, %r8244;
	and.b32  	%r8245, %r7852, %r8221;
	xor.b32  	%r18297, %r18297, %r8245;
	and.b32  	%r8246, %r7853, %r8222;
	xor.b32  	%r18296, %r18296, %r8246;
	and.b32  	%r8247, %r7854, %r8219;
	xor.b32  	%r18267, %r18267, %r8247;
	and.b32  	%r8248, %r7855, %r8220;
	xor.b32  	%r18266, %r18266, %r8248;
	and.b32  	%r8249, %r7856, %r8221;
	xor.b32  	%r18265, %r18265, %r8249;
	and.b32  	%r8250, %r7857, %r8222;
	xor.b32  	%r18264, %r18264, %r8250;
	and.b32  	%r8251, %r7858, %r8219;
	xor.b32  	%r18235, %r18235, %r8251;
	and.b32  	%r8252, %r7859, %r8220;
	xor.b32  	%r18234, %r18234, %r8252;
	and.b32  	%r8253, %r7860, %r8221;
	xor.b32  	%r18233, %r18233, %r8253;
	and.b32  	%r8254, %r7861, %r8222;
	xor.b32  	%r18232, %r18232, %r8254;
	and.b32  	%r8255, %r7862, %r8219;
	xor.b32  	%r18203, %r18203, %r8255;
	and.b32  	%r8256, %r7863, %r8220;
	xor.b32  	%r18202, %r18202, %r8256;
	and.b32  	%r8257, %r7864, %r8221;
	xor.b32  	%r18201, %r18201, %r8257;
	and.b32  	%r8258, %r7865, %r8222;
	xor.b32  	%r18200, %r18200, %r8258;
	and.b32  	%r8259, %r7866, %r8219;
	xor.b32  	%r18171, %r18171, %r8259;
	and.b32  	%r8260, %r7867, %r8220;
	xor.b32  	%r18170, %r18170, %r8260;
	and.b32  	%r8261, %r7868, %r8221;
	xor.b32  	%r18169, %r18169, %r8261;
	and.b32  	%r8262, %r7869, %r8222;
	xor.b32  	%r18168, %r18168, %r8262;
	and.b32  	%r8263, %r7870, %r8219;
	xor.b32  	%r18139, %r18139, %r8263;
	and.b32  	%r8264, %r7871, %r8220;
	xor.b32  	%r18138, %r18138, %r8264;
	and.b32  	%r8265, %r7872, %r8221;
	xor.b32  	%r18137, %r18137, %r8265;
	and.b32  	%r8266, %r7873, %r8222;
	xor.b32  	%r18136, %r18136, %r8266;
	and.b32  	%r8267, %r7874, %r8219;
	xor.b32  	%r18107, %r18107, %r8267;
	and.b32  	%r8268, %r7875, %r8220;
	xor.b32  	%r18106, %r18106, %r8268;
	and.b32  	%r8269, %r7876, %r8221;
	xor.b32  	%r18105, %r18105, %r8269;
	and.b32  	%r8270, %r7877, %r8222;
	xor.b32  	%r18104, %r18104, %r8270;
	and.b32  	%r8271, %r7878, %r8219;
	xor.b32  	%r18075, %r18075, %r8271;
	and.b32  	%r8272, %r7879, %r8220;
	xor.b32  	%r18074, %r18074, %r8272;
	and.b32  	%r8273, %r7880, %r8221;
	xor.b32  	%r18073, %r18073, %r8273;
	and.b32  	%r8274, %r7881, %r8222;
	xor.b32  	%r18072, %r18072, %r8274;
	and.b32  	%r8275, %r7882, %r8219;
	xor.b32  	%r18043, %r18043, %r8275;
	and.b32  	%r8276, %r7883, %r8220;
	xor.b32  	%r18042, %r18042, %r8276;
	and.b32  	%r8277, %r7884, %r8221;
	xor.b32  	%r18041, %r18041, %r8277;
	and.b32  	%r8278, %r7885, %r8222;
	xor.b32  	%r18040, %r18040, %r8278;
	and.b32  	%r8279, %r7886, %r8219;
	xor.b32  	%r18011, %r18011, %r8279;
	and.b32  	%r8280, %r7887, %r8220;
	xor.b32  	%r18010, %r18010, %r8280;
	and.b32  	%r8281, %r7888, %r8221;
	xor.b32  	%r18009, %r18009, %r8281;
	and.b32  	%r8282, %r7889, %r8222;
	xor.b32  	%r18008, %r18008, %r8282;
	and.b32  	%r8283, %r7890, %r8219;
	xor.b32  	%r17979, %r17979, %r8283;
	and.b32  	%r8284, %r7891, %r8220;
	xor.b32  	%r17978, %r17978, %r8284;
	and.b32  	%r8285, %r7892, %r8221;
	xor.b32  	%r17977, %r17977, %r8285;
	and.b32  	%r8286, %r7893, %r8222;
	xor.b32  	%r17976, %r17976, %r8286;
	and.b32  	%r8287, %r7894, %r8219;
	xor.b32  	%r17947, %r17947, %r8287;
	and.b32  	%r8288, %r7895, %r8220;
	xor.b32  	%r17946, %r17946, %r8288;
	and.b32  	%r8289, %r7896, %r8221;
	xor.b32  	%r17945, %r17945, %r8289;
	and.b32  	%r8290, %r7897, %r8222;
	xor.b32  	%r17944, %r17944, %r8290;
	and.b32  	%r8291, %r7898, %r8219;
	xor.b32  	%r17915, %r17915, %r8291;
	and.b32  	%r8292, %r7899, %r8220;
	xor.b32  	%r17914, %r17914, %r8292;
	and.b32  	%r8293, %r7900, %r8221;
	xor.b32  	%r17913, %r17913, %r8293;
	and.b32  	%r8294, %r7901, %r8222;
	xor.b32  	%r17912, %r17912, %r8294;
	and.b32  	%r8295, %r7902, %r8219;
	xor.b32  	%r17883, %r17883, %r8295;
	and.b32  	%r8296, %r7903, %r8220;
	xor.b32  	%r17882, %r17882, %r8296;
	and.b32  	%r8297, %r7904, %r8221;
	xor.b32  	%r17881, %r17881, %r8297;
	and.b32  	%r8298, %r7905, %r8222;
	xor.b32  	%r17880, %r17880, %r8298;
	and.b32  	%r8299, %r7906, %r8219;
	xor.b32  	%r17851, %r17851, %r8299;
	and.b32  	%r8300, %r7907, %r8220;
	xor.b32  	%r17850, %r17850, %r8300;
	and.b32  	%r8301, %r7908, %r8221;
	xor.b32  	%r17849, %r17849, %r8301;
	and.b32  	%r8302, %r7909, %r8222;
	xor.b32  	%r17848, %r17848, %r8302;
	and.b32  	%r8303, %r7910, %r8219;
	xor.b32  	%r17819, %r17819, %r8303;
	and.b32  	%r8304, %r7911, %r8220;
	xor.b32  	%r17818, %r17818, %r8304;
	and.b32  	%r8305, %r7912, %r8221;
	xor.b32  	%r17817, %r17817, %r8305;
	and.b32  	%r8306, %r7913, %r8222;
	xor.b32  	%r17816, %r17816, %r8306;
	and.b32  	%r8307, %r7914, %r8219;
	xor.b32  	%r17787, %r17787, %r8307;
	and.b32  	%r8308, %r7915, %r8220;
	xor.b32  	%r17786, %r17786, %r8308;
	and.b32  	%r8309, %r7916, %r8221;
	xor.b32  	%r17785, %r17785, %r8309;
	and.b32  	%r8310, %r7917, %r8222;
	xor.b32  	%r17784, %r17784, %r8310;
	and.b32  	%r8311, %r7918, %r8219;
	xor.b32  	%r17755, %r17755, %r8311;
	and.b32  	%r8312, %r7919, %r8220;
	xor.b32  	%r17754, %r17754, %r8312;
	and.b32  	%r8313, %r7920, %r8221;
	xor.b32  	%r17753, %r17753, %r8313;
	and.b32  	%r8314, %r7921, %r8222;
	xor.b32  	%r17752, %r17752, %r8314;
	and.b32  	%r8315, %r7922, %r8219;
	xor.b32  	%r17723, %r17723, %r8315;
	and.b32  	%r8316, %r7923, %r8220;
	xor.b32  	%r17722, %r17722, %r8316;
	and.b32  	%r8317, %r7924, %r8221;
	xor.b32  	%r17721, %r17721, %r8317;
	and.b32  	%r8318, %r7925, %r8222;
	xor.b32  	%r17720, %r17720, %r8318;
	and.b32  	%r8319, %r7926, %r8219;
	xor.b32  	%r17691, %r17691, %r8319;
	and.b32  	%r8320, %r7927, %r8220;
	xor.b32  	%r17690, %r17690, %r8320;
	and.b32  	%r8321, %r7928, %r8221;
	xor.b32  	%r17689, %r17689, %r8321;
	and.b32  	%r8322, %r7929, %r8222;
	xor.b32  	%r17688, %r17688, %r8322;
	and.b32  	%r8323, %r7930, %r8219;
	xor.b32  	%r17659, %r17659, %r8323;
	and.b32  	%r8324, %r7931, %r8220;
	xor.b32  	%r17658, %r17658, %r8324;
	and.b32  	%r8325, %r7932, %r8221;
	xor.b32  	%r17657, %r17657, %r8325;
	and.b32  	%r8326, %r7933, %r8222;
	xor.b32  	%r17656, %r17656, %r8326;
	and.b32  	%r8327, %r7934, %r8219;
	xor.b32  	%r17627, %r17627, %r8327;
	and.b32  	%r8328, %r7935, %r8220;
	xor.b32  	%r17626, %r17626, %r8328;
	and.b32  	%r8329, %r7936, %r8221;
	xor.b32  	%r17625, %r17625, %r8329;
	and.b32  	%r8330, %r7937, %r8222;
	xor.b32  	%r17624, %r17624, %r8330;
	and.b32  	%r8331, %r7938, %r8219;
	xor.b32  	%r17595, %r17595, %r8331;
	and.b32  	%r8332, %r7939, %r8220;
	xor.b32  	%r17594, %r17594, %r8332;
	and.b32  	%r8333, %r7940, %r8221;
	xor.b32  	%r17593, %r17593, %r8333;
	and.b32  	%r8334, %r7941, %r8222;
	xor.b32  	%r17592, %r17592, %r8334;
	and.b32  	%r8335, %r7942, %r8219;
	xor.b32  	%r17563, %r17563, %r8335;
	and.b32  	%r8336, %r7943, %r8220;
	xor.b32  	%r17562, %r17562, %r8336;
	and.b32  	%r8337, %r7944, %r8221;
	xor.b32  	%r17561, %r17561, %r8337;
	and.b32  	%r8338, %r7945, %r8222;
	xor.b32  	%r17560, %r17560, %r8338;
	and.b32  	%r8339, %r7946, %r8219;
	xor.b32  	%r17531, %r17531, %r8339;
	and.b32  	%r8340, %r7947, %r8220;
	xor.b32  	%r17530, %r17530, %r8340;
	and.b32  	%r8341, %r7948, %r8221;
	xor.b32  	%r17529, %r17529, %r8341;
	and.b32  	%r8342, %r7949, %r8222;
	xor.b32  	%r17528, %r17528, %r8342;
	and.b32  	%r8343, %r7950, %r8219;
	xor.b32  	%r17499, %r17499, %r8343;
	and.b32  	%r8344, %r7951, %r8220;
	xor.b32  	%r17498, %r17498, %r8344;
	and.b32  	%r8345, %r7952, %r8221;
	xor.b32  	%r17497, %r17497, %r8345;
	and.b32  	%r8346, %r7953, %r8222;
	xor.b32  	%r17496, %r17496, %r8346;
	and.b32  	%r8347, %r7954, %r8219;
	xor.b32  	%r17467, %r17467, %r8347;
	and.b32  	%r8348, %r7955, %r8220;
	xor.b32  	%r17466, %r17466, %r8348;
	and.b32  	%r8349, %r7956, %r8221;
	xor.b32  	%r17465, %r17465, %r8349;
	and.b32  	%r8350, %r7957, %r8222;
	xor.b32  	%r17464, %r17464, %r8350;
	and.b32  	%r8351, %r7958, %r8219;
	xor.b32  	%r17435, %r17435, %r8351;
	and.b32  	%r8352, %r7959, %r8220;
	xor.b32  	%r17434, %r17434, %r8352;
	and.b32  	%r8353, %r7960, %r8221;
	xor.b32  	%r17433, %r17433, %r8353;
	and.b32  	%r8354, %r7961, %r8222;
	xor.b32  	%r17432, %r17432, %r8354;
	and.b32  	%r8355, %r7962, %r8219;
	xor.b32  	%r17403, %r17403, %r8355;
	and.b32  	%r8356, %r7963, %r8220;
	xor.b32  	%r17402, %r17402, %r8356;
	and.b32  	%r8357, %r7964, %r8221;
	xor.b32  	%r17401, %r17401, %r8357;
	and.b32  	%r8358, %r7965, %r8222;
	xor.b32  	%r17400, %r17400, %r8358;
	and.b32  	%r8359, %r7966, %r8219;
	xor.b32  	%r17371, %r17371, %r8359;
	and.b32  	%r8360, %r7967, %r8220;
	xor.b32  	%r17370, %r17370, %r8360;
	and.b32  	%r8361, %r7968, %r8221;
	xor.b32  	%r17369, %r17369, %r8361;
	and.b32  	%r8362, %r7969, %r8222;
	xor.b32  	%r17368, %r17368, %r8362;
	and.b32  	%r8363, %r7970, %r8219;
	xor.b32  	%r17339, %r17339, %r8363;
	and.b32  	%r8364, %r7971, %r8220;
	xor.b32  	%r17338, %r17338, %r8364;
	and.b32  	%r8365, %r7972, %r8221;
	xor.b32  	%r17337, %r17337, %r8365;
	and.b32  	%r8366, %r7973, %r8222;
	xor.b32  	%r17336, %r17336, %r8366;
	and.b32  	%r8367, %r7974, %r8219;
	xor.b32  	%r17307, %r17307, %r8367;
	and.b32  	%r8368, %r7975, %r8220;
	xor.b32  	%r17306, %r17306, %r8368;
	and.b32  	%r8369, %r7976, %r8221;
	xor.b32  	%r17305, %r17305, %r8369;
	and.b32  	%r8370, %r7977, %r8222;
	xor.b32  	%r17304, %r17304, %r8370;
	and.b32  	%r8371, %r7978, %r8219;
	xor.b32  	%r17275, %r17275, %r8371;
	and.b32  	%r8372, %r7979, %r8220;
	xor.b32  	%r17274, %r17274, %r8372;
	and.b32  	%r8373, %r7980, %r8221;
	xor.b32  	%r17273, %r17273, %r8373;
	and.b32  	%r8374, %r7981, %r8222;
	xor.b32  	%r17272, %r17272, %r8374;
	and.b32  	%r8375, %r7982, %r8219;
	xor.b32  	%r17243, %r17243, %r8375;
	and.b32  	%r8376, %r7983, %r8220;
	xor.b32  	%r17242, %r17242, %r8376;
	and.b32  	%r8377, %r7984, %r8221;
	xor.b32  	%r17241, %r17241, %r8377;
	and.b32  	%r8378, %r7985, %r8222;
	xor.b32  	%r17240, %r17240, %r8378;
	and.b32  	%r8379, %r7986, %r8219;
	xor.b32  	%r17211, %r17211, %r8379;
	and.b32  	%r8380, %r7987, %r8220;
	xor.b32  	%r17210, %r17210, %r8380;
	and.b32  	%r8381, %r7988, %r8221;
	xor.b32  	%r17209, %r17209, %r8381;
	and.b32  	%r8382, %r7989, %r8222;
	xor.b32  	%r17208, %r17208, %r8382;
	and.b32  	%r8383, %r7990, %r8219;
	xor.b32  	%r17179, %r17179, %r8383;
	and.b32  	%r8384, %r7991, %r8220;
	xor.b32  	%r17178, %r17178, %r8384;
	and.b32  	%r8385, %r7992, %r8221;
	xor.b32  	%r17177, %r17177, %r8385;
	and.b32  	%r8386, %r7993, %r8222;
	xor.b32  	%r17176, %r17176, %r8386;
	and.b32  	%r8387, %r7994, %r8219;
	xor.b32  	%r17147, %r17147, %r8387;
	and.b32  	%r8388, %r7995, %r8220;
	xor.b32  	%r17146, %r17146, %r8388;
	and.b32  	%r8389, %r7996, %r8221;
	xor.b32  	%r17145, %r17145, %r8389;
	and.b32  	%r8390, %r7997, %r8222;
	xor.b32  	%r17144, %r17144, %r8390;
	and.b32  	%r8391, %r7998, %r8219;
	xor.b32  	%r17115, %r17115, %r8391;
	and.b32  	%r8392, %r7999, %r8220;
	xor.b32  	%r17114, %r17114, %r8392;
	and.b32  	%r8393, %r8000, %r8221;
	xor.b32  	%r17113, %r17113, %r8393;
	and.b32  	%r8394, %r8001, %r8222;
	xor.b32  	%r17112, %r17112, %r8394;
	and.b32  	%r8395, %r8002, %r8219;
	xor.b32  	%r18476, %r18476, %r8395;
	and.b32  	%r8396, %r8003, %r8220;
	xor.b32  	%r18477, %r18477, %r8396;
	and.b32  	%r8397, %r8004, %r8221;
	xor.b32  	%r18478, %r18478, %r8397;
	and.b32  	%r8398, %r8005, %r8222;
	xor.b32  	%r18479, %r18479, %r8398;
	and.b32  	%r8399, %r8006, %r8219;
	xor.b32  	%r18508, %r18508, %r8399;
	and.b32  	%r8400, %r8007, %r8220;
	xor.b32  	%r18509, %r18509, %r8400;
	and.b32  	%r8401, %r8008, %r8221;
	xor.b32  	%r18510, %r18510, %r8401;
	and.b32  	%r8402, %r8009, %r8222;
	xor.b32  	%r18511, %r18511, %r8402;
	and.b32  	%r8403, %r8010, %r8219;
	xor.b32  	%r18540, %r18540, %r8403;
	and.b32  	%r8404, %r8011, %r8220;
	xor.b32  	%r18541, %r18541, %r8404;
	and.b32  	%r8405, %r8012, %r8221;
	xor.b32  	%r18542, %r18542, %r8405;
	and.b32  	%r8406, %r8013, %r8222;
	xor.b32  	%r18543, %r18543, %r8406;
	and.b32  	%r8407, %r8014, %r8219;
	xor.b32  	%r18572, %r18572, %r8407;
	and.b32  	%r8408, %r8015, %r8220;
	xor.b32  	%r18573, %r18573, %r8408;
	and.b32  	%r8409, %r8016, %r8221;
	xor.b32  	%r18574, %r18574, %r8409;
	and.b32  	%r8410, %r8017, %r8222;
	xor.b32  	%r18575, %r18575, %r8410;
	and.b32  	%r8411, %r8018, %r8219;
	xor.b32  	%r18604, %r18604, %r8411;
	and.b32  	%r8412, %r8019, %r8220;
	xor.b32  	%r18605, %r18605, %r8412;
	and.b32  	%r8413, %r8020, %r8221;
	xor.b32  	%r18606, %r18606, %r8413;
	and.b32  	%r8414, %r8021, %r8222;
	xor.b32  	%r18607, %r18607, %r8414;
	ld.global.v4.u32 	{%r8415, %r8416, %r8417, %r8418}, [%rd59+1024];
	and.b32  	%r8419, %r7830, %r8415;
	xor.b32  	%r18455, %r18455, %r8419;
	and.b32  	%r8420, %r7831, %r8416;
	xor.b32  	%r18454, %r18454, %r8420;
	and.b32  	%r8421, %r7832, %r8417;
	xor.b32  	%r18453, %r18453, %r8421;
	and.b32  	%r8422, %r7833, %r8418;
	xor.b32  	%r18452, %r18452, %r8422;
	and.b32  	%r8423, %r7834, %r8415;
	xor.b32  	%r18423, %r18423, %r8423;
	and.b32  	%r8424, %r7835, %r8416;
	xor.b32  	%r18422, %r18422, %r8424;
	and.b32  	%r8425, %r7836, %r8417;
	xor.b32  	%r18421, %r18421, %r8425;
	and.b32  	%r8426, %r7837, %r8418;
	xor.b32  	%r18420, %r18420, %r8426;
	and.b32  	%r8427, %r7838, %r8415;
	xor.b32  	%r18391, %r18391, %r8427;
	and.b32  	%r8428, %r7839, %r8416;
	xor.b32  	%r18390, %r18390, %r8428;
	and.b32  	%r8429, %r7840, %r8417;
	xor.b32  	%r18389, %r18389, %r8429;
	and.b32  	%r8430, %r7841, %r8418;
	xor.b32  	%r18388, %r18388, %r8430;
	and.b32  	%r8431, %r7842, %r8415;
	xor.b32  	%r18359, %r18359, %r8431;
	and.b32  	%r8432, %r7843, %r8416;
	xor.b32  	%r18358, %r18358, %r8432;
	and.b32  	%r8433, %r7844, %r8417;
	xor.b32  	%r18357, %r18357, %r8433;
	and.b32  	%r8434, %r7845, %r8418;
	xor.b32  	%r18356, %r18356, %r8434;
	and.b32  	%r8435, %r7846, %r8415;
	xor.b32  	%r18327, %r18327, %r8435;
	and.b32  	%r8436, %r7847, %r8416;
	xor.b32  	%r18326, %r18326, %r8436;
	and.b32  	%r8437, %r7848, %r8417;
	xor.b32  	%r18325, %r18325, %r8437;
	and.b32  	%r8438, %r7849, %r8418;
	xor.b32  	%r18324, %r18324, %r8438;
	and.b32  	%r8439, %r7850, %r8415;
	xor.b32  	%r18295, %r18295, %r8439;
	and.b32  	%r8440, %r7851, %r8416;
	xor.b32  	%r18294, %r18294, %r8440;
	and.b32  	%r8441, %r7852, %r8417;
	xor.b32  	%r18293, %r18293, %r8441;
	and.b32  	%r8442, %r7853, %r8418;
	xor.b32  	%r18292, %r18292, %r8442;
	and.b32  	%r8443, %r7854, %r8415;
	xor.b32  	%r18263, %r18263, %r8443;
	and.b32  	%r8444, %r7855, %r8416;
	xor.b32  	%r18262, %r18262, %r8444;
	and.b32  	%r8445, %r7856, %r8417;
	xor.b32  	%r18261, %r18261, %r8445;
	and.b32  	%r8446, %r7857, %r8418;
	xor.b32  	%r18260, %r18260, %r8446;
	and.b32  	%r8447, %r7858, %r8415;
	xor.b32  	%r18231, %r18231, %r8447;
	and.b32  	%r8448, %r7859, %r8416;
	xor.b32  	%r18230, %r18230, %r8448;
	and.b32  	%r8449, %r7860, %r8417;
	xor.b32  	%r18229, %r18229, %r8449;
	and.b32  	%r8450, %r7861, %r8418;
	xor.b32  	%r18228, %r18228, %r8450;
	and.b32  	%r8451, %r7862, %r8415;
	xor.b32  	%r18199, %r18199, %r8451;
	and.b32  	%r8452, %r7863, %r8416;
	xor.b32  	%r18198, %r18198, %r8452;
	and.b32  	%r8453, %r7864, %r8417;
	xor.b32  	%r18197, %r18197, %r8453;
	and.b32  	%r8454, %r7865, %r8418;
	xor.b32  	%r18196, %r18196, %r8454;
	and.b32  	%r8455, %r7866, %r8415;
	xor.b32  	%r18167, %r18167, %r8455;
	and.b32  	%r8456, %r7867, %r8416;
	xor.b32  	%r18166, %r18166, %r8456;
	and.b32  	%r8457, %r7868, %r8417;
	xor.b32  	%r18165, %r18165, %r8457;
	and.b32  	%r8458, %r7869, %r8418;
	xor.b32  	%r18164, %r18164, %r8458;
	and.b32  	%r8459, %r7870, %r8415;
	xor.b32  	%r18135, %r18135, %r8459;
	and.b32  	%r8460, %r7871, %r8416;
	xor.b32  	%r18134, %r18134, %r8460;
	and.b32  	%r8461, %r7872, %r8417;
	xor.b32  	%r18133, %r18133, %r8461;
	and.b32  	%r8462, %r7873, %r8418;
	xor.b32  	%r18132, %r18132, %r8462;
	and.b32  	%r8463, %r7874, %r8415;
	xor.b32  	%r18103, %r18103, %r8463;
	and.b32  	%r8464, %r7875, %r8416;
	xor.b32  	%r18102, %r18102, %r8464;
	and.b32  	%r8465, %r7876, %r8417;
	xor.b32  	%r18101, %r18101, %r8465;
	and.b32  	%r8466, %r7877, %r8418;
	xor.b32  	%r18100, %r18100, %r8466;
	and.b32  	%r8467, %r7878, %r8415;
	xor.b32  	%r18071, %r18071, %r8467;
	and.b32  	%r8468, %r7879, %r8416;
	xor.b32  	%r18070, %r18070, %r8468;
	and.b32  	%r8469, %r7880, %r8417;
	xor.b32  	%r18069, %r18069, %r8469;
	and.b32  	%r8470, %r7881, %r8418;
	xor.b32  	%r18068, %r18068, %r8470;
	and.b32  	%r8471, %r7882, %r8415;
	xor.b32  	%r18039, %r18039, %r8471;
	and.b32  	%r8472, %r7883, %r8416;
	xor.b32  	%r18038, %r18038, %r8472;
	and.b32  	%r8473, %r7884, %r8417;
	xor.b32  	%r18037, %r18037, %r8473;
	and.b32  	%r8474, %r7885, %r8418;
	xor.b32  	%r18036, %r18036, %r8474;
	and.b32  	%r8475, %r7886, %r8415;
	xor.b32  	%r18007, %r18007, %r8475;
	and.b32  	%r8476, %r7887, %r8416;
	xor.b32  	%r18006, %r18006, %r8476;
	and.b32  	%r8477, %r7888, %r8417;
	xor.b32  	%r18005, %r18005, %r8477;
	and.b32  	%r8478, %r7889, %r8418;
	xor.b32  	%r18004, %r18004, %r8478;
	and.b32  	%r8479, %r7890, %r8415;
	xor.b32  	%r17975, %r17975, %r8479;
	and.b32  	%r8480, %r7891, %r8416;
	xor.b32  	%r17974, %r17974, %r8480;
	and.b32  	%r8481, %r7892, %r8417;
	xor.b32  	%r17973, %r17973, %r8481;
	and.b32  	%r8482, %r7893, %r8418;
	xor.b32  	%r17972, %r17972, %r8482;
	and.b32  	%r8483, %r7894, %r8415;
	xor.b32  	%r17943, %r17943, %r8483;
	and.b32  	%r8484, %r7895, %r8416;
	xor.b32  	%r17942, %r17942, %r8484;
	and.b32  	%r8485, %r7896, %r8417;
	xor.b32  	%r17941, %r17941, %r8485;
	and.b32  	%r8486, %r7897, %r8418;
	xor.b32  	%r17940, %r17940, %r8486;
	and.b32  	%r8487, %r7898, %r8415;
	xor.b32  	%r17911, %r17911, %r8487;
	and.b32  	%r8488, %r7899, %r8416;
	xor.b32  	%r17910, %r17910, %r8488;
	and.b32  	%r8489, %r7900, %r8417;
	xor.b32  	%r17909, %r17909, %r8489;
	and.b32  	%r8490, %r7901, %r8418;
	xor.b32  	%r17908, %r17908, %r8490;
	and.b32  	%r8491, %r7902, %r8415;
	xor.b32  	%r17879, %r17879, %r8491;
	and.b32  	%r8492, %r7903, %r8416;
	xor.b32  	%r17878, %r17878, %r8492;
	and.b32  	%r8493, %r7904, %r8417;
	xor.b32  	%r17877, %r17877, %r8493;
	and.b32  	%r8494, %r7905, %r8418;
	xor.b32  	%r17876, %r17876, %r8494;
	and.b32  	%r8495, %r7906, %r8415;
	xor.b32  	%r17847, %r17847, %r8495;
	and.b32  	%r8496, %r7907, %r8416;
	xor.b32  	%r17846, %r17846, %r8496;
	and.b32  	%r8497, %r7908, %r8417;
	xor.b32  	%r17845, %r17845, %r8497;
	and.b32  	%r8498, %r7909, %r8418;
	xor.b32  	%r17844, %r17844, %r8498;
	and.b32  	%r8499, %r7910, %r8415;
	xor.b32  	%r17815, %r17815, %r8499;
	and.b32  	%r8500, %r7911, %r8416;
	xor.b32  	%r17814, %r17814, %r8500;
	and.b32  	%r8501, %r7912, %r8417;
	xor.b32  	%r17813, %r17813, %r8501;
	and.b32  	%r8502, %r7913, %r8418;
	xor.b32  	%r17812, %r17812, %r8502;
	and.b32  	%r8503, %r7914, %r8415;
	xor.b32  	%r17783, %r17783, %r8503;
	and.b32  	%r8504, %r7915, %r8416;
	xor.b32  	%r17782, %r17782, %r8504;
	and.b32  	%r8505, %r7916, %r8417;
	xor.b32  	%r17781, %r17781, %r8505;
	and.b32  	%r8506, %r7917, %r8418;
	xor.b32  	%r17780, %r17780, %r8506;
	and.b32  	%r8507, %r7918, %r8415;
	xor.b32  	%r17751, %r17751, %r8507;
	and.b32  	%r8508, %r7919, %r8416;
	xor.b32  	%r17750, %r17750, %r8508;
	and.b32  	%r8509, %r7920, %r8417;
	xor.b32  	%r17749, %r17749, %r8509;
	and.b32  	%r8510, %r7921, %r8418;
	xor.b32  	%r17748, %r17748, %r8510;
	and.b32  	%r8511, %r7922, %r8415;
	xor.b32  	%r17719, %r17719, %r8511;
	and.b32  	%r8512, %r7923, %r8416;
	xor.b32  	%r17718, %r17718, %r8512;
	and.b32  	%r8513, %r7924, %r8417;
	xor.b32  	%r17717, %r17717, %r8513;
	and.b32  	%r8514, %r7925, %r8418;
	xor.b32  	%r17716, %r17716, %r8514;
	and.b32  	%r8515, %r7926, %r8415;
	xor.b32  	%r17687, %r17687, %r8515;
	and.b32  	%r8516, %r7927, %r8416;
	xor.b32  	%r17686, %r17686, %r8516;
	and.b32  	%r8517, %r7928, %r8417;
	xor.b32  	%r17685, %r17685, %r8517;
	and.b32  	%r8518, %r7929, %r8418;
	xor.b32  	%r17684, %r17684, %r8518;
	and.b32  	%r8519, %r7930, %r8415;
	xor.b32  	%r17655, %r17655, %r8519;
	and.b32  	%r8520, %r7931, %r8416;
	xor.b32  	%r17654, %r17654, %r8520;
	and.b32  	%r8521, %r7932, %r8417;
	xor.b32  	%r17653, %r17653, %r8521;
	and.b32  	%r8522, %r7933, %r8418;
	xor.b32  	%r17652, %r17652, %r8522;
	and.b32  	%r8523, %r7934, %r8415;
	xor.b32  	%r17623, %r17623, %r8523;
	and.b32  	%r8524, %r7935, %r8416;
	xor.b32  	%r17622, %r17622, %r8524;
	and.b32  	%r8525, %r7936, %r8417;
	xor.b32  	%r17621, %r17621, %r8525;
	and.b32  	%r8526, %r7937, %r8418;
	xor.b32  	%r17620, %r17620, %r8526;
	and.b32  	%r8527, %r7938, %r8415;
	xor.b32  	%r17591, %r17591, %r8527;
	and.b32  	%r8528, %r7939, %r8416;
	xor.b32  	%r17590, %r17590, %r8528;
	and.b32  	%r8529, %r7940, %r8417;
	xor.b32  	%r17589, %r17589, %r8529;
	and.b32  	%r8530, %r7941, %r8418;
	xor.b32  	%r17588, %r17588, %r8530;
	and.b32  	%r8531, %r7942, %r8415;
	xor.b32  	%r17559, %r17559, %r8531;
	and.b32  	%r8532, %r7943, %r8416;
	xor.b32  	%r17558, %r17558, %r8532;
	and.b32  	%r8533, %r7944, %r8417;
	xor.b32  	%r17557, %r17557, %r8533;
	and.b32  	%r8534, %r7945, %r8418;
	xor.b32  	%r17556, %r17556, %r8534;
	and.b32  	%r8535, %r7946, %r8415;
	xor.b32  	%r17527, %r17527, %r8535;
	and.b32  	%r8536, %r7947, %r8416;
	xor.b32  	%r17526, %r17526, %r8536;
	and.b32  	%r8537, %r7948, %r8417;
	xor.b32  	%r17525, %r17525, %r8537;
	and.b32  	%r8538, %r7949, %r8418;
	xor.b32  	%r17524, %r17524, %r8538;
	and.b32  	%r8539, %r7950, %r8415;
	xor.b32  	%r17495, %r17495, %r8539;
	and.b32  	%r8540, %r7951, %r8416;
	xor.b32  	%r17494, %r17494, %r8540;
	and.b32  	%r8541, %r7952, %r8417;
	xor.b32  	%r17493, %r17493, %r8541;
	and.b32  	%r8542, %r7953, %r8418;
	xor.b32  	%r17492, %r17492, %r8542;
	and.b32  	%r8543, %r7954, %r8415;
	xor.b32  	%r17463, %r17463, %r8543;
	and.b32  	%r8544, %r7955, %r8416;
	xor.b32  	%r17462, %r17462, %r8544;
	and.b32  	%r8545, %r7956, %r8417;
	xor.b32  	%r17461, %r17461, %r8545;
	and.b32  	%r8546, %r7957, %r8418;
	xor.b32  	%r17460, %r17460, %r8546;
	and.b32  	%r8547, %r7958, %r8415;
	xor.b32  	%r17431, %r17431, %r8547;
	and.b32  	%r8548, %r7959, %r8416;
	xor.b32  	%r17430, %r17430, %r8548;
	and.b32  	%r8549, %r7960, %r8417;
	xor.b32  	%r17429, %r17429, %r8549;
	and.b32  	%r8550, %r7961, %r8418;
	xor.b32  	%r17428, %r17428, %r8550;
	and.b32  	%r8551, %r7962, %r8415;
	xor.b32  	%r17399, %r17399, %r8551;
	and.b32  	%r8552, %r7963, %r8416;
	xor.b32  	%r17398, %r17398, %r8552;
	and.b32  	%r8553, %r7964, %r8417;
	xor.b32  	%r17397, %r17397, %r8553;
	and.b32  	%r8554, %r7965, %r8418;
	xor.b32  	%r17396, %r17396, %r8554;
	and.b32  	%r8555, %r7966, %r8415;
	xor.b32  	%r17367, %r17367, %r8555;
	and.b32  	%r8556, %r7967, %r8416;
	xor.b32  	%r17366, %r17366, %r8556;
	and.b32  	%r8557, %r7968, %r8417;
	xor.b32  	%r17365, %r17365, %r8557;
	and.b32  	%r8558, %r7969, %r8418;
	xor.b32  	%r17364, %r17364, %r8558;
	and.b32  	%r8559, %r7970, %r8415;
	xor.b32  	%r17335, %r17335, %r8559;
	and.b32  	%r8560, %r7971, %r8416;
	xor.b32  	%r17334, %r17334, %r8560;
	and.b32  	%r8561, %r7972, %r8417;
	xor.b32  	%r17333, %r17333, %r8561;
	and.b32  	%r8562, %r7973, %r8418;
	xor.b32  	%r17332, %r17332, %r8562;
	and.b32  	%r8563, %r7974, %r8415;
	xor.b32  	%r17303, %r17303, %r8563;
	and.b32  	%r8564, %r7975, %r8416;
	xor.b32  	%r17302, %r17302, %r8564;
	and.b32  	%r8565, %r7976, %r8417;
	xor.b32  	%r17301, %r17301, %r8565;
	and.b32  	%r8566, %r7977, %r8418;
	xor.b32  	%r17300, %r17300, %r8566;
	and.b32  	%r8567, %r7978, %r8415;
	xor.b32  	%r17271, %r17271, %r8567;
	and.b32  	%r8568, %r7979, %r8416;
	xor.b32  	%r17270, %r17270, %r8568;
	and.b32  	%r8569, %r7980, %r8417;
	xor.b32  	%r17269, %r17269, %r8569;
	and.b32  	%r8570, %r7981, %r8418;
	xor.b32  	%r17268, %r17268, %r8570;
	and.b32  	%r8571, %r7982, %r8415;
	xor.b32  	%r17239, %r17239, %r8571;
	and.b32  	%r8572, %r7983, %r8416;
	xor.b32  	%r17238, %r17238, %r8572;
	and.b32  	%r8573, %r7984, %r8417;
	xor.b32  	%r17237, %r17237, %r8573;
	and.b32  	%r8574, %r7985, %r8418;
	xor.b32  	%r17236, %r17236, %r8574;
	and.b32  	%r8575, %r7986, %r8415;
	xor.b32  	%r17207, %r17207, %r8575;
	and.b32  	%r8576, %r7987, %r8416;
	xor.b32  	%r17206, %r17206, %r8576;
	and.b32  	%r8577, %r7988, %r8417;
	xor.b32  	%r17205, %r17205, %r8577;
	and.b32  	%r8578, %r7989, %r8418;
	xor.b32  	%r17204, %r17204, %r8578;
	and.b32  	%r8579, %r7990, %r8415;
	xor.b32  	%r17175, %r17175, %r8579;
	and.b32  	%r8580, %r7991, %r8416;
	xor.b32  	%r17174, %r17174, %r8580;
	and.b32  	%r8581, %r7992, %r8417;
	xor.b32  	%r17173, %r17173, %r8581;
	and.b32  	%r8582, %r7993, %r8418;
	xor.b32  	%r17172, %r17172, %r8582;
	and.b32  	%r8583, %r7994, %r8415;
	xor.b32  	%r17143, %r17143, %r8583;
	and.b32  	%r8584, %r7995, %r8416;
	xor.b32  	%r17142, %r17142, %r8584;
	and.b32  	%r8585, %r7996, %r8417;
	xor.b32  	%r17141, %r17141, %r8585;
	and.b32  	%r8586, %r7997, %r8418;
	xor.b32  	%r17140, %r17140, %r8586;
	and.b32  	%r8587, %r7998, %r8415;
	xor.b32  	%r17111, %r17111, %r8587;
	and.b32  	%r8588, %r7999, %r8416;
	xor.b32  	%r17110, %r17110, %r8588;
	and.b32  	%r8589, %r8000, %r8417;
	xor.b32  	%r17109, %r17109, %r8589;
	and.b32  	%r8590, %r8001, %r8418;
	xor.b32  	%r17108, %r17108, %r8590;
	and.b32  	%r8591, %r8002, %r8415;
	xor.b32  	%r18480, %r18480, %r8591;
	and.b32  	%r8592, %r8003, %r8416;
	xor.b32  	%r18481, %r18481, %r8592;
	and.b32  	%r8593, %r8004, %r8417;
	xor.b32  	%r18482, %r18482, %r8593;
	and.b32  	%r8594, %r8005, %r8418;
	xor.b32  	%r18483, %r18483, %r8594;
	and.b32  	%r8595, %r8006, %r8415;
	xor.b32  	%r18512, %r18512, %r8595;
	and.b32  	%r8596, %r8007, %r8416;
	xor.b32  	%r18513, %r18513, %r8596;
	and.b32  	%r8597, %r8008, %r8417;
	xor.b32  	%r18514, %r18514, %r8597;
	and.b32  	%r8598, %r8009, %r8418;
	xor.b32  	%r18515, %r18515, %r8598;
	and.b32  	%r8599, %r8010, %r8415;
	xor.b32  	%r18544, %r18544, %r8599;
	and.b32  	%r8600, %r8011, %r8416;
	xor.b32  	%r18545, %r18545, %r8600;
	and.b32  	%r8601, %r8012, %r8417;
	xor.b32  	%r18546, %r18546, %r8601;
	and.b32  	%r8602, %r8013, %r8418;
	xor.b32  	%r18547, %r18547, %r8602;
	and.b32  	%r8603, %r8014, %r8415;
	xor.b32  	%r18576, %r18576, %r8603;
	and.b32  	%r8604, %r8015, %r8416;
	xor.b32  	%r18577, %r18577, %r8604;
	and.b32  	%r8605, %r8016, %r8417;
	xor.b32  	%r18578, %r18578, %r8605;
	and.b32  	%r8606, %r8017, %r8418;
	xor.b32  	%r18579, %r18579, %r8606;
	and.b32  	%r8607, %r8018, %r8415;
	xor.b32  	%r18608, %r18608, %r8607;
	and.b32  	%r8608, %r8019, %r8416;
	xor.b32  	%r18609, %r18609, %r8608;
	and.b32  	%r8609, %r8020, %r8417;
	xor.b32  	%r18610, %r18610, %r8609;
	and.b32  	%r8610, %r8021, %r8418;
	xor.b32  	%r18611, %r18611, %r8610;
	ld.global.v4.u32 	{%r8611, %r8612, %r8613, %r8614}, [%rd59+1536];
	and.b32  	%r8615, %r7830, %r8611;
	xor.b32  	%r18451, %r18451, %r8615;
	and.b32  	%r8616, %r7831, %r8612;
	xor.b32  	%r18450, %r18450, %r8616;
	and.b32  	%r8617, %r7832, %r8613;
	xor.b32  	%r18449, %r18449, %r8617;
	and.b32  	%r8618, %r7833, %r8614;
	xor.b32  	%r18448, %r18448, %r8618;
	and.b32  	%r8619, %r7834, %r8611;
	xor.b32  	%r18419, %r18419, %r8619;
	and.b32  	%r8620, %r7835, %r8612;
	xor.b32  	%r18418, %r18418, %r8620;
	and.b32  	%r8621, %r7836, %r8613;
	xor.b32  	%r18417, %r18417, %r8621;
	and.b32  	%r8622, %r7837, %r8614;
	xor.b32  	%r18416, %r18416, %r8622;
	and.b32  	%r8623, %r7838, %r8611;
	xor.b32  	%r18387, %r18387, %r8623;
	and.b32  	%r8624, %r7839, %r8612;
	xor.b32  	%r18386, %r18386, %r8624;
	and.b32  	%r8625, %r7840, %r8613;
	xor.b32  	%r18385, %r18385, %r8625;
	and.b32  	%r8626, %r7841, %r8614;
	xor.b32  	%r18384, %r18384, %r8626;
	and.b32  	%r8627, %r7842, %r8611;
	xor.b32  	%r18355, %r18355, %r8627;
	and.b32  	%r8628, %r7843, %r8612;
	xor.b32  	%r18354, %r18354, %r8628;
	and.b32  	%r8629, %r7844, %r8613;
	xor.b32  	%r18353, %r18353, %r8629;
	and.b32  	%r8630, %r7845, %r8614;
	xor.b32  	%r18352, %r18352, %r8630;
	and.b32  	%r8631, %r7846, %r8611;
	xor.b32  	%r18323, %r18323, %r8631;
	and.b32  	%r8632, %r7847, %r8612;
	xor.b32  	%r18322, %r18322, %r8632;
	and.b32  	%r8633, %r7848, %r8613;
	xor.b32  	%r18321, %r18321, %r8633;
	and.b32  	%r8634, %r7849, %r8614;
	xor.b32  	%r18320, %r18320, %r8634;
	and.b32  	%r8635, %r7850, %r8611;
	xor.b32  	%r18291, %r18291, %r8635;
	and.b32  	%r8636, %r7851, %r8612;
	xor.b32  	%r18290, %r18290, %r8636;
	and.b32  	%r8637, %r7852, %r8613;
	xor.b32  	%r18289, %r18289, %r8637;
	and.b32  	%r8638, %r7853, %r8614;
	xor.b32  	%r18288, %r18288, %r8638;
	and.b32  	%r8639, %r7854, %r8611;
	xor.b32  	%r18259, %r18259, %r8639;
	and.b32  	%r8640, %r7855, %r8612;
	xor.b32  	%r18258, %r18258, %r8640;
	and.b32  	%r8641, %r7856, %r8613;
	xor.b32  	%r18257, %r18257, %r8641;
	and.b32  	%r8642, %r7857, %r8614;
	xor.b32  	%r18256, %r18256, %r8642;
	and.b32  	%r8643, %r7858, %r8611;
	xor.b32  	%r18227, %r18227, %r8643;
	and.b32  	%r8644, %r7859, %r8612;
	xor.b32  	%r18226, %r18226, %r8644;
	and.b32  	%r8645, %r7860, %r8613;
	xor.b32  	%r18225, %r18225, %r8645;
	and.b32  	%r8646, %r7861, %r8614;
	xor.b32  	%r18224, %r18224, %r8646;
	and.b32  	%r8647, %r7862, %r8611;
	xor.b32  	%r18195, %r18195, %r8647;
	and.b32  	%r8648, %r7863, %r8612;
	xor.b32  	%r18194, %r18194, %r8648;
	and.b32  	%r8649, %r7864, %r8613;
	xor.b32  	%r18193, %r18193, %r8649;
	and.b32  	%r8650, %r7865, %r8614;
	xor.b32  	%r18192, %r18192, %r8650;
	and.b32  	%r8651, %r7866, %r8611;
	xor.b32  	%r18163, %r18163, %r8651;
	and.b32  	%r8652, %r7867, %r8612;
	xor.b32  	%r18162, %r18162, %r8652;
	and.b32  	%r8653, %r7868, %r8613;
	xor.b32  	%r18161, %r18161, %r8653;
	and.b32  	%r8654, %r7869, %r8614;
	xor.b32  	%r18160, %r18160, %r8654;
	and.b32  	%r8655, %r7870, %r8611;
	xor.b32  	%r18131, %r18131, %r8655;
	and.b32  	%r8656, %r7871, %r8612;
	xor.b32  	%r18130, %r18130, %r8656;
	and.b32  	%r8657, %r7872, %r8613;
	xor.b32  	%r18129, %r18129, %r8657;
	and.b32  	%r8658, %r7873, %r8614;
	xor.b32  	%r18128, %r18128, %r8658;
	and.b32  	%r8659, %r7874, %r8611;
	xor.b32  	%r18099, %r18099, %r8659;
	and.b32  	%r8660, %r7875, %r8612;
	xor.b32  	%r18098, %r18098, %r8660;
	and.b32  	%r8661, %r7876, %r8613;
	xor.b32  	%r18097, %r18097, %r8661;
	and.b32  	%r8662, %r7877, %r8614;
	xor.b32  	%r18096, %r18096, %r8662;
	and.b32  	%r8663, %r7878, %r8611;
	xor.b32  	%r18067, %r18067, %r8663;
	and.b32  	%r8664, %r7879, %r8612;
	xor.b32  	%r18066, %r18066, %r8664;
	and.b32  	%r8665, %r7880, %r8613;
	xor.b32  	%r18065, %r18065, %r8665;
	and.b32  	%r8666, %r7881, %r8614;
	xor.b32  	%r18064, %r18064, %r8666;
	and.b32  	%r8667, %r7882, %r8611;
	xor.b32  	%r18035, %r18035, %r8667;
	and.b32  	%r8668, %r7883, %r8612;
	xor.b32  	%r18034, %r18034, %r8668;
	and.b32  	%r8669, %r7884, %r8613;
	xor.b32  	%r18033, %r18033, %r8669;
	and.b32  	%r8670, %r7885, %r8614;
	xor.b32  	%r18032, %r18032, %r8670;
	and.b32  	%r8671, %r7886, %r8611;
	xor.b32  	%r18003, %r18003, %r8671;
	and.b32  	%r8672, %r7887, %r8612;
	xor.b32  	%r18002, %r18002, %r8672;
	and.b32  	%r8673, %r7888, %r8613;
	xor.b32  	%r18001, %r18001, %r8673;
	and.b32  	%r8674, %r7889, %r8614;
	xor.b32  	%r18000, %r18000, %r8674;
	and.b32  	%r8675, %r7890, %r8611;
	xor.b32  	%r17971, %r17971, %r8675;
	and.b32  	%r8676, %r7891, %r8612;
	xor.b32  	%r17970, %r17970, %r8676;
	and.b32  	%r8677, %r7892, %r8613;
	xor.b32  	%r17969, %r17969, %r8677;
	and.b32  	%r8678, %r7893, %r8614;
	xor.b32  	%r17968, %r17968, %r8678;
	and.b32  	%r8679, %r7894, %r8611;
	xor.b32  	%r17939, %r17939, %r8679;
	and.b32  	%r8680, %r7895, %r8612;
	xor.b32  	%r17938, %r17938, %r8680;
	and.b32  	%r8681, %r7896, %r8613;
	xor.b32  	%r17937, %r17937, %r8681;
	and.b32  	%r8682, %r7897, %r8614;
	xor.b32  	%r17936, %r17936, %r8682;
	and.b32  	%r8683, %r7898, %r8611;
	xor.b32  	%r17907, %r17907, %r8683;
	and.b32  	%r8684, %r7899, %r8612;
	xor.b32  	%r17906, %r17906, %r8684;
	and.b32  	%r8685, %r7900, %r8613;
	xor.b32  	%r17905, %r17905, %r8685;
	and.b32  	%r8686, %r7901, %r8614;
	xor.b32  	%r17904, %r17904, %r8686;
	and.b32  	%r8687, %r7902, %r8611;
	xor.b32  	%r17875, %r17875, %r8687;
	and.b32  	%r8688, %r7903, %r8612;
	xor.b32  	%r17874, %r17874, %r8688;
	and.b32  	%r8689, %r7904, %r8613;
	xor.b32  	%r17873, %r17873, %r8689;
	and.b32  	%r8690, %r7905, %r8614;
	xor.b32  	%r17872, %r17872, %r8690;
	and.b32  	%r8691, %r7906, %r8611;
	xor.b32  	%r17843, %r17843, %r8691;
	and.b32  	%r8692, %r7907, %r8612;
	xor.b32  	%r17842, %r17842, %r8692;
	and.b32  	%r8693, %r7908, %r8613;
	xor.b32  	%r17841, %r17841, %r8693;
	and.b32  	%r8694, %r7909, %r8614;
	xor.b32  	%r17840, %r17840, %r8694;
	and.b32  	%r8695, %r7910, %r8611;
	xor.b32  	%r17811, %r17811, %r8695;
	and.b32  	%r8696, %r7911, %r8612;
	xor.b32  	%r17810, %r17810, %r8696;
	and.b32  	%r8697, %r7912, %r8613;
	xor.b32  	%r17809, %r17809, %r8697;
	and.b32  	%r8698, %r7913, %r8614;
	xor.b32  	%r17808, %r17808, %r8698;
	and.b32  	%r8699, %r7914, %r8611;
	xor.b32  	%r17779, %r17779, %r8699;
	and.b32  	%r8700, %r7915, %r8612;
	xor.b32  	%r17778, %r17778, %r8700;
	and.b32  	%r8701, %r7916, %r8613;
	xor.b32  	%r17777, %r17777, %r8701;
	and.b32  	%r8702, %r7917, %r8614;
	xor.b32  	%r17776, %r17776, %r8702;
	and.b32  	%r8703, %r7918, %r8611;
	xor.b32  	%r17747, %r17747, %r8703;
	and.b32  	%r8704, %r7919, %r8612;
	xor.b32  	%r17746, %r17746, %r8704;
	and.b32  	%r8705, %r7920, %r8613;
	xor.b32  	%r17745, %r17745, %r8705;
	and.b32  	%r8706, %r7921, %r8614;
	xor.b32  	%r17744, %r17744, %r8706;
	and.b32  	%r8707, %r7922, %r8611;
	xor.b32  	%r17715, %r17715, %r8707;
	and.b32  	%r8708, %r7923, %r8612;
	xor.b32  	%r17714, %r17714, %r8708;
	and.b32  	%r8709, %r7924, %r8613;
	xor.b32  	%r17713, %r17713, %r8709;
	and.b32  	%r8710, %r7925, %r8614;
	xor.b32  	%r17712, %r17712, %r8710;
	and.b32  	%r8711, %r7926, %r8611;
	xor.b32  	%r17683, %r17683, %r8711;
	and.b32  	%r8712, %r7927, %r8612;
	xor.b32  	%r17682, %r17682, %r8712;
	and.b32  	%r8713, %r7928, %r8613;
	xor.b32  	%r17681, %r17681, %r8713;
	and.b32  	%r8714, %r7929, %r8614;
	xor.b32  	%r17680, %r17680, %r8714;
	and.b32  	%r8715, %r7930, %r8611;
	xor.b32  	%r17651, %r17651, %r8715;
	and.b32  	%r8716, %r7931, %r8612;
	xor.b32  	%r17650, %r17650, %r8716;
	and.b32  	%r8717, %r7932, %r8613;
	xor.b32  	%r17649, %r17649, %r8717;
	and.b32  	%r8718, %r7933, %r8614;
	xor.b32  	%r17648, %r17648, %r8718;
	and.b32  	%r8719, %r7934, %r8611;
	xor.b32  	%r17619, %r17619, %r8719;
	and.b32  	%r8720, %r7935, %r8612;
	xor.b32  	%r17618, %r17618, %r8720;
	and.b32  	%r8721, %r7936, %r8613;
	xor.b32  	%r17617, %r17617, %r8721;
	and.b32  	%r8722, %r7937, %r8614;
	xor.b32  	%r17616, %r17616, %r8722;
	and.b32  	%r8723, %r7938, %r8611;
	xor.b32  	%r17587, %r17587, %r8723;
	and.b32  	%r8724, %r7939, %r8612;
	xor.b32  	%r17586, %r17586, %r8724;
	and.b32  	%r8725, %r7940, %r8613;
	xor.b32  	%r17585, %r17585, %r8725;
	and.b32  	%r8726, %r7941, %r8614;
	xor.b32  	%r17584, %r17584, %r8726;
	and.b32  	%r8727, %r7942, %r8611;
	xor.b32  	%r17555, %r17555, %r8727;
	and.b32  	%r8728, %r7943, %r8612;
	xor.b32  	%r17554, %r17554, %r8728;
	and.b32  	%r8729, %r7944, %r8613;
	xor.b32  	%r17553, %r17553, %r8729;
	and.b32  	%r8730, %r7945, %r8614;
	xor.b32  	%r17552, %r17552, %r8730;
	and.b32  	%r8731, %r7946, %r8611;
	xor.b32  	%r17523, %r17523, %r8731;
	and.b32  	%r8732, %r7947, %r8612;
	xor.b32  	%r17522, %r17522, %r8732;
	and.b32  	%r8733, %r7948, %r8613;
	xor.b32  	%r17521, %r17521, %r8733;
	and.b32  	%r8734, %r7949, %r8614;
	xor.b32  	%r17520, %r17520, %r8734;
	and.b32  	%r8735, %r7950, %r8611;
	xor.b32  	%r17491, %r17491, %r8735;
	and.b32  	%r8736, %r7951, %r8612;
	xor.b32  	%r17490, %r17490, %r8736;
	and.b32  	%r8737, %r7952, %r8613;
	xor.b32  	%r17489, %r17489, %r8737;
	and.b32  	%r8738, %r7953, %r8614;
	xor.b32  	%r17488, %r17488, %r8738;
	and.b32  	%r8739, %r7954, %r8611;
	xor.b32  	%r17459, %r17459, %r8739;
	and.b32  	%r8740, %r7955, %r8612;
	xor.b32  	%r17458, %r17458, %r8740;
	and.b32  	%r8741, %r7956, %r8613;
	xor.b32  	%r17457, %r17457, %r8741;
	and.b32  	%r8742, %r7957, %r8614;
	xor.b32  	%r17456, %r17456, %r8742;
	and.b32  	%r8743, %r7958, %r8611;
	xor.b32  	%r17427, %r17427, %r8743;
	and.b32  	%r8744, %r7959, %r8612;
	xor.b32  	%r17426, %r17426, %r8744;
	and.b32  	%r8745, %r7960, %r8613;
	xor.b32  	%r17425, %r17425, %r8745;
	and.b32  	%r8746, %r7961, %r8614;
	xor.b32  	%r17424, %r17424, %r8746;
	and.b32  	%r8747, %r7962, %r8611;
	xor.b32  	%r17395, %r17395, %r8747;
	and.b32  	%r8748, %r7963, %r8612;
	xor.b32  	%r17394, %r17394, %r8748;
	and.b32  	%r8749, %r7964, %r8613;
	xor.b32  	%r17393, %r17393, %r8749;
	and.b32  	%r8750, %r7965, %r8614;
	xor.b32  	%r17392, %r17392, %r8750;
	and.b32  	%r8751, %r7966, %r8611;
	xor.b32  	%r17363, %r17363, %r8751;
	and.b32  	%r8752, %r7967, %r8612;
	xor.b32  	%r17362, %r17362, %r8752;
	and.b32  	%r8753, %r7968, %r8613;
	xor.b32  	%r17361, %r17361, %r8753;
	and.b32  	%r8754, %r7969, %r8614;
	xor.b32  	%r17360, %r17360, %r8754;
	and.b32  	%r8755, %r7970, %r8611;
	xor.b32  	%r17331, %r17331, %r8755;
	and.b32  	%r8756, %r7971, %r8612;
	xor.b32  	%r17330, %r17330, %r8756;
	and.b32  	%r8757, %r7972, %r8613;
	xor.b32  	%r17329, %r17329, %r8757;
	and.b32  	%r8758, %r7973, %r8614;
	xor.b32  	%r17328, %r17328, %r8758;
	and.b32  	%r8759, %r7974, %r8611;
	xor.b32  	%r17299, %r17299, %r8759;
	and.b32  	%r8760, %r7975, %r8612;
	xor.b32  	%r17298, %r17298, %r8760;
	and.b32  	%r8761, %r7976, %r8613;
	xor.b32  	%r17297, %r17297, %r8761;
	and.b32  	%r8762, %r7977, %r8614;
	xor.b32  	%r17296, %r17296, %r8762;
	and.b32  	%r8763, %r7978, %r8611;
	xor.b32  	%r17267, %r17267, %r8763;
	and.b32  	%r8764, %r7979, %r8612;
	xor.b32  	%r17266, %r17266, %r8764;
	and.b32  	%r8765, %r7980, %r8613;
	xor.b32  	%r17265, %r17265, %r8765;
	and.b32  	%r8766, %r7981, %r8614;
	xor.b32  	%r17264, %r17264, %r8766;
	and.b32  	%r8767, %r7982, %r8611;
	xor.b32  	%r17235, %r17235, %r8767;
	and.b32  	%r8768, %r7983, %r8612;
	xor.b32  	%r17234, %r17234, %r8768;
	and.b32  	%r8769, %r7984, %r8613;
	xor.b32  	%r17233, %r17233, %r8769;
	and.b32  	%r8770, %r7985, %r8614;
	xor.b32  	%r17232, %r17232, %r8770;
	and.b32  	%r8771, %r7986, %r8611;
	xor.b32  	%r17203, %r17203, %r8771;
	and.b32  	%r8772, %r7987, %r8612;
	xor.b32  	%r17202, %r17202, %r8772;
	and.b32  	%r8773, %r7988, %r8613;
	xor.b32  	%r17201, %r17201, %r8773;
	and.b32  	%r8774, %r7989, %r8614;
	xor.b32  	%r17200, %r17200, %r8774;
	and.b32  	%r8775, %r7990, %r8611;
	xor.b32  	%r17171, %r17171, %r8775;
	and.b32  	%r8776, %r7991, %r8612;
	xor.b32  	%r17170, %r17170, %r8776;
	and.b32  	%r8777, %r7992, %r8613;
	xor.b32  	%r17169, %r17169, %r8777;
	and.b32  	%r8778, %r7993, %r8614;
	xor.b32  	%r17168, %r17168, %r8778;
	and.b32  	%r8779, %r7994, %r8611;
	xor.b32  	%r17139, %r17139, %r8779;
	and.b32  	%r8780, %r7995, %r8612;
	xor.b32  	%r17138, %r17138, %r8780;
	and.b32  	%r8781, %r7996, %r8613;
	xor.b32  	%r17137, %r17137, %r8781;
	and.b32  	%r8782, %r7997, %r8614;
	xor.b32  	%r17136, %r17136, %r8782;
	and.b32  	%r8783, %r7998, %r8611;
	xor.b32  	%r17107, %r17107, %r8783;
	and.b32  	%r8784, %r7999, %r8612;
	xor.b32  	%r17106, %r17106, %r8784;
	and.b32  	%r8785, %r8000, %r8613;
	xor.b32  	%r17105, %r17105, %r8785;
	and.b32  	%r8786, %r8001, %r8614;
	xor.b32  	%r17104, %r17104, %r8786;
	and.b32  	%r8787, %r8002, %r8611;
	xor.b32  	%r18484, %r18484, %r8787;
	and.b32  	%r8788, %r8003, %r8612;
	xor.b32  	%r18485, %r18485, %r8788;
	and.b32  	%r8789, %r8004, %r8613;
	xor.b32  	%r18486, %r18486, %r8789;
	and.b32  	%r8790, %r8005, %r8614;
	xor.b32  	%r18487, %r18487, %r8790;
	and.b32  	%r8791, %r8006, %r8611;
	xor.b32  	%r18516, %r18516, %r8791;
	and.b32  	%r8792, %r8007, %r8612;
	xor.b32  	%r18517, %r18517, %r8792;
	and.b32  	%r8793, %r8008, %r8613;
	xor.b32  	%r18518, %r18518, %r8793;
	and.b32  	%r8794, %r8009, %r8614;
	xor.b32  	%r18519, %r18519, %r8794;
	and.b32  	%r8795, %r8010, %r8611;
	xor.b32  	%r18548, %r18548, %r8795;
	and.b32  	%r8796, %r8011, %r8612;
	xor.b32  	%r18549, %r18549, %r8796;
	and.b32  	%r8797, %r8012, %r8613;
	xor.b32  	%r18550, %r18550, %r8797;
	and.b32  	%r8798, %r8013, %r8614;
	xor.b32  	%r18551, %r18551, %r8798;
	and.b32  	%r8799, %r8014, %r8611;
	xor.b32  	%r18580, %r18580, %r8799;
	and.b32  	%r8800, %r8015, %r8612;
	xor.b32  	%r18581, %r18581, %r8800;
	and.b32  	%r8801, %r8016, %r8613;
	xor.b32  	%r18582, %r18582, %r8801;
	and.b32  	%r8802, %r8017, %r8614;
	xor.b32  	%r18583, %r18583, %r8802;
	and.b32  	%r8803, %r8018, %r8611;
	xor.b32  	%r18612, %r18612, %r8803;
	and.b32  	%r8804, %r8019, %r8612;
	xor.b32  	%r18613, %r18613, %r8804;
	and.b32  	%r8805, %r8020, %r8613;
	xor.b32  	%r18614, %r18614, %r8805;
	and.b32  	%r8806, %r8021, %r8614;
	xor.b32  	%r18615, %r18615, %r8806;
	ld.global.v4.u32 	{%r8807, %r8808, %r8809, %r8810}, [%rd59+2048];
	and.b32  	%r8811, %r7830, %r8807;
	xor.b32  	%r18447, %r18447, %r8811;
	and.b32  	%r8812, %r7831, %r8808;
	xor.b32  	%r18446, %r18446, %r8812;
	and.b32  	%r8813, %r7832, %r8809;
	xor.b32  	%r18445, %r18445, %r8813;
	and.b32  	%r8814, %r7833, %r8810;
	xor.b32  	%r18444, %r18444, %r8814;
	and.b32  	%r8815, %r7834, %r8807;
	xor.b32  	%r18415, %r18415, %r8815;
	and.b32  	%r8816, %r7835, %r8808;
	xor.b32  	%r18414, %r18414, %r8816;
	and.b32  	%r8817, %r7836, %r8809;
	xor.b32  	%r18413, %r18413, %r8817;
	and.b32  	%r8818, %r7837, %r8810;
	xor.b32  	%r18412, %r18412, %r8818;
	and.b32  	%r8819, %r7838, %r8807;
	xor.b32  	%r18383, %r18383, %r8819;
	and.b32  	%r8820, %r7839, %r8808;
	xor.b32  	%r18382, %r18382, %r8820;
	and.b32  	%r8821, %r7840, %r8809;
	xor.b32  	%r18381, %r18381, %r8821;
	and.b32  	%r8822, %r7841, %r8810;
	xor.b32  	%r18380, %r18380, %r8822;
	and.b32  	%r8823, %r7842, %r8807;
	xor.b32  	%r18351, %r18351, %r8823;
	and.b32  	%r8824, %r7843, %r8808;
	xor.b32  	%r18350, %r18350, %r8824;
	and.b32  	%r8825, %r7844, %r8809;
	xor.b32  	%r18349, %r18349, %r8825;
	and.b32  	%r8826, %r7845, %r8810;
	xor.b32  	%r18348, %r18348, %r8826;
	and.b32  	%r8827, %r7846, %r8807;
	xor.b32  	%r18319, %r18319, %r8827;
	and.b32  	%r8828, %r7847, %r8808;
	xor.b32  	%r18318, %r18318, %r8828;
	and.b32  	%r8829, %r7848, %r8809;
	xor.b32  	%r18317, %r18317, %r8829;
	and.b32  	%r8830, %r7849, %r8810;
	xor.b32  	%r18316, %r18316, %r8830;
	and.b32  	%r8831, %r7850, %r8807;
	xor.b32  	%r18287, %r18287, %r8831;
	and.b32  	%r8832, %r7851, %r8808;
	xor.b32  	%r18286, %r18286, %r8832;
	and.b32  	%r8833, %r7852, %r8809;
	xor.b32  	%r18285, %r18285, %r8833;
	and.b32  	%r8834, %r7853, %r8810;
	xor.b32  	%r18284, %r18284, %r8834;
	and.b32  	%r8835, %r7854, %r8807;
	xor.b32  	%r18255, %r18255, %r8835;
	and.b32  	%r8836, %r7855, %r8808;
	xor.b32  	%r18254, %r18254, %r8836;
	and.b32  	%r8837, %r7856, %r8809;
	xor.b32  	%r18253, %r18253, %r8837;
	and.b32  	%r8838, %r7857, %r8810;
	xor.b32  	%r18252, %r18252, %r8838;
	and.b32  	%r8839, %r7858, %r8807;
	xor.b32  	%r18223, %r18223, %r8839;
	and.b32  	%r8840, %r7859, %r8808;
	xor.b32  	%r18222, %r18222, %r8840;
	and.b32  	%r8841, %r7860, %r8809;
	xor.b32  	%r18221, %r18221, %r8841;
	and.b32  	%r8842, %r7861, %r8810;
	xor.b32  	%r18220, %r18220, %r8842;
	and.b32  	%r8843, %r7862, %r8807;
	xor.b32  	%r18191, %r18191, %r8843;
	and.b32  	%r8844, %r7863, %r8808;
	xor.b32  	%r18190, %r18190, %r8844;
	and.b32  	%r8845, %r7864, %r8809;
	xor.b32  	%r18189, %r18189, %r8845;
	and.b32  	%r8846, %r7865, %r8810;
	xor.b32  	%r18188, %r18188, %r8846;
	and.b32  	%r8847, %r7866, %r8807;
	xor.b32  	%r18159, %r18159, %r8847;
	and.b32  	%r8848, %r7867, %r8808;
	xor.b32  	%r18158, %r18158, %r8848;
	and.b32  	%r8849, %r7868, %r8809;
	xor.b32  	%r18157, %r18157, %r8849;
	and.b32  	%r8850, %r7869, %r8810;
	xor.b32  	%r18156, %r18156, %r8850;
	and.b32  	%r8851, %r7870, %r8807;
	xor.b32  	%r18127, %r18127, %r8851;
	and.b32  	%r8852, %r7871, %r8808;
	xor.b32  	%r18126, %r18126, %r8852;
	and.b32  	%r8853, %r7872, %r8809;
	xor.b32  	%r18125, %r18125, %r8853;
	and.b32  	%r8854, %r7873, %r8810;
	xor.b32  	%r18124, %r18124, %r8854;
	and.b32  	%r8855, %r7874, %r8807;
	xor.b32  	%r18095, %r18095, %r8855;
	and.b32  	%r8856, %r7875, %r8808;
	xor.b32  	%r18094, %r18094, %r8856;
	and.b32  	%r8857, %r7876, %r8809;
	xor.b32  	%r18093, %r18093, %r8857;
	and.b32  	%r8858, %r7877, %r8810;
	xor.b32  	%r18092, %r18092, %r8858;
	and.b32  	%r8859, %r7878, %r8807;
	xor.b32  	%r18063, %r18063, %r8859;
	and.b32  	%r8860, %r7879, %r8808;
	xor.b32  	%r18062, %r18062, %r8860;
	and.b32  	%r8861, %r7880, %r8809;
	xor.b32  	%r18061, %r18061, %r8861;
	and.b32  	%r8862, %r7881, %r8810;
	xor.b32  	%r18060, %r18060, %r8862;
	and.b32  	%r8863, %r7882, %r8807;
	xor.b32  	%r18031, %r18031, %r8863;
	and.b32  	%r8864, %r7883, %r8808;
	xor.b32  	%r18030, %r18030, %r8864;
	and.b32  	%r8865, %r7884, %r8809;
	xor.b32  	%r18029, %r18029, %r8865;
	and.b32  	%r8866, %r7885, %r8810;
	xor.b32  	%r18028, %r18028, %r8866;
	and.b32  	%r8867, %r7886, %r8807;
	xor.b32  	%r17999, %r17999, %r8867;
	and.b32  	%r8868, %r7887, %r8808;
	xor.b32  	%r17998, %r17998, %r8868;
	and.b32  	%r8869, %r7888, %r8809;
	xor.b32  	%r17997, %r17997, %r8869;
	and.b32  	%r8870, %r7889, %r8810;
	xor.b32  	%r17996, %r17996, %r8870;
	and.b32  	%r8871, %r7890, %r8807;
	xor.b32  	%r17967, %r17967, %r8871;
	and.b32  	%r8872, %r7891, %r8808;
	xor.b32  	%r17966, %r17966, %r8872;
	and.b32  	%r8873, %r7892, %r8809;
	xor.b32  	%r17965, %r17965, %r8873;
	and.b32  	%r8874, %r7893, %r8810;
	xor.b32  	%r17964, %r17964, %r8874;
	and.b32  	%r8875, %r7894, %r8807;
	xor.b32  	%r17935, %r17935, %r8875;
	and.b32  	%r8876, %r7895, %r8808;
	xor.b32  	%r17934, %r17934, %r8876;
	and.b32  	%r8877, %r7896, %r8809;
	xor.b32  	%r17933, %r17933, %r8877;
	and.b32  	%r8878, %r7897, %r8810;
	xor.b32  	%r17932, %r17932, %r8878;
	and.b32  	%r8879, %r7898, %r8807;
	xor.b32  	%r17903, %r17903, %r8879;
	and.b32  	%r8880, %r7899, %r8808;
	xor.b32  	%r17902, %r17902, %r8880;
	and.b32  	%r8881, %r7900, %r8809;
	xor.b32  	%r17901, %r17901, %r8881;
	and.b32  	%r8882, %r7901, %r8810;
	xor.b32  	%r17900, %r17900, %r8882;
	and.b32  	%r8883, %r7902, %r8807;
	xor.b32  	%r17871, %r17871, %r8883;
	and.b32  	%r8884, %r7903, %r8808;
	xor.b32  	%r17870, %r17870, %r8884;
	and.b32  	%r8885, %r7904, %r8809;
	xor.b32  	%r17869, %r17869, %r8885;
	and.b32  	%r8886, %r7905, %r8810;
	xor.b32  	%r17868, %r17868, %r8886;
	and.b32  	%r8887, %r7906, %r8807;
	xor.b32  	%r17839, %r17839, %r8887;
	and.b32  	%r8888, %r7907, %r8808;
	xor.b32  	%r17838, %r17838, %r8888;
	and.b32  	%r8889, %r7908, %r8809;
	xor.b32  	%r17837, %r17837, %r8889;
	and.b32  	%r8890, %r7909, %r8810;
	xor.b32  	%r17836, %r17836, %r8890;
	and.b32  	%r8891, %r7910, %r8807;
	xor.b32  	%r17807, %r17807, %r8891;
	and.b32  	%r8892, %r7911, %r8808;
	xor.b32  	%r17806, %r17806, %r8892;
	and.b32  	%r8893, %r7912, %r8809;
	xor.b32  	%r17805, %r17805, %r8893;
	and.b32  	%r8894, %r7913, %r8810;
	xor.b32  	%r17804, %r17804, %r8894;
	and.b32  	%r8895, %r7914, %r8807;
	xor.b32  	%r17775, %r17775, %r8895;
	and.b32  	%r8896, %r7915, %r8808;
	xor.b32  	%r17774, %r17774, %r8896;
	and.b32  	%r8897, %r7916, %r8809;
	xor.b32  	%r17773, %r17773, %r8897;
	and.b32  	%r8898, %r7917, %r8810;
	xor.b32  	%r17772, %r17772, %r8898;
	and.b32  	%r8899, %r7918, %r8807;
	xor.b32  	%r17743, %r17743, %r8899;
	and.b32  	%r8900, %r7919, %r8808;
	xor.b32  	%r17742, %r17742, %r8900;
	and.b32  	%r8901, %r7920, %r8809;
	xor.b32  	%r17741, %r17741, %r8901;
	and.b32  	%r8902, %r7921, %r8810;
	xor.b32  	%r17740, %r17740, %r8902;
	and.b32  	%r8903, %r7922, %r8807;
	xor.b32  	%r17711, %r17711, %r8903;
	and.b32  	%r8904, %r7923, %r8808;
	xor.b32  	%r17710, %r17710, %r8904;
	and.b32  	%r8905, %r7924, %r8809;
	xor.b32  	%r17709, %r17709, %r8905;
	and.b32  	%r8906, %r7925, %r8810;
	xor.b32  	%r17708, %r17708, %r8906;
	and.b32  	%r8907, %r7926, %r8807;
	xor.b32  	%r17679, %r17679, %r8907;
	and.b32  	%r8908, %r7927, %r8808;
	xor.b32  	%r17678, %r17678, %r8908;
	and.b32  	%r8909, %r7928, %r8809;
	xor.b32  	%r17677, %r17677, %r8909;
	and.b32  	%r8910, %r7929, %r8810;
	xor.b32  	%r17676, %r17676, %r8910;
	and.b32  	%r8911, %r7930, %r8807;
	xor.b32  	%r17647, %r17647, %r8911;
	and.b32  	%r8912, %r7931, %r8808;
	xor.b32  	%r17646, %r17646, %r8912;
	and.b32  	%r8913, %r7932, %r8809;
	xor.b32  	%r17645, %r17645, %r8913;
	and.b32  	%r8914, %r7933, %r8810;
	xor.b32  	%r17644, %r17644, %r8914;
	and.b32  	%r8915, %r7934, %r8807;
	xor.b32  	%r17615, %r17615, %r8915;
	and.b32  	%r8916, %r7935, %r8808;
	xor.b32  	%r17614, %r17614, %r8916;
	and.b32  	%r8917, %r7936, %r8809;
	xor.b32  	%r17613, %r17613, %r8917;
	and.b32  	%r8918, %r7937, %r8810;
	xor.b32  	%r17612, %r17612, %r8918;
	and.b32  	%r8919, %r7938, %r8807;
	xor.b32  	%r17583, %r17583, %r8919;
	and.b32  	%r8920, %r7939, %r8808;
	xor.b32  	%r17582, %r17582, %r8920;
	and.b32  	%r8921, %r7940, %r8809;
	xor.b32  	%r17581, %r17581, %r8921;
	and.b32  	%r8922, %r7941, %r8810;
	xor.b32  	%r17580, %r17580, %r8922;
	and.b32  	%r8923, %r7942, %r8807;
	xor.b32  	%r17551, %r17551, %r8923;
	and.b32  	%r8924, %r7943, %r8808;
	xor.b32  	%r17550, %r17550, %r8924;
	and.b32  	%r8925, %r7944, %r8809;
	xor.b32  	%r17549, %r17549, %r8925;
	and.b32  	%r8926, %r7945, %r8810;
	xor.b32  	%r17548, %r17548, %r8926;
	and.b32  	%r8927, %r7946, %r8807;
	xor.b32  	%r17519, %r17519, %r8927;
	and.b32  	%r8928, %r7947, %r8808;
	xor.b32  	%r17518, %r17518, %r8928;
	and.b32  	%r8929, %r7948, %r8809;
	xor.b32  	%r17517, %r17517, %r8929;
	and.b32  	%r8930, %r7949, %r8810;
	xor.b32  	%r17516, %r17516, %r8930;
	and.b32  	%r8931, %r7950, %r8807;
	xor.b32  	%r17487, %r17487, %r8931;
	and.b32  	%r8932, %r7951, %r8808;
	xor.b32  	%r17486, %r17486, %r8932;
	and.b32  	%r8933, %r7952, %r8809;
	xor.b32  	%r17485, %r17485, %r8933;
	and.b32  	%r8934, %r7953, %r8810;
	xor.b32  	%r17484, %r17484, %r8934;
	and.b32  	%r8935, %r7954, %r8807;
	xor.b32  	%r17455, %r17455, %r8935;
	and.b32  	%r8936, %r7955, %r8808;
	xor.b32  	%r17454, %r17454, %r8936;
	and.b32  	%r8937, %r7956, %r8809;
	xor.b32  	%r17453, %r17453, %r8937;
	and.b32  	%r8938, %r7957, %r8810;
	xor.b32  	%r17452, %r17452, %r8938;
	and.b32  	%r8939, %r7958, %r8807;
	xor.b32  	%r17423, %r17423, %r8939;
	and.b32  	%r8940, %r7959, %r8808;
	xor.b32  	%r17422, %r17422, %r8940;
	and.b32  	%r8941, %r7960, %r8809;
	xor.b32  	%r17421, %r17421, %r8941;
	and.b32  	%r8942, %r7961, %r8810;
	xor.b32  	%r17420, %r17420, %r8942;
	and.b32  	%r8943, %r7962, %r8807;
	xor.b32  	%r17391, %r17391, %r8943;
	and.b32  	%r8944, %r7963, %r8808;
	xor.b32  	%r17390, %r17390, %r8944;
	and.b32  	%r8945, %r7964, %r8809;
	xor.b32  	%r17389, %r17389, %r8945;
	and.b32  	%r8946, %r7965, %r8810;
	xor.b32  	%r17388, %r17388, %r8946;
	and.b32  	%r8947, %r7966, %r8807;
	xor.b32  	%r17359, %r17359, %r8947;
	and.b32  	%r8948, %r7967, %r8808;
	xor.b32  	%r17358, %r17358, %r8948;
	and.b32  	%r8949, %r7968, %r8809;
	xor.b32  	%r17357, %r17357, %r8949;
	and.b32  	%r8950, %r7969, %r8810;
	xor.b32  	%r17356, %r17356, %r8950;
	and.b32  	%r8951, %r7970, %r8807;
	xor.b32  	%r17327, %r17327, %r8951;
	and.b32  	%r8952, %r7971, %r8808;
	xor.b32  	%r17326, %r17326, %r8952;
	and.b32  	%r8953, %r7972, %r8809;
	xor.b32  	%r17325, %r17325, %r8953;
	and.b32  	%r8954, %r7973, %r8810;
	xor.b32  	%r17324, %r17324, %r8954;
	and.b32  	%r8955, %r7974, %r8807;
	xor.b32  	%r17295, %r17295, %r8955;
	and.b32  	%r8956, %r7975, %r8808;
	xor.b32  	%r17294, %r17294, %r8956;
	and.b32  	%r8957, %r7976, %r8809;
	xor.b32  	%r17293, %r17293, %r8957;
	and.b32  	%r8958, %r7977, %r8810;
	xor.b32  	%r17292, %r17292, %r8958;
	and.b32  	%r8959, %r7978, %r8807;
	xor.b32  	%r17263, %r17263, %r8959;
	and.b32  	%r8960, %r7979, %r8808;
	xor.b32  	%r17262, %r17262, %r8960;
	and.b32  	%r8961, %r7980, %r8809;
	xor.b32  	%r17261, %r17261, %r8961;
	and.b32  	%r8962, %r7981, %r8810;
	xor.b32  	%r17260, %r17260, %r8962;
	and.b32  	%r8963, %r7982, %r8807;
	xor.b32  	%r17231, %r17231, %r8963;
	and.b32  	%r8964, %r7983, %r8808;
	xor.b32  	%r17230, %r17230, %r8964;
	and.b32  	%r8965, %r7984, %r8809;
	xor.b32  	%r17229, %r17229, %r8965;
	and.b32  	%r8966, %r7985, %r8810;
	xor.b32  	%r17228, %r17228, %r8966;
	and.b32  	%r8967, %r7986, %r8807;
	xor.b32  	%r17199, %r17199, %r8967;
	and.b32  	%r8968, %r7987, %r8808;
	xor.b32  	%r17198, %r17198, %r8968;
	and.b32  	%r8969, %r7988, %r8809;
	xor.b32  	%r17197, %r17197, %r8969;
	and.b32  	%r8970, %r7989, %r8810;
	xor.b32  	%r17196, %r17196, %r8970;
	and.b32  	%r8971, %r7990, %r8807;
	xor.b32  	%r17167, %r17167, %r8971;
	and.b32  	%r8972, %r7991, %r8808;
	xor.b32  	%r17166, %r17166, %r8972;
	and.b32  	%r8973, %r7992, %r8809;
	xor.b32  	%r17165, %r17165, %r8973;
	and.b32  	%r8974, %r7993, %r8810;
	xor.b32  	%r17164, %r17164, %r8974;
	and.b32  	%r8975, %r7994, %r8807;
	xor.b32  	%r17135, %r17135, %r8975;
	and.b32  	%r8976, %r7995, %r8808;
	xor.b32  	%r17134, %r17134, %r8976;
	and.b32  	%r8977, %r7996, %r8809;
	xor.b32  	%r17133, %r17133, %r8977;
	and.b32  	%r8978, %r7997, %r8810;
	xor.b32  	%r17132, %r17132, %r8978;
	and.b32  	%r8979, %r7998, %r8807;
	xor.b32  	%r17103, %r17103, %r8979;
	and.b32  	%r8980, %r7999, %r8808;
	xor.b32  	%r17102, %r17102, %r8980;
	and.b32  	%r8981, %r8000, %r8809;
	xor.b32  	%r17101, %r17101, %r8981;
	and.b32  	%r8982, %r8001, %r8810;
	xor.b32  	%r17100, %r17100, %r8982;
	and.b32  	%r8983, %r8002, %r8807;
	xor.b32  	%r18488, %r18488, %r8983;
	and.b32  	%r8984, %r8003, %r8808;
	xor.b32  	%r18489, %r18489, %r8984;
	and.b32  	%r8985, %r8004, %r8809;
	xor.b32  	%r18490, %r18490, %r8985;
	and.b32  	%r8986, %r8005, %r8810;
	xor.b32  	%r18491, %r18491, %r8986;
	and.b32  	%r8987, %r8006, %r8807;
	xor.b32  	%r18520, %r18520, %r8987;
	and.b32  	%r8988, %r8007, %r8808;
	xor.b32  	%r18521, %r18521, %r8988;
	and.b32  	%r8989, %r8008, %r8809;
	xor.b32  	%r18522, %r18522, %r8989;
	and.b32  	%r8990, %r8009, %r8810;
	xor.b32  	%r18523, %r18523, %r8990;
	and.b32  	%r8991, %r8010, %r8807;
	xor.b32  	%r18552, %r18552, %r8991;
	and.b32  	%r8992, %r8011, %r8808;
	xor.b32  	%r18553, %r18553, %r8992;
	and.b32  	%r8993, %r8012, %r8809;
	xor.b32  	%r18554, %r18554, %r8993;
	and.b32  	%r8994, %r8013, %r8810;
	xor.b32  	%r18555, %r18555, %r8994;
	and.b32  	%r8995, %r8014, %r8807;
	xor.b32  	%r18584, %r18584, %r8995;
	and.b32  	%r8996, %r8015, %r8808;
	xor.b32  	%r18585, %r18585, %r8996;
	and.b32  	%r8997, %r8016, %r8809;
	xor.b32  	%r18586, %r18586, %r8997;
	and.b32  	%r8998, %r8017, %r8810;
	xor.b32  	%r18587, %r18587, %r8998;
	and.b32  	%r8999, %r8018, %r8807;
	xor.b32  	%r18616, %r18616, %r8999;
	and.b32  	%r9000, %r8019, %r8808;
	xor.b32  	%r18617, %r18617, %r9000;
	and.b32  	%r9001, %r8020, %r8809;
	xor.b32  	%r18618, %r18618, %r9001;
	and.b32  	%r9002, %r8021, %r8810;
	xor.b32  	%r18619, %r18619, %r9002;
	ld.global.v4.u32 	{%r9003, %r9004, %r9005, %r9006}, [%rd59+2560];
	and.b32  	%r9007, %r7830, %r9003;
	xor.b32  	%r18443, %r18443, %r9007;
	and.b32  	%r9008, %r7831, %r9004;
	xor.b32  	%r18442, %r18442, %r9008;
	and.b32  	%r9009, %r7832, %r9005;
	xor.b32  	%r18441, %r18441, %r9009;
	and.b32  	%r9010, %r7833, %r9006;
	xor.b32  	%r18440, %r18440, %r9010;
	and.b32  	%r9011, %r7834, %r9003;
	xor.b32  	%r18411, %r18411, %r9011;
	and.b32  	%r9012, %r7835, %r9004;
	xor.b32  	%r18410, %r18410, %r9012;
	and.b32  	%r9013, %r7836, %r9005;
	xor.b32  	%r18409, %r18409, %r9013;
	and.b32  	%r9014, %r7837, %r9006;
	xor.b32  	%r18408, %r18408, %r9014;
	and.b32  	%r9015, %r7838, %r9003;
	xor.b32  	%r18379, %r18379, %r9015;
	and.b32  	%r9016, %r7839, %r9004;
	xor.b32  	%r18378, %r18378, %r9016;
	and.b32  	%r9017, %r7840, %r9005;
	xor.b32  	%r18377, %r18377, %r9017;
	and.b32  	%r9018, %r7841, %r9006;
	xor.b32  	%r18376, %r18376, %r9018;
	and.b32  	%r9019, %r7842, %r9003;
	xor.b32  	%r18347, %r18347, %r9019;
	and.b32  	%r9020, %r7843, %r9004;
	xor.b32  	%r18346, %r18346, %r9020;
	and.b32  	%r9021, %r7844, %r9005;
	xor.b32  	%r18345, %r18345, %r9021;
	and.b32  	%r9022, %r7845, %r9006;
	xor.b32  	%r18344, %r18344, %r9022;
	and.b32  	%r9023, %r7846, %r9003;
	xor.b32  	%r18315, %r18315, %r9023;
	and.b32  	%r9024, %r7847, %r9004;
	xor.b32  	%r18314, %r18314, %r9024;
	and.b32  	%r9025, %r7848, %r9005;
	xor.b32  	%r18313, %r18313, %r9025;
	and.b32  	%r9026, %r7849, %r9006;
	xor.b32  	%r18312, %r18312, %r9026;
	and.b32  	%r9027, %r7850, %r9003;
	xor.b32  	%r18283, %r18283, %r9027;
	and.b32  	%r9028, %r7851, %r9004;
	xor.b32  	%r18282, %r18282, %r9028;
	and.b32  	%r9029, %r7852, %r9005;
	xor.b32  	%r18281, %r18281, %r9029;
	and.b32  	%r9030, %r7853, %r9006;
	xor.b32  	%r18280, %r18280, %r9030;
	and.b32  	%r9031, %r7854, %r9003;
	xor.b32  	%r18251, %r18251, %r9031;
	and.b32  	%r9032, %r7855, %r9004;
	xor.b32  	%r18250, %r18250, %r9032;
	and.b32  	%r9033, %r7856, %r9005;
	xor.b32  	%r18249, %r18249, %r9033;
	and.b32  	%r9034, %r7857, %r9006;
	xor.b32  	%r18248, %r18248, %r9034;
	and.b32  	%r9035, %r7858, %r9003;
	xor.b32  	%r18219, %r18219, %r9035;
	and.b32  	%r9036, %r7859, %r9004;
	xor.b32  	%r18218, %r18218, %r9036;
	and.b32  	%r9037, %r7860, %r9005;
	xor.b32  	%r18217, %r18217, %r9037;
	and.b32  	%r9038, %r7861, %r9006;
	xor.b32  	%r18216, %r18216, %r9038;
	and.b32  	%r9039, %r7862, %r9003;
	xor.b32  	%r18187, %r18187, %r9039;
	and.b32  	%r9040, %r7863, %r9004;
	xor.b32  	%r18186, %r18186, %r9040;
	and.b32  	%r9041, %r7864, %r9005;
	xor.b32  	%r18185, %r18185, %r9041;
	and.b32  	%r9042, %r7865, %r9006;
	xor.b32  	%r18184, %r18184, %r9042;
	and.b32  	%r9043, %r7866, %r9003;
	xor.b32  	%r18155, %r18155, %r9043;
	and.b32  	%r9044, %r7867, %r9004;
	xor.b32  	%r18154, %r18154, %r9044;
	and.b32  	%r9045, %r7868, %r9005;
	xor.b32  	%r18153, %r18153, %r9045;
	and.b32  	%r9046, %r7869, %r9006;
	xor.b32  	%r18152, %r18152, %r9046;
	and.b32  	%r9047, %r7870, %r9003;
	and.b32  	%r9048, %r7871, %r9004;
	xor.b32  	%r18123, %r18123, %r9047;
	xor.b32  	%r18122, %r18122, %r9048;
	and.b32  	%r9049, %r7872, %r9005;
	and.b32  	%r9050, %r7873, %r9006;
	xor.b32  	%r18121, %r18121, %r9049;
	xor.b32  	%r18120, %r18120, %r9050;
	and.b32  	%r9051, %r7874, %r9003;
	and.b32  	%r9052, %r7875, %r9004;
	xor.b32  	%r18091, %r18091, %r9051;
	xor.b32  	%r18090, %r18090, %r9052;
	and.b32  	%r9053, %r7876, %r9005;
	and.b32  	%r9054, %r7877, %r9006;
	xor.b32  	%r18089, %r18089, %r9053;
	xor.b32  	%r18088, %r18088, %r9054;
	and.b32  	%r9055, %r7878, %r9003;
	and.b32  	%r9056, %r7879, %r9004;
	xor.b32  	%r18059, %r18059, %r9055;
	xor.b32  	%r18058, %r18058, %r9056;
	and.b32  	%r9057, %r7880, %r9005;
	and.b32  	%r9058, %r7881, %r9006;
	xor.b32  	%r18057, %r18057, %r9057;
	xor.b32  	%r18056, %r18056, %r9058;
	and.b32  	%r9059, %r7882, %r9003;
	and.b32  	%r9060, %r7883, %r9004;
	xor.b32  	%r18027, %r18027, %r9059;
	xor.b32  	%r18026, %r18026, %r9060;
	and.b32  	%r9061, %r7884, %r9005;
	and.b32  	%r9062, %r7885, %r9006;
	xor.b32  	%r18025, %r18025, %r9061;
	xor.b32  	%r18024, %r18024, %r9062;
	and.b32  	%r9063, %r7886, %r9003;
	and.b32  	%r9064, %r7887, %r9004;
	xor.b32  	%r17995, %r17995, %r9063;
	xor.b32  	%r17994, %r17994, %r9064;
	and.b32  	%r9065, %r7888, %r9005;
	and.b32  	%r9066, %r7889, %r9006;
	xor.b32  	%r17993, %r17993, %r9065;
	xor.b32  	%r17992, %r17992, %r9066;
	and.b32  	%r9067, %r7890, %r9003;
	and.b32  	%r9068, %r7891, %r9004;
	xor.b32  	%r17963, %r17963, %r9067;
	xor.b32  	%r17962, %r17962, %r9068;
	and.b32  	%r9069, %r7892, %r9005;
	and.b32  	%r9070, %r7893, %r9006;
	xor.b32  	%r17961, %r17961, %r9069;
	xor.b32  	%r17960, %r17960, %r9070;
	and.b32  	%r9071, %r7894, %r9003;
	and.b32  	%r9072, %r7895, %r9004;
	xor.b32  	%r17931, %r17931, %r9071;
	xor.b32  	%r17930, %r17930, %r9072;
	and.b32  	%r9073, %r7896, %r9005;
	and.b32  	%r9074, %r7897, %r9006;
	xor.b32  	%r17929, %r17929, %r9073;
	xor.b32  	%r17928, %r17928, %r9074;
	and.b32  	%r9075, %r7898, %r9003;
	and.b32  	%r9076, %r7899, %r9004;
	xor.b32  	%r17899, %r17899, %r9075;
	xor.b32  	%r17898, %r17898, %r9076;
	and.b32  	%r9077, %r7900, %r9005;
	and.b32  	%r9078, %r7901, %r9006;
	xor.b32  	%r17897, %r17897, %r9077;
	xor.b32  	%r17896, %r17896, %r9078;
	and.b32  	%r9079, %r7902, %r9003;
	and.b32  	%r9080, %r7903, %r9004;
	xor.b32  	%r17867, %r17867, %r9079;
	xor.b32  	%r17866, %r17866, %r9080;
	and.b32  	%r9081, %r7904, %r9005;
	and.b32  	%r9082, %r7905, %r9006;
	xor.b32  	%r17865, %r17865, %r9081;
	xor.b32  	%r17864, %r17864, %r9082;
	and.b32  	%r9083, %r7906, %r9003;
	and.b32  	%r9084, %r7907, %r9004;
	xor.b32  	%r17835, %r17835, %r9083;
	xor.b32  	%r17834, %r17834, %r9084;
	and.b32  	%r9085, %r7908, %r9005;
	and.b32  	%r9086, %r7909, %r9006;
	xor.b32  	%r17833, %r17833, %r9085;
	xor.b32  	%r17832, %r17832, %r9086;
	and.b32  	%r9087, %r7910, %r9003;
	and.b32  	%r9088, %r7911, %r9004;
	xor.b32  	%r17803, %r17803, %r9087;
	xor.b32  	%r17802, %r17802, %r9088;
	and.b32  	%r9089, %r7912, %r9005;
	and.b32  	%r9090, %r7913, %r9006;
	xor.b32  	%r17801, %r17801, %r9089;
	xor.b32  	%r17800, %r17800, %r9090;
	and.b32  	%r9091, %r7914, %r9003;
	and.b32  	%r9092, %r7915, %r9004;
	xor.b32  	%r17771, %r17771, %r9091;
	xor.b32  	%r17770, %r17770, %r9092;
	and.b32  	%r9093, %r7916, %r9005;
	and.b32  	%r9094, %r7917, %r9006;
	xor.b32  	%r17769, %r17769, %r9093;
	xor.b32  	%r17768, %r17768, %r9094;
	and.b32  	%r9095, %r7918, %r9003;
	and.b32  	%r9096, %r7919, %r9004;
	xor.b32  	%r17739, %r17739, %r9095;
	xor.b32  	%r17738, %r17738, %r9096;
	and.b32  	%r9097, %r7920, %r9005;
	and.b32  	%r9098, %r7921, %r9006;
	xor.b32  	%r17737, %r17737, %r9097;
	xor.b32  	%r17736, %r17736, %r9098;
	and.b32  	%r9099, %r7922, %r9003;
	and.b32  	%r9100, %r7923, %r9004;
	xor.b32  	%r17707, %r17707, %r9099;
	xor.b32  	%r17706, %r17706, %r9100;
	and.b32  	%r9101, %r7924, %r9005;
	and.b32  	%r9102, %r7925, %r9006;
	xor.b32  	%r17705, %r17705, %r9101;
	xor.b32  	%r17704, %r17704, %r9102;
	and.b32  	%r9103, %r7926, %r9003;
	and.b32  	%r9104, %r7927, %r9004;
	xor.b32  	%r17675, %r17675, %r9103;
	xor.b32  	%r17674, %r17674, %r9104;
	and.b32  	%r9105, %r7928, %r9005;
	and.b32  	%r9106, %r7929, %r9006;
	xor.b32  	%r17673, %r17673, %r9105;
	xor.b32  	%r17672, %r17672, %r9106;
	and.b32  	%r9107, %r7930, %r9003;
	and.b32  	%r9108, %r7931, %r9004;
	xor.b32  	%r17643, %r17643, %r9107;
	xor.b32  	%r17642, %r17642, %r9108;
	and.b32  	%r9109, %r7932, %r9005;
	and.b32  	%r9110, %r7933, %r9006;
	xor.b32  	%r17641, %r17641, %r9109;
	xor.b32  	%r17640, %r17640, %r9110;
	and.b32  	%r9111, %r7934, %r9003;
	and.b32  	%r9112, %r7935, %r9004;
	xor.b32  	%r17611, %r17611, %r9111;
	xor.b32  	%r17610, %r17610, %r9112;
	and.b32  	%r9113, %r7936, %r9005;
	and.b32  	%r9114, %r7937, %r9006;
	xor.b32  	%r17609, %r17609, %r9113;
	xor.b32  	%r17608, %r17608, %r9114;
	and.b32  	%r9115, %r7938, %r9003;
	and.b32  	%r9116, %r7939, %r9004;
	xor.b32  	%r17579, %r17579, %r9115;
	xor.b32  	%r17578, %r17578, %r9116;
	and.b32  	%r9117, %r7940, %r9005;
	and.b32  	%r9118, %r7941, %r9006;
	xor.b32  	%r17577, %r17577, %r9117;
	xor.b32  	%r17576, %r17576, %r9118;
	and.b32  	%r9119, %r7942, %r9003;
	and.b32  	%r9120, %r7943, %r9004;
	xor.b32  	%r17547, %r17547, %r9119;
	xor.b32  	%r17546, %r17546, %r9120;
	and.b32  	%r9121, %r7944, %r9005;
	and.b32  	%r9122, %r7945, %r9006;
	xor.b32  	%r17545, %r17545, %r9121;
	xor.b32  	%r17544, %r17544, %r9122;
	and.b32  	%r9123, %r7946, %r9003;
	and.b32  	%r9124, %r7947, %r9004;
	xor.b32  	%r17515, %r17515, %r9123;
	xor.b32  	%r17514, %r17514, %r9124;
	and.b32  	%r9125, %r7948, %r9005;
	and.b32  	%r9126, %r7949, %r9006;
	xor.b32  	%r17513, %r17513, %r9125;
	xor.b32  	%r17512, %r17512, %r9126;
	and.b32  	%r9127, %r7950, %r9003;
	and.b32  	%r9128, %r7951, %r9004;
	xor.b32  	%r17483, %r17483, %r9127;
	xor.b32  	%r17482, %r17482, %r9128;
	and.b32  	%r9129, %r7952, %r9005;
	and.b32  	%r9130, %r7953, %r9006;
	xor.b32  	%r17481, %r17481, %r9129;
	xor.b32  	%r17480, %r17480, %r9130;
	and.b32  	%r9131, %r7954, %r9003;
	and.b32  	%r9132, %r7955, %r9004;
	xor.b32  	%r17451, %r17451, %r9131;
	xor.b32  	%r17450, %r17450, %r9132;
	and.b32  	%r9133, %r7956, %r9005;
	and.b32  	%r9134, %r7957, %r9006;
	xor.b32  	%r17449, %r17449, %r9133;
	xor.b32  	%r17448, %r17448, %r9134;
	and.b32  	%r9135, %r7958, %r9003;
	and.b32  	%r9136, %r7959, %r9004;
	xor.b32  	%r17419, %r17419, %r9135;
	xor.b32  	%r17418, %r17418, %r9136;
	and.b32  	%r9137, %r7960, %r9005;
	and.b32  	%r9138, %r7961, %r9006;
	xor.b32  	%r17417, %r17417, %r9137;
	xor.b32  	%r17416, %r17416, %r9138;
	and.b32  	%r9139, %r7962, %r9003;
	and.b32  	%r9140, %r7963, %r9004;
	xor.b32  	%r17387, %r17387, %r9139;
	xor.b32  	%r17386, %r17386, %r9140;
	and.b32  	%r9141, %r7964, %r9005;
	and.b32  	%r9142, %r7965, %r9006;
	xor.b32  	%r17385, %r17385, %r9141;
	xor.b32  	%r17384, %r17384, %r9142;
	and.b32  	%r9143, %r7966, %r9003;
	and.b32  	%r9144, %r7967, %r9004;
	xor.b32  	%r17355, %r17355, %r9143;
	xor.b32  	%r17354, %r17354, %r9144;
	and.b32  	%r9145, %r7968, %r9005;
	and.b32  	%r9146, %r7969, %r9006;
	xor.b32  	%r17353, %r17353, %r9145;
	xor.b32  	%r17352, %r17352, %r9146;
	and.b32  	%r9147, %r7970, %r9003;
	and.b32  	%r9148, %r7971, %r9004;
	xor.b32  	%r17323, %r17323, %r9147;
	xor.b32  	%r17322, %r17322, %r9148;
	and.b32  	%r9149, %r7972, %r9005;
	and.b32  	%r9150, %r7973, %r9006;
	xor.b32  	%r17321, %r17321, %r9149;
	xor.b32  	%r17320, %r17320, %r9150;
	and.b32  	%r9151, %r7974, %r9003;
	and.b32  	%r9152, %r7975, %r9004;
	xor.b32  	%r17291, %r17291, %r9151;
	xor.b32  	%r17290, %r17290, %r9152;
	and.b32  	%r9153, %r7976, %r9005;
	and.b32  	%r9154, %r7977, %r9006;
	xor.b32  	%r17289, %r17289, %r9153;
	xor.b32  	%r17288, %r17288, %r9154;
	and.b32  	%r9155, %r7978, %r9003;
	and.b32  	%r9156, %r7979, %r9004;
	xor.b32  	%r17259, %r17259, %r9155;
	xor.b32  	%r17258, %r17258, %r9156;
	and.b32  	%r9157, %r7980, %r9005;
	and.b32  	%r9158, %r7981, %r9006;
	xor.b32  	%r17257, %r17257, %r9157;
	xor.b32  	%r17256, %r17256, %r9158;
	and.b32  	%r9159, %r7982, %r9003;
	and.b32  	%r9160, %r7983, %r9004;
	xor.b32  	%r17227, %r17227, %r9159;
	xor.b32  	%r17226, %r17226, %r9160;
	and.b32  	%r9161, %r7984, %r9005;
	and.b32  	%r9162, %r7985, %r9006;
	xor.b32  	%r17225, %r17225, %r9161;
	xor.b32  	%r17224, %r17224, %r9162;
	and.b32  	%r9163, %r7986, %r9003;
	and.b32  	%r9164, %r7987, %r9004;
	xor.b32  	%r17195, %r17195, %r9163;
	xor.b32  	%r17194, %r17194, %r9164;
	and.b32  	%r9165, %r7988, %r9005;
	and.b32  	%r9166, %r7989, %r9006;
	xor.b32  	%r17193, %r17193, %r9165;
	xor.b32  	%r17192, %r17192, %r9166;
	and.b32  	%r9167, %r7990, %r9003;
	and.b32  	%r9168, %r7991, %r9004;
	xor.b32  	%r17163, %r17163, %r9167;
	xor.b32  	%r17162, %r17162, %r9168;
	and.b32  	%r9169, %r7992, %r9005;
	and.b32  	%r9170, %r7993, %r9006;
	xor.b32  	%r17161, %r17161, %r9169;
	xor.b32  	%r17160, %r17160, %r9170;
	and.b32  	%r9171, %r7994, %r9003;
	and.b32  	%r9172, %r7995, %r9004;
	xor.b32  	%r17131, %r17131, %r9171;
	xor.b32  	%r17130, %r17130, %r9172;
	and.b32  	%r9173, %r7996, %r9005;
	and.b32  	%r9174, %r7997, %r9006;
	xor.b32  	%r17129, %r17129, %r9173;
	xor.b32  	%r17128, %r17128, %r9174;
	and.b32  	%r9175, %r7998, %r9003;
	and.b32  	%r9176, %r7999, %r9004;
	xor.b32  	%r17099, %r17099, %r9175;
	xor.b32  	%r17098, %r17098, %r9176;
	and.b32  	%r9177, %r8000, %r9005;
	and.b32  	%r9178, %r8001, %r9006;
	xor.b32  	%r17097, %r17097, %r9177;
	xor.b32  	%r17096, %r17096, %r9178;
	and.b32  	%r9179, %r8002, %r9003;
	and.b32  	%r9180, %r8003, %r9004;
	xor.b32  	%r18492, %r18492, %r9179;
	xor.b32  	%r18493, %r18493, %r9180;
	and.b32  	%r9181, %r8004, %r9005;
	and.b32  	%r9182, %r8005, %r9006;
	xor.b32  	%r18494, %r18494, %r9181;
	xor.b32  	%r18495, %r18495, %r9182;
	and.b32  	%r9183, %r8006, %r9003;
	and.b32  	%r9184, %r8007, %r9004;
	xor.b32  	%r18524, %r18524, %r9183;
	xor.b32  	%r18525, %r18525, %r9184;
	and.b32  	%r9185, %r8008, %r9005;
	and.b32  	%r9186, %r8009, %r9006;
	xor.b32  	%r18526, %r18526, %r9185;
	xor.b32  	%r18527, %r18527, %r9186;
	and.b32  	%r9187, %r8010, %r9003;
	and.b32  	%r9188, %r8011, %r9004;
	xor.b32  	%r18556, %r18556, %r9187;
	xor.b32  	%r18557, %r18557, %r9188;
	and.b32  	%r9189, %r8012, %r9005;
	and.b32  	%r9190, %r8013, %r9006;
	xor.b32  	%r18558, %r18558, %r9189;
	xor.b32  	%r18559, %r18559, %r9190;
	and.b32  	%r9191, %r8014, %r9003;
	and.b32  	%r9192, %r8015, %r9004;
	xor.b32  	%r18588, %r18588, %r9191;
	xor.b32  	%r18589, %r18589, %r9192;
	and.b32  	%r9193, %r8016, %r9005;
	and.b32  	%r9194, %r8017, %r9006;
	xor.b32  	%r18590, %r18590, %r9193;
	xor.b32  	%r18591, %r18591, %r9194;
	and.b32  	%r9195, %r8018, %r9003;
	and.b32  	%r9196, %r8019, %r9004;
	xor.b32  	%r18620, %r18620, %r9195;
	xor.b32  	%r18621, %r18621, %r9196;
	and.b32  	%r9197, %r8020, %r9005;
	and.b32  	%r9198, %r8021, %r9006;
	xor.b32  	%r18622, %r18622, %r9197;
	xor.b32  	%r18623, %r18623, %r9198;
	ld.global.v4.u32 	{%r9199, %r9200, %r9201, %r9202}, [%rd59+3072];
	and.b32  	%r9203, %r7830, %r9199;
	and.b32  	%r9204, %r7831, %r9200;
	xor.b32  	%r18439, %r18439, %r9203;
	xor.b32  	%r18438, %r18438, %r9204;
	and.b32  	%r9205, %r7832, %r9201;
	and.b32  	%r9206, %r7833, %r9202;
	xor.b32  	%r18437, %r18437, %r9205;
	xor.b32  	%r18436, %r18436, %r9206;
	and.b32  	%r9207, %r7834, %r9199;
	and.b32  	%r9208, %r7835, %r9200;
	xor.b32  	%r18407, %r18407, %r9207;
	xor.b32  	%r18406, %r18406, %r9208;
	and.b32  	%r9209, %r7836, %r9201;
	and.b32  	%r9210, %r7837, %r9202;
	xor.b32  	%r18405, %r18405, %r9209;
	xor.b32  	%r18404, %r18404, %r9210;
	and.b32  	%r9211, %r7838, %r9199;
	and.b32  	%r9212, %r7839, %r9200;
	xor.b32  	%r18375, %r18375, %r9211;
	xor.b32  	%r18374, %r18374, %r9212;
	and.b32  	%r9213, %r7840, %r9201;
	and.b32  	%r9214, %r7841, %r9202;
	xor.b32  	%r18373, %r18373, %r9213;
	xor.b32  	%r18372, %r18372, %r9214;
	and.b32  	%r9215, %r7842, %r9199;
	and.b32  	%r9216, %r7843, %r9200;
	xor.b32  	%r18343, %r18343, %r9215;
	xor.b32  	%r18342, %r18342, %r9216;
	and.b32  	%r9217, %r7844, %r9201;
	and.b32  	%r9218, %r7845, %r9202;
	xor.b32  	%r18341, %r18341, %r9217;
	xor.b32  	%r18340, %r18340, %r9218;
	and.b32  	%r9219, %r7846, %r9199;
	and.b32  	%r9220, %r7847, %r9200;
	xor.b32  	%r18311, %r18311, %r9219;
	xor.b32  	%r18310, %r18310, %r9220;
	and.b32  	%r9221, %r7848, %r9201;
	and.b32  	%r9222, %r7849, %r9202;
	xor.b32  	%r18309, %r18309, %r9221;
	xor.b32  	%r18308, %r18308, %r9222;
	and.b32  	%r9223, %r7850, %r9199;
	and.b32  	%r9224, %r7851, %r9200;
	xor.b32  	%r18279, %r18279, %r9223;
	xor.b32  	%r18278, %r18278, %r9224;
	and.b32  	%r9225, %r7852, %r9201;
	and.b32  	%r9226, %r7853, %r9202;
	xor.b32  	%r18277, %r18277, %r9225;
	xor.b32  	%r18276, %r18276, %r9226;
	and.b32  	%r9227, %r7854, %r9199;
	and.b32  	%r9228, %r7855, %r9200;
	xor.b32  	%r18247, %r18247, %r9227;
	xor.b32  	%r18246, %r18246, %r9228;
	and.b32  	%r9229, %r7856, %r9201;
	and.b32  	%r9230, %r7857, %r9202;
	xor.b32  	%r18245, %r18245, %r9229;
	xor.b32  	%r18244, %r18244, %r9230;
	and.b32  	%r9231, %r7858, %r9199;
	and.b32  	%r9232, %r7859, %r9200;
	xor.b32  	%r18215, %r18215, %r9231;
	xor.b32  	%r18214, %r18214, %r9232;
	and.b32  	%r9233, %r7860, %r9201;
	and.b32  	%r9234, %r7861, %r9202;
	xor.b32  	%r18213, %r18213, %r9233;
	xor.b32  	%r18212, %r18212, %r9234;
	and.b32  	%r9235, %r7862, %r9199;
	and.b32  	%r9236, %r7863, %r9200;
	xor.b32  	%r18183, %r18183, %r9235;
	xor.b32  	%r18182, %r18182, %r9236;
	and.b32  	%r9237, %r7864, %r9201;
	and.b32  	%r9238, %r7865, %r9202;
	xor.b32  	%r18181, %r18181, %r9237;
	xor.b32  	%r18180, %r18180, %r9238;
	and.b32  	%r9239, %r7866, %r9199;
	and.b32  	%r9240, %r7867, %r9200;
	xor.b32  	%r18151, %r18151, %r9239;
	xor.b32  	%r18150, %r18150, %r9240;
	and.b32  	%r9241, %r7868, %r9201;
	and.b32  	%r9242, %r7869, %r9202;
	xor.b32  	%r18149, %r18149, %r9241;
	xor.b32  	%r18148, %r18148, %r9242;
	and.b32  	%r9243, %r7870, %r9199;
	and.b32  	%r9244, %r7871, %r9200;
	xor.b32  	%r18119, %r18119, %r9243;
	xor.b32  	%r18118, %r18118, %r9244;
	and.b32  	%r9245, %r7872, %r9201;
	and.b32  	%r9246, %r7873, %r9202;
	xor.b32  	%r18117, %r18117, %r9245;
	xor.b32  	%r18116, %r18116, %r9246;
	and.b32  	%r9247, %r7874, %r9199;
	and.b32  	%r9248, %r7875, %r9200;
	xor.b32  	%r18087, %r18087, %r9247;
	xor.b32  	%r18086, %r18086, %r9248;
	and.b32  	%r9249, %r7876, %r9201;
	and.b32  	%r9250, %r7877, %r9202;
	xor.b32  	%r18085, %r18085, %r9249;
	xor.b32  	%r18084, %r18084, %r9250;
	and.b32  	%r9251, %r7878, %r9199;
	and.b32  	%r9252, %r7879, %r9200;
	xor.b32  	%r18055, %r18055, %r9251;
	xor.b32  	%r18054, %r18054, %r9252;
	and.b32  	%r9253, %r7880, %r9201;
	and.b32  	%r9254, %r7881, %r9202;
	xor.b32  	%r18053, %r18053, %r9253;
	xor.b32  	%r18052, %r18052, %r9254;
	and.b32  	%r9255, %r7882, %r9199;
	and.b32  	%r9256, %r7883, %r9200;
	xor.b32  	%r18023, %r18023, %r9255;
	xor.b32  	%r18022, %r18022, %r9256;
	and.b32  	%r9257, %r7884, %r9201;
	and.b32  	%r9258, %r7885, %r9202;
	xor.b32  	%r18021, %r18021, %r9257;
	xor.b32  	%r18020, %r18020, %r9258;
	and.b32  	%r9259, %r7886, %r9199;
	and.b32  	%r9260, %r7887, %r9200;
	xor.b32  	%r17991, %r17991, %r9259;
	xor.b32  	%r17990, %r17990, %r9260;
	and.b32  	%r9261, %r7888, %r9201;
	and.b32  	%r9262, %r7889, %r9202;
	xor.b32  	%r17989, %r17989, %r9261;
	xor.b32  	%r17988, %r17988, %r9262;
	and.b32  	%r9263, %r7890, %r9199;
	and.b32  	%r9264, %r7891, %r9200;
	xor.b32  	%r17959, %r17959, %r9263;
	xor.b32  	%r17958, %r17958, %r9264;
	and.b32  	%r9265, %r7892, %r9201;
	and.b32  	%r9266, %r7893, %r9202;
	xor.b32  	%r17957, %r17957, %r9265;
	xor.b32  	%r17956, %r17956, %r9266;
	and.b32  	%r9267, %r7894, %r9199;
	and.b32  	%r9268, %r7895, %r9200;
	xor.b32  	%r17927, %r17927, %r9267;
	xor.b32  	%r17926, %r17926, %r9268;
	and.b32  	%r9269, %r7896, %r9201;
	and.b32  	%r9270, %r7897, %r9202;
	xor.b32  	%r17925, %r17925, %r9269;
	xor.b32  	%r17924, %r17924, %r9270;
	and.b32  	%r9271, %r7898, %r9199;
	and.b32  	%r9272, %r7899, %r9200;
	xor.b32  	%r17895, %r17895, %r9271;
	xor.b32  	%r17894, %r17894, %r9272;
	and.b32  	%r9273, %r7900, %r9201;
	and.b32  	%r9274, %r7901, %r9202;
	xor.b32  	%r17893, %r17893, %r9273;
	xor.b32  	%r17892, %r17892, %r9274;
	and.b32  	%r9275, %r7902, %r9199;
	and.b32  	%r9276, %r7903, %r9200;
	xor.b32  	%r17863, %r17863, %r9275;
	xor.b32  	%r17862, %r17862, %r9276;
	and.b32  	%r9277, %r7904, %r9201;
	and.b32  	%r9278, %r7905, %r9202;
	xor.b32  	%r17861, %r17861, %r9277;
	xor.b32  	%r17860, %r17860, %r9278;
	and.b32  	%r9279, %r7906, %r9199;
	and.b32  	%r9280, %r7907, %r9200;
	xor.b32  	%r17831, %r17831, %r9279;
	xor.b32  	%r17830, %r17830, %r9280;
	and.b32  	%r9281, %r7908, %r9201;
	and.b32  	%r9282, %r7909, %r9202;
	xor.b32  	%r17829, %r17829, %r9281;
	xor.b32  	%r17828, %r17828, %r9282;
	and.b32  	%r9283, %r7910, %r9199;
	and.b32  	%r9284, %r7911, %r9200;
	xor.b32  	%r17799, %r17799, %r9283;
	xor.b32  	%r17798, %r17798, %r9284;
	and.b32  	%r9285, %r7912, %r9201;
	and.b32  	%r9286, %r7913, %r9202;
	xor.b32  	%r17797, %r17797, %r9285;
	xor.b32  	%r17796, %r17796, %r9286;
	and.b32  	%r9287, %r7914, %r9199;
	and.b32  	%r9288, %r7915, %r9200;
	xor.b32  	%r17767, %r17767, %r9287;
	xor.b32  	%r17766, %r17766, %r9288;
	and.b32  	%r9289, %r7916, %r9201;
	and.b32  	%r9290, %r7917, %r9202;
	xor.b32  	%r17765, %r17765, %r9289;
	xor.b32  	%r17764, %r17764, %r9290;
	and.b32  	%r9291, %r7918, %r9199;
	and.b32  	%r9292, %r7919, %r9200;
	xor.b32  	%r17735, %r17735, %r9291;
	xor.b32  	%r17734, %r17734, %r9292;
	and.b32  	%r9293, %r7920, %r9201;
	and.b32  	%r9294, %r7921, %r9202;
	xor.b32  	%r17733, %r17733, %r9293;
	xor.b32  	%r17732, %r17732, %r9294;
	and.b32  	%r9295, %r7922, %r9199;
	and.b32  	%r9296, %r7923, %r9200;
	xor.b32  	%r17703, %r17703, %r9295;
	xor.b32  	%r17702, %r17702, %r9296;
	and.b32  	%r9297, %r7924, %r9201;
	and.b32  	%r9298, %r7925, %r9202;
	xor.b32  	%r17701, %r17701, %r9297;
	xor.b32  	%r17700, %r17700, %r9298;
	and.b32  	%r9299, %r7926, %r9199;
	and.b32  	%r9300, %r7927, %r9200;
	xor.b32  	%r17671, %r17671, %r9299;
	xor.b32  	%r17670, %r17670, %r9300;
	and.b32  	%r9301, %r7928, %r9201;
	and.b32  	%r9302, %r7929, %r9202;
	xor.b32  	%r17669, %r17669, %r9301;
	xor.b32  	%r17668, %r17668, %r9302;
	and.b32  	%r9303, %r7930, %r9199;
	and.b32  	%r9304, %r7931, %r9200;
	xor.b32  	%r17639, %r17639, %r9303;
	xor.b32  	%r17638, %r17638, %r9304;
	and.b32  	%r9305, %r7932, %r9201;
	and.b32  	%r9306, %r7933, %r9202;
	xor.b32  	%r17637, %r17637, %r9305;
	xor.b32  	%r17636, %r17636, %r9306;
	and.b32  	%r9307, %r7934, %r9199;
	and.b32  	%r9308, %r7935, %r9200;
	xor.b32  	%r17607, %r17607, %r9307;
	xor.b32  	%r17606, %r17606, %r9308;
	and.b32  	%r9309, %r7936, %r9201;
	and.b32  	%r9310, %r7937, %r9202;
	xor.b32  	%r17605, %r17605, %r9309;
	xor.b32  	%r17604, %r17604, %r9310;
	and.b32  	%r9311, %r7938, %r9199;
	and.b32  	%r9312, %r7939, %r9200;
	xor.b32  	%r17575, %r17575, %r9311;
	xor.b32  	%r17574, %r17574, %r9312;
	and.b32  	%r9313, %r7940, %r9201;
	and.b32  	%r9314, %r7941, %r9202;
	xor.b32  	%r17573, %r17573, %r9313;
	xor.b32  	%r17572, %r17572, %r9314;
	and.b32  	%r9315, %r7942, %r9199;
	and.b32  	%r9316, %r7943, %r9200;
	xor.b32  	%r17543, %r17543, %r9315;
	xor.b32  	%r17542, %r17542, %r9316;
	and.b32  	%r9317, %r7944, %r9201;
	and.b32  	%r9318, %r7945, %r9202;
	xor.b32  	%r17541, %r17541, %r9317;
	xor.b32  	%r17540, %r17540, %r9318;
	and.b32  	%r9319, %r7946, %r9199;
	and.b32  	%r9320, %r7947, %r9200;
	xor.b32  	%r17511, %r17511, %r9319;
	xor.b32  	%r17510, %r17510, %r9320;
	and.b32  	%r9321, %r7948, %r9201;
	and.b32  	%r9322, %r7949, %r9202;
	xor.b32  	%r17509, %r17509, %r9321;
	xor.b32  	%r17508, %r17508, %r9322;
	and.b32  	%r9323, %r7950, %r9199;
	and.b32  	%r9324, %r7951, %r9200;
	xor.b32  	%r17479, %r17479, %r9323;
	xor.b32  	%r17478, %r17478, %r9324;
	and.b32  	%r9325, %r7952, %r9201;
	and.b32  	%r9326, %r7953, %r9202;
	xor.b32  	%r17477, %r17477, %r9325;
	xor.b32  	%r17476, %r17476, %r9326;
	and.b32  	%r9327, %r7954, %r9199;
	and.b32  	%r9328, %r7955, %r9200;
	xor.b32  	%r17447, %r17447, %r9327;
	xor.b32  	%r17446, %r17446, %r9328;
	and.b32  	%r9329, %r7956, %r9201;
	and.b32  	%r9330, %r7957, %r9202;
	xor.b32  	%r17445, %r17445, %r9329;
	xor.b32  	%r17444, %r17444, %r9330;
	and.b32  	%r9331, %r7958, %r9199;
	and.b32  	%r9332, %r7959, %r9200;
	xor.b32  	%r17415, %r17415, %r9331;
	xor.b32  	%r17414, %r17414, %r9332;
	and.b32  	%r9333, %r7960, %r9201;
	and.b32  	%r9334, %r7961, %r9202;
	xor.b32  	%r17413, %r17413, %r9333;
	xor.b32  	%r17412, %r17412, %r9334;
	and.b32  	%r9335, %r7962, %r9199;
	and.b32  	%r9336, %r7963, %r9200;
	xor.b32  	%r17383, %r17383, %r9335;
	xor.b32  	%r17382, %r17382, %r9336;
	and.b32  	%r9337, %r7964, %r9201;
	and.b32  	%r9338, %r7965, %r9202;
	xor.b32  	%r17381, %r17381, %r9337;
	xor.b32  	%r17380, %r17380, %r9338;
	and.b32  	%r9339, %r7966, %r9199;
	and.b32  	%r9340, %r7967, %r9200;
	xor.b32  	%r17351, %r17351, %r9339;
	xor.b32  	%r17350, %r17350, %r9340;
	and.b32  	%r9341, %r7968, %r9201;
	and.b32  	%r9342, %r7969, %r9202;
	xor.b32  	%r17349, %r17349, %r9341;
	xor.b32  	%r17348, %r17348, %r9342;
	and.b32  	%r9343, %r7970, %r9199;
	and.b32  	%r9344, %r7971, %r9200;
	xor.b32  	%r17319, %r17319, %r9343;
	xor.b32  	%r17318, %r17318, %r9344;
	and.b32  	%r9345, %r7972, %r9201;
	and.b32  	%r9346, %r7973, %r9202;
	xor.b32  	%r17317, %r17317, %r9345;
	xor.b32  	%r17316, %r17316, %r9346;
	and.b32  	%r9347, %r7974, %r9199;
	and.b32  	%r9348, %r7975, %r9200;
	xor.b32  	%r17287, %r17287, %r9347;
	xor.b32  	%r17286, %r17286, %r9348;
	and.b32  	%r9349, %r7976, %r9201;
	and.b32  	%r9350, %r7977, %r9202;
	xor.b32  	%r17285, %r17285, %r9349;
	xor.b32  	%r17284, %r17284, %r9350;
	and.b32  	%r9351, %r7978, %r9199;
	and.b32  	%r9352, %r7979, %r9200;
	xor.b32  	%r17255, %r17255, %r9351;
	xor.b32  	%r17254, %r17254, %r9352;
	and.b32  	%r9353, %r7980, %r9201;
	and.b32  	%r9354, %r7981, %r9202;
	xor.b32  	%r17253, %r17253, %r9353;
	xor.b32  	%r17252, %r17252, %r9354;
	and.b32  	%r9355, %r7982, %r9199;
	and.b32  	%r9356, %r7983, %r9200;
	xor.b32  	%r17223, %r17223, %r9355;
	xor.b32  	%r17222, %r17222, %r9356;
	and.b32  	%r9357, %r7984, %r9201;
	and.b32  	%r9358, %r7985, %r9202;
	xor.b32  	%r17221, %r17221, %r9357;
	xor.b32  	%r17220, %r17220, %r9358;
	and.b32  	%r9359, %r7986, %r9199;
	and.b32  	%r9360, %r7987, %r9200;
	xor.b32  	%r17191, %r17191, %r9359;
	xor.b32  	%r17190, %r17190, %r9360;
	and.b32  	%r9361, %r7988, %r9201;
	and.b32  	%r9362, %r7989, %r9202;
	xor.b32  	%r17189, %r17189, %r9361;
	xor.b32  	%r17188, %r17188, %r9362;
	and.b32  	%r9363, %r7990, %r9199;
	and.b32  	%r9364, %r7991, %r9200;
	xor.b32  	%r17159, %r17159, %r9363;
	xor.b32  	%r17158, %r17158, %r9364;
	and.b32  	%r9365, %r7992, %r9201;
	and.b32  	%r9366, %r7993, %r9202;
	xor.b32  	%r17157, %r17157, %r9365;
	xor.b32  	%r17156, %r17156, %r9366;
	and.b32  	%r9367, %r7994, %r9199;
	and.b32  	%r9368, %r7995, %r9200;
	xor.b32  	%r17127, %r17127, %r9367;
	xor.b32  	%r17126, %r17126, %r9368;
	and.b32  	%r9369, %r7996, %r9201;
	and.b32  	%r9370, %r7997, %r9202;
	xor.b32  	%r17125, %r17125, %r9369;
	xor.b32  	%r17124, %r17124, %r9370;
	and.b32  	%r9371, %r7998, %r9199;
	and.b32  	%r9372, %r7999, %r9200;
	xor.b32  	%r18464, %r18464, %r9371;
	xor.b32  	%r18465, %r18465, %r9372;
	and.b32  	%r9373, %r8000, %r9201;
	and.b32  	%r9374, %r8001, %r9202;
	xor.b32  	%r18466, %r18466, %r9373;
	xor.b32  	%r18467, %r18467, %r9374;
	and.b32  	%r9375, %r8002, %r9199;
	and.b32  	%r9376, %r8003, %r9200;
	xor.b32  	%r18496, %r18496, %r9375;
	xor.b32  	%r18497, %r18497, %r9376;
	and.b32  	%r9377, %r8004, %r9201;
	and.b32  	%r9378, %r8005, %r9202;
	xor.b32  	%r18498, %r18498, %r9377;
	xor.b32  	%r18499, %r18499, %r9378;
	and.b32  	%r9379, %r8006, %r9199;
	and.b32  	%r9380, %r8007, %r9200;
	xor.b32  	%r18528, %r18528, %r9379;
	xor.b32  	%r18529, %r18529, %r9380;
	and.b32  	%r9381, %r8008, %r9201;
	and.b32  	%r9382, %r8009, %r9202;
	xor.b32  	%r18530, %r18530, %r9381;
	xor.b32  	%r18531, %r18531, %r9382;
	and.b32  	%r9383, %r8010, %r9199;
	and.b32  	%r9384, %r8011, %r9200;
	xor.b32  	%r18560, %r18560, %r9383;
	xor.b32  	%r18561, %r18561, %r9384;
	and.b32  	%r9385, %r8012, %r9201;
	and.b32  	%r9386, %r8013, %r9202;
	xor.b32  	%r18562, %r18562, %r9385;
	xor.b32  	%r18563, %r18563, %r9386;
	and.b32  	%r9387, %r8014, %r9199;
	and.b32  	%r9388, %r8015, %r9200;
	xor.b32  	%r18592, %r18592, %r9387;
	xor.b32  	%r18593, %r18593, %r9388;
	and.b32  	%r9389, %r8016, %r9201;
	and.b32  	%r9390, %r8017, %r9202;
	xor.b32  	%r18594, %r18594, %r9389;
	xor.b32  	%r18595, %r18595, %r9390;
	and.b32  	%r9391, %r8018, %r9199;
	and.b32  	%r9392, %r8019, %r9200;
	xor.b32  	%r18624, %r18624, %r9391;
	xor.b32  	%r18625, %r18625, %r9392;
	and.b32  	%r9393, %r8020, %r9201;
	and.b32  	%r9394, %r8021, %r9202;
	xor.b32  	%r18626, %r18626, %r9393;
	xor.b32  	%r18627, %r18627, %r9394;
	ld.global.v4.u32 	{%r9395, %r9396, %r9397, %r9398}, [%rd59+3584];
	and.b32  	%r9399, %r7830, %r9395;
	and.b32  	%r9400, %r7831, %r9396;
	xor.b32  	%r18435, %r18435, %r9399;
	xor.b32  	%r18434, %r18434, %r9400;
	and.b32  	%r9401, %r7832, %r9397;
	and.b32  	%r9402, %r7833, %r9398;
	xor.b32  	%r18433, %r18433, %r9401;
	xor.b32  	%r18432, %r18432, %r9402;
	and.b32  	%r9403, %r7834, %r9395;
	and.b32  	%r9404, %r7835, %r9396;
	xor.b32  	%r18403, %r18403, %r9403;
	xor.b32  	%r18402, %r18402, %r9404;
	and.b32  	%r9405, %r7836, %r9397;
	and.b32  	%r9406, %r7837, %r9398;
	xor.b32  	%r18401, %r18401, %r9405;
	xor.b32  	%r18400, %r18400, %r9406;
	and.b32  	%r9407, %r7838, %r9395;
	and.b32  	%r9408, %r7839, %r9396;
	xor.b32  	%r18371, %r18371, %r9407;
	xor.b32  	%r18370, %r18370, %r9408;
	and.b32  	%r9409, %r7840, %r9397;
	and.b32  	%r9410, %r7841, %r9398;
	xor.b32  	%r18369, %r18369, %r9409;
	xor.b32  	%r18368, %r18368, %r9410;
	and.b32  	%r9411, %r7842, %r9395;
	and.b32  	%r9412, %r7843, %r9396;
	xor.b32  	%r18339, %r18339, %r9411;
	xor.b32  	%r18338, %r18338, %r9412;
	and.b32  	%r9413, %r7844, %r9397;
	and.b32  	%r9414, %r7845, %r9398;
	xor.b32  	%r18337, %r18337, %r9413;
	xor.b32  	%r18336, %r18336, %r9414;
	and.b32  	%r9415, %r7846, %r9395;
	and.b32  	%r9416, %r7847, %r9396;
	xor.b32  	%r18307, %r18307, %r9415;
	xor.b32  	%r18306, %r18306, %r9416;
	and.b32  	%r9417, %r7848, %r9397;
	and.b32  	%r9418, %r7849, %r9398;
	xor.b32  	%r18305, %r18305, %r9417;
	xor.b32  	%r18304, %r18304, %r9418;
	and.b32  	%r9419, %r7850, %r9395;
	and.b32  	%r9420, %r7851, %r9396;
	xor.b32  	%r18275, %r18275, %r9419;
	xor.b32  	%r18274, %r18274, %r9420;
	and.b32  	%r9421, %r7852, %r9397;
	and.b32  	%r9422, %r7853, %r9398;
	xor.b32  	%r18273, %r18273, %r9421;
	xor.b32  	%r18272, %r18272, %r9422;
	and.b32  	%r9423, %r7854, %r9395;
	and.b32  	%r9424, %r7855, %r9396;
	xor.b32  	%r18243, %r18243, %r9423;
	xor.b32  	%r18242, %r18242, %r9424;
	and.b32  	%r9425, %r7856, %r9397;
	and.b32  	%r9426, %r7857, %r9398;
	xor.b32  	%r18241, %r18241, %r9425;
	xor.b32  	%r18240, %r18240, %r9426;
	and.b32  	%r9427, %r7858, %r9395;
	and.b32  	%r9428, %r7859, %r9396;
	xor.b32  	%r18211, %r18211, %r9427;
	xor.b32  	%r18210, %r18210, %r9428;
	and.b32  	%r9429, %r7860, %r9397;
	and.b32  	%r9430, %r7861, %r9398;
	xor.b32  	%r18209, %r18209, %r9429;
	xor.b32  	%r18208, %r18208, %r9430;
	and.b32  	%r9431, %r7862, %r9395;
	and.b32  	%r9432, %r7863, %r9396;
	xor.b32  	%r18179, %r18179, %r9431;
	xor.b32  	%r18178, %r18178, %r9432;
	and.b32  	%r9433, %r7864, %r9397;
	and.b32  	%r9434, %r7865, %r9398;
	xor.b32  	%r18177, %r18177, %r9433;
	xor.b32  	%r18176, %r18176, %r9434;
	and.b32  	%r9435, %r7866, %r9395;
	and.b32  	%r9436, %r7867, %r9396;
	xor.b32  	%r18147, %r18147, %r9435;
	xor.b32  	%r18146, %r18146, %r9436;
	and.b32  	%r9437, %r7868, %r9397;
	and.b32  	%r9438, %r7869, %r9398;
	xor.b32  	%r18145, %r18145, %r9437;
	xor.b32  	%r18144, %r18144, %r9438;
	and.b32  	%r9439, %r7870, %r9395;
	and.b32  	%r9440, %r7871, %r9396;
	xor.b32  	%r18115, %r18115, %r9439;
	xor.b32  	%r18114, %r18114, %r9440;
	and.b32  	%r9441, %r7872, %r9397;
	and.b32  	%r9442, %r7873, %r9398;
	xor.b32  	%r18113, %r18113, %r9441;
	xor.b32  	%r18112, %r18112, %r9442;
	and.b32  	%r9443, %r7874, %r9395;
	and.b32  	%r9444, %r7875, %r9396;
	xor.b32  	%r18083, %r18083, %r9443;
	xor.b32  	%r18082, %r18082, %r9444;
	and.b32  	%r9445, %r7876, %r9397;
	and.b32  	%r9446, %r7877, %r9398;
	xor.b32  	%r18081, %r18081, %r9445;
	xor.b32  	%r18080, %r18080, %r9446;
	and.b32  	%r9447, %r7878, %r9395;
	and.b32  	%r9448, %r7879, %r9396;
	xor.b32  	%r18051, %r18051, %r9447;
	xor.b32  	%r18050, %r18050, %r9448;
	and.b32  	%r9449, %r7880, %r9397;
	and.b32  	%r9450, %r7881, %r9398;
	xor.b32  	%r18049, %r18049, %r9449;
	xor.b32  	%r18048, %r18048, %r9450;
	and.b32  	%r9451, %r7882, %r9395;
	and.b32  	%r9452, %r7883, %r9396;
	xor.b32  	%r18019, %r18019, %r9451;
	xor.b32  	%r18018, %r18018, %r9452;
	and.b32  	%r9453, %r7884, %r9397;
	and.b32  	%r9454, %r7885, %r9398;
	xor.b32  	%r18017, %r18017, %r9453;
	xor.b32  	%r18016, %r18016, %r9454;
	and.b32  	%r9455, %r7886, %r9395;
	and.b32  	%r9456, %r7887, %r9396;
	xor.b32  	%r17987, %r17987, %r9455;
	xor.b32  	%r17986, %r17986, %r9456;
	and.b32  	%r9457, %r7888, %r9397;
	and.b32  	%r9458, %r7889, %r9398;
	xor.b32  	%r17985, %r17985, %r9457;
	xor.b32  	%r17984, %r17984, %r9458;
	and.b32  	%r9459, %r7890, %r9395;
	and.b32  	%r9460, %r7891, %r9396;
	xor.b32  	%r17955, %r17955, %r9459;
	xor.b32  	%r17954, %r17954, %r9460;
	and.b32  	%r9461, %r7892, %r9397;
	and.b32  	%r9462, %r7893, %r9398;
	xor.b32  	%r17953, %r17953, %r9461;
	xor.b32  	%r17952, %r17952, %r9462;
	and.b32  	%r9463, %r7894, %r9395;
	and.b32  	%r9464, %r7895, %r9396;
	xor.b32  	%r17923, %r17923, %r9463;
	xor.b32  	%r17922, %r17922, %r9464;
	and.b32  	%r9465, %r7896, %r9397;
	and.b32  	%r9466, %r7897, %r9398;
	xor.b32  	%r17921, %r17921, %r9465;
	xor.b32  	%r17920, %r17920, %r9466;
	and.b32  	%r9467, %r7898, %r9395;
	and.b32  	%r9468, %r7899, %r9396;
	xor.b32  	%r17891, %r17891, %r9467;
	xor.b32  	%r17890, %r17890, %r9468;
	and.b32  	%r9469, %r7900, %r9397;
	and.b32  	%r9470, %r7901, %r9398;
	xor.b32  	%r17889, %r17889, %r9469;
	xor.b32  	%r17888, %r17888, %r9470;
	and.b32  	%r9471, %r7902, %r9395;
	and.b32  	%r9472, %r7903, %r9396;
	xor.b32  	%r17859, %r17859, %r9471;
	xor.b32  	%r17858, %r17858, %r9472;
	and.b32  	%r9473, %r7904, %r9397;
	and.b32  	%r9474, %r7905, %r9398;
	xor.b32  	%r17857, %r17857, %r9473;
	xor.b32  	%r17856, %r17856, %r9474;
	and.b32  	%r9475, %r7906, %r9395;
	and.b32  	%r9476, %r7907, %r9396;
	xor.b32  	%r17827, %r17827, %r9475;
	xor.b32  	%r17826, %r17826, %r9476;
	and.b32  	%r9477, %r7908, %r9397;
	and.b32  	%r9478, %r7909, %r9398;
	xor.b32  	%r17825, %r17825, %r9477;
	xor.b32  	%r17824, %r17824, %r9478;
	and.b32  	%r9479, %r7910, %r9395;
	and.b32  	%r9480, %r7911, %r9396;
	xor.b32  	%r17795, %r17795, %r9479;
	xor.b32  	%r17794, %r17794, %r9480;
	and.b32  	%r9481, %r7912, %r9397;
	and.b32  	%r9482, %r7913, %r9398;
	xor.b32  	%r17793, %r17793, %r9481;
	xor.b32  	%r17792, %r17792, %r9482;
	and.b32  	%r9483, %r7914, %r9395;
	and.b32  	%r9484, %r7915, %r9396;
	xor.b32  	%r17763, %r17763, %r9483;
	xor.b32  	%r17762, %r17762, %r9484;
	and.b32  	%r9485, %r7916, %r9397;
	and.b32  	%r9486, %r7917, %r9398;
	xor.b32  	%r17761, %r17761, %r9485;
	xor.b32  	%r17760, %r17760, %r9486;
	and.b32  	%r9487, %r7918, %r9395;
	and.b32  	%r9488, %r7919, %r9396;
	xor.b32  	%r17731, %r17731, %r9487;
	xor.b32  	%r17730, %r17730, %r9488;
	and.b32  	%r9489, %r7920, %r9397;
	and.b32  	%r9490, %r7921, %r9398;
	xor.b32  	%r17729, %r17729, %r9489;
	xor.b32  	%r17728, %r17728, %r9490;
	and.b32  	%r9491, %r7922, %r9395;
	and.b32  	%r9492, %r7923, %r9396;
	xor.b32  	%r17699, %r17699, %r9491;
	xor.b32  	%r17698, %r17698, %r9492;
	and.b32  	%r9493, %r7924, %r9397;
	and.b32  	%r9494, %r7925, %r9398;
	xor.b32  	%r17697, %r17697, %r9493;
	xor.b32  	%r17696, %r17696, %r9494;
	and.b32  	%r9495, %r7926, %r9395;
	and.b32  	%r9496, %r7927, %r9396;
	xor.b32  	%r17667, %r17667, %r9495;
	xor.b32  	%r17666, %r17666, %r9496;
	and.b32  	%r9497, %r7928, %r9397;
	and.b32  	%r9498, %r7929, %r9398;
	xor.b32  	%r17665, %r17665, %r9497;
	xor.b32  	%r17664, %r17664, %r9498;
	and.b32  	%r9499, %r7930, %r9395;
	and.b32  	%r9500, %r7931, %r9396;
	xor.b32  	%r17635, %r17635, %r9499;
	xor.b32  	%r17634, %r17634, %r9500;
	and.b32  	%r9501, %r7932, %r9397;
	and.b32  	%r9502, %r7933, %r9398;
	xor.b32  	%r17633, %r17633, %r9501;
	xor.b32  	%r17632, %r17632, %r9502;
	and.b32  	%r9503, %r7934, %r9395;
	and.b32  	%r9504, %r7935, %r9396;
	xor.b32  	%r17603, %r17603, %r9503;
	xor.b32  	%r17602, %r17602, %r9504;
	and.b32  	%r9505, %r7936, %r9397;
	and.b32  	%r9506, %r7937, %r9398;
	xor.b32  	%r17601, %r17601, %r9505;
	xor.b32  	%r17600, %r17600, %r9506;
	and.b32  	%r9507, %r7938, %r9395;
	and.b32  	%r9508, %r7939, %r9396;
	xor.b32  	%r17571, %r17571, %r9507;
	xor.b32  	%r17570, %r17570, %r9508;
	and.b32  	%r9509, %r7940, %r9397;
	and.b32  	%r9510, %r7941, %r9398;
	xor.b32  	%r17569, %r17569, %r9509;
	xor.b32  	%r17568, %r17568, %r9510;
	and.b32  	%r9511, %r7942, %r9395;
	and.b32  	%r9512, %r7943, %r9396;
	xor.b32  	%r17539, %r17539, %r9511;
	xor.b32  	%r17538, %r17538, %r9512;
	and.b32  	%r9513, %r7944, %r9397;
	and.b32  	%r9514, %r7945, %r9398;
	xor.b32  	%r17537, %r17537, %r9513;
	xor.b32  	%r17536, %r17536, %r9514;
	and.b32  	%r9515, %r7946, %r9395;
	and.b32  	%r9516, %r7947, %r9396;
	xor.b32  	%r17507, %r17507, %r9515;
	xor.b32  	%r17506, %r17506, %r9516;
	and.b32  	%r9517, %r7948, %r9397;
	and.b32  	%r9518, %r7949, %r9398;
	xor.b32  	%r17505, %r17505, %r9517;
	xor.b32  	%r17504, %r17504, %r9518;
	and.b32  	%r9519, %r7950, %r9395;
	and.b32  	%r9520, %r7951, %r9396;
	xor.b32  	%r17475, %r17475, %r9519;
	xor.b32  	%r17474, %r17474, %r9520;
	and.b32  	%r9521, %r7952, %r9397;
	and.b32  	%r9522, %r7953, %r9398;
	xor.b32  	%r17473, %r17473, %r9521;
	xor.b32  	%r17472, %r17472, %r9522;
	and.b32  	%r9523, %r7954, %r9395;
	and.b32  	%r9524, %r7955, %r9396;
	xor.b32  	%r17443, %r17443, %r9523;
	xor.b32  	%r17442, %r17442, %r9524;
	and.b32  	%r9525, %r7956, %r9397;
	and.b32  	%r9526, %r7957, %r9398;
	xor.b32  	%r17441, %r17441, %r9525;
	xor.b32  	%r17440, %r17440, %r9526;
	and.b32  	%r9527, %r7958, %r9395;
	and.b32  	%r9528, %r7959, %r9396;
	xor.b32  	%r17411, %r17411, %r9527;
	xor.b32  	%r17410, %r17410, %r9528;
	and.b32  	%r9529, %r7960, %r9397;
	and.b32  	%r9530, %r7961, %r9398;
	xor.b32  	%r17409, %r17409, %r9529;
	xor.b32  	%r17408, %r17408, %r9530;
	and.b32  	%r9531, %r7962, %r9395;
	and.b32  	%r9532, %r7963, %r9396;
	xor.b32  	%r17379, %r17379, %r9531;
	xor.b32  	%r17378, %r17378, %r9532;
	and.b32  	%r9533, %r7964, %r9397;
	and.b32  	%r9534, %r7965, %r9398;
	xor.b32  	%r17377, %r17377, %r9533;
	xor.b32  	%r17376, %r17376, %r9534;
	and.b32  	%r9535, %r7966, %r9395;
	and.b32  	%r9536, %r7967, %r9396;
	xor.b32  	%r17347, %r17347, %r9535;
	xor.b32  	%r17346, %r17346, %r9536;
	and.b32  	%r9537, %r7968, %r9397;
	and.b32  	%r9538, %r7969, %r9398;
	xor.b32  	%r17345, %r17345, %r9537;
	xor.b32  	%r17344, %r17344, %r9538;
	and.b32  	%r9539, %r7970, %r9395;
	and.b32  	%r9540, %r7971, %r9396;
	xor.b32  	%r17315, %r17315, %r9539;
	xor.b32  	%r17314, %r17314, %r9540;
	and.b32  	%r9541, %r7972, %r9397;
	and.b32  	%r9542, %r7973, %r9398;
	xor.b32  	%r17313, %r17313, %r9541;
	xor.b32  	%r17312, %r17312, %r9542;
	and.b32  	%r9543, %r7974, %r9395;
	and.b32  	%r9544, %r7975, %r9396;
	xor.b32  	%r17283, %r17283, %r9543;
	xor.b32  	%r17282, %r17282, %r9544;
	and.b32  	%r9545, %r7976, %r9397;
	and.b32  	%r9546, %r7977, %r9398;
	xor.b32  	%r17281, %r17281, %r9545;
	xor.b32  	%r17280, %r17280, %r9546;
	and.b32  	%r9547, %r7978, %r9395;
	and.b32  	%r9548, %r7979, %r9396;
	xor.b32  	%r17251, %r17251, %r9547;
	xor.b32  	%r17250, %r17250, %r9548;
	and.b32  	%r9549, %r7980, %r9397;
	and.b32  	%r9550, %r7981, %r9398;
	xor.b32  	%r17249, %r17249, %r9549;
	xor.b32  	%r17248, %r17248, %r9550;
	and.b32  	%r9551, %r7982, %r9395;
	and.b32  	%r9552, %r7983, %r9396;
	xor.b32  	%r17219, %r17219, %r9551;
	xor.b32  	%r17218, %r17218, %r9552;
	and.b32  	%r9553, %r7984, %r9397;
	and.b32  	%r9554, %r7985, %r9398;
	xor.b32  	%r17217, %r17217, %r9553;
	xor.b32  	%r17216, %r17216, %r9554;
	and.b32  	%r9555, %r7986, %r9395;
	and.b32  	%r9556, %r7987, %r9396;
	xor.b32  	%r17187, %r17187, %r9555;
	xor.b32  	%r17186, %r17186, %r9556;
	and.b32  	%r9557, %r7988, %r9397;
	and.b32  	%r9558, %r7989, %r9398;
	xor.b32  	%r17185, %r17185, %r9557;
	xor.b32  	%r17184, %r17184, %r9558;
	and.b32  	%r9559, %r7990, %r9395;
	and.b32  	%r9560, %r7991, %r9396;
	xor.b32  	%r17155, %r17155, %r9559;
	xor.b32  	%r17154, %r17154, %r9560;
	and.b32  	%r9561, %r7992, %r9397;
	and.b32  	%r9562, %r7993, %r9398;
	xor.b32  	%r17153, %r17153, %r9561;
	xor.b32  	%r17152, %r17152, %r9562;
	and.b32  	%r9563, %r7994, %r9395;
	and.b32  	%r9564, %r7995, %r9396;
	xor.b32  	%r17123, %r17123, %r9563;
	xor.b32  	%r17122, %r17122, %r9564;
	and.b32  	%r9565, %r7996, %r9397;
	and.b32  	%r9566, %r7997, %r9398;
	xor.b32  	%r17121, %r17121, %r9565;
	xor.b32  	%r17120, %r17120, %r9566;
	and.b32  	%r9567, %r7998, %r9395;
	and.b32  	%r9568, %r7999, %r9396;
	xor.b32  	%r18468, %r18468, %r9567;
	xor.b32  	%r18469, %r18469, %r9568;
	and.b32  	%r9569, %r8000, %r9397;
	and.b32  	%r9570, %r8001, %r9398;
	xor.b32  	%r18470, %r18470, %r9569;
	xor.b32  	%r18471, %r18471, %r9570;
	and.b32  	%r9571, %r8002, %r9395;
	and.b32  	%r9572, %r8003, %r9396;
	xor.b32  	%r18500, %r18500, %r9571;
	xor.b32  	%r18501, %r18501, %r9572;
	and.b32  	%r9573, %r8004, %r9397;
	and.b32  	%r9574, %r8005, %r9398;
	xor.b32  	%r18502, %r18502, %r9573;
	xor.b32  	%r18503, %r18503, %r9574;
	and.b32  	%r9575, %r8006, %r9395;
	and.b32  	%r9576, %r8007, %r9396;
	xor.b32  	%r18532, %r18532, %r9575;
	xor.b32  	%r18533, %r18533, %r9576;
	and.b32  	%r9577, %r8008, %r9397;
	and.b32  	%r9578, %r8009, %r9398;
	xor.b32  	%r18534, %r18534, %r9577;
	xor.b32  	%r18535, %r18535, %r9578;
	and.b32  	%r9579, %r8010, %r9395;
	and.b32  	%r9580, %r8011, %r9396;
	xor.b32  	%r18564, %r18564, %r9579;
	xor.b32  	%r18565, %r18565, %r9580;
	and.b32  	%r9581, %r8012, %r9397;
	and.b32  	%r9582, %r8013, %r9398;
	xor.b32  	%r18566, %r18566, %r9581;
	xor.b32  	%r18567, %r18567, %r9582;
	and.b32  	%r9583, %r8014, %r9395;
	and.b32  	%r9584, %r8015, %r9396;
	xor.b32  	%r18596, %r18596, %r9583;
	xor.b32  	%r18597, %r18597, %r9584;
	and.b32  	%r9585, %r8016, %r9397;
	and.b32  	%r9586, %r8017, %r9398;
	xor.b32  	%r18598, %r18598, %r9585;
	xor.b32  	%r18599, %r18599, %r9586;
	and.b32  	%r9587, %r8018, %r9395;
	and.b32  	%r9588, %r8019, %r9396;
	xor.b32  	%r18628, %r18628, %r9587;
	xor.b32  	%r18629, %r18629, %r9588;
	and.b32  	%r9589, %r8020, %r9397;
	xor.b32  	%r18630, %r18630, %r9589;
	and.b32  	%r9590, %r8021, %r9398;
	xor.b32  	%r18631, %r18631, %r9590;
	add.s32 	%r17095, %r17095, 1;
	setp.ne.s32 	%p25, %r17095, 32;
	@%p25 bra 	$L__BB4_31;
$L__BB4_33:
	add.s32 	%r15532, %r1599, 32;
	setp.lt.u32 	%p26, %r1599, 224;
	@%p26 bra 	$L__BB4_14;
	or.b32  	%r9591, %r18462, %r18463;
	or.b32  	%r9592, %r9591, %r18461;
	or.b32  	%r9593, %r9592, %r18460;
	setp.eq.s32 	%p27, %r9593, 0;
	@%p27 bra 	$L__BB4_36;
	mov.u32 	%r9594, %tid.x;
	shl.b32 	%r9595, %r9594, 4;
	and.b32  	%r9596, %r9595, 496;
	mov.u32 	%r9597, s_mem;
	add.s32 	%r9598, %r9597, %r9596;
	atom.shared.xor.b32 	%r9599, [%r9598], %r18463;
	atom.shared.xor.b32 	%r9600, [%r9598+4], %r18462;
	atom.shared.xor.b32 	%r9601, [%r9598+8], %r18461;
	atom.shared.xor.b32 	%r9602, [%r9598+12], %r18460;
$L__BB4_36:
	or.b32  	%r9603, %r18458, %r18459;
	or.b32  	%r9604, %r9603, %r18457;
	or.b32  	%r9605, %r9604, %r18456;
	setp.eq.s32 	%p28, %r9605, 0;
	@%p28 bra 	$L__BB4_38;
	mov.u32 	%r9606, %tid.x;
	shl.b32 	%r9607, %r9606, 4;
	and.b32  	%r9608, %r9607, 496;
	mov.u32 	%r9609, s_mem;
	add.s32 	%r9610, %r9609, %r9608;
	atom.shared.xor.b32 	%r9611, [%r9610+512], %r18459;
	atom.shared.xor.b32 	%r9612, [%r9610+516], %r18458;
	atom.shared.xor.b32 	%r9613, [%r9610+520], %r18457;
	atom.shared.xor.b32 	%r9614, [%r9610+524], %r18456;
$L__BB4_38:
	or.b32  	%r9615, %r18454, %r18455;
	or.b32  	%r9616, %r9615, %r18453;
	or.b32  	%r9617, %r9616, %r18452;
	setp.eq.s32 	%p29, %r9617, 0;
	@%p29 bra 	$L__BB4_40;
	mov.u32 	%r9618, %tid.x;
	shl.b32 	%r9619, %r9618, 4;
	and.b32  	%r9620, %r9619, 496;
	mov.u32 	%r9621, s_mem;
	add.s32 	%r9622, %r9621, %r9620;
	atom.shared.xor.b32 	%r9623, [%r9622+1024], %r18455;
	atom.shared.xor.b32 	%r9624, [%r9622+1028], %r18454;
	atom.shared.xor.b32 	%r9625, [%r9622+1032], %r18453;
	atom.shared.xor.b32 	%r9626, [%r9622+1036], %r18452;
$L__BB4_40:
	or.b32  	%r9627, %r18450, %r18451;
	or.b32  	%r9628, %r9627, %r18449;
	or.b32  	%r9629, %r9628, %r18448;
	setp.eq.s32 	%p30, %r9629, 0;
	@%p30 bra 	$L__BB4_42;
	mov.u32 	%r9630, %tid.x;
	shl.b32 	%r9631, %r9630, 4;
	and.b32  	%r9632, %r9631, 496;
	mov.u32 	%r9633, s_mem;
	add.s32 	%r9634, %r9633, %r9632;
	atom.shared.xor.b32 	%r9635, [%r9634+1536], %r18451;
	atom.shared.xor.b32 	%r9636, [%r9634+1540], %r18450;
	atom.shared.xor.b32 	%r9637, [%r9634+1544], %r18449;
	atom.shared.xor.b32 	%r9638, [%r9634+1548], %r18448;
$L__BB4_42:
	or.b32  	%r9639, %r18446, %r18447;
	or.b32  	%r9640, %r9639, %r18445;
	or.b32  	%r9641, %r9640, %r18444;
	setp.eq.s32 	%p31, %r9641, 0;
	@%p31 bra 	$L__BB4_44;
	mov.u32 	%r9642, %tid.x;
	shl.b32 	%r9643, %r9642, 4;
	and.b32  	%r9644, %r9643, 496;
	mov.u32 	%r9645, s_mem;
	add.s32 	%r9646, %r9645, %r9644;
	atom.shared.xor.b32 	%r9647, [%r9646+2048], %r18447;
	atom.shared.xor.b32 	%r9648, [%r9646+2052], %r18446;
	atom.shared.xor.b32 	%r9649, [%r9646+2056], %r18445;
	atom.shared.xor.b32 	%r9650, [%r9646+2060], %r18444;
$L__BB4_44:
	or.b32  	%r9651, %r18442, %r18443;
	or.b32  	%r9652, %r9651, %r18441;
	or.b32  	%r9653, %r9652, %r18440;
	setp.eq.s32 	%p32, %r9653, 0;
	@%p32 bra 	$L__BB4_46;
	mov.u32 	%r9654, %tid.x;
	shl.b32 	%r9655, %r9654, 4;
	and.b32  	%r9656, %r9655, 496;
	mov.u32 	%r9657, s_mem;
	add.s32 	%r9658, %r9657, %r9656;
	atom.shared.xor.b32 	%r9659, [%r9658+2560], %r18443;
	atom.shared.xor.b32 	%r9660, [%r9658+2564], %r18442;
	atom.shared.xor.b32 	%r9661, [%r9658+2568], %r18441;
	atom.shared.xor.b32 	%r9662, [%r9658+2572], %r18440;
$L__BB4_46:
	or.b32  	%r9663, %r18438, %r18439;
	or.b32  	%r9664, %r9663, %r18437;
	or.b32  	%r9665, %r9664, %r18436;
	setp.eq.s32 	%p33, %r9665, 0;
	@%p33 bra 	$L__BB4_48;
	mov.u32 	%r9666, %tid.x;
	shl.b32 	%r9667, %r9666, 4;
	and.b32  	%r9668, %r9667, 496;
	mov.u32 	%r9669, s_mem;
	add.s32 	%r9670, %r9669, %r9668;
	atom.shared.xor.b32 	%r9671, [%r9670+3072], %r18439;
	atom.shared.xor.b32 	%r9672, [%r9670+3076], %r18438;
	atom.shared.xor.b32 	%r9673, [%r9670+3080], %r18437;
	atom.shared.xor.b32 	%r9674, [%r9670+3084], %r18436;
$L__BB4_48:
	or.b32  	%r9675, %r18434, %r18435;
	or.b32  	%r9676, %r9675, %r18433;
	or.b32  	%r9677, %r9676, %r18432;
	setp.eq.s32 	%p34, %r9677, 0;
	@%p34 bra 	$L__BB4_50;
	mov.u32 	%r9678, %tid.x;
	shl.b32 	%r9679, %r9678, 4;
	and.b32  	%r9680, %r9679, 496;
	mov.u32 	%r9681, s_mem;
	add.s32 	%r9682, %r9681, %r9680;
	atom.shared.xor.b32 	%r9683, [%r9682+3584], %r18435;
	atom.shared.xor.b32 	%r9684, [%r9682+3588], %r18434;
	atom.shared.xor.b32 	%r9685, [%r9682+3592], %r18433;
	atom.shared.xor.b32 	%r9686, [%r9682+3596], %r18432;
$L__BB4_50:
	or.b32  	%r9687, %r18430, %r18431;
	or.b32  	%r9688, %r9687, %r18429;
	or.b32  	%r9689, %r9688, %r18428;
	setp.eq.s32 	%p35, %r9689, 0;
	@%p35 bra 	$L__BB4_52;
	mov.u32 	%r9690, %tid.x;
	shl.b32 	%r9691, %r9690, 4;
	and.b32  	%r9692, %r9691, 496;
	mov.u32 	%r9693, s_mem;
	add.s32 	%r9694, %r9693, %r9692;
	atom.shared.xor.b32 	%r9695, [%r9694+4096], %r18431;
	atom.shared.xor.b32 	%r9696, [%r9694+4100], %r18430;
	atom.shared.xor.b32 	%r9697, [%r9694+4104], %r18429;
	atom.shared.xor.b32 	%r9698, [%r9694+4108], %r18428;
$L__BB4_52:
	or.b32  	%r9699, %r18426, %r18427;
	or.b32  	%r9700, %r9699, %r18425;
	or.b32  	%r9701, %r9700, %r18424;
	setp.eq.s32 	%p36, %r9701, 0;
	@%p36 bra 	$L__BB4_54;
	mov.u32 	%r9702, %tid.x;
	shl.b32 	%r9703, %r9702, 4;
	and.b32  	%r9704, %r9703, 496;
	mov.u32 	%r9705, s_mem;
	add.s32 	%r9706, %r9705, %r9704;
	atom.shared.xor.b32 	%r9707, [%r9706+4608], %r18427;
	atom.shared.xor.b32 	%r9708, [%r9706+4612], %r18426;
	atom.shared.xor.b32 	%r9709, [%r9706+4616], %r18425;
	atom.shared.xor.b32 	%r9710, [%r9706+4620], %r18424;
$L__BB4_54:
	or.b32  	%r9711, %r18422, %r18423;
	or.b32  	%r9712, %r9711, %r18421;
	or.b32  	%r9713, %r9712, %r18420;
	setp.eq.s32 	%p37, %r9713, 0;
	@%p37 bra 	$L__BB4_56;
	mov.u32 	%r9714, %tid.x;
	shl.b32 	%r9715, %r9714, 4;
	and.b32  	%r9716, %r9715, 496;
	mov.u32 	%r9717, s_mem;
	add.s32 	%r9718, %r9717, %r9716;
	atom.shared.xor.b32 	%r9719, [%r9718+5120], %r18423;
	atom.shared.xor.b32 	%r9720, [%r9718+5124], %r18422;
	atom.shared.xor.b32 	%r9721, [%r9718+5128], %r18421;
	atom.shared.xor.b32 	%r9722, [%r9718+5132], %r18420;
$L__BB4_56:
	or.b32  	%r9723, %r18418, %r18419;
	or.b32  	%r9724, %r9723, %r18417;
	or.b32  	%r9725, %r9724, %r18416;
	setp.eq.s32 	%p38, %r9725, 0;
	@%p38 bra 	$L__BB4_58;
	mov.u32 	%r9726, %tid.x;
	shl.b32 	%r9727, %r9726, 4;
	and.b32  	%r9728, %r9727, 496;
	mov.u32 	%r9729, s_mem;
	add.s32 	%r9730, %r9729, %r9728;
	atom.shared.xor.b32 	%r9731, [%r9730+5632], %r18419;
	atom.shared.xor.b32 	%r9732, [%r9730+5636], %r18418;
	atom.shared.xor.b32 	%r9733, [%r9730+5640], %r18417;
	atom.shared.xor.b32 	%r9734, [%r9730+5644], %r18416;
$L__BB4_58:
	or.b32  	%r9735, %r18414, %r18415;
	or.b32  	%r9736, %r9735, %r18413;
	or.b32  	%r9737, %r9736, %r18412;
	setp.eq.s32 	%p39, %r9737, 0;
	@%p39 bra 	$L__BB4_60;
	mov.u32 	%r9738, %tid.x;
	shl.b32 	%r9739, %r9738, 4;
	and.b32  	%r9740, %r9739, 496;
	mov.u32 	%r9741, s_mem;
	add.s32 	%r9742, %r9741, %r9740;
	atom.shared.xor.b32 	%r9743, [%r9742+6144], %r18415;
	atom.shared.xor.b32 	%r9744, [%r9742+6148], %r18414;
	atom.shared.xor.b32 	%r9745, [%r9742+6152], %r18413;
	atom.shared.xor.b32 	%r9746, [%r9742+6156], %r18412;
$L__BB4_60:
	or.b32  	%r9747, %r18410, %r18411;
	or.b32  	%r9748, %r9747, %r18409;
	or.b32  	%r9749, %r9748, %r18408;
	setp.eq.s32 	%p40, %r9749, 0;
	@%p40 bra 	$L__BB4_62;
	mov.u32 	%r9750, %tid.x;
	shl.b32 	%r9751, %r9750, 4;
	and.b32  	%r9752, %r9751, 496;
	mov.u32 	%r9753, s_mem;
	add.s32 	%r9754, %r9753, %r9752;
	atom.shared.xor.b32 	%r9755, [%r9754+6656], %r18411;
	atom.shared.xor.b32 	%r9756, [%r9754+6660], %r18410;
	atom.shared.xor.b32 	%r9757, [%r9754+6664], %r18409;
	atom.shared.xor.b32 	%r9758, [%r9754+6668], %r18408;
$L__BB4_62:
	or.b32  	%r9759, %r18406, %r18407;
	or.b32  	%r9760, %r9759, %r18405;
	or.b32  	%r9761, %r9760, %r18404;
	setp.eq.s32 	%p41, %r9761, 0;
	@%p41 bra 	$L__BB4_64;
	mov.u32 	%r9762, %tid.x;
	shl.b32 	%r9763, %r9762, 4;
	and.b32  	%r9764, %r9763, 496;
	mov.u32 	%r9765, s_mem;
	add.s32 	%r9766, %r9765, %r9764;
	atom.shared.xor.b32 	%r9767, [%r9766+7168], %r18407;
	atom.shared.xor.b32 	%r9768, [%r9766+7172], %r18406;
	atom.shared.xor.b32 	%r9769, [%r9766+7176], %r18405;
	atom.shared.xor.b32 	%r9770, [%r9766+7180], %r18404;
$L__BB4_64:
	or.b32  	%r9771, %r18402, %r18403;
	or.b32  	%r9772, %r9771, %r18401;
	or.b32  	%r9773, %r9772, %r18400;
	setp.eq.s32 	%p42, %r9773, 0;
	@%p42 bra 	$L__BB4_66;
	mov.u32 	%r9774, %tid.x;
	shl.b32 	%r9775, %r9774, 4;
	and.b32  	%r9776, %r9775, 496;
	mov.u32 	%r9777, s_mem;
	add.s32 	%r9778, %r9777, %r9776;
	atom.shared.xor.b32 	%r9779, [%r9778+7680], %r18403;
	atom.shared.xor.b32 	%r9780, [%r9778+7684], %r18402;
	atom.shared.xor.b32 	%r9781, [%r9778+7688], %r18401;
	atom.shared.xor.b32 	%r9782, [%r9778+7692], %r18400;
$L__BB4_66:
	or.b32  	%r9783, %r18398, %r18399;
	or.b32  	%r9784, %r9783, %r18397;
	or.b32  	%r9785, %r9784, %r18396;
	setp.eq.s32 	%p43, %r9785, 0;
	@%p43 bra 	$L__BB4_68;
	mov.u32 	%r9786, %tid.x;
	shl.b32 	%r9787, %r9786, 4;
	and.b32  	%r9788, %r9787, 496;
	mov.u32 	%r9789, s_mem;
	add.s32 	%r9790, %r9789, %r9788;
	atom.shared.xor.b32 	%r9791, [%r9790+8192], %r18399;
	atom.shared.xor.b32 	%r9792, [%r9790+8196], %r18398;
	atom.shared.xor.b32 	%r9793, [%r9790+8200], %r18397;
	atom.shared.xor.b32 	%r9794, [%r9790+8204], %r18396;
$L__BB4_68:
	or.b32  	%r9795, %r18394, %r18395;
	or.b32  	%r9796, %r9795, %r18393;
	or.b32  	%r9797, %r9796, %r18392;
	setp.eq.s32 	%p44, %r9797, 0;
	@%p44 bra 	$L__BB4_70;
	mov.u32 	%r9798, %tid.x;
	shl.b32 	%r9799, %r9798, 4;
	and.b32  	%r9800, %r9799, 496;
	mov.u32 	%r9801, s_mem;
	add.s32 	%r9802, %r9801, %r9800;
	atom.shared.xor.b32 	%r9803, [%r9802+8704], %r18395;
	atom.shared.xor.b32 	%r9804, [%r9802+8708], %r18394;
	atom.shared.xor.b32 	%r9805, [%r9802+8712], %r18393;
	atom.shared.xor.b32 	%r9806, [%r9802+8716], %r18392;
$L__BB4_70:
	or.b32  	%r9807, %r18390, %r18391;
	or.b32  	%r9808, %r9807, %r18389;
	or.b32  	%r9809, %r9808, %r18388;
	setp.eq.s32 	%p45, %r9809, 0;
	@%p45 bra 	$L__BB4_72;
	mov.u32 	%r9810, %tid.x;
	shl.b32 	%r9811, %r9810, 4;
	and.b32  	%r9812, %r9811, 496;
	mov.u32 	%r9813, s_mem;
	add.s32 	%r9814, %r9813, %r9812;
	atom.shared.xor.b32 	%r9815, [%r9814+9216], %r18391;
	atom.shared.xor.b32 	%r9816, [%r9814+9220], %r18390;
	atom.shared.xor.b32 	%r9817, [%r9814+9224], %r18389;
	atom.shared.xor.b32 	%r9818, [%r9814+9228], %r18388;
$L__BB4_72:
	or.b32  	%r9819, %r18386, %r18387;
	or.b32  	%r9820, %r9819, %r18385;
	or.b32  	%r9821, %r9820, %r18384;
	setp.eq.s32 	%p46, %r9821, 0;
	@%p46 bra 	$L__BB4_74;
	mov.u32 	%r9822, %tid.x;
	shl.b32 	%r9823, %r9822, 4;
	and.b32  	%r9824, %r9823, 496;
	mov.u32 	%r9825, s_mem;
	add.s32 	%r9826, %r9825, %r9824;
	atom.shared.xor.b32 	%r9827, [%r9826+9728], %r18387;
	atom.shared.xor.b32 	%r9828, [%r9826+9732], %r18386;
	atom.shared.xor.b32 	%r9829, [%r9826+9736], %r18385;
	atom.shared.xor.b32 	%r9830, [%r9826+9740], %r18384;
$L__BB4_74:
	or.b32  	%r9831, %r18382, %r18383;
	or.b32  	%r9832, %r9831, %r18381;
	or.b32  	%r9833, %r9832, %r18380;
	setp.eq.s32 	%p47, %r9833, 0;
	@%p47 bra 	$L__BB4_76;
	mov.u32 	%r9834, %tid.x;
	shl.b32 	%r9835, %r9834, 4;
	and.b32  	%r9836, %r9835, 496;
	mov.u32 	%r9837, s_mem;
	add.s32 	%r9838, %r9837, %r9836;
	atom.shared.xor.b32 	%r9839, [%r9838+10240], %r18383;
	atom.shared.xor.b32 	%r9840, [%r9838+10244], %r18382;
	atom.shared.xor.b32 	%r9841, [%r9838+10248], %r18381;
	atom.shared.xor.b32 	%r9842, [%r9838+10252], %r18380;
$L__BB4_76:
	or.b32  	%r9843, %r18378, %r18379;
	or.b32  	%r9844, %r9843, %r18377;
	or.b32  	%r9845, %r9844, %r18376;
	setp.eq.s32 	%p48, %r9845, 0;
	@%p48 bra 	$L__BB4_78;
	mov.u32 	%r9846, %tid.x;
	shl.b32 	%r9847, %r9846, 4;
	and.b32  	%r9848, %r9847, 496;
	mov.u32 	%r9849, s_mem;
	add.s32 	%r9850, %r9849, %r9848;
	atom.shared.xor.b32 	%r9851, [%r9850+10752], %r18379;
	atom.shared.xor.b32 	%r9852, [%r9850+10756], %r18378;
	atom.shared.xor.b32 	%r9853, [%r9850+10760], %r18377;
	atom.shared.xor.b32 	%r9854, [%r9850+10764], %r18376;
$L__BB4_78:
	or.b32  	%r9855, %r18374, %r18375;
	or.b32  	%r9856, %r9855, %r18373;
	or.b32  	%r9857, %r9856, %r18372;
	setp.eq.s32 	%p49, %r9857, 0;
	@%p49 bra 	$L__BB4_80;
	mov.u32 	%r9858, %tid.x;
	shl.b32 	%r9859, %r9858, 4;
	and.b32  	%r9860, %r9859, 496;
	mov.u32 	%r9861, s_mem;
	add.s32 	%r9862, %r9861, %r9860;
	atom.shared.xor.b32 	%r9863, [%r9862+11264], %r18375;
	atom.shared.xor.b32 	%r9864, [%r9862+11268], %r18374;
	atom.shared.xor.b32 	%r9865, [%r9862+11272], %r18373;
	atom.shared.xor.b32 	%r9866, [%r9862+11276], %r18372;
$L__BB4_80:
	or.b32  	%r9867, %r18370, %r18371;
	or.b32  	%r9868, %r9867, %r18369;
	or.b32  	%r9869, %r9868, %r18368;
	setp.eq.s32 	%p50, %r9869, 0;
	@%p50 bra 	$L__BB4_82;
	mov.u32 	%r9870, %tid.x;
	shl.b32 	%r9871, %r9870, 4;
	and.b32  	%r9872, %r9871, 496;
	mov.u32 	%r9873, s_mem;
	add.s32 	%r9874, %r9873, %r9872;
	atom.shared.xor.b32 	%r9875, [%r9874+11776], %r18371;
	atom.shared.xor.b32 	%r9876, [%r9874+11780], %r18370;
	atom.shared.xor.b32 	%r9877, [%r9874+11784], %r18369;
	atom.shared.xor.b32 	%r9878, [%r9874+11788], %r18368;
$L__BB4_82:
	or.b32  	%r9879, %r18366, %r18367;
	or.b32  	%r9880, %r9879, %r18365;
	or.b32  	%r9881, %r9880, %r18364;
	setp.eq.s32 	%p51, %r9881, 0;
	@%p51 bra 	$L__BB4_84;
	mov.u32 	%r9882, %tid.x;
	shl.b32 	%r9883, %r9882, 4;
	and.b32  	%r9884, %r9883, 496;
	mov.u32 	%r9885, s_mem;
	add.s32 	%r9886, %r9885, %r9884;
	atom.shared.xor.b32 	%r9887, [%r9886+12288], %r18367;
	atom.shared.xor.b32 	%r9888, [%r9886+12292], %r18366;
	atom.shared.xor.b32 	%r9889, [%r9886+12296], %r18365;
	atom.shared.xor.b32 	%r9890, [%r9886+12300], %r18364;
$L__BB4_84:
	or.b32  	%r9891, %r18362, %r18363;
	or.b32  	%r9892, %r9891, %r18361;
	or.b32  	%r9893, %r9892, %r18360;
	setp.eq.s32 	%p52, %r9893, 0;
	@%p52 bra 	$L__BB4_86;
	mov.u32 	%r9894, %tid.x;
	shl.b32 	%r9895, %r9894, 4;
	and.b32  	%r9896, %r9895, 496;
	mov.u32 	%r9897, s_mem;
	add.s32 	%r9898, %r9897, %r9896;
	atom.shared.xor.b32 	%r9899, [%r9898+12800], %r18363;
	atom.shared.xor.b32 	%r9900, [%r9898+12804], %r18362;
	atom.shared.xor.b32 	%r9901, [%r9898+12808], %r18361;
	atom.shared.xor.b32 	%r9902, [%r9898+12812], %r18360;
$L__BB4_86:
	or.b32  	%r9903, %r18358, %r18359;
	or.b32  	%r9904, %r9903, %r18357;
	or.b32  	%r9905, %r9904, %r18356;
	setp.eq.s32 	%p53, %r9905, 0;
	@%p53 bra 	$L__BB4_88;
	mov.u32 	%r9906, %tid.x;
	shl.b32 	%r9907, %r9906, 4;
	and.b32  	%r9908, %r9907, 496;
	mov.u32 	%r9909, s_mem;
	add.s32 	%r9910, %r9909, %r9908;
	atom.shared.xor.b32 	%r9911, [%r9910+13312], %r18359;
	atom.shared.xor.b32 	%r9912, [%r9910+13316], %r18358;
	atom.shared.xor.b32 	%r9913, [%r9910+13320], %r18357;
	atom.shared.xor.b32 	%r9914, [%r9910+13324], %r18356;
$L__BB4_88:
	or.b32  	%r9915, %r18354, %r18355;
	or.b32  	%r9916, %r9915, %r18353;
	or.b32  	%r9917, %r9916, %r18352;
	setp.eq.s32 	%p54, %r9917, 0;
	@%p54 bra 	$L__BB4_90;
	mov.u32 	%r9918, %tid.x;
	shl.b32 	%r9919, %r9918, 4;
	and.b32  	%r9920, %r9919, 496;
	mov.u32 	%r9921, s_mem;
	add.s32 	%r9922, %r9921, %r9920;
	atom.shared.xor.b32 	%r9923, [%r9922+13824], %r18355;
	atom.shared.xor.b32 	%r9924, [%r9922+13828], %r18354;
	atom.shared.xor.b32 	%r9925, [%r9922+13832], %r18353;
	atom.shared.xor.b32 	%r9926, [%r9922+13836], %r18352;
$L__BB4_90:
	or.b32  	%r9927, %r18350, %r18351;
	or.b32  	%r9928, %r9927, %r18349;
	or.b32  	%r9929, %r9928, %r18348;
	setp.eq.s32 	%p55, %r9929, 0;
	@%p55 bra 	$L__BB4_92;
	mov.u32 	%r9930, %tid.x;
	shl.b32 	%r9931, %r9930, 4;
	and.b32  	%r9932, %r9931, 496;
	mov.u32 	%r9933, s_mem;
	add.s32 	%r9934, %r9933, %r9932;
	atom.shared.xor.b32 	%r9935, [%r9934+14336], %r18351;
	atom.shared.xor.b32 	%r9936, [%r9934+14340], %r18350;
	atom.shared.xor.b32 	%r9937, [%r9934+14344], %r18349;
	atom.shared.xor.b32 	%r9938, [%r9934+14348], %r18348;
$L__BB4_92:
	or.b32  	%r9939, %r18346, %r18347;
	or.b32  	%r9940, %r9939, %r18345;
	or.b32  	%r9941, %r9940, %r18344;
	setp.eq.s32 	%p56, %r9941, 0;
	@%p56 bra 	$L__BB4_94;
	mov.u32 	%r9942, %tid.x;
	shl.b32 	%r9943, %r9942, 4;
	and.b32  	%r9944, %r9943, 496;
	mov.u32 	%r9945, s_mem;
	add.s32 	%r9946, %r9945, %r9944;
	atom.shared.xor.b32 	%r9947, [%r9946+14848], %r18347;
	atom.shared.xor.b32 	%r9948, [%r9946+14852], %r18346;
	atom.shared.xor.b32 	%r9949, [%r9946+14856], %r18345;
	atom.shared.xor.b32 	%r9950, [%r9946+14860], %r18344;
$L__BB4_94:
	or.b32  	%r9951, %r18342, %r18343;
	or.b32  	%r9952, %r9951, %r18341;
	or.b32  	%r9953, %r9952, %r18340;
	setp.eq.s32 	%p57, %r9953, 0;
	@%p57 bra 	$L__BB4_96;
	mov.u32 	%r9954, %tid.x;
	shl.b32 	%r9955, %r9954, 4;
	and.b32  	%r9956, %r9955, 496;
	mov.u32 	%r9957, s_mem;
	add.s32 	%r9958, %r9957, %r9956;
	atom.shared.xor.b32 	%r9959, [%r9958+15360], %r18343;
	atom.shared.xor.b32 	%r9960, [%r9958+15364], %r18342;
	atom.shared.xor.b32 	%r9961, [%r9958+15368], %r18341;
	atom.shared.xor.b32 	%r9962, [%r9958+15372], %r18340;
$L__BB4_96:
	or.b32  	%r9963, %r18338, %r18339;
	or.b32  	%r9964, %r9963, %r18337;
	or.b32  	%r9965, %r9964, %r18336;
	setp.eq.s32 	%p58, %r9965, 0;
	@%p58 bra 	$L__BB4_98;
	mov.u32 	%r9966, %tid.x;
	shl.b32 	%r9967, %r9966, 4;
	and.b32  	%r9968, %r9967, 496;
	mov.u32 	%r9969, s_mem;
	add.s32 	%r9970, %r9969, %r9968;
	atom.shared.xor.b32 	%r9971, [%r9970+15872], %r18339;
	atom.shared.xor.b32 	%r9972, [%r9970+15876], %r18338;
	atom.shared.xor.b32 	%r9973, [%r9970+15880], %r18337;
	atom.shared.xor.b32 	%r9974, [%r9970+15884], %r18336;
$L__BB4_98:
	or.b32  	%r9975, %r18334, %r18335;
	or.b32  	%r9976, %r9975, %r18333;
	or.b32  	%r9977, %r9976, %r18332;
	setp.eq.s32 	%p59, %r9977, 0;
	@%p59 bra 	$L__BB4_100;
	mov.u32 	%r9978, %tid.x;
	shl.b32 	%r9979, %r9978, 4;
	and.b32  	%r9980, %r9979, 496;
	mov.u32 	%r9981, s_mem;
	add.s32 	%r9982, %r9981, %r9980;
	atom.shared.xor.b32 	%r9983, [%r9982+16384], %r18335;
	atom.shared.xor.b32 	%r9984, [%r9982+16388], %r18334;
	atom.shared.xor.b32 	%r9985, [%r9982+16392], %r18333;
	atom.shared.xor.b32 	%r9986, [%r9982+16396], %r18332;
$L__BB4_100:
	or.b32  	%r9987, %r18330, %r18331;
	or.b32  	%r9988, %r9987, %r18329;
	or.b32  	%r9989, %r9988, %r18328;
	setp.eq.s32 	%p60, %r9989, 0;
	@%p60 bra 	$L__BB4_102;
	mov.u32 	%r9990, %tid.x;
	shl.b32 	%r9991, %r9990, 4;
	and.b32  	%r9992, %r9991, 496;
	mov.u32 	%r9993, s_mem;
	add.s32 	%r9994, %r9993, %r9992;
	atom.shared.xor.b32 	%r9995, [%r9994+16896], %r18331;
	atom.shared.xor.b32 	%r9996, [%r9994+16900], %r18330;
	atom.shared.xor.b32 	%r9997, [%r9994+16904], %r18329;
	atom.shared.xor.b32 	%r9998, [%r9994+16908], %r18328;
$L__BB4_102:
	or.b32  	%r9999, %r18326, %r18327;
	or.b32  	%r10000, %r9999, %r18325;
	or.b32  	%r10001, %r10000, %r18324;
	setp.eq.s32 	%p61, %r10001, 0;
	@%p61 bra 	$L__BB4_104;
	mov.u32 	%r10002, %tid.x;
	shl.b32 	%r10003, %r10002, 4;
	and.b32  	%r10004, %r10003, 496;
	mov.u32 	%r10005, s_mem;
	add.s32 	%r10006, %r10005, %r10004;
	atom.shared.xor.b32 	%r10007, [%r10006+17408], %r18327;
	atom.shared.xor.b32 	%r10008, [%r10006+17412], %r18326;
	atom.shared.xor.b32 	%r10009, [%r10006+17416], %r18325;
	atom.shared.xor.b32 	%r10010, [%r10006+17420], %r18324;
$L__BB4_104:
	or.b32  	%r10011, %r18322, %r18323;
	or.b32  	%r10012, %r10011, %r18321;
	or.b32  	%r10013, %r10012, %r18320;
	setp.eq.s32 	%p62, %r10013, 0;
	@%p62 bra 	$L__BB4_106;
	mov.u32 	%r10014, %tid.x;
	shl.b32 	%r10015, %r10014, 4;
	and.b32  	%r10016, %r10015, 496;
	mov.u32 	%r10017, s_mem;
	add.s32 	%r10018, %r10017, %r10016;
	atom.shared.xor.b32 	%r10019, [%r10018+17920], %r18323;
	atom.shared.xor.b32 	%r10020, [%r10018+17924], %r18322;
	atom.shared.xor.b32 	%r10021, [%r10018+17928], %r18321;
	atom.shared.xor.b32 	%r10022, [%r10018+17932], %r18320;
$L__BB4_106:
	or.b32  	%r10023, %r18318, %r18319;
	or.b32  	%r10024, %r10023, %r18317;
	or.b32  	%r10025, %r10024, %r18316;
	setp.eq.s32 	%p63, %r10025, 0;
	@%p63 bra 	$L__BB4_108;
	mov.u32 	%r10026, %tid.x;
	shl.b32 	%r10027, %r10026, 4;
	and.b32  	%r10028, %r10027, 496;
	mov.u32 	%r10029, s_mem;
	add.s32 	%r10030, %r10029, %r10028;
	atom.shared.xor.b32 	%r10031, [%r10030+18432], %r18319;
	atom.shared.xor.b32 	%r10032, [%r10030+18436], %r18318;
	atom.shared.xor.b32 	%r10033, [%r10030+18440], %r18317;
	atom.shared.xor.b32 	%r10034, [%r10030+18444], %r18316;
$L__BB4_108:
	or.b32  	%r10035, %r18314, %r18315;
	or.b32  	%r10036, %r10035, %r18313;
	or.b32  	%r10037, %r10036, %r18312;
	setp.eq.s32 	%p64, %r10037, 0;
	@%p64 bra 	$L__BB4_110;
	mov.u32 	%r10038, %tid.x;
	shl.b32 	%r10039, %r10038, 4;
	and.b32  	%r10040, %r10039, 496;
	mov.u32 	%r10041, s_mem;
	add.s32 	%r10042, %r10041, %r10040;
	atom.shared.xor.b32 	%r10043, [%r10042+18944], %r18315;
	atom.shared.xor.b32 	%r10044, [%r10042+18948], %r18314;
	atom.shared.xor.b32 	%r10045, [%r10042+18952], %r18313;
	atom.shared.xor.b32 	%r10046, [%r10042+18956], %r18312;
$L__BB4_110:
	or.b32  	%r10047, %r18310, %r18311;
	or.b32  	%r10048, %r10047, %r18309;
	or.b32  	%r10049, %r10048, %r18308;
	setp.eq.s32 	%p65, %r10049, 0;
	@%p65 bra 	$L__BB4_112;
	mov.u32 	%r10050, %tid.x;
	shl.b32 	%r10051, %r10050, 4;
	and.b32  	%r10052, %r10051, 496;
	mov.u32 	%r10053, s_mem;
	add.s32 	%r10054, %r10053, %r10052;
	atom.shared.xor.b32 	%r10055, [%r10054+19456], %r18311;
	atom.shared.xor.b32 	%r10056, [%r10054+19460], %r18310;
	atom.shared.xor.b32 	%r10057, [%r10054+19464], %r18309;
	atom.shared.xor.b32 	%r10058, [%r10054+19468], %r18308;
$L__BB4_112:
	or.b32  	%r10059, %r18306, %r18307;
	or.b32  	%r10060, %r10059, %r18305;
	or.b32  	%r10061, %r10060, %r18304;
	setp.eq.s32 	%p66, %r10061, 0;
	@%p66 bra 	$L__BB4_114;
	mov.u32 	%r10062, %tid.x;
	shl.b32 	%r10063, %r10062, 4;
	and.b32  	%r10064, %r10063, 496;
	mov.u32 	%r10065, s_mem;
	add.s32 	%r10066, %r10065, %r10064;
	atom.shared.xor.b32 	%r10067, [%r10066+19968], %r18307;
	atom.shared.xor.b32 	%r10068, [%r10066+19972], %r18306;
	atom.shared.xor.b32 	%r10069, [%r10066+19976], %r18305;
	atom.shared.xor.b32 	%r10070, [%r10066+19980], %r18304;
$L__BB4_114:
	or.b32  	%r10071, %r18302, %r18303;
	or.b32  	%r10072, %r10071, %r18301;
	or.b32  	%r10073, %r10072, %r18300;
	setp.eq.s32 	%p67, %r10073, 0;
	@%p67 bra 	$L__BB4_116;
	mov.u32 	%r10074, %tid.x;
	shl.b32 	%r10075, %r10074, 4;
	and.b32  	%r10076, %r10075, 496;
	mov.u32 	%r10077, s_mem;
	add.s32 	%r10078, %r10077, %r10076;
	atom.shared.xor.b32 	%r10079, [%r10078+20480], %r18303;
	atom.shared.xor.b32 	%r10080, [%r10078+20484], %r18302;
	atom.shared.xor.b32 	%r10081, [%r10078+20488], %r18301;
	atom.shared.xor.b32 	%r10082, [%r10078+20492], %r18300;
$L__BB4_116:
	or.b32  	%r10083, %r18298, %r18299;
	or.b32  	%r10084, %r10083, %r18297;
	or.b32  	%r10085, %r10084, %r18296;
	setp.eq.s32 	%p68, %r10085, 0;
	@%p68 bra 	$L__BB4_118;
	mov.u32 	%r10086, %tid.x;
	shl.b32 	%r10087, %r10086, 4;
	and.b32  	%r10088, %r10087, 496;
	mov.u32 	%r10089, s_mem;
	add.s32 	%r10090, %r10089, %r10088;
	atom.shared.xor.b32 	%r10091, [%r10090+20992], %r18299;
	atom.shared.xor.b32 	%r10092, [%r10090+20996], %r18298;
	atom.shared.xor.b32 	%r10093, [%r10090+21000], %r18297;
	atom.shared.xor.b32 	%r10094, [%r10090+21004], %r18296;
$L__BB4_118:
	or.b32  	%r10095, %r18294, %r18295;
	or.b32  	%r10096, %r10095, %r18293;
	or.b32  	%r10097, %r10096, %r18292;
	setp.eq.s32 	%p69, %r10097, 0;
	@%p69 bra 	$L__BB4_120;
	mov.u32 	%r10098, %tid.x;
	shl.b32 	%r10099, %r10098, 4;
	and.b32  	%r10100, %r10099, 496;
	mov.u32 	%r10101, s_mem;
	add.s32 	%r10102, %r10101, %r10100;
	atom.shared.xor.b32 	%r10103, [%r10102+21504], %r18295;
	atom.shared.xor.b32 	%r10104, [%r10102+21508], %r18294;
	atom.shared.xor.b32 	%r10105, [%r10102+21512], %r18293;
	atom.shared.xor.b32 	%r10106, [%r10102+21516], %r18292;
$L__BB4_120:
	or.b32  	%r10107, %r18290, %r18291;
	or.b32  	%r10108, %r10107, %r18289;
	or.b32  	%r10109, %r10108, %r18288;
	setp.eq.s32 	%p70, %r10109, 0;
	@%p70 bra 	$L__BB4_122;
	mov.u32 	%r10110, %tid.x;
	shl.b32 	%r10111, %r10110, 4;
	and.b32  	%r10112, %r10111, 496;
	mov.u32 	%r10113, s_mem;
	add.s32 	%r10114, %r10113, %r10112;
	atom.shared.xor.b32 	%r10115, [%r10114+22016], %r18291;
	atom.shared.xor.b32 	%r10116, [%r10114+22020], %r18290;
	atom.shared.xor.b32 	%r10117, [%r10114+22024], %r18289;
	atom.shared.xor.b32 	%r10118, [%r10114+22028], %r18288;
$L__BB4_122:
	or.b32  	%r10119, %r18286, %r18287;
	or.b32  	%r10120, %r10119, %r18285;
	or.b32  	%r10121, %r10120, %r18284;
	setp.eq.s32 	%p71, %r10121, 0;
	@%p71 bra 	$L__BB4_124;
	mov.u32 	%r10122, %tid.x;
	shl.b32 	%r10123, %r10122, 4;
	and.b32  	%r10124, %r10123, 496;
	mov.u32 	%r10125, s_mem;
	add.s32 	%r10126, %r10125, %r10124;
	atom.shared.xor.b32 	%r10127, [%r10126+22528], %r18287;
	atom.shared.xor.b32 	%r10128, [%r10126+22532], %r18286;
	atom.shared.xor.b32 	%r10129, [%r10126+22536], %r18285;
	atom.shared.xor.b32 	%r10130, [%r10126+22540], %r18284;
$L__BB4_124:
	or.b32  	%r10131, %r18282, %r18283;
	or.b32  	%r10132, %r10131, %r18281;
	or.b32  	%r10133, %r10132, %r18280;
	setp.eq.s32 	%p72, %r10133, 0;
	@%p72 bra 	$L__BB4_126;
	mov.u32 	%r10134, %tid.x;
	shl.b32 	%r10135, %r10134, 4;
	and.b32  	%r10136, %r10135, 496;
	mov.u32 	%r10137, s_mem;
	add.s32 	%r10138, %r10137, %r10136;
	atom.shared.xor.b32 	%r10139, [%r10138+23040], %r18283;
	atom.shared.xor.b32 	%r10140, [%r10138+23044], %r18282;
	atom.shared.xor.b32 	%r10141, [%r10138+23048], %r18281;
	atom.shared.xor.b32 	%r10142, [%r10138+23052], %r18280;
$L__BB4_126:
	or.b32  	%r10143, %r18278, %r18279;
	or.b32  	%r10144, %r10143, %r18277;
	or.b32  	%r10145, %r10144, %r18276;
	setp.eq.s32 	%p73, %r10145, 0;
	@%p73 bra 	$L__BB4_128;
	mov.u32 	%r10146, %tid.x;
	shl.b32 	%r10147, %r10146, 4;
	and.b32  	%r10148, %r10147, 496;
	mov.u32 	%r10149, s_mem;
	add.s32 	%r10150, %r10149, %r10148;
	atom.shared.xor.b32 	%r10151, [%r10150+23552], %r18279;
	atom.shared.xor.b32 	%r10152, [%r10150+23556], %r18278;
	atom.shared.xor.b32 	%r10153, [%r10150+23560], %r18277;
	atom.shared.xor.b32 	%r10154, [%r10150+23564], %r18276;
$L__BB4_128:
	or.b32  	%r10155, %r18274, %r18275;
	or.b32  	%r10156, %r10155, %r18273;
	or.b32  	%r10157, %r10156, %r18272;
	setp.eq.s32 	%p74, %r10157, 0;
	@%p74 bra 	$L__BB4_130;
	mov.u32 	%r10158, %tid.x;
	shl.b32 	%r10159, %r10158, 4;
	and.b32  	%r10160, %r10159, 496;
	mov.u32 	%r10161, s_mem;
	add.s32 	%r10162, %r10161, %r10160;
	atom.shared.xor.b32 	%r10163, [%r10162+24064], %r18275;
	atom.shared.xor.b32 	%r10164, [%r10162+24068], %r18274;
	atom.shared.xor.b32 	%r10165, [%r10162+24072], %r18273;
	atom.shared.xor.b32 	%r10166, [%r10162+24076], %r18272;
$L__BB4_130:
	or.b32  	%r10167, %r18270, %r18271;
	or.b32  	%r10168, %r10167, %r18269;
	or.b32  	%r10169, %r10168, %r18268;
	setp.eq.s32 	%p75, %r10169, 0;
	@%p75 bra 	$L__BB4_132;
	mov.u32 	%r10170, %tid.x;
	shl.b32 	%r10171, %r10170, 4;
	and.b32  	%r10172, %r10171, 496;
	mov.u32 	%r10173, s_mem;
	add.s32 	%r10174, %r10173, %r10172;
	atom.shared.xor.b32 	%r10175, [%r10174+24576], %r18271;
	atom.shared.xor.b32 	%r10176, [%r10174+24580], %r18270;
	atom.shared.xor.b32 	%r10177, [%r10174+24584], %r18269;
	atom.shared.xor.b32 	%r10178, [%r10174+24588], %r18268;
$L__BB4_132:
	or.b32  	%r10179, %r18266, %r18267;
	or.b32  	%r10180, %r10179, %r18265;
	or.b32  	%r10181, %r10180, %r18264;
	setp.eq.s32 	%p76, %r10181, 0;
	@%p76 bra 	$L__BB4_134;
	mov.u32 	%r10182, %tid.x;
	shl.b32 	%r10183, %r10182, 4;
	and.b32  	%r10184, %r10183, 496;
	mov.u32 	%r10185, s_mem;
	add.s32 	%r10186, %r10185, %r10184;
	atom.shared.xor.b32 	%r10187, [%r10186+25088], %r18267;
	atom.shared.xor.b32 	%r10188, [%r10186+25092], %r18266;
	atom.shared.xor.b32 	%r10189, [%r10186+25096], %r18265;
	atom.shared.xor.b32 	%r10190, [%r10186+25100], %r18264;
$L__BB4_134:
	or.b32  	%r10191, %r18262, %r18263;
	or.b32  	%r10192, %r10191, %r18261;
	or.b32  	%r10193, %r10192, %r18260;
	setp.eq.s32 	%p77, %r10193, 0;
	@%p77 bra 	$L__BB4_136;
	mov.u32 	%r10194, %tid.x;
	shl.b32 	%r10195, %r10194, 4;
	and.b32  	%r10196, %r10195, 496;
	mov.u32 	%r10197, s_mem;
	add.s32 	%r10198, %r10197, %r10196;
	atom.shared.xor.b32 	%r10199, [%r10198+25600], %r18263;
	atom.shared.xor.b32 	%r10200, [%r10198+25604], %r18262;
	atom.shared.xor.b32 	%r10201, [%r10198+25608], %r18261;
	atom.shared.xor.b32 	%r10202, [%r10198+25612], %r18260;
$L__BB4_136:
	or.b32  	%r10203, %r18258, %r18259;
	or.b32  	%r10204, %r10203, %r18257;
	or.b32  	%r10205, %r10204, %r18256;
	setp.eq.s32 	%p78, %r10205, 0;
	@%p78 bra 	$L__BB4_138;
	mov.u32 	%r10206, %tid.x;
	shl.b32 	%r10207, %r10206, 4;
	and.b32  	%r10208, %r10207, 496;
	mov.u32 	%r10209, s_mem;
	add.s32 	%r10210, %r10209, %r10208;
	atom.shared.xor.b32 	%r10211, [%r10210+26112], %r18259;
	atom.shared.xor.b32 	%r10212, [%r10210+26116], %r18258;
	atom.shared.xor.b32 	%r10213, [%r10210+26120], %r18257;
	atom.shared.xor.b32 	%r10214, [%r10210+26124], %r18256;
$L__BB4_138:
	or.b32  	%r10215, %r18254, %r18255;
	or.b32  	%r10216, %r10215, %r18253;
	or.b32  	%r10217, %r10216, %r18252;
	setp.eq.s32 	%p79, %r10217, 0;
	@%p79 bra 	$L__BB4_140;
	mov.u32 	%r10218, %tid.x;
	shl.b32 	%r10219, %r10218, 4;
	and.b32  	%r10220, %r10219, 496;
	mov.u32 	%r10221, s_mem;
	add.s32 	%r10222, %r10221, %r10220;
	atom.shared.xor.b32 	%r10223, [%r10222+26624], %r18255;
	atom.shared.xor.b32 	%r10224, [%r10222+26628], %r18254;
	atom.shared.xor.b32 	%r10225, [%r10222+26632], %r18253;
	atom.shared.xor.b32 	%r10226, [%r10222+26636], %r18252;
$L__BB4_140:
	or.b32  	%r10227, %r18250, %r18251;
	or.b32  	%r10228, %r10227, %r18249;
	or.b32  	%r10229, %r10228, %r18248;
	setp.eq.s32 	%p80, %r10229, 0;
	@%p80 bra 	$L__BB4_142;
	mov.u32 	%r10230, %tid.x;
	shl.b32 	%r10231, %r10230, 4;
	and.b32  	%r10232, %r10231, 496;
	mov.u32 	%r10233, s_mem;
	add.s32 	%r10234, %r10233, %r10232;
	atom.shared.xor.b32 	%r10235, [%r10234+27136], %r18251;
	atom.shared.xor.b32 	%r10236, [%r10234+27140], %r18250;
	atom.shared.xor.b32 	%r10237, [%r10234+27144], %r18249;
	atom.shared.xor.b32 	%r10238, [%r10234+27148], %r18248;
$L__BB4_142:
	or.b32  	%r10239, %r18246, %r18247;
	or.b32  	%r10240, %r10239, %r18245;
	or.b32  	%r10241, %r10240, %r18244;
	setp.eq.s32 	%p81, %r10241, 0;
	@%p81 bra 	$L__BB4_144;
	mov.u32 	%r10242, %tid.x;
	shl.b32 	%r10243, %r10242, 4;
	and.b32  	%r10244, %r10243, 496;
	mov.u32 	%r10245, s_mem;
	add.s32 	%r10246, %r10245, %r10244;
	atom.shared.xor.b32 	%r10247, [%r10246+27648], %r18247;
	atom.shared.xor.b32 	%r10248, [%r10246+27652], %r18246;
	atom.shared.xor.b32 	%r10249, [%r10246+27656], %r18245;
	atom.shared.xor.b32 	%r10250, [%r10246+27660], %r18244;
$L__BB4_144:
	or.b32  	%r10251, %r18242, %r18243;
	or.b32  	%r10252, %r10251, %r18241;
	or.b32  	%r10253, %r10252, %r18240;
	setp.eq.s32 	%p82, %r10253, 0;
	@%p82 bra 	$L__BB4_146;
	mov.u32 	%r10254, %tid.x;
	shl.b32 	%r10255, %r10254, 4;
	and.b32  	%r10256, %r10255, 496;
	mov.u32 	%r10257, s_mem;
	add.s32 	%r10258, %r10257, %r10256;
	atom.shared.xor.b32 	%r10259, [%r10258+28160], %r18243;
	atom.shared.xor.b32 	%r10260, [%r10258+28164], %r18242;
	atom.shared.xor.b32 	%r10261, [%r10258+28168], %r18241;
	atom.shared.xor.b32 	%r10262, [%r10258+28172], %r18240;
$L__BB4_146:
	or.b32  	%r10263, %r18238, %r18239;
	or.b32  	%r10264, %r10263, %r18237;
	or.b32  	%r10265, %r10264, %r18236;
	setp.eq.s32 	%p83, %r10265, 0;
	@%p83 bra 	$L__BB4_148;
	mov.u32 	%r10266, %tid.x;
	shl.b32 	%r10267, %r10266, 4;
	and.b32  	%r10268, %r10267, 496;
	mov.u32 	%r10269, s_mem;
	add.s32 	%r10270, %r10269, %r10268;
	atom.shared.xor.b32 	%r10271, [%r10270+28672], %r18239;
	atom.shared.xor.b32 	%r10272, [%r10270+28676], %r18238;
	atom.shared.xor.b32 	%r10273, [%r10270+28680], %r18237;
	atom.shared.xor.b32 	%r10274, [%r10270+28684], %r18236;
$L__BB4_148:
	or.b32  	%r10275, %r18234, %r18235;
	or.b32  	%r10276, %r10275, %r18233;
	or.b32  	%r10277, %r10276, %r18232;
	setp.eq.s32 	%p84, %r10277, 0;
	@%p84 bra 	$L__BB4_150;
	mov.u32 	%r10278, %tid.x;
	shl.b32 	%r10279, %r10278, 4;
	and.b32  	%r10280, %r10279, 496;
	mov.u32 	%r10281, s_mem;
	add.s32 	%r10282, %r10281, %r10280;
	atom.shared.xor.b32 	%r10283, [%r10282+29184], %r18235;
	atom.shared.xor.b32 	%r10284, [%r10282+29188], %r18234;
	atom.shared.xor.b32 	%r10285, [%r10282+29192], %r18233;
	atom.shared.xor.b32 	%r10286, [%r10282+29196], %r18232;
$L__BB4_150:
	or.b32  	%r10287, %r18230, %r18231;
	or.b32  	%r10288, %r10287, %r18229;
	or.b32  	%r10289, %r10288, %r18228;
	setp.eq.s32 	%p85, %r10289, 0;
	@%p85 bra 	$L__BB4_152;
	mov.u32 	%r10290, %tid.x;
	shl.b32 	%r10291, %r10290, 4;
	and.b32  	%r10292, %r10291, 496;
	mov.u32 	%r10293, s_mem;
	add.s32 	%r10294, %r10293, %r10292;
	atom.shared.xor.b32 	%r10295, [%r10294+29696], %r18231;
	atom.shared.xor.b32 	%r10296, [%r10294+29700], %r18230;
	atom.shared.xor.b32 	%r10297, [%r10294+29704], %r18229;
	atom.shared.xor.b32 	%r10298, [%r10294+29708], %r18228;
$L__BB4_152:
	or.b32  	%r10299, %r18226, %r18227;
	or.b32  	%r10300, %r10299, %r18225;
	or.b32  	%r10301, %r10300, %r18224;
	setp.eq.s32 	%p86, %r10301, 0;
	@%p86 bra 	$L__BB4_154;
	mov.u32 	%r10302, %tid.x;
	shl.b32 	%r10303, %r10302, 4;
	and.b32  	%r10304, %r10303, 496;
	mov.u32 	%r10305, s_mem;
	add.s32 	%r10306, %r10305, %r10304;
	atom.shared.xor.b32 	%r10307, [%r10306+30208], %r18227;
	atom.shared.xor.b32 	%r10308, [%r10306+30212], %r18226;
	atom.shared.xor.b32 	%r10309, [%r10306+30216], %r18225;
	atom.shared.xor.b32 	%r10310, [%r10306+30220], %r18224;
$L__BB4_154:
	or.b32  	%r10311, %r18222, %r18223;
	or.b32  	%r10312, %r10311, %r18221;
	or.b32  	%r10313, %r10312, %r18220;
	setp.eq.s32 	%p87, %r10313, 0;
	@%p87 bra 	$L__BB4_156;
	mov.u32 	%r10314, %tid.x;
	shl.b32 	%r10315, %r10314, 4;
	and.b32  	%r10316, %r10315, 496;
	mov.u32 	%r10317, s_mem;
	add.s32 	%r10318, %r10317, %r10316;
	atom.shared.xor.b32 	%r10319, [%r10318+30720], %r18223;
	atom.shared.xor.b32 	%r10320, [%r10318+30724], %r18222;
	atom.shared.xor.b32 	%r10321, [%r10318+30728], %r18221;
	atom.shared.xor.b32 	%r10322, [%r10318+30732], %r18220;
$L__BB4_156:
	or.b32  	%r10323, %r18218, %r18219;
	or.b32  	%r10324, %r10323, %r18217;
	or.b32  	%r10325, %r10324, %r18216;
	setp.eq.s32 	%p88, %r10325, 0;
	@%p88 bra 	$L__BB4_158;
	mov.u32 	%r10326, %tid.x;
	shl.b32 	%r10327, %r10326, 4;
	and.b32  	%r10328, %r10327, 496;
	mov.u32 	%r10329, s_mem;
	add.s32 	%r10330, %r10329, %r10328;
	atom.shared.xor.b32 	%r10331, [%r10330+31232], %r18219;
	atom.shared.xor.b32 	%r10332, [%r10330+31236], %r18218;
	atom.shared.xor.b32 	%r10333, [%r10330+31240], %r18217;
	atom.shared.xor.b32 	%r10334, [%r10330+31244], %r18216;
$L__BB4_158:
	or.b32  	%r10335, %r18214, %r18215;
	or.b32  	%r10336, %r10335, %r18213;
	or.b32  	%r10337, %r10336, %r18212;
	setp.eq.s32 	%p89, %r10337, 0;
	@%p89 bra 	$L__BB4_160;
	mov.u32 	%r10338, %tid.x;
	shl.b32 	%r10339, %r10338, 4;
	and.b32  	%r10340, %r10339, 496;
	mov.u32 	%r10341, s_mem;
	add.s32 	%r10342, %r10341, %r10340;
	atom.shared.xor.b32 	%r10343, [%r10342+31744], %r18215;
	atom.shared.xor.b32 	%r10344, [%r10342+31748], %r18214;
	atom.shared.xor.b32 	%r10345, [%r10342+31752], %r18213;
	atom.shared.xor.b32 	%r10346, [%r10342+31756], %r18212;
$L__BB4_160:
	or.b32  	%r10347, %r18210, %r18211;
	or.b32  	%r10348, %r10347, %r18209;
	or.b32  	%r10349, %r10348, %r18208;
	setp.eq.s32 	%p90, %r10349, 0;
	@%p90 bra 	$L__BB4_162;
	mov.u32 	%r10350, %tid.x;
	shl.b32 	%r10351, %r10350, 4;
	and.b32  	%r10352, %r10351, 496;
	mov.u32 	%r10353, s_mem;
	add.s32 	%r10354, %r10353, %r10352;
	atom.shared.xor.b32 	%r10355, [%r10354+32256], %r18211;
	atom.shared.xor.b32 	%r10356, [%r10354+32260], %r18210;
	atom.shared.xor.b32 	%r10357, [%r10354+32264], %r18209;
	atom.shared.xor.b32 	%r10358, [%r10354+32268], %r18208;
$L__BB4_162:
	or.b32  	%r10359, %r18206, %r18207;
	or.b32  	%r10360, %r10359, %r18205;
	or.b32  	%r10361, %r10360, %r18204;
	setp.eq.s32 	%p91, %r10361, 0;
	@%p91 bra 	$L__BB4_164;
	mov.u32 	%r10362, %tid.x;
	shl.b32 	%r10363, %r10362, 4;
	and.b32  	%r10364, %r10363, 496;
	mov.u32 	%r10365, s_mem;
	add.s32 	%r10366, %r10365, %r10364;
	atom.shared.xor.b32 	%r10367, [%r10366+32768], %r18207;
	atom.shared.xor.b32 	%r10368, [%r10366+32772], %r18206;
	atom.shared.xor.b32 	%r10369, [%r10366+32776], %r18205;
	atom.shared.xor.b32 	%r10370, [%r10366+32780], %r18204;
$L__BB4_164:
	or.b32  	%r10371, %r18202, %r18203;
	or.b32  	%r10372, %r10371, %r18201;
	or.b32  	%r10373, %r10372, %r18200;
	setp.eq.s32 	%p92, %r10373, 0;
	@%p92 bra 	$L__BB4_166;
	mov.u32 	%r10374, %tid.x;
	shl.b32 	%r10375, %r10374, 4;
	and.b32  	%r10376, %r10375, 496;
	mov.u32 	%r10377, s_mem;
	add.s32 	%r10378, %r10377, %r10376;
	atom.shared.xor.b32 	%r10379, [%r10378+33280], %r18203;
	atom.shared.xor.b32 	%r10380, [%r10378+33284], %r18202;
	atom.shared.xor.b32 	%r10381, [%r10378+33288], %r18201;
	atom.shared.xor.b32 	%r10382, [%r10378+33292], %r18200;
$L__BB4_166:
	or.b32  	%r10383, %r18198, %r18199;
	or.b32  	%r10384, %r10383, %r18197;
	or.b32  	%r10385, %r10384, %r18196;
	setp.eq.s32 	%p93, %r10385, 0;
	@%p93 bra 	$L__BB4_168;
	mov.u32 	%r10386, %tid.x;
	shl.b32 	%r10387, %r10386, 4;
	and.b32  	%r10388, %r10387, 496;
	mov.u32 	%r10389, s_mem;
	add.s32 	%r10390, %r10389, %r10388;
	atom.shared.xor.b32 	%r10391, [%r10390+33792], %r18199;
	atom.shared.xor.b32 	%r10392, [%r10390+33796], %r18198;
	atom.shared.xor.b32 	%r10393, [%r10390+33800], %r18197;
	atom.shared.xor.b32 	%r10394, [%r10390+33804], %r18196;
$L__BB4_168:
	or.b32  	%r10395, %r18194, %r18195;
	or.b32  	%r10396, %r10395, %r18193;
	or.b32  	%r10397, %r10396, %r18192;
	setp.eq.s32 	%p94, %r10397, 0;
	@%p94 bra 	$L__BB4_170;
	mov.u32 	%r10398, %tid.x;
	shl.b32 	%r10399, %r10398, 4;
	and.b32  	%r10400, %r10399, 496;
	mov.u32 	%r10401, s_mem;
	add.s32 	%r10402, %r10401, %r10400;
	atom.shared.xor.b32 	%r10403, [%r10402+34304], %r18195;
	atom.shared.xor.b32 	%r10404, [%r10402+34308], %r18194;
	atom.shared.xor.b32 	%r10405, [%r10402+34312], %r18193;
	atom.shared.xor.b32 	%r10406, [%r10402+34316], %r18192;
$L__BB4_170:
	or.b32  	%r10407, %r18190, %r18191;
	or.b32  	%r10408, %r10407, %r18189;
	or.b32  	%r10409, %r10408, %r18188;
	setp.eq.s32 	%p95, %r10409, 0;
	@%p95 bra 	$L__BB4_172;
	mov.u32 	%r10410, %tid.x;
	shl.b32 	%r10411, %r10410, 4;
	and.b32  	%r10412, %r10411, 496;
	mov.u32 	%r10413, s_mem;
	add.s32 	%r10414, %r10413, %r10412;
	atom.shared.xor.b32 	%r10415, [%r10414+34816], %r18191;
	atom.shared.xor.b32 	%r10416, [%r10414+34820], %r18190;
	atom.shared.xor.b32 	%r10417, [%r10414+34824], %r18189;
	atom.shared.xor.b32 	%r10418, [%r10414+34828], %r18188;
$L__BB4_172:
	or.b32  	%r10419, %r18186, %r18187;
	or.b32  	%r10420, %r10419, %r18185;
	or.b32  	%r10421, %r10420, %r18184;
	setp.eq.s32 	%p96, %r10421, 0;
	@%p96 bra 	$L__BB4_174;
	mov.u32 	%r10422, %tid.x;
	shl.b32 	%r10423, %r10422, 4;
	and.b32  	%r10424, %r10423, 496;
	mov.u32 	%r10425, s_mem;
	add.s32 	%r10426, %r10425, %r10424;
	atom.shared.xor.b32 	%r10427, [%r10426+35328], %r18187;
	atom.shared.xor.b32 	%r10428, [%r10426+35332], %r18186;
	atom.shared.xor.b32 	%r10429, [%r10426+35336], %r18185;
	atom.shared.xor.b32 	%r10430, [%r10426+35340], %r18184;
$L__BB4_174:
	or.b32  	%r10431, %r18182, %r18183;
	or.b32  	%r10432, %r10431, %r18181;
	or.b32  	%r10433, %r10432, %r18180;
	setp.eq.s32 	%p97, %r10433, 0;
	@%p97 bra 	$L__BB4_176;
	mov.u32 	%r10434, %tid.x;
	shl.b32 	%r10435, %r10434, 4;
	and.b32  	%r10436, %r10435, 496;
	mov.u32 	%r10437, s_mem;
	add.s32 	%r10438, %r10437, %r10436;
	atom.shared.xor.b32 	%r10439, [%r10438+35840], %r18183;
	atom.shared.xor.b32 	%r10440, [%r10438+35844], %r18182;
	atom.shared.xor.b32 	%r10441, [%r10438+35848], %r18181;
	atom.shared.xor.b32 	%r10442, [%r10438+35852], %r18180;
$L__BB4_176:
	or.b32  	%r10443, %r18178, %r18179;
	or.b32  	%r10444, %r10443, %r18177;
	or.b32  	%r10445, %r10444, %r18176;
	setp.eq.s32 	%p98, %r10445, 0;
	@%p98 bra 	$L__BB4_178;
	mov.u32 	%r10446, %tid.x;
	shl.b32 	%r10447, %r10446, 4;
	and.b32  	%r10448, %r10447, 496;
	mov.u32 	%r10449, s_mem;
	add.s32 	%r10450, %r10449, %r10448;
	atom.shared.xor.b32 	%r10451, [%r10450+36352], %r18179;
	atom.shared.xor.b32 	%r10452, [%r10450+36356], %r18178;
	atom.shared.xor.b32 	%r10453, [%r10450+36360], %r18177;
	atom.shared.xor.b32 	%r10454, [%r10450+36364], %r18176;
$L__BB4_178:
	or.b32  	%r10455, %r18174, %r18175;
	or.b32  	%r10456, %r10455, %r18173;
	or.b32  	%r10457, %r10456, %r18172;
	setp.eq.s32 	%p99, %r10457, 0;
	@%p99 bra 	$L__BB4_180;
	mov.u32 	%r10458, %tid.x;
	shl.b32 	%r10459, %r10458, 4;
	and.b32  	%r10460, %r10459, 496;
	mov.u32 	%r10461, s_mem;
	add.s32 	%r10462, %r10461, %r10460;
	atom.shared.xor.b32 	%r10463, [%r10462+36864], %r18175;
	atom.shared.xor.b32 	%r10464, [%r10462+36868], %r18174;
	atom.shared.xor.b32 	%r10465, [%r10462+36872], %r18173;
	atom.shared.xor.b32 	%r10466, [%r10462+36876], %r18172;
$L__BB4_180:
	or.b32  	%r10467, %r18170, %r18171;
	or.b32  	%r10468, %r10467, %r18169;
	or.b32  	%r10469, %r10468, %r18168;
	setp.eq.s32 	%p100, %r10469, 0;
	@%p100 bra 	$L__BB4_182;
	mov.u32 	%r10470, %tid.x;
	shl.b32 	%r10471, %r10470, 4;
	and.b32  	%r10472, %r10471, 496;
	mov.u32 	%r10473, s_mem;
	add.s32 	%r10474, %r10473, %r10472;
	atom.shared.xor.b32 	%r10475, [%r10474+37376], %r18171;
	atom.shared.xor.b32 	%r10476, [%r10474+37380], %r18170;
	atom.shared.xor.b32 	%r10477, [%r10474+37384], %r18169;
	atom.shared.xor.b32 	%r10478, [%r10474+37388], %r18168;
$L__BB4_182:
	or.b32  	%r10479, %r18166, %r18167;
	or.b32  	%r10480, %r10479, %r18165;
	or.b32  	%r10481, %r10480, %r18164;
	setp.eq.s32 	%p101, %r10481, 0;
	@%p101 bra 	$L__BB4_184;
	mov.u32 	%r10482, %tid.x;
	shl.b32 	%r10483, %r10482, 4;
	and.b32  	%r10484, %r10483, 496;
	mov.u32 	%r10485, s_mem;
	add.s32 	%r10486, %r10485, %r10484;
	atom.shared.xor.b32 	%r10487, [%r10486+37888], %r18167;
	atom.shared.xor.b32 	%r10488, [%r10486+37892], %r18166;
	atom.shared.xor.b32 	%r10489, [%r10486+37896], %r18165;
	atom.shared.xor.b32 	%r10490, [%r10486+37900], %r18164;
$L__BB4_184:
	or.b32  	%r10491, %r18162, %r18163;
	or.b32  	%r10492, %r10491, %r18161;
	or.b32  	%r10493, %r10492, %r18160;
	setp.eq.s32 	%p102, %r10493, 0;
	@%p102 bra 	$L__BB4_186;
	mov.u32 	%r10494, %tid.x;
	shl.b32 	%r10495, %r10494, 4;
	and.b32  	%r10496, %r10495, 496;
	mov.u32 	%r10497, s_mem;
	add.s32 	%r10498, %r10497, %r10496;
	atom.shared.xor.b32 	%r10499, [%r10498+38400], %r18163;
	atom.shared.xor.b32 	%r10500, [%r10498+38404], %r18162;
	atom.shared.xor.b32 	%r10501, [%r10498+38408], %r18161;
	atom.shared.xor.b32 	%r10502, [%r10498+38412], %r18160;
$L__BB4_186:
	or.b32  	%r10503, %r18158, %r18159;
	or.b32  	%r10504, %r10503, %r18157;
	or.b32  	%r10505, %r10504, %r18156;
	setp.eq.s32 	%p103, %r10505, 0;
	@%p103 bra 	$L__BB4_188;
	mov.u32 	%r10506, %tid.x;
	shl.b32 	%r10507, %r10506, 4;
	and.b32  	%r10508, %r10507, 496;
	mov.u32 	%r10509, s_mem;
	add.s32 	%r10510, %r10509, %r10508;
	atom.shared.xor.b32 	%r10511, [%r10510+38912], %r18159;
	atom.shared.xor.b32 	%r10512, [%r10510+38916], %r18158;
	atom.shared.xor.b32 	%r10513, [%r10510+38920], %r18157;
	atom.shared.xor.b32 	%r10514, [%r10510+38924], %r18156;
$L__BB4_188:
	or.b32  	%r10515, %r18154, %r18155;
	or.b32  	%r10516, %r10515, %r18153;
	or.b32  	%r10517, %r10516, %r18152;
	setp.eq.s32 	%p104, %r10517, 0;
	@%p104 bra 	$L__BB4_190;
	mov.u32 	%r10518, %tid.x;
	shl.b32 	%r10519, %r10518, 4;
	and.b32  	%r10520, %r10519, 496;
	mov.u32 	%r10521, s_mem;
	add.s32 	%r10522, %r10521, %r10520;
	atom.shared.xor.b32 	%r10523, [%r10522+39424], %r18155;
	atom.shared.xor.b32 	%r10524, [%r10522+39428], %r18154;
	atom.shared.xor.b32 	%r10525, [%r10522+39432], %r18153;
	atom.shared.xor.b32 	%r10526, [%r10522+39436], %r18152;
$L__BB4_190:
	or.b32  	%r10527, %r18150, %r18151;
	or.b32  	%r10528, %r10527, %r18149;
	or.b32  	%r10529, %r10528, %r18148;
	setp.eq.s32 	%p105, %r10529, 0;
	@%p105 bra 	$L__BB4_192;
	mov.u32 	%r10530, %tid.x;
	shl.b32 	%r10531, %r10530, 4;
	and.b32  	%r10532, %r10531, 496;
	mov.u32 	%r10533, s_mem;
	add.s32 	%r10534, %r10533, %r10532;
	atom.shared.xor.b32 	%r10535, [%r10534+39936], %r18151;
	atom.shared.xor.b32 	%r10536, [%r10534+39940], %r18150;
	atom.shared.xor.b32 	%r10537, [%r10534+39944], %r18149;
	atom.shared.xor.b32 	%r10538, [%r10534+39948], %r18148;
$L__BB4_192:
	or.b32  	%r10539, %r18146, %r18147;
	or.b32  	%r10540, %r10539, %r18145;
	or.b32  	%r10541, %r10540, %r18144;
	setp.eq.s32 	%p106, %r10541, 0;
	@%p106 bra 	$L__BB4_194;
	mov.u32 	%r10542, %tid.x;
	shl.b32 	%r10543, %r10542, 4;
	and.b32  	%r10544, %r10543, 496;
	mov.u32 	%r10545, s_mem;
	add.s32 	%r10546, %r10545, %r10544;
	atom.shared.xor.b32 	%r10547, [%r10546+40448], %r18147;
	atom.shared.xor.b32 	%r10548, [%r10546+40452], %r18146;
	atom.shared.xor.b32 	%r10549, [%r10546+40456], %r18145;
	atom.shared.xor.b32 	%r10550, [%r10546+40460], %r18144;
$L__BB4_194:
	or.b32  	%r10551, %r18142, %r18143;
	or.b32  	%r10552, %r10551, %r18141;
	or.b32  	%r10553, %r10552, %r18140;
	setp.eq.s32 	%p107, %r10553, 0;
	@%p107 bra 	$L__BB4_196;
	mov.u32 	%r10554, %tid.x;
	shl.b32 	%r10555, %r10554, 4;
	and.b32  	%r10556, %r10555, 496;
	mov.u32 	%r10557, s_mem;
	add.s32 	%r10558, %r10557, %r10556;
	atom.shared.xor.b32 	%r10559, [%r10558+40960], %r18143;
	atom.shared.xor.b32 	%r10560, [%r10558+40964], %r18142;
	atom.shared.xor.b32 	%r10561, [%r10558+40968], %r18141;
	atom.shared.xor.b32 	%r10562, [%r10558+40972], %r18140;
$L__BB4_196:
	or.b32  	%r10563, %r18138, %r18139;
	or.b32  	%r10564, %r10563, %r18137;
	or.b32  	%r10565, %r10564, %r18136;
	setp.eq.s32 	%p108, %r10565, 0;
	@%p108 bra 	$L__BB4_198;
	mov.u32 	%r10566, %tid.x;
	shl.b32 	%r10567, %r10566, 4;
	and.b32  	%r10568, %r10567, 496;
	mov.u32 	%r10569, s_mem;
	add.s32 	%r10570, %r10569, %r10568;
	atom.shared.xor.b32 	%r10571, [%r10570+41472], %r18139;
	atom.shared.xor.b32 	%r10572, [%r10570+41476], %r18138;
	atom.shared.xor.b32 	%r10573, [%r10570+41480], %r18137;
	atom.shared.xor.b32 	%r10574, [%r10570+41484], %r18136;
$L__BB4_198:
	or.b32  	%r10575, %r18134, %r18135;
	or.b32  	%r10576, %r10575, %r18133;
	or.b32  	%r10577, %r10576, %r18132;
	setp.eq.s32 	%p109, %r10577, 0;
	@%p109 bra 	$L__BB4_200;
	mov.u32 	%r10578, %tid.x;
	shl.b32 	%r10579, %r10578, 4;
	and.b32  	%r10580, %r10579, 496;
	mov.u32 	%r10581, s_mem;
	add.s32 	%r10582, %r10581, %r10580;
	atom.shared.xor.b32 	%r10583, [%r10582+41984], %r18135;
	atom.shared.xor.b32 	%r10584, [%r10582+41988], %r18134;
	atom.shared.xor.b32 	%r10585, [%r10582+41992], %r18133;
	atom.shared.xor.b32 	%r10586, [%r10582+41996], %r18132;
$L__BB4_200:
	or.b32  	%r10587, %r18130, %r18131;
	or.b32  	%r10588, %r10587, %r18129;
	or.b32  	%r10589, %r10588, %r18128;
	setp.eq.s32 	%p110, %r10589, 0;
	@%p110 bra 	$L__BB4_202;
	mov.u32 	%r10590, %tid.x;
	shl.b32 	%r10591, %r10590, 4;
	and.b32  	%r10592, %r10591, 496;
	mov.u32 	%r10593, s_mem;
	add.s32 	%r10594, %r10593, %r10592;
	atom.shared.xor.b32 	%r10595, [%r10594+42496], %r18131;
	atom.shared.xor.b32 	%r10596, [%r10594+42500], %r18130;
	atom.shared.xor.b32 	%r10597, [%r10594+42504], %r18129;
	atom.shared.xor.b32 	%r10598, [%r10594+42508], %r18128;
$L__BB4_202:
	or.b32  	%r10599, %r18126, %r18127;
	or.b32  	%r10600, %r10599, %r18125;
	or.b32  	%r10601, %r10600, %r18124;
	setp.eq.s32 	%p111, %r10601, 0;
	@%p111 bra 	$L__BB4_204;
	mov.u32 	%r10602, %tid.x;
	shl.b32 	%r10603, %r10602, 4;
	and.b32  	%r10604, %r10603, 496;
	mov.u32 	%r10605, s_mem;
	add.s32 	%r10606, %r10605, %r10604;
	atom.shared.xor.b32 	%r10607, [%r10606+43008], %r18127;
	atom.shared.xor.b32 	%r10608, [%r10606+43012], %r18126;
	atom.shared.xor.b32 	%r10609, [%r10606+43016], %r18125;
	atom.shared.xor.b32 	%r10610, [%r10606+43020], %r18124;
$L__BB4_204:
	or.b32  	%r10611, %r18122, %r18123;
	or.b32  	%r10612, %r10611, %r18121;
	or.b32  	%r10613, %r10612, %r18120;
	setp.eq.s32 	%p112, %r10613, 0;
	@%p112 bra 	$L__BB4_206;
	mov.u32 	%r10614, %tid.x;
	shl.b32 	%r10615, %r10614, 4;
	and.b32  	%r10616, %r10615, 496;
	mov.u32 	%r10617, s_mem;
	add.s32 	%r10618, %r10617, %r10616;
	atom.shared.xor.b32 	%r10619, [%r10618+43520], %r18123;
	atom.shared.xor.b32 	%r10620, [%r10618+43524], %r18122;
	atom.shared.xor.b32 	%r10621, [%r10618+43528], %r18121;
	atom.shared.xor.b32 	%r10622, [%r10618+43532], %r18120;
$L__BB4_206:
	or.b32  	%r10623, %r18118, %r18119;
	or.b32  	%r10624, %r10623, %r18117;
	or.b32  	%r10625, %r10624, %r18116;
	setp.eq.s32 	%p113, %r10625, 0;
	@%p113 bra 	$L__BB4_208;
	mov.u32 	%r10626, %tid.x;
	shl.b32 	%r10627, %r10626, 4;
	and.b32  	%r10628, %r10627, 496;
	mov.u32 	%r10629, s_mem;
	add.s32 	%r10630, %r10629, %r10628;
	atom.shared.xor.b32 	%r10631, [%r10630+44032], %r18119;
	atom.shared.xor.b32 	%r10632, [%r10630+44036], %r18118;
	atom.shared.xor.b32 	%r10633, [%r10630+44040], %r18117;
	atom.shared.xor.b32 	%r10634, [%r10630+44044], %r18116;
$L__BB4_208:
	or.b32  	%r10635, %r18114, %r18115;
	or.b32  	%r10636, %r10635, %r18113;
	or.b32  	%r10637, %r10636, %r18112;
	setp.eq.s32 	%p114, %r10637, 0;
	@%p114 bra 	$L__BB4_210;
	mov.u32 	%r10638, %tid.x;
	shl.b32 	%r10639, %r10638, 4;
	and.b32  	%r10640, %r10639, 496;
	mov.u32 	%r10641, s_mem;
	add.s32 	%r10642, %r10641, %r10640;
	atom.shared.xor.b32 	%r10643, [%r10642+44544], %r18115;
	atom.shared.xor.b32 	%r10644, [%r10642+44548], %r18114;
	atom.shared.xor.b32 	%r10645, [%r10642+44552], %r18113;
	atom.shared.xor.b32 	%r10646, [%r10642+44556], %r18112;
$L__BB4_210:
	or.b32  	%r10647, %r18110, %r18111;
	or.b32  	%r10648, %r10647, %r18109;
	or.b32  	%r10649, %r10648, %r18108;
	setp.eq.s32 	%p115, %r10649, 0;
	@%p115 bra 	$L__BB4_212;
	mov.u32 	%r10650, %tid.x;
	shl.b32 	%r10651, %r10650, 4;
	and.b32  	%r10652, %r10651, 496;
	mov.u32 	%r10653, s_mem;
	add.s32 	%r10654, %r10653, %r10652;
	atom.shared.xor.b32 	%r10655, [%r10654+45056], %r18111;
	atom.shared.xor.b32 	%r10656, [%r10654+45060], %r18110;
	atom.shared.xor.b32 	%r10657, [%r10654+45064], %r18109;
	atom.shared.xor.b32 	%r10658, [%r10654+45068], %r18108;
$L__BB4_212:
	or.b32  	%r10659, %r18106, %r18107;
	or.b32  	%r10660, %r10659, %r18105;
	or.b32  	%r10661, %r10660, %r18104;
	setp.eq.s32 	%p116, %r10661, 0;
	@%p116 bra 	$L__BB4_214;
	mov.u32 	%r10662, %tid.x;
	shl.b32 	%r10663, %r10662, 4;
	and.b32  	%r10664, %r10663, 496;
	mov.u32 	%r10665, s_mem;
	add.s32 	%r10666, %r10665, %r10664;
	atom.shared.xor.b32 	%r10667, [%r10666+45568], %r18107;
	atom.shared.xor.b32 	%r10668, [%r10666+45572], %r18106;
	atom.shared.xor.b32 	%r10669, [%r10666+45576], %r18105;
	atom.shared.xor.b32 	%r10670, [%r10666+45580], %r18104;
$L__BB4_214:
	or.b32  	%r10671, %r18102, %r18103;
	or.b32  	%r10672, %r10671, %r18101;
	or.b32  	%r10673, %r10672, %r18100;
	setp.eq.s32 	%p117, %r10673, 0;
	@%p117 bra 	$L__BB4_216;
	mov.u32 	%r10674, %tid.x;
	shl.b32 	%r10675, %r10674, 4;
	and.b32  	%r10676, %r10675, 496;
	mov.u32 	%r10677, s_mem;
	add.s32 	%r10678, %r10677, %r10676;
	atom.shared.xor.b32 	%r10679, [%r10678+46080], %r18103;
	atom.shared.xor.b32 	%r10680, [%r10678+46084], %r18102;
	atom.shared.xor.b32 	%r10681, [%r10678+46088], %r18101;
	atom.shared.xor.b32 	%r10682, [%r10678+46092], %r18100;
$L__BB4_216:
	or.b32  	%r10683, %r18098, %r18099;
	or.b32  	%r10684, %r10683, %r18097;
	or.b32  	%r10685, %r10684, %r18096;
	setp.eq.s32 	%p118, %r10685, 0;
	@%p118 bra 	$L__BB4_218;
	mov.u32 	%r10686, %tid.x;
	shl.b32 	%r10687, %r10686, 4;
	and.b32  	%r10688, %r10687, 496;
	mov.u32 	%r10689, s_mem;
	add.s32 	%r10690, %r10689, %r10688;
	atom.shared.xor.b32 	%r10691, [%r10690+46592], %r18099;
	atom.shared.xor.b32 	%r10692, [%r10690+46596], %r18098;
	atom.shared.xor.b32 	%r10693, [%r10690+46600], %r18097;
	atom.shared.xor.b32 	%r10694, [%r10690+46604], %r18096;
$L__BB4_218:
	or.b32  	%r10695, %r18094, %r18095;
	or.b32  	%r10696, %r10695, %r18093;
	or.b32  	%r10697, %r10696, %r18092;
	setp.eq.s32 	%p119, %r10697, 0;
	@%p119 bra 	$L__BB4_220;
	mov.u32 	%r10698, %tid.x;
	shl.b32 	%r10699, %r10698, 4;
	and.b32  	%r10700, %r10699, 496;
	mov.u32 	%r10701, s_mem;
	add.s32 	%r10702, %r10701, %r10700;
	atom.shared.xor.b32 	%r10703, [%r10702+47104], %r18095;
	atom.shared.xor.b32 	%r10704, [%r10702+47108], %r18094;
	atom.shared.xor.b32 	%r10705, [%r10702+47112], %r18093;
	atom.shared.xor.b32 	%r10706, [%r10702+47116], %r18092;
$L__BB4_220:
	or.b32  	%r10707, %r18090, %r18091;
	or.b32  	%r10708, %r10707, %r18089;
	or.b32  	%r10709, %r10708, %r18088;
	setp.eq.s32 	%p120, %r10709, 0;
	@%p120 bra 	$L__BB4_222;
	mov.u32 	%r10710, %tid.x;
	shl.b32 	%r10711, %r10710, 4;
	and.b32  	%r10712, %r10711, 496;
	mov.u32 	%r10713, s_mem;
	add.s32 	%r10714, %r10713, %r10712;
	atom.shared.xor.b32 	%r10715, [%r10714+47616], %r18091;
	atom.shared.xor.b32 	%r10716, [%r10714+47620], %r18090;
	atom.shared.xor.b32 	%r10717, [%r10714+47624], %r18089;
	atom.shared.xor.b32 	%r10718, [%r10714+47628], %r18088;
$L__BB4_222:
	or.b32  	%r10719, %r18086, %r18087;
	or.b32  	%r10720, %r10719, %r18085;
	or.b32  	%r10721, %r10720, %r18084;
	setp.eq.s32 	%p121, %r10721, 0;
	@%p121 bra 	$L__BB4_224;
	mov.u32 	%r10722, %tid.x;
	shl.b32 	%r10723, %r10722, 4;
	and.b32  	%r10724, %r10723, 496;
	mov.u32 	%r10725, s_mem;
	add.s32 	%r10726, %r10725, %r10724;
	atom.shared.xor.b32 	%r10727, [%r10726+48128], %r18087;
	atom.shared.xor.b32 	%r10728, [%r10726+48132], %r18086;
	atom.shared.xor.b32 	%r10729, [%r10726+48136], %r18085;
	atom.shared.xor.b32 	%r10730, [%r10726+48140], %r18084;
$L__BB4_224:
	or.b32  	%r10731, %r18082, %r18083;
	or.b32  	%r10732, %r10731, %r18081;
	or.b32  	%r10733, %r10732, %r18080;
	setp.eq.s32 	%p122, %r10733, 0;
	@%p122 bra 	$L__BB4_226;
	mov.u32 	%r10734, %tid.x;
	shl.b32 	%r10735, %r10734, 4;
	and.b32  	%r10736, %r10735, 496;
	mov.u32 	%r10737, s_mem;
	add.s32 	%r10738, %r10737, %r10736;
	atom.shared.xor.b32 	%r10739, [%r10738+48640], %r18083;
	atom.shared.xor.b32 	%r10740, [%r10738+48644], %r18082;
	atom.shared.xor.b32 	%r10741, [%r10738+48648], %r18081;
	atom.shared.xor.b32 	%r10742, [%r10738+48652], %r18080;
$L__BB4_226:
	or.b32  	%r10743, %r18078, %r18079;
	or.b32  	%r10744, %r10743, %r18077;
	or.b32  	%r10745, %r10744, %r18076;
	setp.eq.s32 	%p123, %r10745, 0;
	@%p123 bra 	$L__BB4_228;
	mov.u32 	%r10746, %tid.x;
	shl.b32 	%r10747, %r10746, 4;
	and.b32  	%r10748, %r10747, 496;
	mov.u32 	%r10749, s_mem;
	add.s32 	%r10750, %r10749, %r10748;
	atom.shared.xor.b32 	%r10751, [%r10750+49152], %r18079;
	atom.shared.xor.b32 	%r10752, [%r10750+49156], %r18078;
	atom.shared.xor.b32 	%r10753, [%r10750+49160], %r18077;
	atom.shared.xor.b32 	%r10754, [%r10750+49164], %r18076;
$L__BB4_228:
	or.b32  	%r10755, %r18074, %r18075;
	or.b32  	%r10756, %r10755, %r18073;
	or.b32  	%r10757, %r10756, %r18072;
	setp.eq.s32 	%p124, %r10757, 0;
	@%p124 bra 	$L__BB4_230;
	mov.u32 	%r10758, %tid.x;
	shl.b32 	%r10759, %r10758, 4;
	and.b32  	%r10760, %r10759, 496;
	mov.u32 	%r10761, s_mem;
	add.s32 	%r10762, %r10761, %r10760;
	atom.shared.xor.b32 	%r10763, [%r10762+49664], %r18075;
	atom.shared.xor.b32 	%r10764, [%r10762+49668], %r18074;
	atom.shared.xor.b32 	%r10765, [%r10762+49672], %r18073;
	atom.shared.xor.b32 	%r10766, [%r10762+49676], %r18072;
$L__BB4_230:
	or.b32  	%r10767, %r18070, %r18071;
	or.b32  	%r10768, %r10767, %r18069;
	or.b32  	%r10769, %r10768, %r18068;
	setp.eq.s32 	%p125, %r10769, 0;
	@%p125 bra 	$L__BB4_232;
	mov.u32 	%r10770, %tid.x;
	shl.b32 	%r10771, %r10770, 4;
	and.b32  	%r10772, %r10771, 496;
	mov.u32 	%r10773, s_mem;
	add.s32 	%r10774, %r10773, %r10772;
	atom.shared.xor.b32 	%r10775, [%r10774+50176], %r18071;
	atom.shared.xor.b32 	%r10776, [%r10774+50180], %r18070;
	atom.shared.xor.b32 	%r10777, [%r10774+50184], %r18069;
	atom.shared.xor.b32 	%r10778, [%r10774+50188], %r18068;
$L__BB4_232:
	or.b32  	%r10779, %r18066, %r18067;
	or.b32  	%r10780, %r10779, %r18065;
	or.b32  	%r10781, %r10780, %r18064;
	setp.eq.s32 	%p126, %r10781, 0;
	@%p126 bra 	$L__BB4_234;
	mov.u32 	%r10782, %tid.x;
	shl.b32 	%r10783, %r10782, 4;
	and.b32  	%r10784, %r10783, 496;
	mov.u32 	%r10785, s_mem;
	add.s32 	%r10786, %r10785, %r10784;
	atom.shared.xor.b32 	%r10787, [%r10786+50688], %r18067;
	atom.shared.xor.b32 	%r10788, [%r10786+50692], %r18066;
	atom.shared.xor.b32 	%r10789, [%r10786+50696], %r18065;
	atom.shared.xor.b32 	%r10790, [%r10786+50700], %r18064;
$L__BB4_234:
	or.b32  	%r10791, %r18062, %r18063;
	or.b32  	%r10792, %r10791, %r18061;
	or.b32  	%r10793, %r10792, %r18060;
	setp.eq.s32 	%p127, %r10793, 0;
	@%p127 bra 	$L__BB4_236;
	mov.u32 	%r10794, %tid.x;
	shl.b32 	%r10795, %r10794, 4;
	and.b32  	%r10796, %r10795, 496;
	mov.u32 	%r10797, s_mem;
	add.s32 	%r10798, %r10797, %r10796;
	atom.shared.xor.b32 	%r10799, [%r10798+51200], %r18063;
	atom.shared.xor.b32 	%r10800, [%r10798+51204], %r18062;
	atom.shared.xor.b32 	%r10801, [%r10798+51208], %r18061;
	atom.shared.xor.b32 	%r10802, [%r10798+51212], %r18060;
$L__BB4_236:
	or.b32  	%r10803, %r18058, %r18059;
	or.b32  	%r10804, %r10803, %r18057;
	or.b32  	%r10805, %r10804, %r18056;
	setp.eq.s32 	%p128, %r10805, 0;
	@%p128 bra 	$L__BB4_238;
	mov.u32 	%r10806, %tid.x;
	shl.b32 	%r10807, %r10806, 4;
	and.b32  	%r10808, %r10807, 496;
	mov.u32 	%r10809, s_mem;
	add.s32 	%r10810, %r10809, %r10808;
	atom.shared.xor.b32 	%r10811, [%r10810+51712], %r18059;
	atom.shared.xor.b32 	%r10812, [%r10810+51716], %r18058;
	atom.shared.xor.b32 	%r10813, [%r10810+51720], %r18057;
	atom.shared.xor.b32 	%r10814, [%r10810+51724], %r18056;
$L__BB4_238:
	or.b32  	%r10815, %r18054, %r18055;
	or.b32  	%r10816, %r10815, %r18053;
	or.b32  	%r10817, %r10816, %r18052;
	setp.eq.s32 	%p129, %r10817, 0;
	@%p129 bra 	$L__BB4_240;
	mov.u32 	%r10818, %tid.x;
	shl.b32 	%r10819, %r10818, 4;
	and.b32  	%r10820, %r10819, 496;
	mov.u32 	%r10821, s_mem;
	add.s32 	%r10822, %r10821, %r10820;
	atom.shared.xor.b32 	%r10823, [%r10822+52224], %r18055;
	atom.shared.xor.b32 	%r10824, [%r10822+52228], %r18054;
	atom.shared.xor.b32 	%r10825, [%r10822+52232], %r18053;
	atom.shared.xor.b32 	%r10826, [%r10822+52236], %r18052;
$L__BB4_240:
	or.b32  	%r10827, %r18050, %r18051;
	or.b32  	%r10828, %r10827, %r18049;
	or.b32  	%r10829, %r10828, %r18048;
	setp.eq.s32 	%p130, %r10829, 0;
	@%p130 bra 	$L__BB4_242;
	mov.u32 	%r10830, %tid.x;
	shl.b32 	%r10831, %r10830, 4;
	and.b32  	%r10832, %r10831, 496;
	mov.u32 	%r10833, s_mem;
	add.s32 	%r10834, %r10833, %r10832;
	atom.shared.xor.b32 	%r10835, [%r10834+52736], %r18051;
	atom.shared.xor.b32 	%r10836, [%r10834+52740], %r18050;
	atom.shared.xor.b32 	%r10837, [%r10834+52744], %r18049;
	atom.shared.xor.b32 	%r10838, [%r10834+52748], %r18048;
$L__BB4_242:
	or.b32  	%r10839, %r18046, %r18047;
	or.b32  	%r10840, %r10839, %r18045;
	or.b32  	%r10841, %r10840, %r18044;
	setp.eq.s32 	%p131, %r10841, 0;
	@%p131 bra 	$L__BB4_244;
	mov.u32 	%r10842, %tid.x;
	shl.b32 	%r10843, %r10842, 4;
	and.b32  	%r10844, %r10843, 496;
	mov.u32 	%r10845, s_mem;
	add.s32 	%r10846, %r10845, %r10844;
	atom.shared.xor.b32 	%r10847, [%r10846+53248], %r18047;
	atom.shared.xor.b32 	%r10848, [%r10846+53252], %r18046;
	atom.shared.xor.b32 	%r10849, [%r10846+53256], %r18045;
	atom.shared.xor.b32 	%r10850, [%r10846+53260], %r18044;
$L__BB4_244:
	or.b32  	%r10851, %r18042, %r18043;
	or.b32  	%r10852, %r10851, %r18041;
	or.b32  	%r10853, %r10852, %r18040;
	setp.eq.s32 	%p132, %r10853, 0;
	@%p132 bra 	$L__BB4_246;
	mov.u32 	%r10854, %tid.x;
	shl.b32 	%r10855, %r10854, 4;
	and.b32  	%r10856, %r10855, 496;
	mov.u32 	%r10857, s_mem;
	add.s32 	%r10858, %r10857, %r10856;
	atom.shared.xor.b32 	%r10859, [%r10858+53760], %r18043;
	atom.shared.xor.b32 	%r10860, [%r10858+53764], %r18042;
	atom.shared.xor.b32 	%r10861, [%r10858+53768], %r18041;
	atom.shared.xor.b32 	%r10862, [%r10858+53772], %r18040;
$L__BB4_246:
	or.b32  	%r10863, %r18038, %r18039;
	or.b32  	%r10864, %r10863, %r18037;
	or.b32  	%r10865, %r10864, %r18036;
	setp.eq.s32 	%p133, %r10865, 0;
	@%p133 bra 	$L__BB4_248;
	mov.u32 	%r10866, %tid.x;
	shl.b32 	%r10867, %r10866, 4;
	and.b32  	%r10868, %r10867, 496;
	mov.u32 	%r10869, s_mem;
	add.s32 	%r10870, %r10869, %r10868;
	atom.shared.xor.b32 	%r10871, [%r10870+54272], %r18039;
	atom.shared.xor.b32 	%r10872, [%r10870+54276], %r18038;
	atom.shared.xor.b32 	%r10873, [%r10870+54280], %r18037;
	atom.shared.xor.b32 	%r10874, [%r10870+54284], %r18036;
$L__BB4_248:
	or.b32  	%r10875, %r18034, %r18035;
	or.b32  	%r10876, %r10875, %r18033;
	or.b32  	%r10877, %r10876, %r18032;
	setp.eq.s32 	%p134, %r10877, 0;
	@%p134 bra 	$L__BB4_250;
	mov.u32 	%r10878, %tid.x;
	shl.b32 	%r10879, %r10878, 4;
	and.b32  	%r10880, %r10879, 496;
	mov.u32 	%r10881, s_mem;
	add.s32 	%r10882, %r10881, %r10880;
	atom.shared.xor.b32 	%r10883, [%r10882+54784], %r18035;
	atom.shared.xor.b32 	%r10884, [%r10882+54788], %r18034;
	atom.shared.xor.b32 	%r10885, [%r10882+54792], %r18033;
	atom.shared.xor.b32 	%r10886, [%r10882+54796], %r18032;
$L__BB4_250:
	or.b32  	%r10887, %r18030, %r18031;
	or.b32  	%r10888, %r10887, %r18029;
	or.b32  	%r10889, %r10888, %r18028;
	setp.eq.s32 	%p135, %r10889, 0;
	@%p135 bra 	$L__BB4_252;
	mov.u32 	%r10890, %tid.x;
	shl.b32 	%r10891, %r10890, 4;
	and.b32  	%r10892, %r10891, 496;
	mov.u32 	%r10893, s_mem;
	add.s32 	%r10894, %r10893, %r10892;
	atom.shared.xor.b32 	%r10895, [%r10894+55296], %r18031;
	atom.shared.xor.b32 	%r10896, [%r10894+55300], %r18030;
	atom.shared.xor.b32 	%r10897, [%r10894+55304], %r18029;
	atom.shared.xor.b32 	%r10898, [%r10894+55308], %r18028;
$L__BB4_252:
	or.b32  	%r10899, %r18026, %r18027;
	or.b32  	%r10900, %r10899, %r18025;
	or.b32  	%r10901, %r10900, %r18024;
	setp.eq.s32 	%p136, %r10901, 0;
	@%p136 bra 	$L__BB4_254;
	mov.u32 	%r10902, %tid.x;
	shl.b32 	%r10903, %r10902, 4;
	and.b32  	%r10904, %r10903, 496;
	mov.u32 	%r10905, s_mem;
	add.s32 	%r10906, %r10905, %r10904;
	atom.shared.xor.b32 	%r10907, [%r10906+55808], %r18027;
	atom.shared.xor.b32 	%r10908, [%r10906+55812], %r18026;
	atom.shared.xor.b32 	%r10909, [%r10906+55816], %r18025;
	atom.shared.xor.b32 	%r10910, [%r10906+55820], %r18024;
$L__BB4_254:
	or.b32  	%r10911, %r18022, %r18023;
	or.b32  	%r10912, %r10911, %r18021;
	or.b32  	%r10913, %r10912, %r18020;
	setp.eq.s32 	%p137, %r10913, 0;
	@%p137 bra 	$L__BB4_256;
	mov.u32 	%r10914, %tid.x;
	shl.b32 	%r10915, %r10914, 4;
	and.b32  	%r10916, %r10915, 496;
	mov.u32 	%r10917, s_mem;
	add.s32 	%r10918, %r10917, %r10916;
	atom.shared.xor.b32 	%r10919, [%r10918+56320], %r18023;
	atom.shared.xor.b32 	%r10920, [%r10918+56324], %r18022;
	atom.shared.xor.b32 	%r10921, [%r10918+56328], %r18021;
	atom.shared.xor.b32 	%r10922, [%r10918+56332], %r18020;
$L__BB4_256:
	or.b32  	%r10923, %r18018, %r18019;
	or.b32  	%r10924, %r10923, %r18017;
	or.b32  	%r10925, %r10924, %r18016;
	setp.eq.s32 	%p138, %r10925, 0;
	@%p138 bra 	$L__BB4_258;
	mov.u32 	%r10926, %tid.x;
	shl.b32 	%r10927, %r10926, 4;
	and.b32  	%r10928, %r10927, 496;
	mov.u32 	%r10929, s_mem;
	add.s32 	%r10930, %r10929, %r10928;
	atom.shared.xor.b32 	%r10931, [%r10930+56832], %r18019;
	atom.shared.xor.b32 	%r10932, [%r10930+56836], %r18018;
	atom.shared.xor.b32 	%r10933, [%r10930+56840], %r18017;
	atom.shared.xor.b32 	%r10934, [%r10930+56844], %r18016;
$L__BB4_258:
	or.b32  	%r10935, %r18014, %r18015;
	or.b32  	%r10936, %r10935, %r18013;
	or.b32  	%r10937, %r10936, %r18012;
	setp.eq.s32 	%p139, %r10937, 0;
	@%p139 bra 	$L__BB4_260;
	mov.u32 	%r10938, %tid.x;
	shl.b32 	%r10939, %r10938, 4;
	and.b32  	%r10940, %r10939, 496;
	mov.u32 	%r10941, s_mem;
	add.s32 	%r10942, %r10941, %r10940;
	atom.shared.xor.b32 	%r10943, [%r10942+57344], %r18015;
	atom.shared.xor.b32 	%r10944, [%r10942+57348], %r18014;
	atom.shared.xor.b32 	%r10945, [%r10942+57352], %r18013;
	atom.shared.xor.b32 	%r10946, [%r10942+57356], %r18012;
$L__BB4_260:
	or.b32  	%r10947, %r18010, %r18011;
	or.b32  	%r10948, %r10947, %r18009;
	or.b32  	%r10949, %r10948, %r18008;
	setp.eq.s32 	%p140, %r10949, 0;
	@%p140 bra 	$L__BB4_262;
	mov.u32 	%r10950, %tid.x;
	shl.b32 	%r10951, %r10950, 4;
	and.b32  	%r10952, %r10951, 496;
	mov.u32 	%r10953, s_mem;
	add.s32 	%r10954, %r10953, %r10952;
	atom.shared.xor.b32 	%r10955, [%r10954+57856], %r18011;
	atom.shared.xor.b32 	%r10956, [%r10954+57860], %r18010;
	atom.shared.xor.b32 	%r10957, [%r10954+57864], %r18009;
	atom.shared.xor.b32 	%r10958, [%r10954+57868], %r18008;
$L__BB4_262:
	or.b32  	%r10959, %r18006, %r18007;
	or.b32  	%r10960, %r10959, %r18005;
	or.b32  	%r10961, %r10960, %r18004;
	setp.eq.s32 	%p141, %r10961, 0;
	@%p141 bra 	$L__BB4_264;
	mov.u32 	%r10962, %tid.x;
	shl.b32 	%r10963, %r10962, 4;
	and.b32  	%r10964, %r10963, 496;
	mov.u32 	%r10965, s_mem;
	add.s32 	%r10966, %r10965, %r10964;
	atom.shared.xor.b32 	%r10967, [%r10966+58368], %r18007;
	atom.shared.xor.b32 	%r10968, [%r10966+58372], %r18006;
	atom.shared.xor.b32 	%r10969, [%r10966+58376], %r18005;
	atom.shared.xor.b32 	%r10970, [%r10966+58380], %r18004;
$L__BB4_264:
	or.b32  	%r10971, %r18002, %r18003;
	or.b32  	%r10972, %r10971, %r18001;
	or.b32  	%r10973, %r10972, %r18000;
	setp.eq.s32 	%p142, %r10973, 0;
	@%p142 bra 	$L__BB4_266;
	mov.u32 	%r10974, %tid.x;
	shl.b32 	%r10975, %r10974, 4;
	and.b32  	%r10976, %r10975, 496;
	mov.u32 	%r10977, s_mem;
	add.s32 	%r10978, %r10977, %r10976;
	atom.shared.xor.b32 	%r10979, [%r10978+58880], %r18003;
	atom.shared.xor.b32 	%r10980, [%r10978+58884], %r18002;
	atom.shared.xor.b32 	%r10981, [%r10978+58888], %r18001;
	atom.shared.xor.b32 	%r10982, [%r10978+58892], %r18000;
$L__BB4_266:
	or.b32  	%r10983, %r17998, %r17999;
	or.b32  	%r10984, %r10983, %r17997;
	or.b32  	%r10985, %r10984, %r17996;
	setp.eq.s32 	%p143, %r10985, 0;
	@%p143 bra 	$L__BB4_268;
	mov.u32 	%r10986, %tid.x;
	shl.b32 	%r10987, %r10986, 4;
	and.b32  	%r10988, %r10987, 496;
	mov.u32 	%r10989, s_mem;
	add.s32 	%r10990, %r10989, %r10988;
	atom.shared.xor.b32 	%r10991, [%r10990+59392], %r17999;
	atom.shared.xor.b32 	%r10992, [%r10990+59396], %r17998;
	atom.shared.xor.b32 	%r10993, [%r10990+59400], %r17997;
	atom.shared.xor.b32 	%r10994, [%r10990+59404], %r17996;
$L__BB4_268:
	or.b32  	%r10995, %r17994, %r17995;
	or.b32  	%r10996, %r10995, %r17993;
	or.b32  	%r10997, %r10996, %r17992;
	setp.eq.s32 	%p144, %r10997, 0;
	@%p144 bra 	$L__BB4_270;
	mov.u32 	%r10998, %tid.x;
	shl.b32 	%r10999, %r10998, 4;
	and.b32  	%r11000, %r10999, 496;
	mov.u32 	%r11001, s_mem;
	add.s32 	%r11002, %r11001, %r11000;
	atom.shared.xor.b32 	%r11003, [%r11002+59904], %r17995;
	atom.shared.xor.b32 	%r11004, [%r11002+59908], %r17994;
	atom.shared.xor.b32 	%r11005, [%r11002+59912], %r17993;
	atom.shared.xor.b32 	%r11006, [%r11002+59916], %r17992;
$L__BB4_270:
	or.b32  	%r11007, %r17990, %r17991;
	or.b32  	%r11008, %r11007, %r17989;
	or.b32  	%r11009, %r11008, %r17988;
	setp.eq.s32 	%p145, %r11009, 0;
	@%p145 bra 	$L__BB4_272;
	mov.u32 	%r11010, %tid.x;
	shl.b32 	%r11011, %r11010, 4;
	and.b32  	%r11012, %r11011, 496;
	mov.u32 	%r11013, s_mem;
	add.s32 	%r11014, %r11013, %r11012;
	atom.shared.xor.b32 	%r11015, [%r11014+60416], %r17991;
	atom.shared.xor.b32 	%r11016, [%r11014+60420], %r17990;
	atom.shared.xor.b32 	%r11017, [%r11014+60424], %r17989;
	atom.shared.xor.b32 	%r11018, [%r11014+60428], %r17988;
$L__BB4_272:
	or.b32  	%r11019, %r17986, %r17987;
	or.b32  	%r11020, %r11019, %r17985;
	or.b32  	%r11021, %r11020, %r17984;
	setp.eq.s32 	%p146, %r11021, 0;
	@%p146 bra 	$L__BB4_274;
	mov.u32 	%r11022, %tid.x;
	shl.b32 	%r11023, %r11022, 4;
	and.b32  	%r11024, %r11023, 496;
	mov.u32 	%r11025, s_mem;
	add.s32 	%r11026, %r11025, %r11024;
	atom.shared.xor.b32 	%r11027, [%r11026+60928], %r17987;
	atom.shared.xor.b32 	%r11028, [%r11026+60932], %r17986;
	atom.shared.xor.b32 	%r11029, [%r11026+60936], %r17985;
	atom.shared.xor.b32 	%r11030, [%r11026+60940], %r17984;
$L__BB4_274:
	or.b32  	%r11031, %r17982, %r17983;
	or.b32  	%r11032, %r11031, %r17981;
	or.b32  	%r11033, %r11032, %r17980;
	setp.eq.s32 	%p147, %r11033, 0;
	@%p147 bra 	$L__BB4_276;
	mov.u32 	%r11034, %tid.x;
	shl.b32 	%r11035, %r11034, 4;
	and.b32  	%r11036, %r11035, 496;
	mov.u32 	%r11037, s_mem;
	add.s32 	%r11038, %r11037, %r11036;
	atom.shared.xor.b32 	%r11039, [%r11038+61440], %r17983;
	atom.shared.xor.b32 	%r11040, [%r11038+61444], %r17982;
	atom.shared.xor.b32 	%r11041, [%r11038+61448], %r17981;
	atom.shared.xor.b32 	%r11042, [%r11038+61452], %r17980;
$L__BB4_276:
	or.b32  	%r11043, %r17978, %r17979;
	or.b32  	%r11044, %r11043, %r17977;
	or.b32  	%r11045, %r11044, %r17976;
	setp.eq.s32 	%p148, %r11045, 0;
	@%p148 bra 	$L__BB4_278;
	mov.u32 	%r11046, %tid.x;
	shl.b32 	%r11047, %r11046, 4;
	and.b32  	%r11048, %r11047, 496;
	mov.u32 	%r11049, s_mem;
	add.s32 	%r11050, %r11049, %r11048;
	atom.shared.xor.b32 	%r11051, [%r11050+61952], %r17979;
	atom.shared.xor.b32 	%r11052, [%r11050+61956], %r17978;
	atom.shared.xor.b32 	%r11053, [%r11050+61960], %r17977;
	atom.shared.xor.b32 	%r11054, [%r11050+61964], %r17976;
$L__BB4_278:
	or.b32  	%r11055, %r17974, %r17975;
	or.b32  	%r11056, %r11055, %r17973;
	or.b32  	%r11057, %r11056, %r17972;
	setp.eq.s32 	%p149, %r11057, 0;
	@%p149 bra 	$L__BB4_280;
	mov.u32 	%r11058, %tid.x;
	shl.b32 	%r11059, %r11058, 4;
	and.b32  	%r11060, %r11059, 496;
	mov.u32 	%r11061, s_mem;
	add.s32 	%r11062, %r11061, %r11060;
	atom.shared.xor.b32 	%r11063, [%r11062+62464], %r17975;
	atom.shared.xor.b32 	%r11064, [%r11062+62468], %r17974;
	atom.shared.xor.b32 	%r11065, [%r11062+62472], %r17973;
	atom.shared.xor.b32 	%r11066, [%r11062+62476], %r17972;
$L__BB4_280:
	or.b32  	%r11067, %r17970, %r17971;
	or.b32  	%r11068, %r11067, %r17969;
	or.b32  	%r11069, %r11068, %r17968;
	setp.eq.s32 	%p150, %r11069, 0;
	@%p150 bra 	$L__BB4_282;
	mov.u32 	%r11070, %tid.x;
	shl.b32 	%r11071, %r11070, 4;
	and.b32  	%r11072, %r11071, 496;
	mov.u32 	%r11073, s_mem;
	add.s32 	%r11074, %r11073, %r11072;
	atom.shared.xor.b32 	%r11075, [%r11074+62976], %r17971;
	atom.shared.xor.b32 	%r11076, [%r11074+62980], %r17970;
	atom.shared.xor.b32 	%r11077, [%r11074+62984], %r17969;
	atom.shared.xor.b32 	%r11078, [%r11074+62988], %r17968;
$L__BB4_282:
	or.b32  	%r11079, %r17966, %r17967;
	or.b32  	%r11080, %r11079, %r17965;
	or.b32  	%r11081, %r11080, %r17964;
	setp.eq.s32 	%p151, %r11081, 0;
	@%p151 bra 	$L__BB4_284;
	mov.u32 	%r11082, %tid.x;
	shl.b32 	%r11083, %r11082, 4;
	and.b32  	%r11084, %r11083, 496;
	mov.u32 	%r11085, s_mem;
	add.s32 	%r11086, %r11085, %r11084;
	atom.shared.xor.b32 	%r11087, [%r11086+63488], %r17967;
	atom.shared.xor.b32 	%r11088, [%r11086+63492], %r17966;
	atom.shared.xor.b32 	%r11089, [%r11086+63496], %r17965;
	atom.shared.xor.b32 	%r11090, [%r11086+63500], %r17964;
$L__BB4_284:
	or.b32  	%r11091, %r17962, %r17963;
	or.b32  	%r11092, %r11091, %r17961;
	or.b32  	%r11093, %r11092, %r17960;
	setp.eq.s32 	%p152, %r11093, 0;
	@%p152 bra 	$L__BB4_286;
	mov.u32 	%r11094, %tid.x;
	shl.b32 	%r11095, %r11094, 4;
	and.b32  	%r11096, %r11095, 496;
	mov.u32 	%r11097, s_mem;
	add.s32 	%r11098, %r11097, %r11096;
	atom.shared.xor.b32 	%r11099, [%r11098+64000], %r17963;
	atom.shared.xor.b32 	%r11100, [%r11098+64004], %r17962;
	atom.shared.xor.b32 	%r11101, [%r11098+64008], %r17961;
	atom.shared.xor.b32 	%r11102, [%r11098+64012], %r17960;
$L__BB4_286:
	or.b32  	%r11103, %r17958, %r17959;
	or.b32  	%r11104, %r11103, %r17957;
	or.b32  	%r11105, %r11104, %r17956;
	setp.eq.s32 	%p153, %r11105, 0;
	@%p153 bra 	$L__BB4_288;
	mov.u32 	%r11106, %tid.x;
	shl.b32 	%r11107, %r11106, 4;
	and.b32  	%r11108, %r11107, 496;
	mov.u32 	%r11109, s_mem;
	add.s32 	%r11110, %r11109, %r11108;
	atom.shared.xor.b32 	%r11111, [%r11110+64512], %r17959;
	atom.shared.xor.b32 	%r11112, [%r11110+64516], %r17958;
	atom.shared.xor.b32 	%r11113, [%r11110+64520], %r17957;
	atom.shared.xor.b32 	%r11114, [%r11110+64524], %r17956;
$L__BB4_288:
	or.b32  	%r11115, %r17954, %r17955;
	or.b32  	%r11116, %r11115, %r17953;
	or.b32  	%r11117, %r11116, %r17952;
	setp.eq.s32 	%p154, %r11117, 0;
	@%p154 bra 	$L__BB4_290;
	mov.u32 	%r11118, %tid.x;
	shl.b32 	%r11119, %r11118, 4;
	and.b32  	%r11120, %r11119, 496;
	mov.u32 	%r11121, s_mem;
	add.s32 	%r11122, %r11121, %r11120;
	atom.shared.xor.b32 	%r11123, [%r11122+65024], %r17955;
	atom.shared.xor.b32 	%r11124, [%r11122+65028], %r17954;
	atom.shared.xor.b32 	%r11125, [%r11122+65032], %r17953;
	atom.shared.xor.b32 	%r11126, [%r11122+65036], %r17952;
$L__BB4_290:
	or.b32  	%r11127, %r17950, %r17951;
	or.b32  	%r11128, %r11127, %r17949;
	or.b32  	%r11129, %r11128, %r17948;
	setp.eq.s32 	%p155, %r11129, 0;
	@%p155 bra 	$L__BB4_292;
	mov.u32 	%r11130, %tid.x;
	shl.b32 	%r11131, %r11130, 4;
	and.b32  	%r11132, %r11131, 496;
	mov.u32 	%r11133, s_mem;
	add.s32 	%r11134, %r11133, %r11132;
	atom.shared.xor.b32 	%r11135, [%r11134+65536], %r17951;
	atom.shared.xor.b32 	%r11136, [%r11134+65540], %r17950;
	atom.shared.xor.b32 	%r11137, [%r11134+65544], %r17949;
	atom.shared.xor.b32 	%r11138, [%r11134+65548], %r17948;
$L__BB4_292:
	or.b32  	%r11139, %r17946, %r17947;
	or.b32  	%r11140, %r11139, %r17945;
	or.b32  	%r11141, %r11140, %r17944;
	setp.eq.s32 	%p156, %r11141, 0;
	@%p156 bra 	$L__BB4_294;
	mov.u32 	%r11142, %tid.x;
	shl.b32 	%r11143, %r11142, 4;
	and.b32  	%r11144, %r11143, 496;
	mov.u32 	%r11145, s_mem;
	add.s32 	%r11146, %r11145, %r11144;
	atom.shared.xor.b32 	%r11147, [%r11146+66048], %r17947;
	atom.shared.xor.b32 	%r11148, [%r11146+66052], %r17946;
	atom.shared.xor.b32 	%r11149, [%r11146+66056], %r17945;
	atom.shared.xor.b32 	%r11150, [%r11146+66060], %r17944;
$L__BB4_294:
	or.b32  	%r11151, %r17942, %r17943;
	or.b32  	%r11152, %r11151, %r17941;
	or.b32  	%r11153, %r11152, %r17940;
	setp.eq.s32 	%p157, %r11153, 0;
	@%p157 bra 	$L__BB4_296;
	mov.u32 	%r11154, %tid.x;
	shl.b32 	%r11155, %r11154, 4;
	and.b32  	%r11156, %r11155, 496;
	mov.u32 	%r11157, s_mem;
	add.s32 	%r11158, %r11157, %r11156;
	atom.shared.xor.b32 	%r11159, [%r11158+66560], %r17943;
	atom.shared.xor.b32 	%r11160, [%r11158+66564], %r17942;
	atom.shared.xor.b32 	%r11161, [%r11158+66568], %r17941;
	atom.shared.xor.b32 	%r11162, [%r11158+66572], %r17940;
$L__BB4_296:
	or.b32  	%r11163, %r17938, %r17939;
	or.b32  	%r11164, %r11163, %r17937;
	or.b32  	%r11165, %r11164, %r17936;
	setp.eq.s32 	%p158, %r11165, 0;
	@%p158 bra 	$L__BB4_298;
	mov.u32 	%r11166, %tid.x;
	shl.b32 	%r11167, %r11166, 4;
	and.b32  	%r11168, %r11167, 496;
	mov.u32 	%r11169, s_mem;
	add.s32 	%r11170, %r11169, %r11168;
	atom.shared.xor.b32 	%r11171, [%r11170+67072], %r17939;
	atom.shared.xor.b32 	%r11172, [%r11170+67076], %r17938;
	atom.shared.xor.b32 	%r11173, [%r11170+67080], %r17937;
	atom.shared.xor.b32 	%r11174, [%r11170+67084], %r17936;
$L__BB4_298:
	or.b32  	%r11175, %r17934, %r17935;
	or.b32  	%r11176, %r11175, %r17933;
	or.b32  	%r11177, %r11176, %r17932;
	setp.eq.s32 	%p159, %r11177, 0;
	@%p159 bra 	$L__BB4_300;
	mov.u32 	%r11178, %tid.x;
	shl.b32 	%r11179, %r11178, 4;
	and.b32  	%r11180, %r11179, 496;
	mov.u32 	%r11181, s_mem;
	add.s32 	%r11182, %r11181, %r11180;
	atom.shared.xor.b32 	%r11183, [%r11182+67584], %r17935;
	atom.shared.xor.b32 	%r11184, [%r11182+67588], %r17934;
	atom.shared.xor.b32 	%r11185, [%r11182+67592], %r17933;
	atom.shared.xor.b32 	%r11186, [%r11182+67596], %r17932;
$L__BB4_300:
	or.b32  	%r11187, %r17930, %r17931;
	or.b32  	%r11188, %r11187, %r17929;
	or.b32  	%r11189, %r11188, %r17928;
	setp.eq.s32 	%p160, %r11189, 0;
	@%p160 bra 	$L__BB4_302;
	mov.u32 	%r11190, %tid.x;
	shl.b32 	%r11191, %r11190, 4;
	and.b32  	%r11192, %r11191, 496;
	mov.u32 	%r11193, s_mem;
	add.s32 	%r11194, %r11193, %r11192;
	atom.shared.xor.b32 	%r11195, [%r11194+68096], %r17931;
	atom.shared.xor.b32 	%r11196, [%r11194+68100], %r17930;
	atom.shared.xor.b32 	%r11197, [%r11194+68104], %r17929;
	atom.shared.xor.b32 	%r11198, [%r11194+68108], %r17928;
$L__BB4_302:
	or.b32  	%r11199, %r17926, %r17927;
	or.b32  	%r11200, %r11199, %r17925;
	or.b32  	%r11201, %r11200, %r17924;
	setp.eq.s32 	%p161, %r11201, 0;
	@%p161 bra 	$L__BB4_304;
	mov.u32 	%r11202, %tid.x;
	shl.b32 	%r11203, %r11202, 4;
	and.b32  	%r11204, %r11203, 496;
	mov.u32 	%r11205, s_mem;
	add.s32 	%r11206, %r11205, %r11204;
	atom.shared.xor.b32 	%r11207, [%r11206+68608], %r17927;
	atom.shared.xor.b32 	%r11208, [%r11206+68612], %r17926;
	atom.shared.xor.b32 	%r11209, [%r11206+68616], %r17925;
	atom.shared.xor.b32 	%r11210, [%r11206+68620], %r17924;
$L__BB4_304:
	or.b32  	%r11211, %r17922, %r17923;
	or.b32  	%r11212, %r11211, %r17921;
	or.b32  	%r11213, %r11212, %r17920;
	setp.eq.s32 	%p162, %r11213, 0;
	@%p162 bra 	$L__BB4_306;
	mov.u32 	%r11214, %tid.x;
	shl.b32 	%r11215, %r11214, 4;
	and.b32  	%r11216, %r11215, 496;
	mov.u32 	%r11217, s_mem;
	add.s32 	%r11218, %r11217, %r11216;
	atom.shared.xor.b32 	%r11219, [%r11218+69120], %r17923;
	atom.shared.xor.b32 	%r11220, [%r11218+69124], %r17922;
	atom.shared.xor.b32 	%r11221, [%r11218+69128], %r17921;
	atom.shared.xor.b32 	%r11222, [%r11218+69132], %r17920;
$L__BB4_306:
	or.b32  	%r11223, %r17918, %r17919;
	or.b32  	%r11224, %r11223, %r17917;
	or.b32  	%r11225, %r11224, %r17916;
	setp.eq.s32 	%p163, %r11225, 0;
	@%p163 bra 	$L__BB4_308;
	mov.u32 	%r11226, %tid.x;
	shl.b32 	%r11227, %r11226, 4;
	and.b32  	%r11228, %r11227, 496;
	mov.u32 	%r11229, s_mem;
	add.s32 	%r11230, %r11229, %r11228;
	atom.shared.xor.b32 	%r11231, [%r11230+69632], %r17919;
	atom.shared.xor.b32 	%r11232, [%r11230+69636], %r17918;
	atom.shared.xor.b32 	%r11233, [%r11230+69640], %r17917;
	atom.shared.xor.b32 	%r11234, [%r11230+69644], %r17916;
$L__BB4_308:
	or.b32  	%r11235, %r17914, %r17915;
	or.b32  	%r11236, %r11235, %r17913;
	or.b32  	%r11237, %r11236, %r17912;
	setp.eq.s32 	%p164, %r11237, 0;
	@%p164 bra 	$L__BB4_310;
	mov.u32 	%r11238, %tid.x;
	shl.b32 	%r11239, %r11238, 4;
	and.b32  	%r11240, %r11239, 496;
	mov.u32 	%r11241, s_mem;
	add.s32 	%r11242, %r11241, %r11240;
	atom.shared.xor.b32 	%r11243, [%r11242+70144], %r17915;
	atom.shared.xor.b32 	%r11244, [%r11242+70148], %r17914;
	atom.shared.xor.b32 	%r11245, [%r11242+70152], %r17913;
	atom.shared.xor.b32 	%r11246, [%r11242+70156], %r17912;
$L__BB4_310:
	or.b32  	%r11247, %r17910, %r17911;
	or.b32  	%r11248, %r11247, %r17909;
	or.b32  	%r11249, %r11248, %r17908;
	setp.eq.s32 	%p165, %r11249, 0;
	@%p165 bra 	$L__BB4_312;
	mov.u32 	%r11250, %tid.x;
	shl.b32 	%r11251, %r11250, 4;
	and.b32  	%r11252, %r11251, 496;
	mov.u32 	%r11253, s_mem;
	add.s32 	%r11254, %r11253, %r11252;
	atom.shared.xor.b32 	%r11255, [%r11254+70656], %r17911;
	atom.shared.xor.b32 	%r11256, [%r11254+70660], %r17910;
	atom.shared.xor.b32 	%r11257, [%r11254+70664], %r17909;
	atom.shared.xor.b32 	%r11258, [%r11254+70668], %r17908;
$L__BB4_312:
	or.b32  	%r11259, %r17906, %r17907;
	or.b32  	%r11260, %r11259, %r17905;
	or.b32  	%r11261, %r11260, %r17904;
	setp.eq.s32 	%p166, %r11261, 0;
	@%p166 bra 	$L__BB4_314;
	mov.u32 	%r11262, %tid.x;
	shl.b32 	%r11263, %r11262, 4;
	and.b32  	%r11264, %r11263, 496;
	mov.u32 	%r11265, s_mem;
	add.s32 	%r11266, %r11265, %r11264;
	atom.shared.xor.b32 	%r11267, [%r11266+71168], %r17907;
	atom.shared.xor.b32 	%r11268, [%r11266+71172], %r17906;
	atom.shared.xor.b32 	%r11269, [%r11266+71176], %r17905;
	atom.shared.xor.b32 	%r11270, [%r11266+71180], %r17904;
$L__BB4_314:
	or.b32  	%r11271, %r17902, %r17903;
	or.b32  	%r11272, %r11271, %r17901;
	or.b32  	%r11273, %r11272, %r17900;
	setp.eq.s32 	%p167, %r11273, 0;
	@%p167 bra 	$L__BB4_316;
	mov.u32 	%r11274, %tid.x;
	shl.b32 	%r11275, %r11274, 4;
	and.b32  	%r11276, %r11275, 496;
	mov.u32 	%r11277, s_mem;
	add.s32 	%r11278, %r11277, %r11276;
	atom.shared.xor.b32 	%r11279, [%r11278+71680], %r17903;
	atom.shared.xor.b32 	%r11280, [%r11278+71684], %r17902;
	atom.shared.xor.b32 	%r11281, [%r11278+71688], %r17901;
	atom.shared.xor.b32 	%r11282, [%r11278+71692], %r17900;
$L__BB4_316:
	or.b32  	%r11283, %r17898, %r17899;
	or.b32  	%r11284, %r11283, %r17897;
	or.b32  	%r11285, %r11284, %r17896;
	setp.eq.s32 	%p168, %r11285, 0;
	@%p168 bra 	$L__BB4_318;
	mov.u32 	%r11286, %tid.x;
	shl.b32 	%r11287, %r11286, 4;
	and.b32  	%r11288, %r11287, 496;
	mov.u32 	%r11289, s_mem;
	add.s32 	%r11290, %r11289, %r11288;
	atom.shared.xor.b32 	%r11291, [%r11290+72192], %r17899;
	atom.shared.xor.b32 	%r11292, [%r11290+72196], %r17898;
	atom.shared.xor.b32 	%r11293, [%r11290+72200], %r17897;
	atom.shared.xor.b32 	%r11294, [%r11290+72204], %r17896;
$L__BB4_318:
	or.b32  	%r11295, %r17894, %r17895;
	or.b32  	%r11296, %r11295, %r17893;
	or.b32  	%r11297, %r11296, %r17892;
	setp.eq.s32 	%p169, %r11297, 0;
	@%p169 bra 	$L__BB4_320;
	mov.u32 	%r11298, %tid.x;
	shl.b32 	%r11299, %r11298, 4;
	and.b32  	%r11300, %r11299, 496;
	mov.u32 	%r11301, s_mem;
	add.s32 	%r11302, %r11301, %r11300;
	atom.shared.xor.b32 	%r11303, [%r11302+72704], %r17895;
	atom.shared.xor.b32 	%r11304, [%r11302+72708], %r17894;
	atom.shared.xor.b32 	%r11305, [%r11302+72712], %r17893;
	atom.shared.xor.b32 	%r11306, [%r11302+72716], %r17892;
$L__BB4_320:
	or.b32  	%r11307, %r17890, %r17891;
	or.b32  	%r11308, %r11307, %r17889;
	or.b32  	%r11309, %r11308, %r17888;
	setp.eq.s32 	%p170, %r11309, 0;
	@%p170 bra 	$L__BB4_322;
	mov.u32 	%r11310, %tid.x;
	shl.b32 	%r11311, %r11310, 4;
	and.b32  	%r11312, %r11311, 496;
	mov.u32 	%r11313, s_mem;
	add.s32 	%r11314, %r11313, %r11312;
	atom.shared.xor.b32 	%r11315, [%r11314+73216], %r17891;
	atom.shared.xor.b32 	%r11316, [%r11314+73220], %r17890;
	atom.shared.xor.b32 	%r11317, [%r11314+73224], %r17889;
	atom.shared.xor.b32 	%r11318, [%r11314+73228], %r17888;
$L__BB4_322:
	or.b32  	%r11319, %r17886, %r17887;
	or.b32  	%r11320, %r11319, %r17885;
	or.b32  	%r11321, %r11320, %r17884;
	setp.eq.s32 	%p171, %r11321, 0;
	@%p171 bra 	$L__BB4_324;
	mov.u32 	%r11322, %tid.x;
	shl.b32 	%r11323, %r11322, 4;
	and.b32  	%r11324, %r11323, 496;
	mov.u32 	%r11325, s_mem;
	add.s32 	%r11326, %r11325, %r11324;
	atom.shared.xor.b32 	%r11327, [%r11326+73728], %r17887;
	atom.shared.xor.b32 	%r11328, [%r11326+73732], %r17886;
	atom.shared.xor.b32 	%r11329, [%r11326+73736], %r17885;
	atom.shared.xor.b32 	%r11330, [%r11326+73740], %r17884;
$L__BB4_324:
	or.b32  	%r11331, %r17882, %r17883;
	or.b32  	%r11332, %r11331, %r17881;
	or.b32  	%r11333, %r11332, %r17880;
	setp.eq.s32 	%p172, %r11333, 0;
	@%p172 bra 	$L__BB4_326;
	mov.u32 	%r11334, %tid.x;
	shl.b32 	%r11335, %r11334, 4;
	and.b32  	%r11336, %r11335, 496;
	mov.u32 	%r11337, s_mem;
	add.s32 	%r11338, %r11337, %r11336;
	atom.shared.xor.b32 	%r11339, [%r11338+74240], %r17883;
	atom.shared.xor.b32 	%r11340, [%r11338+74244], %r17882;
	atom.shared.xor.b32 	%r11341, [%r11338+74248], %r17881;
	atom.shared.xor.b32 	%r11342, [%r11338+74252], %r17880;
$L__BB4_326:
	or.b32  	%r11343, %r17878, %r17879;
	or.b32  	%r11344, %r11343, %r17877;
	or.b32  	%r11345, %r11344, %r17876;
	setp.eq.s32 	%p173, %r11345, 0;
	@%p173 bra 	$L__BB4_328;
	mov.u32 	%r11346, %tid.x;
	shl.b32 	%r11347, %r11346, 4;
	and.b32  	%r11348, %r11347, 496;
	mov.u32 	%r11349, s_mem;
	add.s32 	%r11350, %r11349, %r11348;
	atom.shared.xor.b32 	%r11351, [%r11350+74752], %r17879;
	atom.shared.xor.b32 	%r11352, [%r11350+74756], %r17878;
	atom.shared.xor.b32 	%r11353, [%r11350+74760], %r17877;
	atom.shared.xor.b32 	%r11354, [%r11350+74764], %r17876;
$L__BB4_328:
	or.b32  	%r11355, %r17874, %r17875;
	or.b32  	%r11356, %r11355, %r17873;
	or.b32  	%r11357, %r11356, %r17872;
	setp.eq.s32 	%p174, %r11357, 0;
	@%p174 bra 	$L__BB4_330;
	mov.u32 	%r11358, %tid.x;
	shl.b32 	%r11359, %r11358, 4;
	and.b32  	%r11360, %r11359, 496;
	mov.u32 	%r11361, s_mem;
	add.s32 	%r11362, %r11361, %r11360;
	atom.shared.xor.b32 	%r11363, [%r11362+75264], %r17875;
	atom.shared.xor.b32 	%r11364, [%r11362+75268], %r17874;
	atom.shared.xor.b32 	%r11365, [%r11362+75272], %r17873;
	atom.shared.xor.b32 	%r11366, [%r11362+75276], %r17872;
$L__BB4_330:
	or.b32  	%r11367, %r17870, %r17871;
	or.b32  	%r11368, %r11367, %r17869;
	or.b32  	%r11369, %r11368, %r17868;
	setp.eq.s32 	%p175, %r11369, 0;
	@%p175 bra 	$L__BB4_332;
	mov.u32 	%r11370, %tid.x;
	shl.b32 	%r11371, %r11370, 4;
	and.b32  	%r11372, %r11371, 496;
	mov.u32 	%r11373, s_mem;
	add.s32 	%r11374, %r11373, %r11372;
	atom.shared.xor.b32 	%r11375, [%r11374+75776], %r17871;
	atom.shared.xor.b32 	%r11376, [%r11374+75780], %r17870;
	atom.shared.xor.b32 	%r11377, [%r11374+75784], %r17869;
	atom.shared.xor.b32 	%r11378, [%r11374+75788], %r17868;
$L__BB4_332:
	or.b32  	%r11379, %r17866, %r17867;
	or.b32  	%r11380, %r11379, %r17865;
	or.b32  	%r11381, %r11380, %r17864;
	setp.eq.s32 	%p176, %r11381, 0;
	@%p176 bra 	$L__BB4_334;
	mov.u32 	%r11382, %tid.x;
	shl.b32 	%r11383, %r11382, 4;
	and.b32  	%r11384, %r11383, 496;
	mov.u32 	%r11385, s_mem;
	add.s32 	%r11386, %r11385, %r11384;
	atom.shared.xor.b32 	%r11387, [%r11386+76288], %r17867;
	atom.shared.xor.b32 	%r11388, [%r11386+76292], %r17866;
	atom.shared.xor.b32 	%r11389, [%r11386+76296], %r17865;
	atom.shared.xor.b32 	%r11390, [%r11386+76300], %r17864;
$L__BB4_334:
	or.b32  	%r11391, %r17862, %r17863;
	or.b32  	%r11392, %r11391, %r17861;
	or.b32  	%r11393, %r11392, %r17860;
	setp.eq.s32 	%p177, %r11393, 0;
	@%p177 bra 	$L__BB4_336;
	mov.u32 	%r11394, %tid.x;
	shl.b32 	%r11395, %r11394, 4;
	and.b32  	%r11396, %r11395, 496;
	mov.u32 	%r11397, s_mem;
	add.s32 	%r11398, %r11397, %r11396;
	atom.shared.xor.b32 	%r11399, [%r11398+76800], %r17863;
	atom.shared.xor.b32 	%r11400, [%r11398+76804], %r17862;
	atom.shared.xor.b32 	%r11401, [%r11398+76808], %r17861;
	atom.shared.xor.b32 	%r11402, [%r11398+76812], %r17860;
$L__BB4_336:
	or.b32  	%r11403, %r17858, %r17859;
	or.b32  	%r11404, %r11403, %r17857;
	or.b32  	%r11405, %r11404, %r17856;
	setp.eq.s32 	%p178, %r11405, 0;
	@%p178 bra 	$L__BB4_338;
	mov.u32 	%r11406, %tid.x;
	shl.b32 	%r11407, %r11406, 4;
	and.b32  	%r11408, %r11407, 496;
	mov.u32 	%r11409, s_mem;
	add.s32 	%r11410, %r11409, %r11408;
	atom.shared.xor.b32 	%r11411, [%r11410+77312], %r17859;
	atom.shared.xor.b32 	%r11412, [%r11410+77316], %r17858;
	atom.shared.xor.b32 	%r11413, [%r11410+77320], %r17857;
	atom.shared.xor.b32 	%r11414, [%r11410+77324], %r17856;
$L__BB4_338:
	or.b32  	%r11415, %r17854, %r17855;
	or.b32  	%r11416, %r11415, %r17853;
	or.b32  	%r11417, %r11416, %r17852;
	setp.eq.s32 	%p179, %r11417, 0;
	@%p179 bra 	$L__BB4_340;
	mov.u32 	%r11418, %tid.x;
	shl.b32 	%r11419, %r11418, 4;
	and.b32  	%r11420, %r11419, 496;
	mov.u32 	%r11421, s_mem;
	add.s32 	%r11422, %r11421, %r11420;
	atom.shared.xor.b32 	%r11423, [%r11422+77824], %r17855;
	atom.shared.xor.b32 	%r11424, [%r11422+77828], %r17854;
	atom.shared.xor.b32 	%r11425, [%r11422+77832], %r17853;
	atom.shared.xor.b32 	%r11426, [%r11422+77836], %r17852;
$L__BB4_340:
	or.b32  	%r11427, %r17850, %r17851;
	or.b32  	%r11428, %r11427, %r17849;
	or.b32  	%r11429, %r11428, %r17848;
	setp.eq.s32 	%p180, %r11429, 0;
	@%p180 bra 	$L__BB4_342;
	mov.u32 	%r11430, %tid.x;
	shl.b32 	%r11431, %r11430, 4;
	and.b32  	%r11432, %r11431, 496;
	mov.u32 	%r11433, s_mem;
	add.s32 	%r11434, %r11433, %r11432;
	atom.shared.xor.b32 	%r11435, [%r11434+78336], %r17851;
	atom.shared.xor.b32 	%r11436, [%r11434+78340], %r17850;
	atom.shared.xor.b32 	%r11437, [%r11434+78344], %r17849;
	atom.shared.xor.b32 	%r11438, [%r11434+78348], %r17848;
$L__BB4_342:
	or.b32  	%r11439, %r17846, %r17847;
	or.b32  	%r11440, %r11439, %r17845;
	or.b32  	%r11441, %r11440, %r17844;
	setp.eq.s32 	%p181, %r11441, 0;
	@%p181 bra 	$L__BB4_344;
	mov.u32 	%r11442, %tid.x;
	shl.b32 	%r11443, %r11442, 4;
	and.b32  	%r11444, %r11443, 496;
	mov.u32 	%r11445, s_mem;
	add.s32 	%r11446, %r11445, %r11444;
	atom.shared.xor.b32 	%r11447, [%r11446+78848], %r17847;
	atom.shared.xor.b32 	%r11448, [%r11446+78852], %r17846;
	atom.shared.xor.b32 	%r11449, [%r11446+78856], %r17845;
	atom.shared.xor.b32 	%r11450, [%r11446+78860], %r17844;
$L__BB4_344:
	or.b32  	%r11451, %r17842, %r17843;
	or.b32  	%r11452, %r11451, %r17841;
	or.b32  	%r11453, %r11452, %r17840;
	setp.eq.s32 	%p182, %r11453, 0;
	@%p182 bra 	$L__BB4_346;
	mov.u32 	%r11454, %tid.x;
	shl.b32 	%r11455, %r11454, 4;
	and.b32  	%r11456, %r11455, 496;
	mov.u32 	%r11457, s_mem;
	add.s32 	%r11458, %r11457, %r11456;
	atom.shared.xor.b32 	%r11459, [%r11458+79360], %r17843;
	atom.shared.xor.b32 	%r11460, [%r11458+79364], %r17842;
	atom.shared.xor.b32 	%r11461, [%r11458+79368], %r17841;
	atom.shared.xor.b32 	%r11462, [%r11458+79372], %r17840;
$L__BB4_346:
	or.b32  	%r11463, %r17838, %r17839;
	or.b32  	%r11464, %r11463, %r17837;
	or.b32  	%r11465, %r11464, %r17836;
	setp.eq.s32 	%p183, %r11465, 0;
	@%p183 bra 	$L__BB4_348;
	mov.u32 	%r11466, %tid.x;
	shl.b32 	%r11467, %r11466, 4;
	and.b32  	%r11468, %r11467, 496;
	mov.u32 	%r11469, s_mem;
	add.s32 	%r11470, %r11469, %r11468;
	atom.shared.xor.b32 	%r11471, [%r11470+79872], %r17839;
	atom.shared.xor.b32 	%r11472, [%r11470+79876], %r17838;
	atom.shared.xor.b32 	%r11473, [%r11470+79880], %r17837;
	atom.shared.xor.b32 	%r11474, [%r11470+79884], %r17836;
$L__BB4_348:
	or.b32  	%r11475, %r17834, %r17835;
	or.b32  	%r11476, %r11475, %r17833;
	or.b32  	%r11477, %r11476, %r17832;
	setp.eq.s32 	%p184, %r11477, 0;
	@%p184 bra 	$L__BB4_350;
	mov.u32 	%r11478, %tid.x;
	shl.b32 	%r11479, %r11478, 4;
	and.b32  	%r11480, %r11479, 496;
	mov.u32 	%r11481, s_mem;
	add.s32 	%r11482, %r11481, %r11480;
	atom.shared.xor.b32 	%r11483, [%r11482+80384], %r17835;
	atom.shared.xor.b32 	%r11484, [%r11482+80388], %r17834;
	atom.shared.xor.b32 	%r11485, [%r11482+80392], %r17833;
	atom.shared.xor.b32 	%r11486, [%r11482+80396], %r17832;
$L__BB4_350:
	or.b32  	%r11487, %r17830, %r17831;
	or.b32  	%r11488, %r11487, %r17829;
	or.b32  	%r11489, %r11488, %r17828;
	setp.eq.s32 	%p185, %r11489, 0;
	@%p185 bra 	$L__BB4_352;
	mov.u32 	%r11490, %tid.x;
	shl.b32 	%r11491, %r11490, 4;
	and.b32  	%r11492, %r11491, 496;
	mov.u32 	%r11493, s_mem;
	add.s32 	%r11494, %r11493, %r11492;
	atom.shared.xor.b32 	%r11495, [%r11494+80896], %r17831;
	atom.shared.xor.b32 	%r11496, [%r11494+80900], %r17830;
	atom.shared.xor.b32 	%r11497, [%r11494+80904], %r17829;
	atom.shared.xor.b32 	%r11498, [%r11494+80908], %r17828;
$L__BB4_352:
	or.b32  	%r11499, %r17826, %r17827;
	or.b32  	%r11500, %r11499, %r17825;
	or.b32  	%r11501, %r11500, %r17824;
	setp.eq.s32 	%p186, %r11501, 0;
	@%p186 bra 	$L__BB4_354;
	mov.u32 	%r11502, %tid.x;
	shl.b32 	%r11503, %r11502, 4;
	and.b32  	%r11504, %r11503, 496;
	mov.u32 	%r11505, s_mem;
	add.s32 	%r11506, %r11505, %r11504;
	atom.shared.xor.b32 	%r11507, [%r11506+81408], %r17827;
	atom.shared.xor.b32 	%r11508, [%r11506+81412], %r17826;
	atom.shared.xor.b32 	%r11509, [%r11506+81416], %r17825;
	atom.shared.xor.b32 	%r11510, [%r11506+81420], %r17824;
$L__BB4_354:
	or.b32  	%r11511, %r17822, %r17823;
	or.b32  	%r11512, %r11511, %r17821;
	or.b32  	%r11513, %r11512, %r17820;
	setp.eq.s32 	%p187, %r11513, 0;
	@%p187 bra 	$L__BB4_356;
	mov.u32 	%r11514, %tid.x;
	shl.b32 	%r11515, %r11514, 4;
	and.b32  	%r11516, %r11515, 496;
	mov.u32 	%r11517, s_mem;
	add.s32 	%r11518, %r11517, %r11516;
	atom.shared.xor.b32 	%r11519, [%r11518+81920], %r17823;
	atom.shared.xor.b32 	%r11520, [%r11518+81924], %r17822;
	atom.shared.xor.b32 	%r11521, [%r11518+81928], %r17821;
	atom.shared.xor.b32 	%r11522, [%r11518+81932], %r17820;
$L__BB4_356:
	or.b32  	%r11523, %r17818, %r17819;
	or.b32  	%r11524, %r11523, %r17817;
	or.b32  	%r11525, %r11524, %r17816;
	setp.eq.s32 	%p188, %r11525, 0;
	@%p188 bra 	$L__BB4_358;
	mov.u32 	%r11526, %tid.x;
	shl.b32 	%r11527, %r11526, 4;
	and.b32  	%r11528, %r11527, 496;
	mov.u32 	%r11529, s_mem;
	add.s32 	%r11530, %r11529, %r11528;
	atom.shared.xor.b32 	%r11531, [%r11530+82432], %r17819;
	atom.shared.xor.b32 	%r11532, [%r11530+82436], %r17818;
	atom.shared.xor.b32 	%r11533, [%r11530+82440], %r17817;
	atom.shared.xor.b32 	%r11534, [%r11530+82444], %r17816;
$L__BB4_358:
	or.b32  	%r11535, %r17814, %r17815;
	or.b32  	%r11536, %r11535, %r17813;
	or.b32  	%r11537, %r11536, %r17812;
	setp.eq.s32 	%p189, %r11537, 0;
	@%p189 bra 	$L__BB4_360;
	mov.u32 	%r11538, %tid.x;
	shl.b32 	%r11539, %r11538, 4;
	and.b32  	%r11540, %r11539, 496;
	mov.u32 	%r11541, s_mem;
	add.s32 	%r11542, %r11541, %r11540;
	atom.shared.xor.b32 	%r11543, [%r11542+82944], %r17815;
	atom.shared.xor.b32 	%r11544, [%r11542+82948], %r17814;
	atom.shared.xor.b32 	%r11545, [%r11542+82952], %r17813;
	atom.shared.xor.b32 	%r11546, [%r11542+82956], %r17812;
$L__BB4_360:
	or.b32  	%r11547, %r17810, %r17811;
	or.b32  	%r11548, %r11547, %r17809;
	or.b32  	%r11549, %r11548, %r17808;
	setp.eq.s32 	%p190, %r11549, 0;
	@%p190 bra 	$L__BB4_362;
	mov.u32 	%r11550, %tid.x;
	shl.b32 	%r11551, %r11550, 4;
	and.b32  	%r11552, %r11551, 496;
	mov.u32 	%r11553, s_mem;
	add.s32 	%r11554, %r11553, %r11552;
	atom.shared.xor.b32 	%r11555, [%r11554+83456], %r17811;
	atom.shared.xor.b32 	%r11556, [%r11554+83460], %r17810;
	atom.shared.xor.b32 	%r11557, [%r11554+83464], %r17809;
	atom.shared.xor.b32 	%r11558, [%r11554+83468], %r17808;
$L__BB4_362:
	or.b32  	%r11559, %r17806, %r17807;
	or.b32  	%r11560, %r11559, %r17805;
	or.b32  	%r11561, %r11560, %r17804;
	setp.eq.s32 	%p191, %r11561, 0;
	@%p191 bra 	$L__BB4_364;
	mov.u32 	%r11562, %tid.x;
	shl.b32 	%r11563, %r11562, 4;
	and.b32  	%r11564, %r11563, 496;
	mov.u32 	%r11565, s_mem;
	add.s32 	%r11566, %r11565, %r11564;
	atom.shared.xor.b32 	%r11567, [%r11566+83968], %r17807;
	atom.shared.xor.b32 	%r11568, [%r11566+83972], %r17806;
	atom.shared.xor.b32 	%r11569, [%r11566+83976], %r17805;
	atom.shared.xor.b32 	%r11570, [%r11566+83980], %r17804;
$L__BB4_364:
	or.b32  	%r11571, %r17802, %r17803;
	or.b32  	%r11572, %r11571, %r17801;
	or.b32  	%r11573, %r11572, %r17800;
	setp.eq.s32 	%p192, %r11573, 0;
	@%p192 bra 	$L__BB4_366;
	mov.u32 	%r11574, %tid.x;
	shl.b32 	%r11575, %r11574, 4;
	and.b32  	%r11576, %r11575, 496;
	mov.u32 	%r11577, s_mem;
	add.s32 	%r11578, %r11577, %r11576;
	atom.shared.xor.b32 	%r11579, [%r11578+84480], %r17803;
	atom.shared.xor.b32 	%r11580, [%r11578+84484], %r17802;
	atom.shared.xor.b32 	%r11581, [%r11578+84488], %r17801;
	atom.shared.xor.b32 	%r11582, [%r11578+84492], %r17800;
$L__BB4_366:
	or.b32  	%r11583, %r17798, %r17799;
	or.b32  	%r11584, %r11583, %r17797;
	or.b32  	%r11585, %r11584, %r17796;
	setp.eq.s32 	%p193, %r11585, 0;
	@%p193 bra 	$L__BB4_368;
	mov.u32 	%r11586, %tid.x;
	shl.b32 	%r11587, %r11586, 4;
	and.b32  	%r11588, %r11587, 496;
	mov.u32 	%r11589, s_mem;
	add.s32 	%r11590, %r11589, %r11588;
	atom.shared.xor.b32 	%r11591, [%r11590+84992], %r17799;
	atom.shared.xor.b32 	%r11592, [%r11590+84996], %r17798;
	atom.shared.xor.b32 	%r11593, [%r11590+85000], %r17797;
	atom.shared.xor.b32 	%r11594, [%r11590+85004], %r17796;
$L__BB4_368:
	or.b32  	%r11595, %r17794, %r17795;
	or.b32  	%r11596, %r11595, %r17793;
	or.b32  	%r11597, %r11596, %r17792;
	setp.eq.s32 	%p194, %r11597, 0;
	@%p194 bra 	$L__BB4_370;
	mov.u32 	%r11598, %tid.x;
	shl.b32 	%r11599, %r11598, 4;
	and.b32  	%r11600, %r11599, 496;
	mov.u32 	%r11601, s_mem;
	add.s32 	%r11602, %r11601, %r11600;
	atom.shared.xor.b32 	%r11603, [%r11602+85504], %r17795;
	atom.shared.xor.b32 	%r11604, [%r11602+85508], %r17794;
	atom.shared.xor.b32 	%r11605, [%r11602+85512], %r17793;
	atom.shared.xor.b32 	%r11606, [%r11602+85516], %r17792;
$L__BB4_370:
	or.b32  	%r11607, %r17790, %r17791;
	or.b32  	%r11608, %r11607, %r17789;
	or.b32  	%r11609, %r11608, %r17788;
	setp.eq.s32 	%p195, %r11609, 0;
	@%p195 bra 	$L__BB4_372;
	mov.u32 	%r11610, %tid.x;
	shl.b32 	%r11611, %r11610, 4;
	and.b32  	%r11612, %r11611, 496;
	mov.u32 	%r11613, s_mem;
	add.s32 	%r11614, %r11613, %r11612;
	atom.shared.xor.b32 	%r11615, [%r11614+86016], %r17791;
	atom.shared.xor.b32 	%r11616, [%r11614+86020], %r17790;
	atom.shared.xor.b32 	%r11617, [%r11614+86024], %r17789;
	atom.shared.xor.b32 	%r11618, [%r11614+86028], %r17788;
$L__BB4_372:
	or.b32  	%r11619, %r17786, %r17787;
	or.b32  	%r11620, %r11619, %r17785;
	or.b32  	%r11621, %r11620, %r17784;
	setp.eq.s32 	%p196, %r11621, 0;
	@%p196 bra 	$L__BB4_374;
	mov.u32 	%r11622, %tid.x;
	shl.b32 	%r11623, %r11622, 4;
	and.b32  	%r11624, %r11623, 496;
	mov.u32 	%r11625, s_mem;
	add.s32 	%r11626, %r11625, %r11624;
	atom.shared.xor.b32 	%r11627, [%r11626+86528], %r17787;
	atom.shared.xor.b32 	%r11628, [%r11626+86532], %r17786;
	atom.shared.xor.b32 	%r11629, [%r11626+86536], %r17785;
	atom.shared.xor.b32 	%r11630, [%r11626+86540], %r17784;
$L__BB4_374:
	or.b32  	%r11631, %r17782, %r17783;
	or.b32  	%r11632, %r11631, %r17781;
	or.b32  	%r11633, %r11632, %r17780;
	setp.eq.s32 	%p197, %r11633, 0;
	@%p197 bra 	$L__BB4_376;
	mov.u32 	%r11634, %tid.x;
	shl.b32 	%r11635, %r11634, 4;
	and.b32  	%r11636, %r11635, 496;
	mov.u32 	%r11637, s_mem;
	add.s32 	%r11638, %r11637, %r11636;
	atom.shared.xor.b32 	%r11639, [%r11638+87040], %r17783;
	atom.shared.xor.b32 	%r11640, [%r11638+87044], %r17782;
	atom.shared.xor.b32 	%r11641, [%r11638+87048], %r17781;
	atom.shared.xor.b32 	%r11642, [%r11638+87052], %r17780;
$L__BB4_376:
	or.b32  	%r11643, %r17778, %r17779;
	or.b32  	%r11644, %r11643, %r17777;
	or.b32  	%r11645, %r11644, %r17776;
	setp.eq.s32 	%p198, %r11645, 0;
	@%p198 bra 	$L__BB4_378;
	mov.u32 	%r11646, %tid.x;
	shl.b32 	%r11647, %r11646, 4;
	and.b32  	%r11648, %r11647, 496;
	mov.u32 	%r11649, s_mem;
	add.s32 	%r11650, %r11649, %r11648;
	atom.shared.xor.b32 	%r11651, [%r11650+87552], %r17779;
	atom.shared.xor.b32 	%r11652, [%r11650+87556], %r17778;
	atom.shared.xor.b32 	%r11653, [%r11650+87560], %r17777;
	atom.shared.xor.b32 	%r11654, [%r11650+87564], %r17776;
$L__BB4_378:
	or.b32  	%r11655, %r17774, %r17775;
	or.b32  	%r11656, %r11655, %r17773;
	or.b32  	%r11657, %r11656, %r17772;
	setp.eq.s32 	%p199, %r11657, 0;
	@%p199 bra 	$L__BB4_380;
	mov.u32 	%r11658, %tid.x;
	shl.b32 	%r11659, %r11658, 4;
	and.b32  	%r11660, %r11659, 496;
	mov.u32 	%r11661, s_mem;
	add.s32 	%r11662, %r11661, %r11660;
	atom.shared.xor.b32 	%r11663, [%r11662+88064], %r17775;
	atom.shared.xor.b32 	%r11664, [%r11662+88068], %r17774;
	atom.shared.xor.b32 	%r11665, [%r11662+88072], %r17773;
	atom.shared.xor.b32 	%r11666, [%r11662+88076], %r17772;
$L__BB4_380:
	or.b32  	%r11667, %r17770, %r17771;
	or.b32  	%r11668, %r11667, %r17769;
	or.b32  	%r11669, %r11668, %r17768;
	setp.eq.s32 	%p200, %r11669, 0;
	@%p200 bra 	$L__BB4_382;
	mov.u32 	%r11670, %tid.x;
	shl.b32 	%r11671, %r11670, 4;
	and.b32  	%r11672, %r11671, 496;
	mov.u32 	%r11673, s_mem;
	add.s32 	%r11674, %r11673, %r11672;
	atom.shared.xor.b32 	%r11675, [%r11674+88576], %r17771;
	atom.shared.xor.b32 	%r11676, [%r11674+88580], %r17770;
	atom.shared.xor.b32 	%r11677, [%r11674+88584], %r17769;
	atom.shared.xor.b32 	%r11678, [%r11674+88588], %r17768;
$L__BB4_382:
	or.b32  	%r11679, %r17766, %r17767;
	or.b32  	%r11680, %r11679, %r17765;
	or.b32  	%r11681, %r11680, %r17764;
	setp.eq.s32 	%p201, %r11681, 0;
	@%p201 bra 	$L__BB4_384;
	mov.u32 	%r11682, %tid.x;
	shl.b32 	%r11683, %r11682, 4;
	and.b32  	%r11684, %r11683, 496;
	mov.u32 	%r11685, s_mem;
	add.s32 	%r11686, %r11685, %r11684;
	atom.shared.xor.b32 	%r11687, [%r11686+89088], %r17767;
	atom.shared.xor.b32 	%r11688, [%r11686+89092], %r17766;
	atom.shared.xor.b32 	%r11689, [%r11686+89096], %r17765;
	atom.shared.xor.b32 	%r11690, [%r11686+89100], %r17764;
$L__BB4_384:
	or.b32  	%r11691, %r17762, %r17763;
	or.b32  	%r11692, %r11691, %r17761;
	or.b32  	%r11693, %r11692, %r17760;
	setp.eq.s32 	%p202, %r11693, 0;
	@%p202 bra 	$L__BB4_386;
	mov.u32 	%r11694, %tid.x;
	shl.b32 	%r11695, %r11694, 4;
	and.b32  	%r11696, %r11695, 496;
	mov.u32 	%r11697, s_mem;
	add.s32 	%r11698, %r11697, %r11696;
	atom.shared.xor.b32 	%r11699, [%r11698+89600], %r17763;
	atom.shared.xor.b32 	%r11700, [%r11698+89604], %r17762;
	atom.shared.xor.b32 	%r11701, [%r11698+89608], %r17761;
	atom.shared.xor.b32 	%r11702, [%r11698+89612], %r17760;
$L__BB4_386:
	or.b32  	%r11703, %r17758, %r17759;
	or.b32  	%r11704, %r11703, %r17757;
	or.b32  	%r11705, %r11704, %r17756;
	setp.eq.s32 	%p203, %r11705, 0;
	@%p203 bra 	$L__BB4_388;
	mov.u32 	%r11706, %tid.x;
	shl.b32 	%r11707, %r11706, 4;
	and.b32  	%r11708, %r11707, 496;
	mov.u32 	%r11709, s_mem;
	add.s32 	%r11710, %r11709, %r11708;
	atom.shared.xor.b32 	%r11711, [%r11710+90112], %r17759;
	atom.shared.xor.b32 	%r11712, [%r11710+90116], %r17758;
	atom.shared.xor.b32 	%r11713, [%r11710+90120], %r17757;
	atom.shared.xor.b32 	%r11714, [%r11710+90124], %r17756;
$L__BB4_388:
	or.b32  	%r11715, %r17754, %r17755;
	or.b32  	%r11716, %r11715, %r17753;
	or.b32  	%r11717, %r11716, %r17752;
	setp.eq.s32 	%p204, %r11717, 0;
	@%p204 bra 	$L__BB4_390;
	mov.u32 	%r11718, %tid.x;
	shl.b32 	%r11719, %r11718, 4;
	and.b32  	%r11720, %r11719, 496;
	mov.u32 	%r11721, s_mem;
	add.s32 	%r11722, %r11721, %r11720;
	atom.shared.xor.b32 	%r11723, [%r11722+90624], %r17755;
	atom.shared.xor.b32 	%r11724, [%r11722+90628], %r17754;
	atom.shared.xor.b32 	%r11725, [%r11722+90632], %r17753;
	atom.shared.xor.b32 	%r11726, [%r11722+90636], %r17752;
$L__BB4_390:
	or.b32  	%r11727, %r17750, %r17751;
	or.b32  	%r11728, %r11727, %r17749;
	or.b32  	%r11729, %r11728, %r17748;
	setp.eq.s32 	%p205, %r11729, 0;
	@%p205 bra 	$L__BB4_392;
	mov.u32 	%r11730, %tid.x;
	shl.b32 	%r11731, %r11730, 4;
	and.b32  	%r11732, %r11731, 496;
	mov.u32 	%r11733, s_mem;
	add.s32 	%r11734, %r11733, %r11732;
	atom.shared.xor.b32 	%r11735, [%r11734+91136], %r17751;
	atom.shared.xor.b32 	%r11736, [%r11734+91140], %r17750;
	atom.shared.xor.b32 	%r11737, [%r11734+91144], %r17749;
	atom.shared.xor.b32 	%r11738, [%r11734+91148], %r17748;
$L__BB4_392:
	or.b32  	%r11739, %r17746, %r17747;
	or.b32  	%r11740, %r11739, %r17745;
	or.b32  	%r11741, %r11740, %r17744;
	setp.eq.s32 	%p206, %r11741, 0;
	@%p206 bra 	$L__BB4_394;
	mov.u32 	%r11742, %tid.x;
	shl.b32 	%r11743, %r11742, 4;
	and.b32  	%r11744, %r11743, 496;
	mov.u32 	%r11745, s_mem;
	add.s32 	%r11746, %r11745, %r11744;
	atom.shared.xor.b32 	%r11747, [%r11746+91648], %r17747;
	atom.shared.xor.b32 	%r11748, [%r11746+91652], %r17746;
	atom.shared.xor.b32 	%r11749, [%r11746+91656], %r17745;
	atom.shared.xor.b32 	%r11750, [%r11746+91660], %r17744;
$L__BB4_394:
	or.b32  	%r11751, %r17742, %r17743;
	or.b32  	%r11752, %r11751, %r17741;
	or.b32  	%r11753, %r11752, %r17740;
	setp.eq.s32 	%p207, %r11753, 0;
	@%p207 bra 	$L__BB4_396;
	mov.u32 	%r11754, %tid.x;
	shl.b32 	%r11755, %r11754, 4;
	and.b32  	%r11756, %r11755, 496;
	mov.u32 	%r11757, s_mem;
	add.s32 	%r11758, %r11757, %r11756;
	atom.shared.xor.b32 	%r11759, [%r11758+92160], %r17743;
	atom.shared.xor.b32 	%r11760, [%r11758+92164], %r17742;
	atom.shared.xor.b32 	%r11761, [%r11758+92168], %r17741;
	atom.shared.xor.b32 	%r11762, [%r11758+92172], %r17740;
$L__BB4_396:
	or.b32  	%r11763, %r17738, %r17739;
	or.b32  	%r11764, %r11763, %r17737;
	or.b32  	%r11765, %r11764, %r17736;
	setp.eq.s32 	%p208, %r11765, 0;
	@%p208 bra 	$L__BB4_398;
	mov.u32 	%r11766, %tid.x;
	shl.b32 	%r11767, %r11766, 4;
	and.b32  	%r11768, %r11767, 496;
	mov.u32 	%r11769, s_mem;
	add.s32 	%r11770, %r11769, %r11768;
	atom.shared.xor.b32 	%r11771, [%r11770+92672], %r17739;
	atom.shared.xor.b32 	%r11772, [%r11770+92676], %r17738;
	atom.shared.xor.b32 	%r11773, [%r11770+92680], %r17737;
	atom.shared.xor.b32 	%r11774, [%r11770+92684], %r17736;
$L__BB4_398:
	or.b32  	%r11775, %r17734, %r17735;
	or.b32  	%r11776, %r11775, %r17733;
	or.b32  	%r11777, %r11776, %r17732;
	setp.eq.s32 	%p209, %r11777, 0;
	@%p209 bra 	$L__BB4_400;
	mov.u32 	%r11778, %tid.x;
	shl.b32 	%r11779, %r11778, 4;
	and.b32  	%r11780, %r11779, 496;
	mov.u32 	%r11781, s_mem;
	add.s32 	%r11782, %r11781, %r11780;
	atom.shared.xor.b32 	%r11783, [%r11782+93184], %r17735;
	atom.shared.xor.b32 	%r11784, [%r11782+93188], %r17734;
	atom.shared.xor.b32 	%r11785, [%r11782+93192], %r17733;
	atom.shared.xor.b32 	%r11786, [%r11782+93196], %r17732;
$L__BB4_400:
	or.b32  	%r11787, %r17730, %r17731;
	or.b32  	%r11788, %r11787, %r17729;
	or.b32  	%r11789, %r11788, %r17728;
	setp.eq.s32 	%p210, %r11789, 0;
	@%p210 bra 	$L__BB4_402;
	mov.u32 	%r11790, %tid.x;
	shl.b32 	%r11791, %r11790, 4;
	and.b32  	%r11792, %r11791, 496;
	mov.u32 	%r11793, s_mem;
	add.s32 	%r11794, %r11793, %r11792;
	atom.shared.xor.b32 	%r11795, [%r11794+93696], %r17731;
	atom.shared.xor.b32 	%r11796, [%r11794+93700], %r17730;
	atom.shared.xor.b32 	%r11797, [%r11794+93704], %r17729;
	atom.shared.xor.b32 	%r11798, [%r11794+93708], %r17728;
$L__BB4_402:
	or.b32  	%r11799, %r17726, %r17727;
	or.b32  	%r11800, %r11799, %r17725;
	or.b32  	%r11801, %r11800, %r17724;
	setp.eq.s32 	%p211, %r11801, 0;
	@%p211 bra 	$L__BB4_404;
	mov.u32 	%r11802, %tid.x;
	shl.b32 	%r11803, %r11802, 4;
	and.b32  	%r11804, %r11803, 496;
	mov.u32 	%r11805, s_mem;
	add.s32 	%r11806, %r11805, %r11804;
	atom.shared.xor.b32 	%r11807, [%r11806+94208], %r17727;
	atom.shared.xor.b32 	%r11808, [%r11806+94212], %r17726;
	atom.shared.xor.b32 	%r11809, [%r11806+94216], %r17725;
	atom.shared.xor.b32 	%r11810, [%r11806+94220], %r17724;
$L__BB4_404:
	or.b32  	%r11811, %r17722, %r17723;
	or.b32  	%r11812, %r11811, %r17721;
	or.b32  	%r11813, %r11812, %r17720;
	setp.eq.s32 	%p212, %r11813, 0;
	@%p212 bra 	$L__BB4_406;
	mov.u32 	%r11814, %tid.x;
	shl.b32 	%r11815, %r11814, 4;
	and.b32  	%r11816, %r11815, 496;
	mov.u32 	%r11817, s_mem;
	add.s32 	%r11818, %r11817, %r11816;
	atom.shared.xor.b32 	%r11819, [%r11818+94720], %r17723;
	atom.shared.xor.b32 	%r11820, [%r11818+94724], %r17722;
	atom.shared.xor.b32 	%r11821, [%r11818+94728], %r17721;
	atom.shared.xor.b32 	%r11822, [%r11818+94732], %r17720;
$L__BB4_406:
	or.b32  	%r11823, %r17718, %r17719;
	or.b32  	%r11824, %r11823, %r17717;
	or.b32  	%r11825, %r11824, %r17716;
	setp.eq.s32 	%p213, %r11825, 0;
	@%p213 bra 	$L__BB4_408;
	mov.u32 	%r11826, %tid.x;
	shl.b32 	%r11827, %r11826, 4;
	and.b32  	%r11828, %r11827, 496;
	mov.u32 	%r11829, s_mem;
	add.s32 	%r11830, %r11829, %r11828;
	atom.shared.xor.b32 	%r11831, [%r11830+95232], %r17719;
	atom.shared.xor.b32 	%r11832, [%r11830+95236], %r17718;
	atom.shared.xor.b32 	%r11833, [%r11830+95240], %r17717;
	atom.shared.xor.b32 	%r11834, [%r11830+95244], %r17716;
$L__BB4_408:
	or.b32  	%r11835, %r17714, %r17715;
	or.b32  	%r11836, %r11835, %r17713;
	or.b32  	%r11837, %r11836, %r17712;
	setp.eq.s32 	%p214, %r11837, 0;
	@%p214 bra 	$L__BB4_410;
	mov.u32 	%r11838, %tid.x;
	shl.b32 	%r11839, %r11838, 4;
	and.b32  	%r11840, %r11839, 496;
	mov.u32 	%r11841, s_mem;
	add.s32 	%r11842, %r11841, %r11840;
	atom.shared.xor.b32 	%r11843, [%r11842+95744], %r17715;
	atom.shared.xor.b32 	%r11844, [%r11842+95748], %r17714;
	atom.shared.xor.b32 	%r11845, [%r11842+95752], %r17713;
	atom.shared.xor.b32 	%r11846, [%r11842+95756], %r17712;
$L__BB4_410:
	or.b32  	%r11847, %r17710, %r17711;
	or.b32  	%r11848, %r11847, %r17709;
	or.b32  	%r11849, %r11848, %r17708;
	setp.eq.s32 	%p215, %r11849, 0;
	@%p215 bra 	$L__BB4_412;
	mov.u32 	%r11850, %tid.x;
	shl.b32 	%r11851, %r11850, 4;
	and.b32  	%r11852, %r11851, 496;
	mov.u32 	%r11853, s_mem;
	add.s32 	%r11854, %r11853, %r11852;
	atom.shared.xor.b32 	%r11855, [%r11854+96256], %r17711;
	atom.shared.xor.b32 	%r11856, [%r11854+96260], %r17710;
	atom.shared.xor.b32 	%r11857, [%r11854+96264], %r17709;
	atom.shared.xor.b32 	%r11858, [%r11854+96268], %r17708;
$L__BB4_412:
	or.b32  	%r11859, %r17706, %r17707;
	or.b32  	%r11860, %r11859, %r17705;
	or.b32  	%r11861, %r11860, %r17704;
	setp.eq.s32 	%p216, %r11861, 0;
	@%p216 bra 	$L__BB4_414;
	mov.u32 	%r11862, %tid.x;
	shl.b32 	%r11863, %r11862, 4;
	and.b32  	%r11864, %r11863, 496;
	mov.u32 	%r11865, s_mem;
	add.s32 	%r11866, %r11865, %r11864;
	atom.shared.xor.b32 	%r11867, [%r11866+96768], %r17707;
	atom.shared.xor.b32 	%r11868, [%r11866+96772], %r17706;
	atom.shared.xor.b32 	%r11869, [%r11866+96776], %r17705;
	atom.shared.xor.b32 	%r11870, [%r11866+96780], %r17704;
$L__BB4_414:
	or.b32  	%r11871, %r17702, %r17703;
	or.b32  	%r11872, %r11871, %r17701;
	or.b32  	%r11873, %r11872, %r17700;
	setp.eq.s32 	%p217, %r11873, 0;
	@%p217 bra 	$L__BB4_416;
	mov.u32 	%r11874, %tid.x;
	shl.b32 	%r11875, %r11874, 4;
	and.b32  	%r11876, %r11875, 496;
	mov.u32 	%r11877, s_mem;
	add.s32 	%r11878, %r11877, %r11876;
	atom.shared.xor.b32 	%r11879, [%r11878+97280], %r17703;
	atom.shared.xor.b32 	%r11880, [%r11878+97284], %r17702;
	atom.shared.xor.b32 	%r11881, [%r11878+97288], %r17701;
	atom.shared.xor.b32 	%r11882, [%r11878+97292], %r17700;
$L__BB4_416:
	or.b32  	%r11883, %r17698, %r17699;
	or.b32  	%r11884, %r11883, %r17697;
	or.b32  	%r11885, %r11884, %r17696;
	setp.eq.s32 	%p218, %r11885, 0;
	@%p218 bra 	$L__BB4_418;
	mov.u32 	%r11886, %tid.x;
	shl.b32 	%r11887, %r11886, 4;
	and.b32  	%r11888, %r11887, 496;
	mov.u32 	%r11889, s_mem;
	add.s32 	%r11890, %r11889, %r11888;
	atom.shared.xor.b32 	%r11891, [%r11890+97792], %r17699;
	atom.shared.xor.b32 	%r11892, [%r11890+97796], %r17698;
	atom.shared.xor.b32 	%r11893, [%r11890+97800], %r17697;
	atom.shared.xor.b32 	%r11894, [%r11890+97804], %r17696;
$L__BB4_418:
	or.b32  	%r11895, %r17694, %r17695;
	or.b32  	%r11896, %r11895, %r17693;
	or.b32  	%r11897, %r11896, %r17692;
	setp.eq.s32 	%p219, %r11897, 0;
	@%p219 bra 	$L__BB4_420;
	mov.u32 	%r11898, %tid.x;
	shl.b32 	%r11899, %r11898, 4;
	and.b32  	%r11900, %r11899, 496;
	mov.u32 	%r11901, s_mem;
	add.s32 	%r11902, %r11901, %r11900;
	atom.shared.xor.b32 	%r11903, [%r11902+98304], %r17695;
	atom.shared.xor.b32 	%r11904, [%r11902+98308], %r17694;
	atom.shared.xor.b32 	%r11905, [%r11902+98312], %r17693;
	atom.shared.xor.b32 	%r11906, [%r11902+98316], %r17692;
$L__BB4_420:
	or.b32  	%r11907, %r17690, %r17691;
	or.b32  	%r11908, %r11907, %r17689;
	or.b32  	%r11909, %r11908, %r17688;
	setp.eq.s32 	%p220, %r11909, 0;
	@%p220 bra 	$L__BB4_422;
	mov.u32 	%r11910, %tid.x;
	shl.b32 	%r11911, %r11910, 4;
	and.b32  	%r11912, %r11911, 496;
	mov.u32 	%r11913, s_mem;
	add.s32 	%r11914, %r11913, %r11912;
	atom.shared.xor.b32 	%r11915, [%r11914+98816], %r17691;
	atom.shared.xor.b32 	%r11916, [%r11914+98820], %r17690;
	atom.shared.xor.b32 	%r11917, [%r11914+98824], %r17689;
	atom.shared.xor.b32 	%r11918, [%r11914+98828], %r17688;
$L__BB4_422:
	or.b32  	%r11919, %r17686, %r17687;
	or.b32  	%r11920, %r11919, %r17685;
	or.b32  	%r11921, %r11920, %r17684;
	setp.eq.s32 	%p221, %r11921, 0;
	@%p221 bra 	$L__BB4_424;
	mov.u32 	%r11922, %tid.x;
	shl.b32 	%r11923, %r11922, 4;
	and.b32  	%r11924, %r11923, 496;
	mov.u32 	%r11925, s_mem;
	add.s32 	%r11926, %r11925, %r11924;
	atom.shared.xor.b32 	%r11927, [%r11926+99328], %r17687;
	atom.shared.xor.b32 	%r11928, [%r11926+99332], %r17686;
	atom.shared.xor.b32 	%r11929, [%r11926+99336], %r17685;
	atom.shared.xor.b32 	%r11930, [%r11926+99340], %r17684;
$L__BB4_424:
	or.b32  	%r11931, %r17682, %r17683;
	or.b32  	%r11932, %r11931, %r17681;
	or.b32  	%r11933, %r11932, %r17680;
	setp.eq.s32 	%p222, %r11933, 0;
	@%p222 bra 	$L__BB4_426;
	mov.u32 	%r11934, %tid.x;
	shl.b32 	%r11935, %r11934, 4;
	and.b32  	%r11936, %r11935, 496;
	mov.u32 	%r11937, s_mem;
	add.s32 	%r11938, %r11937, %r11936;
	atom.shared.xor.b32 	%r11939, [%r11938+99840], %r17683;
	atom.shared.xor.b32 	%r11940, [%r11938+99844], %r17682;
	atom.shared.xor.b32 	%r11941, [%r11938+99848], %r17681;
	atom.shared.xor.b32 	%r11942, [%r11938+99852], %r17680;
$L__BB4_426:
	or.b32  	%r11943, %r17678, %r17679;
	or.b32  	%r11944, %r11943, %r17677;
	or.b32  	%r11945, %r11944, %r17676;
	setp.eq.s32 	%p223, %r11945, 0;
	@%p223 bra 	$L__BB4_428;
	mov.u32 	%r11946, %tid.x;
	shl.b32 	%r11947, %r11946, 4;
	and.b32  	%r11948, %r11947, 496;
	mov.u32 	%r11949, s_mem;
	add.s32 	%r11950, %r11949, %r11948;
	atom.shared.xor.b32 	%r11951, [%r11950+100352], %r17679;
	atom.shared.xor.b32 	%r11952, [%r11950+100356], %r17678;
	atom.shared.xor.b32 	%r11953, [%r11950+100360], %r17677;
	atom.shared.xor.b32 	%r11954, [%r11950+100364], %r17676;
$L__BB4_428:
	or.b32  	%r11955, %r17674, %r17675;
	or.b32  	%r11956, %r11955, %r17673;
	or.b32  	%r11957, %r11956, %r17672;
	setp.eq.s32 	%p224, %r11957, 0;
	@%p224 bra 	$L__BB4_430;
	mov.u32 	%r11958, %tid.x;
	shl.b32 	%r11959, %r11958, 4;
	and.b32  	%r11960, %r11959, 496;
	mov.u32 	%r11961, s_mem;
	add.s32 	%r11962, %r11961, %r11960;
	atom.shared.xor.b32 	%r11963, [%r11962+100864], %r17675;
	atom.shared.xor.b32 	%r11964, [%r11962+100868], %r17674;
	atom.shared.xor.b32 	%r11965, [%r11962+100872], %r17673;
	atom.shared.xor.b32 	%r11966, [%r11962+100876], %r17672;
$L__BB4_430:
	or.b32  	%r11967, %r17670, %r17671;
	or.b32  	%r11968, %r11967, %r17669;
	or.b32  	%r11969, %r11968, %r17668;
	setp.eq.s32 	%p225, %r11969, 0;
	@%p225 bra 	$L__BB4_432;
	mov.u32 	%r11970, %tid.x;
	shl.b32 	%r11971, %r11970, 4;
	and.b32  	%r11972, %r11971, 496;
	mov.u32 	%r11973, s_mem;
	add.s32 	%r11974, %r11973, %r11972;
	atom.shared.xor.b32 	%r11975, [%r11974+101376], %r17671;
	atom.shared.xor.b32 	%r11976, [%r11974+101380], %r17670;
	atom.shared.xor.b32 	%r11977, [%r11974+101384], %r17669;
	atom.shared.xor.b32 	%r11978, [%r11974+101388], %r17668;
$L__BB4_432:
	or.b32  	%r11979, %r17666, %r17667;
	or.b32  	%r11980, %r11979, %r17665;
	or.b32  	%r11981, %r11980, %r17664;
	setp.eq.s32 	%p226, %r11981, 0;
	@%p226 bra 	$L__BB4_434;
	mov.u32 	%r11982, %tid.x;
	shl.b32 	%r11983, %r11982, 4;
	and.b32  	%r11984, %r11983, 496;
	mov.u32 	%r11985, s_mem;
	add.s32 	%r11986, %r11985, %r11984;
	atom.shared.xor.b32 	%r11987, [%r11986+101888], %r17667;
	atom.shared.xor.b32 	%r11988, [%r11986+101892], %r17666;
	atom.shared.xor.b32 	%r11989, [%r11986+101896], %r17665;
	atom.shared.xor.b32 	%r11990, [%r11986+101900], %r17664;
$L__BB4_434:
	or.b32  	%r11991, %r17662, %r17663;
	or.b32  	%r11992, %r11991, %r17661;
	or.b32  	%r11993, %r11992, %r17660;
	setp.eq.s32 	%p227, %r11993, 0;
	@%p227 bra 	$L__BB4_436;
	mov.u32 	%r11994, %tid.x;
	shl.b32 	%r11995, %r11994, 4;
	and.b32  	%r11996, %r11995, 496;
	mov.u32 	%r11997, s_mem;
	add.s32 	%r11998, %r11997, %r11996;
	atom.shared.xor.b32 	%r11999, [%r11998+102400], %r17663;
	atom.shared.xor.b32 	%r12000, [%r11998+102404], %r17662;
	atom.shared.xor.b32 	%r12001, [%r11998+102408], %r17661;
	atom.shared.xor.b32 	%r12002, [%r11998+102412], %r17660;
$L__BB4_436:
	or.b32  	%r12003, %r17658, %r17659;
	or.b32  	%r12004, %r12003, %r17657;
	or.b32  	%r12005, %r12004, %r17656;
	setp.eq.s32 	%p228, %r12005, 0;
	@%p228 bra 	$L__BB4_438;
	mov.u32 	%r12006, %tid.x;
	shl.b32 	%r12007, %r12006, 4;
	and.b32  	%r12008, %r12007, 496;
	mov.u32 	%r12009, s_mem;
	add.s32 	%r12010, %r12009, %r12008;
	atom.shared.xor.b32 	%r12011, [%r12010+102912], %r17659;
	atom.shared.xor.b32 	%r12012, [%r12010+102916], %r17658;
	atom.shared.xor.b32 	%r12013, [%r12010+102920], %r17657;
	atom.shared.xor.b32 	%r12014, [%r12010+102924], %r17656;
$L__BB4_438:
	or.b32  	%r12015, %r17654, %r17655;
	or.b32  	%r12016, %r12015, %r17653;
	or.b32  	%r12017, %r12016, %r17652;
	setp.eq.s32 	%p229, %r12017, 0;
	@%p229 bra 	$L__BB4_440;
	mov.u32 	%r12018, %tid.x;
	shl.b32 	%r12019, %r12018, 4;
	and.b32  	%r12020, %r12019, 496;
	mov.u32 	%r12021, s_mem;
	add.s32 	%r12022, %r12021, %r12020;
	atom.shared.xor.b32 	%r12023, [%r12022+103424], %r17655;
	atom.shared.xor.b32 	%r12024, [%r12022+103428], %r17654;
	atom.shared.xor.b32 	%r12025, [%r12022+103432], %r17653;
	atom.shared.xor.b32 	%r12026, [%r12022+103436], %r17652;
$L__BB4_440:
	or.b32  	%r12027, %r17650, %r17651;
	or.b32  	%r12028, %r12027, %r17649;
	or.b32  	%r12029, %r12028, %r17648;
	setp.eq.s32 	%p230, %r12029, 0;
	@%p230 bra 	$L__BB4_442;
	mov.u32 	%r12030, %tid.x;
	shl.b32 	%r12031, %r12030, 4;
	and.b32  	%r12032, %r12031, 496;
	mov.u32 	%r12033, s_mem;
	add.s32 	%r12034, %r12033, %r12032;
	atom.shared.xor.b32 	%r12035, [%r12034+103936], %r17651;
	atom.shared.xor.b32 	%r12036, [%r12034+103940], %r17650;
	atom.shared.xor.b32 	%r12037, [%r12034+103944], %r17649;
	atom.shared.xor.b32 	%r12038, [%r12034+103948], %r17648;
$L__BB4_442:
	or.b32  	%r12039, %r17646, %r17647;
	or.b32  	%r12040, %r12039, %r17645;
	or.b32  	%r12041, %r12040, %r17644;
	setp.eq.s32 	%p231, %r12041, 0;
	@%p231 bra 	$L__BB4_444;
	mov.u32 	%r12042, %tid.x;
	shl.b32 	%r12043, %r12042, 4;
	and.b32  	%r12044, %r12043, 496;
	mov.u32 	%r12045, s_mem;
	add.s32 	%r12046, %r12045, %r12044;
	atom.shared.xor.b32 	%r12047, [%r12046+104448], %r17647;
	atom.shared.xor.b32 	%r12048, [%r12046+104452], %r17646;
	atom.shared.xor.b32 	%r12049, [%r12046+104456], %r17645;
	atom.shared.xor.b32 	%r12050, [%r12046+104460], %r17644;
$L__BB4_444:
	or.b32  	%r12051, %r17642, %r17643;
	or.b32  	%r12052, %r12051, %r17641;
	or.b32  	%r12053, %r12052, %r17640;
	setp.eq.s32 	%p232, %r12053, 0;
	@%p232 bra 	$L__BB4_446;
	mov.u32 	%r12054, %tid.x;
	shl.b32 	%r12055, %r12054, 4;
	and.b32  	%r12056, %r12055, 496;
	mov.u32 	%r12057, s_mem;
	add.s32 	%r12058, %r12057, %r12056;
	atom.shared.xor.b32 	%r12059, [%r12058+104960], %r17643;
	atom.shared.xor.b32 	%r12060, [%r12058+104964], %r17642;
	atom.shared.xor.b32 	%r12061, [%r12058+104968], %r17641;
	atom.shared.xor.b32 	%r12062, [%r12058+104972], %r17640;
$L__BB4_446:
	or.b32  	%r12063, %r17638, %r17639;
	or.b32  	%r12064, %r12063, %r17637;
	or.b32  	%r12065, %r12064, %r17636;
	setp.eq.s32 	%p233, %r12065, 0;
	@%p233 bra 	$L__BB4_448;
	mov.u32 	%r12066, %tid.x;
	shl.b32 	%r12067, %r12066, 4;
	and.b32  	%r12068, %r12067, 496;
	mov.u32 	%r12069, s_mem;
	add.s32 	%r12070, %r12069, %r12068;
	atom.shared.xor.b32 	%r12071, [%r12070+105472], %r17639;
	atom.shared.xor.b32 	%r12072, [%r12070+105476], %r17638;
	atom.shared.xor.b32 	%r12073, [%r12070+105480], %r17637;
	atom.shared.xor.b32 	%r12074, [%r12070+105484], %r17636;
$L__BB4_448:
	or.b32  	%r12075, %r17634, %r17635;
	or.b32  	%r12076, %r12075, %r17633;
	or.b32  	%r12077, %r12076, %r17632;
	setp.eq.s32 	%p234, %r12077, 0;
	@%p234 bra 	$L__BB4_450;
	mov.u32 	%r12078, %tid.x;
	shl.b32 	%r12079, %r12078, 4;
	and.b32  	%r12080, %r12079, 496;
	mov.u32 	%r12081, s_mem;
	add.s32 	%r12082, %r12081, %r12080;
	atom.shared.xor.b32 	%r12083, [%r12082+105984], %r17635;
	atom.shared.xor.b32 	%r12084, [%r12082+105988], %r17634;
	atom.shared.xor.b32 	%r12085, [%r12082+105992], %r17633;
	atom.shared.xor.b32 	%r12086, [%r12082+105996], %r17632;
$L__BB4_450:
	or.b32  	%r12087, %r17630, %r17631;
	or.b32  	%r12088, %r12087, %r17629;
	or.b32  	%r12089, %r12088, %r17628;
	setp.eq.s32 	%p235, %r12089, 0;
	@%p235 bra 	$L__BB4_452;
	mov.u32 	%r12090, %tid.x;
	shl.b32 	%r12091, %r12090, 4;
	and.b32  	%r12092, %r12091, 496;
	mov.u32 	%r12093, s_mem;
	add.s32 	%r12094, %r12093, %r12092;
	atom.shared.xor.b32 	%r12095, [%r12094+106496], %r17631;
	atom.shared.xor.b32 	%r12096, [%r12094+106500], %r17630;
	atom.shared.xor.b32 	%r12097, [%r12094+106504], %r17629;
	atom.shared.xor.b32 	%r12098, [%r12094+106508], %r17628;
$L__BB4_452:
	or.b32  	%r12099, %r17626, %r17627;
	or.b32  	%r12100, %r12099, %r17625;
	or.b32  	%r12101, %r12100, %r17624;
	setp.eq.s32 	%p236, %r12101, 0;
	@%p236 bra 	$L__BB4_454;
	mov.u32 	%r12102, %tid.x;
	shl.b32 	%r12103, %r12102, 4;
	and.b32  	%r12104, %r12103, 496;
	mov.u32 	%r12105, s_mem;
	add.s32 	%r12106, %r12105, %r12104;
	atom.shared.xor.b32 	%r12107, [%r12106+107008], %r17627;
	atom.shared.xor.b32 	%r12108, [%r12106+107012], %r17626;
	atom.shared.xor.b32 	%r12109, [%r12106+107016], %r17625;
	atom.shared.xor.b32 	%r12110, [%r12106+107020], %r17624;
$L__BB4_454:
	or.b32  	%r12111, %r17622, %r17623;
	or.b32  	%r12112, %r12111, %r17621;
	or.b32  	%r12113, %r12112, %r17620;
	setp.eq.s32 	%p237, %r12113, 0;
	@%p237 bra 	$L__BB4_456;
	mov.u32 	%r12114, %tid.x;
	shl.b32 	%r12115, %r12114, 4;
	and.b32  	%r12116, %r12115, 496;
	mov.u32 	%r12117, s_mem;
	add.s32 	%r12118, %r12117, %r12116;
	atom.shared.xor.b32 	%r12119, [%r12118+107520], %r17623;
	atom.shared.xor.b32 	%r12120, [%r12118+107524], %r17622;
	atom.shared.xor.b32 	%r12121, [%r12118+107528], %r17621;
	atom.shared.xor.b32 	%r12122, [%r12118+107532], %r17620;
$L__BB4_456:
	or.b32  	%r12123, %r17618, %r17619;
	or.b32  	%r12124, %r12123, %r17617;
	or.b32  	%r12125, %r12124, %r17616;
	setp.eq.s32 	%p238, %r12125, 0;
	@%p238 bra 	$L__BB4_458;
	mov.u32 	%r12126, %tid.x;
	shl.b32 	%r12127, %r12126, 4;
	and.b32  	%r12128, %r12127, 496;
	mov.u32 	%r12129, s_mem;
	add.s32 	%r12130, %r12129, %r12128;
	atom.shared.xor.b32 	%r12131, [%r12130+108032], %r17619;
	atom.shared.xor.b32 	%r12132, [%r12130+108036], %r17618;
	atom.shared.xor.b32 	%r12133, [%r12130+108040], %r17617;
	atom.shared.xor.b32 	%r12134, [%r12130+108044], %r17616;
$L__BB4_458:
	or.b32  	%r12135, %r17614, %r17615;
	or.b32  	%r12136, %r12135, %r17613;
	or.b32  	%r12137, %r12136, %r17612;
	setp.eq.s32 	%p239, %r12137, 0;
	@%p239 bra 	$L__BB4_460;
	mov.u32 	%r12138, %tid.x;
	shl.b32 	%r12139, %r12138, 4;
	and.b32  	%r12140, %r12139, 496;
	mov.u32 	%r12141, s_mem;
	add.s32 	%r12142, %r12141, %r12140;
	atom.shared.xor.b32 	%r12143, [%r12142+108544], %r17615;
	atom.shared.xor.b32 	%r12144, [%r12142+108548], %r17614;
	atom.shared.xor.b32 	%r12145, [%r12142+108552], %r17613;
	atom.shared.xor.b32 	%r12146, [%r12142+108556], %r17612;
$L__BB4_460:
	or.b32  	%r12147, %r17610, %r17611;
	or.b32  	%r12148, %r12147, %r17609;
	or.b32  	%r12149, %r12148, %r17608;
	setp.eq.s32 	%p240, %r12149, 0;
	@%p240 bra 	$L__BB4_462;
	mov.u32 	%r12150, %tid.x;
	shl.b32 	%r12151, %r12150, 4;
	and.b32  	%r12152, %r12151, 496;
	mov.u32 	%r12153, s_mem;
	add.s32 	%r12154, %r12153, %r12152;
	atom.shared.xor.b32 	%r12155, [%r12154+109056], %r17611;
	atom.shared.xor.b32 	%r12156, [%r12154+109060], %r17610;
	atom.shared.xor.b32 	%r12157, [%r12154+109064], %r17609;
	atom.shared.xor.b32 	%r12158, [%r12154+109068], %r17608;
$L__BB4_462:
	or.b32  	%r12159, %r17606, %r17607;
	or.b32  	%r12160, %r12159, %r17605;
	or.b32  	%r12161, %r12160, %r17604;
	setp.eq.s32 	%p241, %r12161, 0;
	@%p241 bra 	$L__BB4_464;
	mov.u32 	%r12162, %tid.x;
	shl.b32 	%r12163, %r12162, 4;
	and.b32  	%r12164, %r12163, 496;
	mov.u32 	%r12165, s_mem;
	add.s32 	%r12166, %r12165, %r12164;
	atom.shared.xor.b32 	%r12167, [%r12166+109568], %r17607;
	atom.shared.xor.b32 	%r12168, [%r12166+109572], %r17606;
	atom.shared.xor.b32 	%r12169, [%r12166+109576], %r17605;
	atom.shared.xor.b32 	%r12170, [%r12166+109580], %r17604;
$L__BB4_464:
	or.b32  	%r12171, %r17602, %r17603;
	or.b32  	%r12172, %r12171, %r17601;
	or.b32  	%r12173, %r12172, %r17600;
	setp.eq.s32 	%p242, %r12173, 0;
	@%p242 bra 	$L__BB4_466;
	mov.u32 	%r12174, %tid.x;
	shl.b32 	%r12175, %r12174, 4;
	and.b32  	%r12176, %r12175, 496;
	mov.u32 	%r12177, s_mem;
	add.s32 	%r12178, %r12177, %r12176;
	atom.shared.xor.b32 	%r12179, [%r12178+110080], %r17603;
	atom.shared.xor.b32 	%r12180, [%r12178+110084], %r17602;
	atom.shared.xor.b32 	%r12181, [%r12178+110088], %r17601;
	atom.shared.xor.b32 	%r12182, [%r12178+110092], %r17600;
$L__BB4_466:
	or.b32  	%r12183, %r17598, %r17599;
	or.b32  	%r12184, %r12183, %r17597;
	or.b32  	%r12185, %r12184, %r17596;
	setp.eq.s32 	%p243, %r12185, 0;
	@%p243 bra 	$L__BB4_468;
	mov.u32 	%r12186, %tid.x;
	shl.b32 	%r12187, %r12186, 4;
	and.b32  	%r12188, %r12187, 496;
	mov.u32 	%r12189, s_mem;
	add.s32 	%r12190, %r12189, %r12188;
	atom.shared.xor.b32 	%r12191, [%r12190+110592], %r17599;
	atom.shared.xor.b32 	%r12192, [%r12190+110596], %r17598;
	atom.shared.xor.b32 	%r12193, [%r12190+110600], %r17597;
	atom.shared.xor.b32 	%r12194, [%r12190+110604], %r17596;
$L__BB4_468:
	or.b32  	%r12195, %r17594, %r17595;
	or.b32  	%r12196, %r12195, %r17593;
	or.b32  	%r12197, %r12196, %r17592;
	setp.eq.s32 	%p244, %r12197, 0;
	@%p244 bra 	$L__BB4_470;
	mov.u32 	%r12198, %tid.x;
	shl.b32 	%r12199, %r12198, 4;
	and.b32  	%r12200, %r12199, 496;
	mov.u32 	%r12201, s_mem;
	add.s32 	%r12202, %r12201, %r12200;
	atom.shared.xor.b32 	%r12203, [%r12202+111104], %r17595;
	atom.shared.xor.b32 	%r12204, [%r12202+111108], %r17594;
	atom.shared.xor.b32 	%r12205, [%r12202+111112], %r17593;
	atom.shared.xor.b32 	%r12206, [%r12202+111116], %r17592;
$L__BB4_470:
	or.b32  	%r12207, %r17590, %r17591;
	or.b32  	%r12208, %r12207, %r17589;
	or.b32  	%r12209, %r12208, %r17588;
	setp.eq.s32 	%p245, %r12209, 0;
	@%p245 bra 	$L__BB4_472;
	mov.u32 	%r12210, %tid.x;
	shl.b32 	%r12211, %r12210, 4;
	and.b32  	%r12212, %r12211, 496;
	mov.u32 	%r12213, s_mem;
	add.s32 	%r12214, %r12213, %r12212;
	atom.shared.xor.b32 	%r12215, [%r12214+111616], %r17591;
	atom.shared.xor.b32 	%r12216, [%r12214+111620], %r17590;
	atom.shared.xor.b32 	%r12217, [%r12214+111624], %r17589;
	atom.shared.xor.b32 	%r12218, [%r12214+111628], %r17588;
$L__BB4_472:
	or.b32  	%r12219, %r17586, %r17587;
	or.b32  	%r12220, %r12219, %r17585;
	or.b32  	%r12221, %r12220, %r17584;
	setp.eq.s32 	%p246, %r12221, 0;
	@%p246 bra 	$L__BB4_474;
	mov.u32 	%r12222, %tid.x;
	shl.b32 	%r12223, %r12222, 4;
	and.b32  	%r12224, %r12223, 496;
	mov.u32 	%r12225, s_mem;
	add.s32 	%r12226, %r12225, %r12224;
	atom.shared.xor.b32 	%r12227, [%r12226+112128], %r17587;
	atom.shared.xor.b32 	%r12228, [%r12226+112132], %r17586;
	atom.shared.xor.b32 	%r12229, [%r12226+112136], %r17585;
	atom.shared.xor.b32 	%r12230, [%r12226+112140], %r17584;
$L__BB4_474:
	or.b32  	%r12231, %r17582, %r17583;
	or.b32  	%r12232, %r12231, %r17581;
	or.b32  	%r12233, %r12232, %r17580;
	setp.eq.s32 	%p247, %r12233, 0;
	@%p247 bra 	$L__BB4_476;
	mov.u32 	%r12234, %tid.x;
	shl.b32 	%r12235, %r12234, 4;
	and.b32  	%r12236, %r12235, 496;
	mov.u32 	%r12237, s_mem;
	add.s32 	%r12238, %r12237, %r12236;
	atom.shared.xor.b32 	%r12239, [%r12238+112640], %r17583;
	atom.shared.xor.b32 	%r12240, [%r12238+112644], %r17582;
	atom.shared.xor.b32 	%r12241, [%r12238+112648], %r17581;
	atom.shared.xor.b32 	%r12242, [%r12238+112652], %r17580;
$L__BB4_476:
	or.b32  	%r12243, %r17578, %r17579;
	or.b32  	%r12244, %r12243, %r17577;
	or.b32  	%r12245, %r12244, %r17576;
	setp.eq.s32 	%p248, %r12245, 0;
	@%p248 bra 	$L__BB4_478;
	mov.u32 	%r12246, %tid.x;
	shl.b32 	%r12247, %r12246, 4;
	and.b32  	%r12248, %r12247, 496;
	mov.u32 	%r12249, s_mem;
	add.s32 	%r12250, %r12249, %r12248;
	atom.shared.xor.b32 	%r12251, [%r12250+113152], %r17579;
	atom.shared.xor.b32 	%r12252, [%r12250+113156], %r17578;
	atom.shared.xor.b32 	%r12253, [%r12250+113160], %r17577;
	atom.shared.xor.b32 	%r12254, [%r12250+113164], %r17576;
$L__BB4_478:
	or.b32  	%r12255, %r17574, %r17575;
	or.b32  	%r12256, %r12255, %r17573;
	or.b32  	%r12257, %r12256, %r17572;
	setp.eq.s32 	%p249, %r12257, 0;
	@%p249 bra 	$L__BB4_480;
	mov.u32 	%r12258, %tid.x;
	shl.b32 	%r12259, %r12258, 4;
	and.b32  	%r12260, %r12259, 496;
	mov.u32 	%r12261, s_mem;
	add.s32 	%r12262, %r12261, %r12260;
	atom.shared.xor.b32 	%r12263, [%r12262+113664], %r17575;
	atom.shared.xor.b32 	%r12264, [%r12262+113668], %r17574;
	atom.shared.xor.b32 	%r12265, [%r12262+113672], %r17573;
	atom.shared.xor.b32 	%r12266, [%r12262+113676], %r17572;
$L__BB4_480:
	or.b32  	%r12267, %r17570, %r17571;
	or.b32  	%r12268, %r12267, %r17569;
	or.b32  	%r12269, %r12268, %r17568;
	setp.eq.s32 	%p250, %r12269, 0;
	@%p250 bra 	$L__BB4_482;
	mov.u32 	%r12270, %tid.x;
	shl.b32 	%r12271, %r12270, 4;
	and.b32  	%r12272, %r12271, 496;
	mov.u32 	%r12273, s_mem;
	add.s32 	%r12274, %r12273, %r12272;
	atom.shared.xor.b32 	%r12275, [%r12274+114176], %r17571;
	atom.shared.xor.b32 	%r12276, [%r12274+114180], %r17570;
	atom.shared.xor.b32 	%r12277, [%r12274+114184], %r17569;
	atom.shared.xor.b32 	%r12278, [%r12274+114188], %r17568;
$L__BB4_482:
	or.b32  	%r12279, %r17566, %r17567;
	or.b32  	%r12280, %r12279, %r17565;
	or.b32  	%r12281, %r12280, %r17564;
	setp.eq.s32 	%p251, %r12281, 0;
	@%p251 bra 	$L__BB4_484;
	mov.u32 	%r12282, %tid.x;
	shl.b32 	%r12283, %r12282, 4;
	and.b32  	%r12284, %r12283, 496;
	mov.u32 	%r12285, s_mem;
	add.s32 	%r12286, %r12285, %r12284;
	atom.shared.xor.b32 	%r12287, [%r12286+114688], %r17567;
	atom.shared.xor.b32 	%r12288, [%r12286+114692], %r17566;
	atom.shared.xor.b32 	%r12289, [%r12286+114696], %r17565;
	atom.shared.xor.b32 	%r12290, [%r12286+114700], %r17564;
$L__BB4_484:
	or.b32  	%r12291, %r17562, %r17563;
	or.b32  	%r12292, %r12291, %r17561;
	or.b32  	%r12293, %r12292, %r17560;
	setp.eq.s32 	%p252, %r12293, 0;
	@%p252 bra 	$L__BB4_486;
	mov.u32 	%r12294, %tid.x;
	shl.b32 	%r12295, %r12294, 4;
	and.b32  	%r12296, %r12295, 496;
	mov.u32 	%r12297, s_mem;
	add.s32 	%r12298, %r12297, %r12296;
	atom.shared.xor.b32 	%r12299, [%r12298+115200], %r17563;
	atom.shared.xor.b32 	%r12300, [%r12298+115204], %r17562;
	atom.shared.xor.b32 	%r12301, [%r12298+115208], %r17561;
	atom.shared.xor.b32 	%r12302, [%r12298+115212], %r17560;
$L__BB4_486:
	or.b32  	%r12303, %r17558, %r17559;
	or.b32  	%r12304, %r12303, %r17557;
	or.b32  	%r12305, %r12304, %r17556;
	setp.eq.s32 	%p253, %r12305, 0;
	@%p253 bra 	$L__BB4_488;
	mov.u32 	%r12306, %tid.x;
	shl.b32 	%r12307, %r12306, 4;
	and.b32  	%r12308, %r12307, 496;
	mov.u32 	%r12309, s_mem;
	add.s32 	%r12310, %r12309, %r12308;
	atom.shared.xor.b32 	%r12311, [%r12310+115712], %r17559;
	atom.shared.xor.b32 	%r12312, [%r12310+115716], %r17558;
	atom.shared.xor.b32 	%r12313, [%r12310+115720], %r17557;
	atom.shared.xor.b32 	%r12314, [%r12310+115724], %r17556;
$L__BB4_488:
	or.b32  	%r12315, %r17554, %r17555;
	or.b32  	%r12316, %r12315, %r17553;
	or.b32  	%r12317, %r12316, %r17552;
	setp.eq.s32 	%p254, %r12317, 0;
	@%p254 bra 	$L__BB4_490;
	mov.u32 	%r12318, %tid.x;
	shl.b32 	%r12319, %r12318, 4;
	and.b32  	%r12320, %r12319, 496;
	mov.u32 	%r12321, s_mem;
	add.s32 	%r12322, %r12321, %r12320;
	atom.shared.xor.b32 	%r12323, [%r12322+116224], %r17555;
	atom.shared.xor.b32 	%r12324, [%r12322+116228], %r17554;
	atom.shared.xor.b32 	%r12325, [%r12322+116232], %r17553;
	atom.shared.xor.b32 	%r12326, [%r12322+116236], %r17552;
$L__BB4_490:
	or.b32  	%r12327, %r17550, %r17551;
	or.b32  	%r12328, %r12327, %r17549;
	or.b32  	%r12329, %r12328, %r17548;
	setp.eq.s32 	%p255, %r12329, 0;
	@%p255 bra 	$L__BB4_492;
	mov.u32 	%r12330, %tid.x;
	shl.b32 	%r12331, %r12330, 4;
	and.b32  	%r12332, %r12331, 496;
	mov.u32 	%r12333, s_mem;
	add.s32 	%r12334, %r12333, %r12332;
	atom.shared.xor.b32 	%r12335, [%r12334+116736], %r17551;
	atom.shared.xor.b32 	%r12336, [%r12334+116740], %r17550;
	atom.shared.xor.b32 	%r12337, [%r12334+116744], %r17549;
	atom.shared.xor.b32 	%r12338, [%r12334+116748], %r17548;
$L__BB4_492:
	or.b32  	%r12339, %r17546, %r17547;
	or.b32  	%r12340, %r12339, %r17545;
	or.b32  	%r12341, %r12340, %r17544;
	setp.eq.s32 	%p256, %r12341, 0;
	@%p256 bra 	$L__BB4_494;
	mov.u32 	%r12342, %tid.x;
	shl.b32 	%r12343, %r12342, 4;
	and.b32  	%r12344, %r12343, 496;
	mov.u32 	%r12345, s_mem;
	add.s32 	%r12346, %r12345, %r12344;
	atom.shared.xor.b32 	%r12347, [%r12346+117248], %r17547;
	atom.shared.xor.b32 	%r12348, [%r12346+117252], %r17546;
	atom.shared.xor.b32 	%r12349, [%r12346+117256], %r17545;
	atom.shared.xor.b32 	%r12350, [%r12346+117260], %r17544;
$L__BB4_494:
	or.b32  	%r12351, %r17542, %r17543;
	or.b32  	%r12352, %r12351, %r17541;
	or.b32  	%r12353, %r12352, %r17540;
	setp.eq.s32 	%p257, %r12353, 0;
	@%p257 bra 	$L__BB4_496;
	mov.u32 	%r12354, %tid.x;
	shl.b32 	%r12355, %r12354, 4;
	and.b32  	%r12356, %r12355, 496;
	mov.u32 	%r12357, s_mem;
	add.s32 	%r12358, %r12357, %r12356;
	atom.shared.xor.b32 	%r12359, [%r12358+117760], %r17543;
	atom.shared.xor.b32 	%r12360, [%r12358+117764], %r17542;
	atom.shared.xor.b32 	%r12361, [%r12358+117768], %r17541;
	atom.shared.xor.b32 	%r12362, [%r12358+117772], %r17540;
$L__BB4_496:
	or.b32  	%r12363, %r17538, %r17539;
	or.b32  	%r12364, %r12363, %r17537;
	or.b32  	%r12365, %r12364, %r17536;
	setp.eq.s32 	%p258, %r12365, 0;
	@%p258 bra 	$L__BB4_498;
	mov.u32 	%r12366, %tid.x;
	shl.b32 	%r12367, %r12366, 4;
	and.b32  	%r12368, %r12367, 496;
	mov.u32 	%r12369, s_mem;
	add.s32 	%r12370, %r12369, %r12368;
	atom.shared.xor.b32 	%r12371, [%r12370+118272], %r17539;
	atom.shared.xor.b32 	%r12372, [%r12370+118276], %r17538;
	atom.shared.xor.b32 	%r12373, [%r12370+118280], %r17537;
	atom.shared.xor.b32 	%r12374, [%r12370+118284], %r17536;
$L__BB4_498:
	or.b32  	%r12375, %r17534, %r17535;
	or.b32  	%r12376, %r12375, %r17533;
	or.b32  	%r12377, %r12376, %r17532;
	setp.eq.s32 	%p259, %r12377, 0;
	@%p259 bra 	$L__BB4_500;
	mov.u32 	%r12378, %tid.x;
	shl.b32 	%r12379, %r12378, 4;
	and.b32  	%r12380, %r12379, 496;
	mov.u32 	%r12381, s_mem;
	add.s32 	%r12382, %r12381, %r12380;
	atom.shared.xor.b32 	%r12383, [%r12382+118784], %r17535;
	atom.shared.xor.b32 	%r12384, [%r12382+118788], %r17534;
	atom.shared.xor.b32 	%r12385, [%r12382+118792], %r17533;
	atom.shared.xor.b32 	%r12386, [%r12382+118796], %r17532;
$L__BB4_500:
	or.b32  	%r12387, %r17530, %r17531;
	or.b32  	%r12388, %r12387, %r17529;
	or.b32  	%r12389, %r12388, %r17528;
	setp.eq.s32 	%p260, %r12389, 0;
	@%p260 bra 	$L__BB4_502;
	mov.u32 	%r12390, %tid.x;
	shl.b32 	%r12391, %r12390, 4;
	and.b32  	%r12392, %r12391, 496;
	mov.u32 	%r12393, s_mem;
	add.s32 	%r12394, %r12393, %r12392;
	atom.shared.xor.b32 	%r12395, [%r12394+119296], %r17531;
	atom.shared.xor.b32 	%r12396, [%r12394+119300], %r17530;
	atom.shared.xor.b32 	%r12397, [%r12394+119304], %r17529;
	atom.shared.xor.b32 	%r12398, [%r12394+119308], %r17528;
$L__BB4_502:
	or.b32  	%r12399, %r17526, %r17527;
	or.b32  	%r12400, %r12399, %r17525;
	or.b32  	%r12401, %r12400, %r17524;
	setp.eq.s32 	%p261, %r12401, 0;
	@%p261 bra 	$L__BB4_504;
	mov.u32 	%r12402, %tid.x;
	shl.b32 	%r12403, %r12402, 4;
	and.b32  	%r12404, %r12403, 496;
	mov.u32 	%r12405, s_mem;
	add.s32 	%r12406, %r12405, %r12404;
	atom.shared.xor.b32 	%r12407, [%r12406+119808], %r17527;
	atom.shared.xor.b32 	%r12408, [%r12406+119812], %r17526;
	atom.shared.xor.b32 	%r12409, [%r12406+119816], %r17525;
	atom.shared.xor.b32 	%r12410, [%r12406+119820], %r17524;
$L__BB4_504:
	or.b32  	%r12411, %r17522, %r17523;
	or.b32  	%r12412, %r12411, %r17521;
	or.b32  	%r12413, %r12412, %r17520;
	setp.eq.s32 	%p262, %r12413, 0;
	@%p262 bra 	$L__BB4_506;
	mov.u32 	%r12414, %tid.x;
	shl.b32 	%r12415, %r12414, 4;
	and.b32  	%r12416, %r12415, 496;
	mov.u32 	%r12417, s_mem;
	add.s32 	%r12418, %r12417, %r12416;
	atom.shared.xor.b32 	%r12419, [%r12418+120320], %r17523;
	atom.shared.xor.b32 	%r12420, [%r12418+120324], %r17522;
	atom.shared.xor.b32 	%r12421, [%r12418+120328], %r17521;
	atom.shared.xor.b32 	%r12422, [%r12418+120332], %r17520;
$L__BB4_506:
	or.b32  	%r12423, %r17518, %r17519;
	or.b32  	%r12424, %r12423, %r17517;
	or.b32  	%r12425, %r12424, %r17516;
	setp.eq.s32 	%p263, %r12425, 0;
	@%p263 bra 	$L__BB4_508;
	mov.u32 	%r12426, %tid.x;
	shl.b32 	%r12427, %r12426, 4;
	and.b32  	%r12428, %r12427, 496;
	mov.u32 	%r12429, s_mem;
	add.s32 	%r12430, %r12429, %r12428;
	atom.shared.xor.b32 	%r12431, [%r12430+120832], %r17519;
	atom.shared.xor.b32 	%r12432, [%r12430+120836], %r17518;
	atom.shared.xor.b32 	%r12433, [%r12430+120840], %r17517;
	atom.shared.xor.b32 	%r12434, [%r12430+120844], %r17516;
$L__BB4_508:
	or.b32  	%r12435, %r17514, %r17515;
	or.b32  	%r12436, %r12435, %r17513;
	or.b32  	%r12437, %r12436, %r17512;
	setp.eq.s32 	%p264, %r12437, 0;
	@%p264 bra 	$L__BB4_510;
	mov.u32 	%r12438, %tid.x;
	shl.b32 	%r12439, %r12438, 4;
	and.b32  	%r12440, %r12439, 496;
	mov.u32 	%r12441, s_mem;
	add.s32 	%r12442, %r12441, %r12440;
	atom.shared.xor.b32 	%r12443, [%r12442+121344], %r17515;
	atom.shared.xor.b32 	%r12444, [%r12442+121348], %r17514;
	atom.shared.xor.b32 	%r12445, [%r12442+121352], %r17513;
	atom.shared.xor.b32 	%r12446, [%r12442+121356], %r17512;
$L__BB4_510:
	or.b32  	%r12447, %r17510, %r17511;
	or.b32  	%r12448, %r12447, %r17509;
	or.b32  	%r12449, %r12448, %r17508;
	setp.eq.s32 	%p265, %r12449, 0;
	@%p265 bra 	$L__BB4_512;
	mov.u32 	%r12450, %tid.x;
	shl.b32 	%r12451, %r12450, 4;
	and.b32  	%r12452, %r12451, 496;
	mov.u32 	%r12453, s_mem;
	add.s32 	%r12454, %r12453, %r12452;
	atom.shared.xor.b32 	%r12455, [%r12454+121856], %r17511;
	atom.shared.xor.b32 	%r12456, [%r12454+121860], %r17510;
	atom.shared.xor.b32 	%r12457, [%r12454+121864], %r17509;
	atom.shared.xor.b32 	%r12458, [%r12454+121868], %r17508;
$L__BB4_512:
	or.b32  	%r12459, %r17506, %r17507;
	or.b32  	%r12460, %r12459, %r17505;
	or.b32  	%r12461, %r12460, %r17504;
	setp.eq.s32 	%p266, %r12461, 0;
	@%p266 bra 	$L__BB4_514;
	mov.u32 	%r12462, %tid.x;
	shl.b32 	%r12463, %r12462, 4;
	and.b32  	%r12464, %r12463, 496;
	mov.u32 	%r12465, s_mem;
	add.s32 	%r12466, %r12465, %r12464;
	atom.shared.xor.b32 	%r12467, [%r12466+122368], %r17507;
	atom.shared.xor.b32 	%r12468, [%r12466+122372], %r17506;
	atom.shared.xor.b32 	%r12469, [%r12466+122376], %r17505;
	atom.shared.xor.b32 	%r12470, [%r12466+122380], %r17504;
$L__BB4_514:
	or.b32  	%r12471, %r17502, %r17503;
	or.b32  	%r12472, %r12471, %r17501;
	or.b32  	%r12473, %r12472, %r17500;
	setp.eq.s32 	%p267, %r12473, 0;
	@%p267 bra 	$L__BB4_516;
	mov.u32 	%r12474, %tid.x;
	shl.b32 	%r12475, %r12474, 4;
	and.b32  	%r12476, %r12475, 496;
	mov.u32 	%r12477, s_mem;
	add.s32 	%r12478, %r12477, %r12476;
	atom.shared.xor.b32 	%r12479, [%r12478+122880], %r17503;
	atom.shared.xor.b32 	%r12480, [%r12478+122884], %r17502;
	atom.shared.xor.b32 	%r12481, [%r12478+122888], %r17501;
	atom.shared.xor.b32 	%r12482, [%r12478+122892], %r17500;
$L__BB4_516:
	or.b32  	%r12483, %r17498, %r17499;
	or.b32  	%r12484, %r12483, %r17497;
	or.b32  	%r12485, %r12484, %r17496;
	setp.eq.s32 	%p268, %r12485, 0;
	@%p268 bra 	$L__BB4_518;
	mov.u32 	%r12486, %tid.x;
	shl.b32 	%r12487, %r12486, 4;
	and.b32  	%r12488, %r12487, 496;
	mov.u32 	%r12489, s_mem;
	add.s32 	%r12490, %r12489, %r12488;
	atom.shared.xor.b32 	%r12491, [%r12490+123392], %r17499;
	atom.shared.xor.b32 	%r12492, [%r12490+123396], %r17498;
	atom.shared.xor.b32 	%r12493, [%r12490+123400], %r17497;
	atom.shared.xor.b32 	%r12494, [%r12490+123404], %r17496;
$L__BB4_518:
	or.b32  	%r12495, %r17494, %r17495;
	or.b32  	%r12496, %r12495, %r17493;
	or.b32  	%r12497, %r12496, %r17492;
	setp.eq.s32 	%p269, %r12497, 0;
	@%p269 bra 	$L__BB4_520;
	mov.u32 	%r12498, %tid.x;
	shl.b32 	%r12499, %r12498, 4;
	and.b32  	%r12500, %r12499, 496;
	mov.u32 	%r12501, s_mem;
	add.s32 	%r12502, %r12501, %r12500;
	atom.shared.xor.b32 	%r12503, [%r12502+123904], %r17495;
	atom.shared.xor.b32 	%r12504, [%r12502+123908], %r17494;
	atom.shared.xor.b32 	%r12505, [%r12502+123912], %r17493;
	atom.shared.xor.b32 	%r12506, [%r12502+123916], %r17492;
$L__BB4_520:
	or.b32  	%r12507, %r17490, %r17491;
	or.b32  	%r12508, %r12507, %r17489;
	or.b32  	%r12509, %r12508, %r17488;
	setp.eq.s32 	%p270, %r12509, 0;
	@%p270 bra 	$L__BB4_522;
	mov.u32 	%r12510, %tid.x;
	shl.b32 	%r12511, %r12510, 4;
	and.b32  	%r12512, %r12511, 496;
	mov.u32 	%r12513, s_mem;
	add.s32 	%r12514, %r12513, %r12512;
	atom.shared.xor.b32 	%r12515, [%r12514+124416], %r17491;
	atom.shared.xor.b32 	%r12516, [%r12514+124420], %r17490;
	atom.shared.xor.b32 	%r12517, [%r12514+124424], %r17489;
	atom.shared.xor.b32 	%r12518, [%r12514+124428], %r17488;
$L__BB4_522:
	or.b32  	%r12519, %r17486, %r17487;
	or.b32  	%r12520, %r12519, %r17485;
	or.b32  	%r12521, %r12520, %r17484;
	setp.eq.s32 	%p271, %r12521, 0;
	@%p271 bra 	$L__BB4_524;
	mov.u32 	%r12522, %tid.x;
	shl.b32 	%r12523, %r12522, 4;
	and.b32  	%r12524, %r12523, 496;
	mov.u32 	%r12525, s_mem;
	add.s32 	%r12526, %r12525, %r12524;
	atom.shared.xor.b32 	%r12527, [%r12526+124928], %r17487;
	atom.shared.xor.b32 	%r12528, [%r12526+124932], %r17486;
	atom.shared.xor.b32 	%r12529, [%r12526+124936], %r17485;
	atom.shared.xor.b32 	%r12530, [%r12526+124940], %r17484;
$L__BB4_524:
	or.b32  	%r12531, %r17482, %r17483;
	or.b32  	%r12532, %r12531, %r17481;
	or.b32  	%r12533, %r12532, %r17480;
	setp.eq.s32 	%p272, %r12533, 0;
	@%p272 bra 	$L__BB4_526;
	mov.u32 	%r12534, %tid.x;
	shl.b32 	%r12535, %r12534, 4;
	and.b32  	%r12536, %r12535, 496;
	mov.u32 	%r12537, s_mem;
	add.s32 	%r12538, %r12537, %r12536;
	atom.shared.xor.b32 	%r12539, [%r12538+125440], %r17483;
	atom.shared.xor.b32 	%r12540, [%r12538+125444], %r17482;
	atom.shared.xor.b32 	%r12541, [%r12538+125448], %r17481;
	atom.shared.xor.b32 	%r12542, [%r12538+125452], %r17480;
$L__BB4_526:
	or.b32  	%r12543, %r17478, %r17479;
	or.b32  	%r12544, %r12543, %r17477;
	or.b32  	%r12545, %r12544, %r17476;
	setp.eq.s32 	%p273, %r12545, 0;
	@%p273 bra 	$L__BB4_528;
	mov.u32 	%r12546, %tid.x;
	shl.b32 	%r12547, %r12546, 4;
	and.b32  	%r12548, %r12547, 496;
	mov.u32 	%r12549, s_mem;
	add.s32 	%r12550, %r12549, %r12548;
	atom.shared.xor.b32 	%r12551, [%r12550+125952], %r17479;
	atom.shared.xor.b32 	%r12552, [%r12550+125956], %r17478;
	atom.shared.xor.b32 	%r12553, [%r12550+125960], %r17477;
	atom.shared.xor.b32 	%r12554, [%r12550+125964], %r17476;
$L__BB4_528:
	or.b32  	%r12555, %r17474, %r17475;
	or.b32  	%r12556, %r12555, %r17473;
	or.b32  	%r12557, %r12556, %r17472;
	setp.eq.s32 	%p274, %r12557, 0;
	@%p274 bra 	$L__BB4_530;
	mov.u32 	%r12558, %tid.x;
	shl.b32 	%r12559, %r12558, 4;
	and.b32  	%r12560, %r12559, 496;
	mov.u32 	%r12561, s_mem;
	add.s32 	%r12562, %r12561, %r12560;
	atom.shared.xor.b32 	%r12563, [%r12562+126464], %r17475;
	atom.shared.xor.b32 	%r12564, [%r12562+126468], %r17474;
	atom.shared.xor.b32 	%r12565, [%r12562+126472], %r17473;
	atom.shared.xor.b32 	%r12566, [%r12562+126476], %r17472;
$L__BB4_530:
	or.b32  	%r12567, %r17470, %r17471;
	or.b32  	%r12568, %r12567, %r17469;
	or.b32  	%r12569, %r12568, %r17468;
	setp.eq.s32 	%p275, %r12569, 0;
	@%p275 bra 	$L__BB4_532;
	mov.u32 	%r12570, %tid.x;
	shl.b32 	%r12571, %r12570, 4;
	and.b32  	%r12572, %r12571, 496;
	mov.u32 	%r12573, s_mem;
	add.s32 	%r12574, %r12573, %r12572;
	atom.shared.xor.b32 	%r12575, [%r12574+126976], %r17471;
	atom.shared.xor.b32 	%r12576, [%r12574+126980], %r17470;
	atom.shared.xor.b32 	%r12577, [%r12574+126984], %r17469;
	atom.shared.xor.b32 	%r12578, [%r12574+126988], %r17468;
$L__BB4_532:
	or.b32  	%r12579, %r17466, %r17467;
	or.b32  	%r12580, %r12579, %r17465;
	or.b32  	%r12581, %r12580, %r17464;
	setp.eq.s32 	%p276, %r12581, 0;
	@%p276 bra 	$L__BB4_534;
	mov.u32 	%r12582, %tid.x;
	shl.b32 	%r12583, %r12582, 4;
	and.b32  	%r12584, %r12583, 496;
	mov.u32 	%r12585, s_mem;
	add.s32 	%r12586, %r12585, %r12584;
	atom.shared.xor.b32 	%r12587, [%r12586+127488], %r17467;
	atom.shared.xor.b32 	%r12588, [%r12586+127492], %r17466;
	atom.shared.xor.b32 	%r12589, [%r12586+127496], %r17465;
	atom.shared.xor.b32 	%r12590, [%r12586+127500], %r17464;
$L__BB4_534:
	or.b32  	%r12591, %r17462, %r17463;
	or.b32  	%r12592, %r12591, %r17461;
	or.b32  	%r12593, %r12592, %r17460;
	setp.eq.s32 	%p277, %r12593, 0;
	@%p277 bra 	$L__BB4_536;
	mov.u32 	%r12594, %tid.x;
	shl.b32 	%r12595, %r12594, 4;
	and.b32  	%r12596, %r12595, 496;
	mov.u32 	%r12597, s_mem;
	add.s32 	%r12598, %r12597, %r12596;
	atom.shared.xor.b32 	%r12599, [%r12598+128000], %r17463;
	atom.shared.xor.b32 	%r12600, [%r12598+128004], %r17462;
	atom.shared.xor.b32 	%r12601, [%r12598+128008], %r17461;
	atom.shared.xor.b32 	%r12602, [%r12598+128012], %r17460;
$L__BB4_536:
	or.b32  	%r12603, %r17458, %r17459;
	or.b32  	%r12604, %r12603, %r17457;
	or.b32  	%r12605, %r12604, %r17456;
	setp.eq.s32 	%p278, %r12605, 0;
	@%p278 bra 	$L__BB4_538;
	mov.u32 	%r12606, %tid.x;
	shl.b32 	%r12607, %r12606, 4;
	and.b32  	%r12608, %r12607, 496;
	mov.u32 	%r12609, s_mem;
	add.s32 	%r12610, %r12609, %r12608;
	atom.shared.xor.b32 	%r12611, [%r12610+128512], %r17459;
	atom.shared.xor.b32 	%r12612, [%r12610+128516], %r17458;
	atom.shared.xor.b32 	%r12613, [%r12610+128520], %r17457;
	atom.shared.xor.b32 	%r12614, [%r12610+128524], %r17456;
$L__BB4_538:
	or.b32  	%r12615, %r17454, %r17455;
	or.b32  	%r12616, %r12615, %r17453;
	or.b32  	%r12617, %r12616, %r17452;
	setp.eq.s32 	%p279, %r12617, 0;
	@%p279 bra 	$L__BB4_540;
	mov.u32 	%r12618, %tid.x;
	shl.b32 	%r12619, %r12618, 4;
	and.b32  	%r12620, %r12619, 496;
	mov.u32 	%r12621, s_mem;
	add.s32 	%r12622, %r12621, %r12620;
	atom.shared.xor.b32 	%r12623, [%r12622+129024], %r17455;
	atom.shared.xor.b32 	%r12624, [%r12622+129028], %r17454;
	atom.shared.xor.b32 	%r12625, [%r12622+129032], %r17453;
	atom.shared.xor.b32 	%r12626, [%r12622+129036], %r17452;
$L__BB4_540:
	or.b32  	%r12627, %r17450, %r17451;
	or.b32  	%r12628, %r12627, %r17449;
	or.b32  	%r12629, %r12628, %r17448;
	setp.eq.s32 	%p280, %r12629, 0;
	@%p280 bra 	$L__BB4_542;
	mov.u32 	%r12630, %tid.x;
	shl.b32 	%r12631, %r12630, 4;
	and.b32  	%r12632, %r12631, 496;
	mov.u32 	%r12633, s_mem;
	add.s32 	%r12634, %r12633, %r12632;
	atom.shared.xor.b32 	%r12635, [%r12634+129536], %r17451;
	atom.shared.xor.b32 	%r12636, [%r12634+129540], %r17450;
	atom.shared.xor.b32 	%r12637, [%r12634+129544], %r17449;
	atom.shared.xor.b32 	%r12638, [%r12634+129548], %r17448;
$L__BB4_542:
	or.b32  	%r12639, %r17446, %r17447;
	or.b32  	%r12640, %r12639, %r17445;
	or.b32  	%r12641, %r12640, %r17444;
	setp.eq.s32 	%p281, %r12641, 0;
	@%p281 bra 	$L__BB4_544;
	mov.u32 	%r12642, %tid.x;
	shl.b32 	%r12643, %r12642, 4;
	and.b32  	%r12644, %r12643, 496;
	mov.u32 	%r12645, s_mem;
	add.s32 	%r12646, %r12645, %r12644;
	atom.shared.xor.b32 	%r12647, [%r12646+130048], %r17447;
	atom.shared.xor.b32 	%r12648, [%r12646+130052], %r17446;
	atom.shared.xor.b32 	%r12649, [%r12646+130056], %r17445;
	atom.shared.xor.b32 	%r12650, [%r12646+130060], %r17444;
$L__BB4_544:
	or.b32  	%r12651, %r17442, %r17443;
	or.b32  	%r12652, %r12651, %r17441;
	or.b32  	%r12653, %r12652, %r17440;
	setp.eq.s32 	%p282, %r12653, 0;
	@%p282 bra 	$L__BB4_546;
	mov.u32 	%r12654, %tid.x;
	shl.b32 	%r12655, %r12654, 4;
	and.b32  	%r12656, %r12655, 496;
	mov.u32 	%r12657, s_mem;
	add.s32 	%r12658, %r12657, %r12656;
	atom.shared.xor.b32 	%r12659, [%r12658+130560], %r17443;
	atom.shared.xor.b32 	%r12660, [%r12658+130564], %r17442;
	atom.shared.xor.b32 	%r12661, [%r12658+130568], %r17441;
	atom.shared.xor.b32 	%r12662, [%r12658+130572], %r17440;
$L__BB4_546:
	or.b32  	%r12663, %r17438, %r17439;
	or.b32  	%r12664, %r12663, %r17437;
	or.b32  	%r12665, %r12664, %r17436;
	setp.eq.s32 	%p283, %r12665, 0;
	@%p283 bra 	$L__BB4_548;
	mov.u32 	%r12666, %tid.x;
	shl.b32 	%r12667, %r12666, 4;
	and.b32  	%r12668, %r12667, 496;
	mov.u32 	%r12669, s_mem;
	add.s32 	%r12670, %r12669, %r12668;
	atom.shared.xor.b32 	%r12671, [%r12670+131072], %r17439;
	atom.shared.xor.b32 	%r12672, [%r12670+131076], %r17438;
	atom.shared.xor.b32 	%r12673, [%r12670+131080], %r17437;
	atom.shared.xor.b32 	%r12674, [%r12670+131084], %r17436;
$L__BB4_548:
	or.b32  	%r12675, %r17434, %r17435;
	or.b32  	%r12676, %r12675, %r17433;
	or.b32  	%r12677, %r12676, %r17432;
	setp.eq.s32 	%p284, %r12677, 0;
	@%p284 bra 	$L__BB4_550;
	mov.u32 	%r12678, %tid.x;
	shl.b32 	%r12679, %r12678, 4;
	and.b32  	%r12680, %r12679, 496;
	mov.u32 	%r12681, s_mem;
	add.s32 	%r12682, %r12681, %r12680;
	atom.shared.xor.b32 	%r12683, [%r12682+131584], %r17435;
	atom.shared.xor.b32 	%r12684, [%r12682+131588], %r17434;
	atom.shared.xor.b32 	%r12685, [%r12682+131592], %r17433;
	atom.shared.xor.b32 	%r12686, [%r12682+131596], %r17432;
$L__BB4_550:
	or.b32  	%r12687, %r17430, %r17431;
	or.b32  	%r12688, %r12687, %r17429;
	or.b32  	%r12689, %r12688, %r17428;
	setp.eq.s32 	%p285, %r12689, 0;
	@%p285 bra 	$L__BB4_552;
	mov.u32 	%r12690, %tid.x;
	shl.b32 	%r12691, %r12690, 4;
	and.b32  	%r12692, %r12691, 496;
	mov.u32 	%r12693, s_mem;
	add.s32 	%r12694, %r12693, %r12692;
	atom.shared.xor.b32 	%r12695, [%r12694+132096], %r17431;
	atom.shared.xor.b32 	%r12696, [%r12694+132100], %r17430;
	atom.shared.xor.b32 	%r12697, [%r12694+132104], %r17429;
	atom.shared.xor.b32 	%r12698, [%r12694+132108], %r17428;
$L__BB4_552:
	or.b32  	%r12699, %r17426, %r17427;
	or.b32  	%r12700, %r12699, %r17425;
	or.b32  	%r12701, %r12700, %r17424;
	setp.eq.s32 	%p286, %r12701, 0;
	@%p286 bra 	$L__BB4_554;
	mov.u32 	%r12702, %tid.x;
	shl.b32 	%r12703, %r12702, 4;
	and.b32  	%r12704, %r12703, 496;
	mov.u32 	%r12705, s_mem;
	add.s32 	%r12706, %r12705, %r12704;
	atom.shared.xor.b32 	%r12707, [%r12706+132608], %r17427;
	atom.shared.xor.b32 	%r12708, [%r12706+132612], %r17426;
	atom.shared.xor.b32 	%r12709, [%r12706+132616], %r17425;
	atom.shared.xor.b32 	%r12710, [%r12706+132620], %r17424;
$L__BB4_554:
	or.b32  	%r12711, %r17422, %r17423;
	or.b32  	%r12712, %r12711, %r17421;
	or.b32  	%r12713, %r12712, %r17420;
	setp.eq.s32 	%p287, %r12713, 0;
	@%p287 bra 	$L__BB4_556;
	mov.u32 	%r12714, %tid.x;
	shl.b32 	%r12715, %r12714, 4;
	and.b32  	%r12716, %r12715, 496;
	mov.u32 	%r12717, s_mem;
	add.s32 	%r12718, %r12717, %r12716;
	atom.shared.xor.b32 	%r12719, [%r12718+133120], %r17423;
	atom.shared.xor.b32 	%r12720, [%r12718+133124], %r17422;
	atom.shared.xor.b32 	%r12721, [%r12718+133128], %r17421;
	atom.shared.xor.b32 	%r12722, [%r12718+133132], %r17420;
$L__BB4_556:
	or.b32  	%r12723, %r17418, %r17419;
	or.b32  	%r12724, %r12723, %r17417;
	or.b32  	%r12725, %r12724, %r17416;
	setp.eq.s32 	%p288, %r12725, 0;
	@%p288 bra 	$L__BB4_558;
	mov.u32 	%r12726, %tid.x;
	shl.b32 	%r12727, %r12726, 4;
	and.b32  	%r12728, %r12727, 496;
	mov.u32 	%r12729, s_mem;
	add.s32 	%r12730, %r12729, %r12728;
	atom.shared.xor.b32 	%r12731, [%r12730+133632], %r17419;
	atom.shared.xor.b32 	%r12732, [%r12730+133636], %r17418;
	atom.shared.xor.b32 	%r12733, [%r12730+133640], %r17417;
	atom.shared.xor.b32 	%r12734, [%r12730+133644], %r17416;
$L__BB4_558:
	or.b32  	%r12735, %r17414, %r17415;
	or.b32  	%r12736, %r12735, %r17413;
	or.b32  	%r12737, %r12736, %r17412;
	setp.eq.s32 	%p289, %r12737, 0;
	@%p289 bra 	$L__BB4_560;
	mov.u32 	%r12738, %tid.x;
	shl.b32 	%r12739, %r12738, 4;
	and.b32  	%r12740, %r12739, 496;
	mov.u32 	%r12741, s_mem;
	add.s32 	%r12742, %r12741, %r12740;
	atom.shared.xor.b32 	%r12743, [%r12742+134144], %r17415;
	atom.shared.xor.b32 	%r12744, [%r12742+134148], %r17414;
	atom.shared.xor.b32 	%r12745, [%r12742+134152], %r17413;
	atom.shared.xor.b32 	%r12746, [%r12742+134156], %r17412;
$L__BB4_560:
	or.b32  	%r12747, %r17410, %r17411;
	or.b32  	%r12748, %r12747, %r17409;
	or.b32  	%r12749, %r12748, %r17408;
	setp.eq.s32 	%p290, %r12749, 0;
	@%p290 bra 	$L__BB4_562;
	mov.u32 	%r12750, %tid.x;
	shl.b32 	%r12751, %r12750, 4;
	and.b32  	%r12752, %r12751, 496;
	mov.u32 	%r12753, s_mem;
	add.s32 	%r12754, %r12753, %r12752;
	atom.shared.xor.b32 	%r12755, [%r12754+134656], %r17411;
	atom.shared.xor.b32 	%r12756, [%r12754+134660], %r17410;
	atom.shared.xor.b32 	%r12757, [%r12754+134664], %r17409;
	atom.shared.xor.b32 	%r12758, [%r12754+134668], %r17408;
$L__BB4_562:
	or.b32  	%r12759, %r17406, %r17407;
	or.b32  	%r12760, %r12759, %r17405;
	or.b32  	%r12761, %r12760, %r17404;
	setp.eq.s32 	%p291, %r12761, 0;
	@%p291 bra 	$L__BB4_564;
	mov.u32 	%r12762, %tid.x;
	shl.b32 	%r12763, %r12762, 4;
	and.b32  	%r12764, %r12763, 496;
	mov.u32 	%r12765, s_mem;
	add.s32 	%r12766, %r12765, %r12764;
	atom.shared.xor.b32 	%r12767, [%r12766+135168], %r17407;
	atom.shared.xor.b32 	%r12768, [%r12766+135172], %r17406;
	atom.shared.xor.b32 	%r12769, [%r12766+135176], %r17405;
	atom.shared.xor.b32 	%r12770, [%r12766+135180], %r17404;
$L__BB4_564:
	or.b32  	%r12771, %r17402, %r17403;
	or.b32  	%r12772, %r12771, %r17401;
	or.b32  	%r12773, %r12772, %r17400;
	setp.eq.s32 	%p292, %r12773, 0;
	@%p292 bra 	$L__BB4_566;
	mov.u32 	%r12774, %tid.x;
	shl.b32 	%r12775, %r12774, 4;
	and.b32  	%r12776, %r12775, 496;
	mov.u32 	%r12777, s_mem;
	add.s32 	%r12778, %r12777, %r12776;
	atom.shared.xor.b32 	%r12779, [%r12778+135680], %r17403;
	atom.shared.xor.b32 	%r12780, [%r12778+135684], %r17402;
	atom.shared.xor.b32 	%r12781, [%r12778+135688], %r17401;
	atom.shared.xor.b32 	%r12782, [%r12778+135692], %r17400;
$L__BB4_566:
	or.b32  	%r12783, %r17398, %r17399;
	or.b32  	%r12784, %r12783, %r17397;
	or.b32  	%r12785, %r12784, %r17396;
	setp.eq.s32 	%p293, %r12785, 0;
	@%p293 bra 	$L__BB4_568;
	mov.u32 	%r12786, %tid.x;
	shl.b32 	%r12787, %r12786, 4;
	and.b32  	%r12788, %r12787, 496;
	mov.u32 	%r12789, s_mem;
	add.s32 	%r12790, %r12789, %r12788;
	atom.shared.xor.b32 	%r12791, [%r12790+136192], %r17399;
	atom.shared.xor.b32 	%r12792, [%r12790+136196], %r17398;
	atom.shared.xor.b32 	%r12793, [%r12790+136200], %r17397;
	atom.shared.xor.b32 	%r12794, [%r12790+136204], %r17396;
$L__BB4_568:
	or.b32  	%r12795, %r17394, %r17395;
	or.b32  	%r12796, %r12795, %r17393;
	or.b32  	%r12797, %r12796, %r17392;
	setp.eq.s32 	%p294, %r12797, 0;
	@%p294 bra 	$L__BB4_570;
	mov.u32 	%r12798, %tid.x;
	shl.b32 	%r12799, %r12798, 4;
	and.b32  	%r12800, %r12799, 496;
	mov.u32 	%r12801, s_mem;
	add.s32 	%r12802, %r12801, %r12800;
	atom.shared.xor.b32 	%r12803, [%r12802+136704], %r17395;
	atom.shared.xor.b32 	%r12804, [%r12802+136708], %r17394;
	atom.shared.xor.b32 	%r12805, [%r12802+136712], %r17393;
	atom.shared.xor.b32 	%r12806, [%r12802+136716], %r17392;
$L__BB4_570:
	or.b32  	%r12807, %r17390, %r17391;
	or.b32  	%r12808, %r12807, %r17389;
	or.b32  	%r12809, %r12808, %r17388;
	setp.eq.s32 	%p295, %r12809, 0;
	@%p295 bra 	$L__BB4_572;
	mov.u32 	%r12810, %tid.x;
	shl.b32 	%r12811, %r12810, 4;
	and.b32  	%r12812, %r12811, 496;
	mov.u32 	%r12813, s_mem;
	add.s32 	%r12814, %r12813, %r12812;
	atom.shared.xor.b32 	%r12815, [%r12814+137216], %r17391;
	atom.shared.xor.b32 	%r12816, [%r12814+137220], %r17390;
	atom.shared.xor.b32 	%r12817, [%r12814+137224], %r17389;
	atom.shared.xor.b32 	%r12818, [%r12814+137228], %r17388;
$L__BB4_572:
	or.b32  	%r12819, %r17386, %r17387;
	or.b32  	%r12820, %r12819, %r17385;
	or.b32  	%r12821, %r12820, %r17384;
	setp.eq.s32 	%p296, %r12821, 0;
	@%p296 bra 	$L__BB4_574;
	mov.u32 	%r12822, %tid.x;
	shl.b32 	%r12823, %r12822, 4;
	and.b32  	%r12824, %r12823, 496;
	mov.u32 	%r12825, s_mem;
	add.s32 	%r12826, %r12825, %r12824;
	atom.shared.xor.b32 	%r12827, [%r12826+137728], %r17387;
	atom.shared.xor.b32 	%r12828, [%r12826+137732], %r17386;
	atom.shared.xor.b32 	%r12829, [%r12826+137736], %r17385;
	atom.shared.xor.b32 	%r12830, [%r12826+137740], %r17384;
$L__BB4_574:
	or.b32  	%r12831, %r17382, %r17383;
	or.b32  	%r12832, %r12831, %r17381;
	or.b32  	%r12833, %r12832, %r17380;
	setp.eq.s32 	%p297, %r12833, 0;
	@%p297 bra 	$L__BB4_576;
	mov.u32 	%r12834, %tid.x;
	shl.b32 	%r12835, %r12834, 4;
	and.b32  	%r12836, %r12835, 496;
	mov.u32 	%r12837, s_mem;
	add.s32 	%r12838, %r12837, %r12836;
	atom.shared.xor.b32 	%r12839, [%r12838+138240], %r17383;
	atom.shared.xor.b32 	%r12840, [%r12838+138244], %r17382;
	atom.shared.xor.b32 	%r12841, [%r12838+138248], %r17381;
	atom.shared.xor.b32 	%r12842, [%r12838+138252], %r17380;
$L__BB4_576:
	or.b32  	%r12843, %r17378, %r17379;
	or.b32  	%r12844, %r12843, %r17377;
	or.b32  	%r12845, %r12844, %r17376;
	setp.eq.s32 	%p298, %r12845, 0;
	@%p298 bra 	$L__BB4_578;
	mov.u32 	%r12846, %tid.x;
	shl.b32 	%r12847, %r12846, 4;
	and.b32  	%r12848, %r12847, 496;
	mov.u32 	%r12849, s_mem;
	add.s32 	%r12850, %r12849, %r12848;
	atom.shared.xor.b32 	%r12851, [%r12850+138752], %r17379;
	atom.shared.xor.b32 	%r12852, [%r12850+138756], %r17378;
	atom.shared.xor.b32 	%r12853, [%r12850+138760], %r17377;
	atom.shared.xor.b32 	%r12854, [%r12850+138764], %r17376;
$L__BB4_578:
	or.b32  	%r12855, %r17374, %r17375;
	or.b32  	%r12856, %r12855, %r17373;
	or.b32  	%r12857, %r12856, %r17372;
	setp.eq.s32 	%p299, %r12857, 0;
	@%p299 bra 	$L__BB4_580;
	mov.u32 	%r12858, %tid.x;
	shl.b32 	%r12859, %r12858, 4;
	and.b32  	%r12860, %r12859, 496;
	mov.u32 	%r12861, s_mem;
	add.s32 	%r12862, %r12861, %r12860;
	atom.shared.xor.b32 	%r12863, [%r12862+139264], %r17375;
	atom.shared.xor.b32 	%r12864, [%r12862+139268], %r17374;
	atom.shared.xor.b32 	%r12865, [%r12862+139272], %r17373;
	atom.shared.xor.b32 	%r12866, [%r12862+139276], %r17372;
$L__BB4_580:
	or.b32  	%r12867, %r17370, %r17371;
	or.b32  	%r12868, %r12867, %r17369;
	or.b32  	%r12869, %r12868, %r17368;
	setp.eq.s32 	%p300, %r12869, 0;
	@%p300 bra 	$L__BB4_582;
	mov.u32 	%r12870, %tid.x;
	shl.b32 	%r12871, %r12870, 4;
	and.b32  	%r12872, %r12871, 496;
	mov.u32 	%r12873, s_mem;
	add.s32 	%r12874, %r12873, %r12872;
	atom.shared.xor.b32 	%r12875, [%r12874+139776], %r17371;
	atom.shared.xor.b32 	%r12876, [%r12874+139780], %r17370;
	atom.shared.xor.b32 	%r12877, [%r12874+139784], %r17369;
	atom.shared.xor.b32 	%r12878, [%r12874+139788], %r17368;
$L__BB4_582:
	or.b32  	%r12879, %r17366, %r17367;
	or.b32  	%r12880, %r12879, %r17365;
	or.b32  	%r12881, %r12880, %r17364;
	setp.eq.s32 	%p301, %r12881, 0;
	@%p301 bra 	$L__BB4_584;
	mov.u32 	%r12882, %tid.x;
	shl.b32 	%r12883, %r12882, 4;
	and.b32  	%r12884, %r12883, 496;
	mov.u32 	%r12885, s_mem;
	add.s32 	%r12886, %r12885, %r12884;
	atom.shared.xor.b32 	%r12887, [%r12886+140288], %r17367;
	atom.shared.xor.b32 	%r12888, [%r12886+140292], %r17366;
	atom.shared.xor.b32 	%r12889, [%r12886+140296], %r17365;
	atom.shared.xor.b32 	%r12890, [%r12886+140300], %r17364;
$L__BB4_584:
	or.b32  	%r12891, %r17362, %r17363;
	or.b32  	%r12892, %r12891, %r17361;
	or.b32  	%r12893, %r12892, %r17360;
	setp.eq.s32 	%p302, %r12893, 0;
	@%p302 bra 	$L__BB4_586;
	mov.u32 	%r12894, %tid.x;
	shl.b32 	%r12895, %r12894, 4;
	and.b32  	%r12896, %r12895, 496;
	mov.u32 	%r12897, s_mem;
	add.s32 	%r12898, %r12897, %r12896;
	atom.shared.xor.b32 	%r12899, [%r12898+140800], %r17363;
	atom.shared.xor.b32 	%r12900, [%r12898+140804], %r17362;
	atom.shared.xor.b32 	%r12901, [%r12898+140808], %r17361;
	atom.shared.xor.b32 	%r12902, [%r12898+140812], %r17360;
$L__BB4_586:
	or.b32  	%r12903, %r17358, %r17359;
	or.b32  	%r12904, %r12903, %r17357;
	or.b32  	%r12905, %r12904, %r17356;
	setp.eq.s32 	%p303, %r12905, 0;
	@%p303 bra 	$L__BB4_588;
	mov.u32 	%r12906, %tid.x;
	shl.b32 	%r12907, %r12906, 4;
	and.b32  	%r12908, %r12907, 496;
	mov.u32 	%r12909, s_mem;
	add.s32 	%r12910, %r12909, %r12908;
	atom.shared.xor.b32 	%r12911, [%r12910+141312], %r17359;
	atom.shared.xor.b32 	%r12912, [%r12910+141316], %r17358;
	atom.shared.xor.b32 	%r12913, [%r12910+141320], %r17357;
	atom.shared.xor.b32 	%r12914, [%r12910+141324], %r17356;
$L__BB4_588:
	or.b32  	%r12915, %r17354, %r17355;
	or.b32  	%r12916, %r12915, %r17353;
	or.b32  	%r12917, %r12916, %r17352;
	setp.eq.s32 	%p304, %r12917, 0;
	@%p304 bra 	$L__BB4_590;
	mov.u32 	%r12918, %tid.x;
	shl.b32 	%r12919, %r12918, 4;
	and.b32  	%r12920, %r12919, 496;
	mov.u32 	%r12921, s_mem;
	add.s32 	%r12922, %r12921, %r12920;
	atom.shared.xor.b32 	%r12923, [%r12922+141824], %r17355;
	atom.shared.xor.b32 	%r12924, [%r12922+141828], %r17354;
	atom.shared.xor.b32 	%r12925, [%r12922+141832], %r17353;
	atom.shared.xor.b32 	%r12926, [%r12922+141836], %r17352;
$L__BB4_590:
	or.b32  	%r12927, %r17350, %r17351;
	or.b32  	%r12928, %r12927, %r17349;
	or.b32  	%r12929, %r12928, %r17348;
	setp.eq.s32 	%p305, %r12929, 0;
	@%p305 bra 	$L__BB4_592;
	mov.u32 	%r12930, %tid.x;
	shl.b32 	%r12931, %r12930, 4;
	and.b32  	%r12932, %r12931, 496;
	mov.u32 	%r12933, s_mem;
	add.s32 	%r12934, %r12933, %r12932;
	atom.shared.xor.b32 	%r12935, [%r12934+142336], %r17351;
	atom.shared.xor.b32 	%r12936, [%r12934+142340], %r17350;
	atom.shared.xor.b32 	%r12937, [%r12934+142344], %r17349;
	atom.shared.xor.b32 	%r12938, [%r12934+142348], %r17348;
$L__BB4_592:
	or.b32  	%r12939, %r17346, %r17347;
	or.b32  	%r12940, %r12939, %r17345;
	or.b32  	%r12941, %r12940, %r17344;
	setp.eq.s32 	%p306, %r12941, 0;
	@%p306 bra 	$L__BB4_594;
	mov.u32 	%r12942, %tid.x;
	shl.b32 	%r12943, %r12942, 4;
	and.b32  	%r12944, %r12943, 496;
	mov.u32 	%r12945, s_mem;
	add.s32 	%r12946, %r12945, %r12944;
	atom.shared.xor.b32 	%r12947, [%r12946+142848], %r17347;
	atom.shared.xor.b32 	%r12948, [%r12946+142852], %r17346;
	atom.shared.xor.b32 	%r12949, [%r12946+142856], %r17345;
	atom.shared.xor.b32 	%r12950, [%r12946+142860], %r17344;
$L__BB4_594:
	or.b32  	%r12951, %r17342, %r17343;
	or.b32  	%r12952, %r12951, %r17341;
	or.b32  	%r12953, %r12952, %r17340;
	setp.eq.s32 	%p307, %r12953, 0;
	@%p307 bra 	$L__BB4_596;
	mov.u32 	%r12954, %tid.x;
	shl.b32 	%r12955, %r12954, 4;
	and.b32  	%r12956, %r12955, 496;
	mov.u32 	%r12957, s_mem;
	add.s32 	%r12958, %r12957, %r12956;
	atom.shared.xor.b32 	%r12959, [%r12958+143360], %r17343;
	atom.shared.xor.b32 	%r12960, [%r12958+143364], %r17342;
	atom.shared.xor.b32 	%r12961, [%r12958+143368], %r17341;
	atom.shared.xor.b32 	%r12962, [%r12958+143372], %r17340;
$L__BB4_596:
	or.b32  	%r12963, %r17338, %r17339;
	or.b32  	%r12964, %r12963, %r17337;
	or.b32  	%r12965, %r12964, %r17336;
	setp.eq.s32 	%p308, %r12965, 0;
	@%p308 bra 	$L__BB4_598;
	mov.u32 	%r12966, %tid.x;
	shl.b32 	%r12967, %r12966, 4;
	and.b32  	%r12968, %r12967, 496;
	mov.u32 	%r12969, s_mem;
	add.s32 	%r12970, %r12969, %r12968;
	atom.shared.xor.b32 	%r12971, [%r12970+143872], %r17339;
	atom.shared.xor.b32 	%r12972, [%r12970+143876], %r17338;
	atom.shared.xor.b32 	%r12973, [%r12970+143880], %r17337;
	atom.shared.xor.b32 	%r12974, [%r12970+143884], %r17336;
$L__BB4_598:
	or.b32  	%r12975, %r17334, %r17335;
	or.b32  	%r12976, %r12975, %r17333;
	or.b32  	%r12977, %r12976, %r17332;
	setp.eq.s32 	%p309, %r12977, 0;
	@%p309 bra 	$L__BB4_600;
	mov.u32 	%r12978, %tid.x;
	shl.b32 	%r12979, %r12978, 4;
	and.b32  	%r12980, %r12979, 496;
	mov.u32 	%r12981, s_mem;
	add.s32 	%r12982, %r12981, %r12980;
	atom.shared.xor.b32 	%r12983, [%r12982+144384], %r17335;
	atom.shared.xor.b32 	%r12984, [%r12982+144388], %r17334;
	atom.shared.xor.b32 	%r12985, [%r12982+144392], %r17333;
	atom.shared.xor.b32 	%r12986, [%r12982+144396], %r17332;
$L__BB4_600:
	or.b32  	%r12987, %r17330, %r17331;
	or.b32  	%r12988, %r12987, %r17329;
	or.b32  	%r12989, %r12988, %r17328;
	setp.eq.s32 	%p310, %r12989, 0;
	@%p310 bra 	$L__BB4_602;
	mov.u32 	%r12990, %tid.x;
	shl.b32 	%r12991, %r12990, 4;
	and.b32  	%r12992, %r12991, 496;
	mov.u32 	%r12993, s_mem;
	add.s32 	%r12994, %r12993, %r12992;
	atom.shared.xor.b32 	%r12995, [%r12994+144896], %r17331;
	atom.shared.xor.b32 	%r12996, [%r12994+144900], %r17330;
	atom.shared.xor.b32 	%r12997, [%r12994+144904], %r17329;
	atom.shared.xor.b32 	%r12998, [%r12994+144908], %r17328;
$L__BB4_602:
	or.b32  	%r12999, %r17326, %r17327;
	or.b32  	%r13000, %r12999, %r17325;
	or.b32  	%r13001, %r13000, %r17324;
	setp.eq.s32 	%p311, %r13001, 0;
	@%p311 bra 	$L__BB4_604;
	mov.u32 	%r13002, %tid.x;
	shl.b32 	%r13003, %r13002, 4;
	and.b32  	%r13004, %r13003, 496;
	mov.u32 	%r13005, s_mem;
	add.s32 	%r13006, %r13005, %r13004;
	atom.shared.xor.b32 	%r13007, [%r13006+145408], %r17327;
	atom.shared.xor.b32 	%r13008, [%r13006+145412], %r17326;
	atom.shared.xor.b32 	%r13009, [%r13006+145416], %r17325;
	atom.shared.xor.b32 	%r13010, [%r13006+145420], %r17324;
$L__BB4_604:
	or.b32  	%r13011, %r17322, %r17323;
	or.b32  	%r13012, %r13011, %r17321;
	or.b32  	%r13013, %r13012, %r17320;
	setp.eq.s32 	%p312, %r13013, 0;
	@%p312 bra 	$L__BB4_606;
	mov.u32 	%r13014, %tid.x;
	shl.b32 	%r13015, %r13014, 4;
	and.b32  	%r13016, %r13015, 496;
	mov.u32 	%r13017, s_mem;
	add.s32 	%r13018, %r13017, %r13016;
	atom.shared.xor.b32 	%r13019, [%r13018+145920], %r17323;
	atom.shared.xor.b32 	%r13020, [%r13018+145924], %r17322;
	atom.shared.xor.b32 	%r13021, [%r13018+145928], %r17321;
	atom.shared.xor.b32 	%r13022, [%r13018+145932], %r17320;
$L__BB4_606:
	or.b32  	%r13023, %r17318, %r17319;
	or.b32  	%r13024, %r13023, %r17317;
	or.b32  	%r13025, %r13024, %r17316;
	setp.eq.s32 	%p313, %r13025, 0;
	@%p313 bra 	$L__BB4_608;
	mov.u32 	%r13026, %tid.x;
	shl.b32 	%r13027, %r13026, 4;
	and.b32  	%r13028, %r13027, 496;
	mov.u32 	%r13029, s_mem;
	add.s32 	%r13030, %r13029, %r13028;
	atom.shared.xor.b32 	%r13031, [%r13030+146432], %r17319;
	atom.shared.xor.b32 	%r13032, [%r13030+146436], %r17318;
	atom.shared.xor.b32 	%r13033, [%r13030+146440], %r17317;
	atom.shared.xor.b32 	%r13034, [%r13030+146444], %r17316;
$L__BB4_608:
	or.b32  	%r13035, %r17314, %r17315;
	or.b32  	%r13036, %r13035, %r17313;
	or.b32  	%r13037, %r13036, %r17312;
	setp.eq.s32 	%p314, %r13037, 0;
	@%p314 bra 	$L__BB4_610;
	mov.u32 	%r13038, %tid.x;
	shl.b32 	%r13039, %r13038, 4;
	and.b32  	%r13040, %r13039, 496;
	mov.u32 	%r13041, s_mem;
	add.s32 	%r13042, %r13041, %r13040;
	atom.shared.xor.b32 	%r13043, [%r13042+146944], %r17315;
	atom.shared.xor.b32 	%r13044, [%r13042+146948], %r17314;
	atom.shared.xor.b32 	%r13045, [%r13042+146952], %r17313;
	atom.shared.xor.b32 	%r13046, [%r13042+146956], %r17312;
$L__BB4_610:
	or.b32  	%r13047, %r17310, %r17311;
	or.b32  	%r13048, %r13047, %r17309;
	or.b32  	%r13049, %r13048, %r17308;
	setp.eq.s32 	%p315, %r13049, 0;
	@%p315 bra 	$L__BB4_612;
	mov.u32 	%r13050, %tid.x;
	shl.b32 	%r13051, %r13050, 4;
	and.b32  	%r13052, %r13051, 496;
	mov.u32 	%r13053, s_mem;
	add.s32 	%r13054, %r13053, %r13052;
	atom.shared.xor.b32 	%r13055, [%r13054+147456], %r17311;
	atom.shared.xor.b32 	%r13056, [%r13054+147460], %r17310;
	atom.shared.xor.b32 	%r13057, [%r13054+147464], %r17309;
	atom.shared.xor.b32 	%r13058, [%r13054+147468], %r17308;
$L__BB4_612:
	or.b32  	%r13059, %r17306, %r17307;
	or.b32  	%r13060, %r13059, %r17305;
	or.b32  	%r13061, %r13060, %r17304;
	setp.eq.s32 	%p316, %r13061, 0;
	@%p316 bra 	$L__BB4_614;
	mov.u32 	%r13062, %tid.x;
	shl.b32 	%r13063, %r13062, 4;
	and.b32  	%r13064, %r13063, 496;
	mov.u32 	%r13065, s_mem;
	add.s32 	%r13066, %r13065, %r13064;
	atom.shared.xor.b32 	%r13067, [%r13066+147968], %r17307;
	atom.shared.xor.b32 	%r13068, [%r13066+147972], %r17306;
	atom.shared.xor.b32 	%r13069, [%r13066+147976], %r17305;
	atom.shared.xor.b32 	%r13070, [%r13066+147980], %r17304;
$L__BB4_614:
	or.b32  	%r13071, %r17302, %r17303;
	or.b32  	%r13072, %r13071, %r17301;
	or.b32  	%r13073, %r13072, %r17300;
	setp.eq.s32 	%p317, %r13073, 0;
	@%p317 bra 	$L__BB4_616;
	mov.u32 	%r13074, %tid.x;
	shl.b32 	%r13075, %r13074, 4;
	and.b32  	%r13076, %r13075, 496;
	mov.u32 	%r13077, s_mem;
	add.s32 	%r13078, %r13077, %r13076;
	atom.shared.xor.b32 	%r13079, [%r13078+148480], %r17303;
	atom.shared.xor.b32 	%r13080, [%r13078+148484], %r17302;
	atom.shared.xor.b32 	%r13081, [%r13078+148488], %r17301;
	atom.shared.xor.b32 	%r13082, [%r13078+148492], %r17300;
$L__BB4_616:
	or.b32  	%r13083, %r17298, %r17299;
	or.b32  	%r13084, %r13083, %r17297;
	or.b32  	%r13085, %r13084, %r17296;
	setp.eq.s32 	%p318, %r13085, 0;
	@%p318 bra 	$L__BB4_618;
	mov.u32 	%r13086, %tid.x;
	shl.b32 	%r13087, %r13086, 4;
	and.b32  	%r13088, %r13087, 496;
	mov.u32 	%r13089, s_mem;
	add.s32 	%r13090, %r13089, %r13088;
	atom.shared.xor.b32 	%r13091, [%r13090+148992], %r17299;
	atom.shared.xor.b32 	%r13092, [%r13090+148996], %r17298;
	atom.shared.xor.b32 	%r13093, [%r13090+149000], %r17297;
	atom.shared.xor.b32 	%r13094, [%r13090+149004], %r17296;
$L__BB4_618:
	or.b32  	%r13095, %r17294, %r17295;
	or.b32  	%r13096, %r13095, %r17293;
	or.b32  	%r13097, %r13096, %r17292;
	setp.eq.s32 	%p319, %r13097, 0;
	@%p319 bra 	$L__BB4_620;
	mov.u32 	%r13098, %tid.x;
	shl.b32 	%r13099, %r13098, 4;
	and.b32  	%r13100, %r13099, 496;
	mov.u32 	%r13101, s_mem;
	add.s32 	%r13102, %r13101, %r13100;
	atom.shared.xor.b32 	%r13103, [%r13102+149504], %r17295;
	atom.shared.xor.b32 	%r13104, [%r13102+149508], %r17294;
	atom.shared.xor.b32 	%r13105, [%r13102+149512], %r17293;
	atom.shared.xor.b32 	%r13106, [%r13102+149516], %r17292;
$L__BB4_620:
	or.b32  	%r13107, %r17290, %r17291;
	or.b32  	%r13108, %r13107, %r17289;
	or.b32  	%r13109, %r13108, %r17288;
	setp.eq.s32 	%p320, %r13109, 0;
	@%p320 bra 	$L__BB4_622;
	mov.u32 	%r13110, %tid.x;
	shl.b32 	%r13111, %r13110, 4;
	and.b32  	%r13112, %r13111, 496;
	mov.u32 	%r13113, s_mem;
	add.s32 	%r13114, %r13113, %r13112;
	atom.shared.xor.b32 	%r13115, [%r13114+150016], %r17291;
	atom.shared.xor.b32 	%r13116, [%r13114+150020], %r17290;
	atom.shared.xor.b32 	%r13117, [%r13114+150024], %r17289;
	atom.shared.xor.b32 	%r13118, [%r13114+150028], %r17288;
$L__BB4_622:
	or.b32  	%r13119, %r17286, %r17287;
	or.b32  	%r13120, %r13119, %r17285;
	or.b32  	%r13121, %r13120, %r17284;
	setp.eq.s32 	%p321, %r13121, 0;
	@%p321 bra 	$L__BB4_624;
	mov.u32 	%r13122, %tid.x;
	shl.b32 	%r13123, %r13122, 4;
	and.b32  	%r13124, %r13123, 496;
	mov.u32 	%r13125, s_mem;
	add.s32 	%r13126, %r13125, %r13124;
	atom.shared.xor.b32 	%r13127, [%r13126+150528], %r17287;
	atom.shared.xor.b32 	%r13128, [%r13126+150532], %r17286;
	atom.shared.xor.b32 	%r13129, [%r13126+150536], %r17285;
	atom.shared.xor.b32 	%r13130, [%r13126+150540], %r17284;
$L__BB4_624:
	or.b32  	%r13131, %r17282, %r17283;
	or.b32  	%r13132, %r13131, %r17281;
	or.b32  	%r13133, %r13132, %r17280;
	setp.eq.s32 	%p322, %r13133, 0;
	@%p322 bra 	$L__BB4_626;
	mov.u32 	%r13134, %tid.x;
	shl.b32 	%r13135, %r13134, 4;
	and.b32  	%r13136, %r13135, 496;
	mov.u32 	%r13137, s_mem;
	add.s32 	%r13138, %r13137, %r13136;
	atom.shared.xor.b32 	%r13139, [%r13138+151040], %r17283;
	atom.shared.xor.b32 	%r13140, [%r13138+151044], %r17282;
	atom.shared.xor.b32 	%r13141, [%r13138+151048], %r17281;
	atom.shared.xor.b32 	%r13142, [%r13138+151052], %r17280;
$L__BB4_626:
	or.b32  	%r13143, %r17278, %r17279;
	or.b32  	%r13144, %r13143, %r17277;
	or.b32  	%r13145, %r13144, %r17276;
	setp.eq.s32 	%p323, %r13145, 0;
	@%p323 bra 	$L__BB4_628;
	mov.u32 	%r13146, %tid.x;
	shl.b32 	%r13147, %r13146, 4;
	and.b32  	%r13148, %r13147, 496;
	mov.u32 	%r13149, s_mem;
	add.s32 	%r13150, %r13149, %r13148;
	atom.shared.xor.b32 	%r13151, [%r13150+151552], %r17279;
	atom.shared.xor.b32 	%r13152, [%r13150+151556], %r17278;
	atom.shared.xor.b32 	%r13153, [%r13150+151560], %r17277;
	atom.shared.xor.b32 	%r13154, [%r13150+151564], %r17276;
$L__BB4_628:
	or.b32  	%r13155, %r17274, %r17275;
	or.b32  	%r13156, %r13155, %r17273;
	or.b32  	%r13157, %r13156, %r17272;
	setp.eq.s32 	%p324, %r13157, 0;
	@%p324 bra 	$L__BB4_630;
	mov.u32 	%r13158, %tid.x;
	shl.b32 	%r13159, %r13158, 4;
	and.b32  	%r13160, %r13159, 496;
	mov.u32 	%r13161, s_mem;
	add.s32 	%r13162, %r13161, %r13160;
	atom.shared.xor.b32 	%r13163, [%r13162+152064], %r17275;
	atom.shared.xor.b32 	%r13164, [%r13162+152068], %r17274;
	atom.shared.xor.b32 	%r13165, [%r13162+152072], %r17273;
	atom.shared.xor.b32 	%r13166, [%r13162+152076], %r17272;
$L__BB4_630:
	or.b32  	%r13167, %r17270, %r17271;
	or.b32  	%r13168, %r13167, %r17269;
	or.b32  	%r13169, %r13168, %r17268;
	setp.eq.s32 	%p325, %r13169, 0;
	@%p325 bra 	$L__BB4_632;
	mov.u32 	%r13170, %tid.x;
	shl.b32 	%r13171, %r13170, 4;
	and.b32  	%r13172, %r13171, 496;
	mov.u32 	%r13173, s_mem;
	add.s32 	%r13174, %r13173, %r13172;
	atom.shared.xor.b32 	%r13175, [%r13174+152576], %r17271;
	atom.shared.xor.b32 	%r13176, [%r13174+152580], %r17270;
	atom.shared.xor.b32 	%r13177, [%r13174+152584], %r17269;
	atom.shared.xor.b32 	%r13178, [%r13174+152588], %r17268;
$L__BB4_632:
	or.b32  	%r13179, %r17266, %r17267;
	or.b32  	%r13180, %r13179, %r17265;
	or.b32  	%r13181, %r13180, %r17264;
	setp.eq.s32 	%p326, %r13181, 0;
	@%p326 bra 	$L__BB4_634;
	mov.u32 	%r13182, %tid.x;
	shl.b32 	%r13183, %r13182, 4;
	and.b32  	%r13184, %r13183, 496;
	mov.u32 	%r13185, s_mem;
	add.s32 	%r13186, %r13185, %r13184;
	atom.shared.xor.b32 	%r13187, [%r13186+153088], %r17267;
	atom.shared.xor.b32 	%r13188, [%r13186+153092], %r17266;
	atom.shared.xor.b32 	%r13189, [%r13186+153096], %r17265;
	atom.shared.xor.b32 	%r13190, [%r13186+153100], %r17264;
$L__BB4_634:
	or.b32  	%r13191, %r17262, %r17263;
	or.b32  	%r13192, %r13191, %r17261;
	or.b32  	%r13193, %r13192, %r17260;
	setp.eq.s32 	%p327, %r13193, 0;
	@%p327 bra 	$L__BB4_636;
	mov.u32 	%r13194, %tid.x;
	shl.b32 	%r13195, %r13194, 4;
	and.b32  	%r13196, %r13195, 496;
	mov.u32 	%r13197, s_mem;
	add.s32 	%r13198, %r13197, %r13196;
	atom.shared.xor.b32 	%r13199, [%r13198+153600], %r17263;
	atom.shared.xor.b32 	%r13200, [%r13198+153604], %r17262;
	atom.shared.xor.b32 	%r13201, [%r13198+153608], %r17261;
	atom.shared.xor.b32 	%r13202, [%r13198+153612], %r17260;
$L__BB4_636:
	or.b32  	%r13203, %r17258, %r17259;
	or.b32  	%r13204, %r13203, %r17257;
	or.b32  	%r13205, %r13204, %r17256;
	setp.eq.s32 	%p328, %r13205, 0;
	@%p328 bra 	$L__BB4_638;
	mov.u32 	%r13206, %tid.x;
	shl.b32 	%r13207, %r13206, 4;
	and.b32  	%r13208, %r13207, 496;
	mov.u32 	%r13209, s_mem;
	add.s32 	%r13210, %r13209, %r13208;
	atom.shared.xor.b32 	%r13211, [%r13210+154112], %r17259;
	atom.shared.xor.b32 	%r13212, [%r13210+154116], %r17258;
	atom.shared.xor.b32 	%r13213, [%r13210+154120], %r17257;
	atom.shared.xor.b32 	%r13214, [%r13210+154124], %r17256;
$L__BB4_638:
	or.b32  	%r13215, %r17254, %r17255;
	or.b32  	%r13216, %r13215, %r17253;
	or.b32  	%r13217, %r13216, %r17252;
	setp.eq.s32 	%p329, %r13217, 0;
	@%p329 bra 	$L__BB4_640;
	mov.u32 	%r13218, %tid.x;
	shl.b32 	%r13219, %r13218, 4;
	and.b32  	%r13220, %r13219, 496;
	mov.u32 	%r13221, s_mem;
	add.s32 	%r13222, %r13221, %r13220;
	atom.shared.xor.b32 	%r13223, [%r13222+154624], %r17255;
	atom.shared.xor.b32 	%r13224, [%r13222+154628], %r17254;
	atom.shared.xor.b32 	%r13225, [%r13222+154632], %r17253;
	atom.shared.xor.b32 	%r13226, [%r13222+154636], %r17252;
$L__BB4_640:
	or.b32  	%r13227, %r17250, %r17251;
	or.b32  	%r13228, %r13227, %r17249;
	or.b32  	%r13229, %r13228, %r17248;
	setp.eq.s32 	%p330, %r13229, 0;
	@%p330 bra 	$L__BB4_642;
	mov.u32 	%r13230, %tid.x;
	shl.b32 	%r13231, %r13230, 4;
	and.b32  	%r13232, %r13231, 496;
	mov.u32 	%r13233, s_mem;
	add.s32 	%r13234, %r13233, %r13232;
	atom.shared.xor.b32 	%r13235, [%r13234+155136], %r17251;
	atom.shared.xor.b32 	%r13236, [%r13234+155140], %r17250;
	atom.shared.xor.b32 	%r13237, [%r13234+155144], %r17249;
	atom.shared.xor.b32 	%r13238, [%r13234+155148], %r17248;
$L__BB4_642:
	or.b32  	%r13239, %r17246, %r17247;
	or.b32  	%r13240, %r13239, %r17245;
	or.b32  	%r13241, %r13240, %r17244;
	setp.eq.s32 	%p331, %r13241, 0;
	@%p331 bra 	$L__BB4_644;
	mov.u32 	%r13242, %tid.x;
	shl.b32 	%r13243, %r13242, 4;
	and.b32  	%r13244, %r13243, 496;
	mov.u32 	%r13245, s_mem;
	add.s32 	%r13246, %r13245, %r13244;
	atom.shared.xor.b32 	%r13247, [%r13246+155648], %r17247;
	atom.shared.xor.b32 	%r13248, [%r13246+155652], %r17246;
	atom.shared.xor.b32 	%r13249, [%r13246+155656], %r17245;
	atom.shared.xor.b32 	%r13250, [%r13246+155660], %r17244;
$L__BB4_644:
	or.b32  	%r13251, %r17242, %r17243;
	or.b32  	%r13252, %r13251, %r17241;
	or.b32  	%r13253, %r13252, %r17240;
	setp.eq.s32 	%p332, %r13253, 0;
	@%p332 bra 	$L__BB4_646;
	mov.u32 	%r13254, %tid.x;
	shl.b32 	%r13255, %r13254, 4;
	and.b32  	%r13256, %r13255, 496;
	mov.u32 	%r13257, s_mem;
	add.s32 	%r13258, %r13257, %r13256;
	atom.shared.xor.b32 	%r13259, [%r13258+156160], %r17243;
	atom.shared.xor.b32 	%r13260, [%r13258+156164], %r17242;
	atom.shared.xor.b32 	%r13261, [%r13258+156168], %r17241;
	atom.shared.xor.b32 	%r13262, [%r13258+156172], %r17240;
$L__BB4_646:
	or.b32  	%r13263, %r17238, %r17239;
	or.b32  	%r13264, %r13263, %r17237;
	or.b32  	%r13265, %r13264, %r17236;
	setp.eq.s32 	%p333, %r13265, 0;
	@%p333 bra 	$L__BB4_648;
	mov.u32 	%r13266, %tid.x;
	shl.b32 	%r13267, %r13266, 4;
	and.b32  	%r13268, %r13267, 496;
	mov.u32 	%r13269, s_mem;
	add.s32 	%r13270, %r13269, %r13268;
	atom.shared.xor.b32 	%r13271, [%r13270+156672], %r17239;
	atom.shared.xor.b32 	%r13272, [%r13270+156676], %r17238;
	atom.shared.xor.b32 	%r13273, [%r13270+156680], %r17237;
	atom.shared.xor.b32 	%r13274, [%r13270+156684], %r17236;
$L__BB4_648:
	or.b32  	%r13275, %r17234, %r17235;
	or.b32  	%r13276, %r13275, %r17233;
	or.b32  	%r13277, %r13276, %r17232;
	setp.eq.s32 	%p334, %r13277, 0;
	@%p334 bra 	$L__BB4_650;
	mov.u32 	%r13278, %tid.x;
	shl.b32 	%r13279, %r13278, 4;
	and.b32  	%r13280, %r13279, 496;
	mov.u32 	%r13281, s_mem;
	add.s32 	%r13282, %r13281, %r13280;
	atom.shared.xor.b32 	%r13283, [%r13282+157184], %r17235;
	atom.shared.xor.b32 	%r13284, [%r13282+157188], %r17234;
	atom.shared.xor.b32 	%r13285, [%r13282+157192], %r17233;
	atom.shared.xor.b32 	%r13286, [%r13282+157196], %r17232;
$L__BB4_650:
	or.b32  	%r13287, %r17230, %r17231;
	or.b32  	%r13288, %r13287, %r17229;
	or.b32  	%r13289, %r13288, %r17228;
	setp.eq.s32 	%p335, %r13289, 0;
	@%p335 bra 	$L__BB4_652;
	mov.u32 	%r13290, %tid.x;
	shl.b32 	%r13291, %r13290, 4;
	and.b32  	%r13292, %r13291, 496;
	mov.u32 	%r13293, s_mem;
	add.s32 	%r13294, %r13293, %r13292;
	atom.shared.xor.b32 	%r13295, [%r13294+157696], %r17231;
	atom.shared.xor.b32 	%r13296, [%r13294+157700], %r17230;
	atom.shared.xor.b32 	%r13297, [%r13294+157704], %r17229;
	atom.shared.xor.b32 	%r13298, [%r13294+157708], %r17228;
$L__BB4_652:
	or.b32  	%r13299, %r17226, %r17227;
	or.b32  	%r13300, %r13299, %r17225;
	or.b32  	%r13301, %r13300, %r17224;
	setp.eq.s32 	%p336, %r13301, 0;
	@%p336 bra 	$L__BB4_654;
	mov.u32 	%r13302, %tid.x;
	shl.b32 	%r13303, %r13302, 4;
	and.b32  	%r13304, %r13303, 496;
	mov.u32 	%r13305, s_mem;
	add.s32 	%r13306, %r13305, %r13304;
	atom.shared.xor.b32 	%r13307, [%r13306+158208], %r17227;
	atom.shared.xor.b32 	%r13308, [%r13306+158212], %r17226;
	atom.shared.xor.b32 	%r13309, [%r13306+158216], %r17225;
	atom.shared.xor.b32 	%r13310, [%r13306+158220], %r17224;
$L__BB4_654:
	or.b32  	%r13311, %r17222, %r17223;
	or.b32  	%r13312, %r13311, %r17221;
	or.b32  	%r13313, %r13312, %r17220;
	setp.eq.s32 	%p337, %r13313, 0;
	@%p337 bra 	$L__BB4_656;
	mov.u32 	%r13314, %tid.x;
	shl.b32 	%r13315, %r13314, 4;
	and.b32  	%r13316, %r13315, 496;
	mov.u32 	%r13317, s_mem;
	add.s32 	%r13318, %r13317, %r13316;
	atom.shared.xor.b32 	%r13319, [%r13318+158720], %r17223;
	atom.shared.xor.b32 	%r13320, [%r13318+158724], %r17222;
	atom.shared.xor.b32 	%r13321, [%r13318+158728], %r17221;
	atom.shared.xor.b32 	%r13322, [%r13318+158732], %r17220;
$L__BB4_656:
	or.b32  	%r13323, %r17218, %r17219;
	or.b32  	%r13324, %r13323, %r17217;
	or.b32  	%r13325, %r13324, %r17216;
	setp.eq.s32 	%p338, %r13325, 0;
	@%p338 bra 	$L__BB4_658;
	mov.u32 	%r13326, %tid.x;
	shl.b32 	%r13327, %r13326, 4;
	and.b32  	%r13328, %r13327, 496;
	mov.u32 	%r13329, s_mem;
	add.s32 	%r13330, %r13329, %r13328;
	atom.shared.xor.b32 	%r13331, [%r13330+159232], %r17219;
	atom.shared.xor.b32 	%r13332, [%r13330+159236], %r17218;
	atom.shared.xor.b32 	%r13333, [%r13330+159240], %r17217;
	atom.shared.xor.b32 	%r13334, [%r13330+159244], %r17216;
$L__BB4_658:
	or.b32  	%r13335, %r17214, %r17215;
	or.b32  	%r13336, %r13335, %r17213;
	or.b32  	%r13337, %r13336, %r17212;
	setp.eq.s32 	%p339, %r13337, 0;
	@%p339 bra 	$L__BB4_660;
	mov.u32 	%r13338, %tid.x;
	shl.b32 	%r13339, %r13338, 4;
	and.b32  	%r13340, %r13339, 496;
	mov.u32 	%r13341, s_mem;
	add.s32 	%r13342, %r13341, %r13340;
	atom.shared.xor.b32 	%r13343, [%r13342+159744], %r17215;
	atom.shared.xor.b32 	%r13344, [%r13342+159748], %r17214;
	atom.shared.xor.b32 	%r13345, [%r13342+159752], %r17213;
	atom.shared.xor.b32 	%r13346, [%r13342+159756], %r17212;
$L__BB4_660:
	or.b32  	%r13347, %r17210, %r17211;
	or.b32  	%r13348, %r13347, %r17209;
	or.b32  	%r13349, %r13348, %r17208;
	setp.eq.s32 	%p340, %r13349, 0;
	@%p340 bra 	$L__BB4_662;
	mov.u32 	%r13350, %tid.x;
	shl.b32 	%r13351, %r13350, 4;
	and.b32  	%r13352, %r13351, 496;
	mov.u32 	%r13353, s_mem;
	add.s32 	%r13354, %r13353, %r13352;
	atom.shared.xor.b32 	%r13355, [%r13354+160256], %r17211;
	atom.shared.xor.b32 	%r13356, [%r13354+160260], %r17210;
	atom.shared.xor.b32 	%r13357, [%r13354+160264], %r17209;
	atom.shared.xor.b32 	%r13358, [%r13354+160268], %r17208;
$L__BB4_662:
	or.b32  	%r13359, %r17206, %r17207;
	or.b32  	%r13360, %r13359, %r17205;
	or.b32  	%r13361, %r13360, %r17204;
	setp.eq.s32 	%p341, %r13361, 0;
	@%p341 bra 	$L__BB4_664;
	mov.u32 	%r13362, %tid.x;
	shl.b32 	%r13363, %r13362, 4;
	and.b32  	%r13364, %r13363, 496;
	mov.u32 	%r13365, s_mem;
	add.s32 	%r13366, %r13365, %r13364;
	atom.shared.xor.b32 	%r13367, [%r13366+160768], %r17207;
	atom.shared.xor.b32 	%r13368, [%r13366+160772], %r17206;
	atom.shared.xor.b32 	%r13369, [%r13366+160776], %r17205;
	atom.shared.xor.b32 	%r13370, [%r13366+160780], %r17204;
$L__BB4_664:
	or.b32  	%r13371, %r17202, %r17203;
	or.b32  	%r13372, %r13371, %r17201;
	or.b32  	%r13373, %r13372, %r17200;
	setp.eq.s32 	%p342, %r13373, 0;
	@%p342 bra 	$L__BB4_666;
	mov.u32 	%r13374, %tid.x;
	shl.b32 	%r13375, %r13374, 4;
	and.b32  	%r13376, %r13375, 496;
	mov.u32 	%r13377, s_mem;
	add.s32 	%r13378, %r13377, %r13376;
	atom.shared.xor.b32 	%r13379, [%r13378+161280], %r17203;
	atom.shared.xor.b32 	%r13380, [%r13378+161284], %r17202;
	atom.shared.xor.b32 	%r13381, [%r13378+161288], %r17201;
	atom.shared.xor.b32 	%r13382, [%r13378+161292], %r17200;
$L__BB4_666:
	or.b32  	%r13383, %r17198, %r17199;
	or.b32  	%r13384, %r13383, %r17197;
	or.b32  	%r13385, %r13384, %r17196;
	setp.eq.s32 	%p343, %r13385, 0;
	@%p343 bra 	$L__BB4_668;
	mov.u32 	%r13386, %tid.x;
	shl.b32 	%r13387, %r13386, 4;
	and.b32  	%r13388, %r13387, 496;
	mov.u32 	%r13389, s_mem;
	add.s32 	%r13390, %r13389, %r13388;
	atom.shared.xor.b32 	%r13391, [%r13390+161792], %r17199;
	atom.shared.xor.b32 	%r13392, [%r13390+161796], %r17198;
	atom.shared.xor.b32 	%r13393, [%r13390+161800], %r17197;
	atom.shared.xor.b32 	%r13394, [%r13390+161804], %r17196;
$L__BB4_668:
	or.b32  	%r13395, %r17194, %r17195;
	or.b32  	%r13396, %r13395, %r17193;
	or.b32  	%r13397, %r13396, %r17192;
	setp.eq.s32 	%p344, %r13397, 0;
	@%p344 bra 	$L__BB4_670;
	mov.u32 	%r13398, %tid.x;
	shl.b32 	%r13399, %r13398, 4;
	and.b32  	%r13400, %r13399, 496;
	mov.u32 	%r13401, s_mem;
	add.s32 	%r13402, %r13401, %r13400;
	atom.shared.xor.b32 	%r13403, [%r13402+162304], %r17195;
	atom.shared.xor.b32 	%r13404, [%r13402+162308], %r17194;
	atom.shared.xor.b32 	%r13405, [%r13402+162312], %r17193;
	atom.shared.xor.b32 	%r13406, [%r13402+162316], %r17192;
$L__BB4_670:
	or.b32  	%r13407, %r17190, %r17191;
	or.b32  	%r13408, %r13407, %r17189;
	or.b32  	%r13409, %r13408, %r17188;
	setp.eq.s32 	%p345, %r13409, 0;
	@%p345 bra 	$L__BB4_672;
	mov.u32 	%r13410, %tid.x;
	shl.b32 	%r13411, %r13410, 4;
	and.b32  	%r13412, %r13411, 496;
	mov.u32 	%r13413, s_mem;
	add.s32 	%r13414, %r13413, %r13412;
	atom.shared.xor.b32 	%r13415, [%r13414+162816], %r17191;
	atom.shared.xor.b32 	%r13416, [%r13414+162820], %r17190;
	atom.shared.xor.b32 	%r13417, [%r13414+162824], %r17189;
	atom.shared.xor.b32 	%r13418, [%r13414+162828], %r17188;
$L__BB4_672:
	or.b32  	%r13419, %r17186, %r17187;
	or.b32  	%r13420, %r13419, %r17185;
	or.b32  	%r13421, %r13420, %r17184;
	setp.eq.s32 	%p346, %r13421, 0;
	@%p346 bra 	$L__BB4_674;
	mov.u32 	%r13422, %tid.x;
	shl.b32 	%r13423, %r13422, 4;
	and.b32  	%r13424, %r13423, 496;
	mov.u32 	%r13425, s_mem;
	add.s32 	%r13426, %r13425, %r13424;
	atom.shared.xor.b32 	%r13427, [%r13426+163328], %r17187;
	atom.shared.xor.b32 	%r13428, [%r13426+163332], %r17186;
	atom.shared.xor.b32 	%r13429, [%r13426+163336], %r17185;
	atom.shared.xor.b32 	%r13430, [%r13426+163340], %r17184;
$L__BB4_674:
	or.b32  	%r13431, %r17182, %r17183;
	or.b32  	%r13432, %r13431, %r17181;
	or.b32  	%r13433, %r13432, %r17180;
	setp.eq.s32 	%p347, %r13433, 0;
	@%p347 bra 	$L__BB4_676;
	mov.u32 	%r13434, %tid.x;
	shl.b32 	%r13435, %r13434, 4;
	and.b32  	%r13436, %r13435, 496;
	mov.u32 	%r13437, s_mem;
	add.s32 	%r13438, %r13437, %r13436;
	atom.shared.xor.b32 	%r13439, [%r13438+163840], %r17183;
	atom.shared.xor.b32 	%r13440, [%r13438+163844], %r17182;
	atom.shared.xor.b32 	%r13441, [%r13438+163848], %r17181;
	atom.shared.xor.b32 	%r13442, [%r13438+163852], %r17180;
$L__BB4_676:
	or.b32  	%r13443, %r17178, %r17179;
	or.b32  	%r13444, %r13443, %r17177;
	or.b32  	%r13445, %r13444, %r17176;
	setp.eq.s32 	%p348, %r13445, 0;
	@%p348 bra 	$L__BB4_678;
	mov.u32 	%r13446, %tid.x;
	shl.b32 	%r13447, %r13446, 4;
	and.b32  	%r13448, %r13447, 496;
	mov.u32 	%r13449, s_mem;
	add.s32 	%r13450, %r13449, %r13448;
	atom.shared.xor.b32 	%r13451, [%r13450+164352], %r17179;
	atom.shared.xor.b32 	%r13452, [%r13450+164356], %r17178;
	atom.shared.xor.b32 	%r13453, [%r13450+164360], %r17177;
	atom.shared.xor.b32 	%r13454, [%r13450+164364], %r17176;
$L__BB4_678:
	or.b32  	%r13455, %r17174, %r17175;
	or.b32  	%r13456, %r13455, %r17173;
	or.b32  	%r13457, %r13456, %r17172;
	setp.eq.s32 	%p349, %r13457, 0;
	@%p349 bra 	$L__BB4_680;
	mov.u32 	%r13458, %tid.x;
	shl.b32 	%r13459, %r13458, 4;
	and.b32  	%r13460, %r13459, 496;
	mov.u32 	%r13461, s_mem;
	add.s32 	%r13462, %r13461, %r13460;
	atom.shared.xor.b32 	%r13463, [%r13462+164864], %r17175;
	atom.shared.xor.b32 	%r13464, [%r13462+164868], %r17174;
	atom.shared.xor.b32 	%r13465, [%r13462+164872], %r17173;
	atom.shared.xor.b32 	%r13466, [%r13462+164876], %r17172;
$L__BB4_680:
	or.b32  	%r13467, %r17170, %r17171;
	or.b32  	%r13468, %r13467, %r17169;
	or.b32  	%r13469, %r13468, %r17168;
	setp.eq.s32 	%p350, %r13469, 0;
	@%p350 bra 	$L__BB4_682;
	mov.u32 	%r13470, %tid.x;
	shl.b32 	%r13471, %r13470, 4;
	and.b32  	%r13472, %r13471, 496;
	mov.u32 	%r13473, s_mem;
	add.s32 	%r13474, %r13473, %r13472;
	atom.shared.xor.b32 	%r13475, [%r13474+165376], %r17171;
	atom.shared.xor.b32 	%r13476, [%r13474+165380], %r17170;
	atom.shared.xor.b32 	%r13477, [%r13474+165384], %r17169;
	atom.shared.xor.b32 	%r13478, [%r13474+165388], %r17168;
$L__BB4_682:
	or.b32  	%r13479, %r17166, %r17167;
	or.b32  	%r13480, %r13479, %r17165;
	or.b32  	%r13481, %r13480, %r17164;
	setp.eq.s32 	%p351, %r13481, 0;
	@%p351 bra 	$L__BB4_684;
	mov.u32 	%r13482, %tid.x;
	shl.b32 	%r13483, %r13482, 4;
	and.b32  	%r13484, %r13483, 496;
	mov.u32 	%r13485, s_mem;
	add.s32 	%r13486, %r13485, %r13484;
	atom.shared.xor.b32 	%r13487, [%r13486+165888], %r17167;
	atom.shared.xor.b32 	%r13488, [%r13486+165892], %r17166;
	atom.shared.xor.b32 	%r13489, [%r13486+165896], %r17165;
	atom.shared.xor.b32 	%r13490, [%r13486+165900], %r17164;
$L__BB4_684:
	or.b32  	%r13491, %r17162, %r17163;
	or.b32  	%r13492, %r13491, %r17161;
	or.b32  	%r13493, %r13492, %r17160;
	setp.eq.s32 	%p352, %r13493, 0;
	@%p352 bra 	$L__BB4_686;
	mov.u32 	%r13494, %tid.x;
	shl.b32 	%r13495, %r13494, 4;
	and.b32  	%r13496, %r13495, 496;
	mov.u32 	%r13497, s_mem;
	add.s32 	%r13498, %r13497, %r13496;
	atom.shared.xor.b32 	%r13499, [%r13498+166400], %r17163;
	atom.shared.xor.b32 	%r13500, [%r13498+166404], %r17162;
	atom.shared.xor.b32 	%r13501, [%r13498+166408], %r17161;
	atom.shared.xor.b32 	%r13502, [%r13498+166412], %r17160;
$L__BB4_686:
	or.b32  	%r13503, %r17158, %r17159;
	or.b32  	%r13504, %r13503, %r17157;
	or.b32  	%r13505, %r13504, %r17156;
	setp.eq.s32 	%p353, %r13505, 0;
	@%p353 bra 	$L__BB4_688;
	mov.u32 	%r13506, %tid.x;
	shl.b32 	%r13507, %r13506, 4;
	and.b32  	%r13508, %r13507, 496;
	mov.u32 	%r13509, s_mem;
	add.s32 	%r13510, %r13509, %r13508;
	atom.shared.xor.b32 	%r13511, [%r13510+166912], %r17159;
	atom.shared.xor.b32 	%r13512, [%r13510+166916], %r17158;
	atom.shared.xor.b32 	%r13513, [%r13510+166920], %r17157;
	atom.shared.xor.b32 	%r13514, [%r13510+166924], %r17156;
$L__BB4_688:
	or.b32  	%r13515, %r17154, %r17155;
	or.b32  	%r13516, %r13515, %r17153;
	or.b32  	%r13517, %r13516, %r17152;
	setp.eq.s32 	%p354, %r13517, 0;
	@%p354 bra 	$L__BB4_690;
	mov.u32 	%r13518, %tid.x;
	shl.b32 	%r13519, %r13518, 4;
	and.b32  	%r13520, %r13519, 496;
	mov.u32 	%r13521, s_mem;
	add.s32 	%r13522, %r13521, %r13520;
	atom.shared.xor.b32 	%r13523, [%r13522+167424], %r17155;
	atom.shared.xor.b32 	%r13524, [%r13522+167428], %r17154;
	atom.shared.xor.b32 	%r13525, [%r13522+167432], %r17153;
	atom.shared.xor.b32 	%r13526, [%r13522+167436], %r17152;
$L__BB4_690:
	mov.u32 	%r18634, %tid.x;
	shl.b32 	%r13528, %r18634, 4;
	and.b32  	%r13529, %r13528, 496;
	mov.u32 	%r13530, s_mem;
	add.s32 	%r6271, %r13530, %r13529;
	or.b32  	%r13531, %r17150, %r17151;
	or.b32  	%r13532, %r13531, %r17149;
	or.b32  	%r13533, %r13532, %r17148;
	setp.eq.s32 	%p355, %r13533, 0;
	@%p355 bra 	$L__BB4_692;
	atom.shared.xor.b32 	%r13534, [%r6271+167936], %r17151;
	atom.shared.xor.b32 	%r13535, [%r6271+167940], %r17150;
	atom.shared.xor.b32 	%r13536, [%r6271+167944], %r17149;
	atom.shared.xor.b32 	%r13537, [%r6271+167948], %r17148;
$L__BB4_692:
	or.b32  	%r13538, %r17146, %r17147;
	or.b32  	%r13539, %r13538, %r17145;
	or.b32  	%r13540, %r13539, %r17144;
	setp.eq.s32 	%p356, %r13540, 0;
	@%p356 bra 	$L__BB4_694;
	atom.shared.xor.b32 	%r13541, [%r6271+168448], %r17147;
	atom.shared.xor.b32 	%r13542, [%r6271+168452], %r17146;
	atom.shared.xor.b32 	%r13543, [%r6271+168456], %r17145;
	atom.shared.xor.b32 	%r13544, [%r6271+168460], %r17144;
$L__BB4_694:
	or.b32  	%r13545, %r17142, %r17143;
	or.b32  	%r13546, %r13545, %r17141;
	or.b32  	%r13547, %r13546, %r17140;
	setp.eq.s32 	%p357, %r13547, 0;
	@%p357 bra 	$L__BB4_696;
	atom.shared.xor.b32 	%r13548, [%r6271+168960], %r17143;
	atom.shared.xor.b32 	%r13549, [%r6271+168964], %r17142;
	atom.shared.xor.b32 	%r13550, [%r6271+168968], %r17141;
	atom.shared.xor.b32 	%r13551, [%r6271+168972], %r17140;
$L__BB4_696:
	or.b32  	%r13552, %r17138, %r17139;
	or.b32  	%r13553, %r13552, %r17137;
	or.b32  	%r13554, %r13553, %r17136;
	setp.eq.s32 	%p358, %r13554, 0;
	@%p358 bra 	$L__BB4_698;
	atom.shared.xor.b32 	%r13555, [%r6271+169472], %r17139;
	atom.shared.xor.b32 	%r13556, [%r6271+169476], %r17138;
	atom.shared.xor.b32 	%r13557, [%r6271+169480], %r17137;
	atom.shared.xor.b32 	%r13558, [%r6271+169484], %r17136;
$L__BB4_698:
	or.b32  	%r13559, %r17134, %r17135;
	or.b32  	%r13560, %r13559, %r17133;
	or.b32  	%r13561, %r13560, %r17132;
	setp.eq.s32 	%p359, %r13561, 0;
	@%p359 bra 	$L__BB4_700;
	atom.shared.xor.b32 	%r13562, [%r6271+169984], %r17135;
	atom.shared.xor.b32 	%r13563, [%r6271+169988], %r17134;
	atom.shared.xor.b32 	%r13564, [%r6271+169992], %r17133;
	atom.shared.xor.b32 	%r13565, [%r6271+169996], %r17132;
$L__BB4_700:
	or.b32  	%r13566, %r17130, %r17131;
	or.b32  	%r13567, %r13566, %r17129;
	or.b32  	%r13568, %r13567, %r17128;
	setp.eq.s32 	%p360, %r13568, 0;
	@%p360 bra 	$L__BB4_702;
	atom.shared.xor.b32 	%r13569, [%r6271+170496], %r17131;
	atom.shared.xor.b32 	%r13570, [%r6271+170500], %r17130;
	atom.shared.xor.b32 	%r13571, [%r6271+170504], %r17129;
	atom.shared.xor.b32 	%r13572, [%r6271+170508], %r17128;
$L__BB4_702:
	or.b32  	%r13573, %r17126, %r17127;
	or.b32  	%r13574, %r13573, %r17125;
	or.b32  	%r13575, %r13574, %r17124;
	setp.eq.s32 	%p361, %r13575, 0;
	@%p361 bra 	$L__BB4_704;
	atom.shared.xor.b32 	%r13576, [%r6271+171008], %r17127;
	atom.shared.xor.b32 	%r13577, [%r6271+171012], %r17126;
	atom.shared.xor.b32 	%r13578, [%r6271+171016], %r17125;
	atom.shared.xor.b32 	%r13579, [%r6271+171020], %r17124;
$L__BB4_704:
	or.b32  	%r13580, %r17122, %r17123;
	or.b32  	%r13581, %r13580, %r17121;
	or.b32  	%r13582, %r13581, %r17120;
	setp.eq.s32 	%p362, %r13582, 0;
	@%p362 bra 	$L__BB4_706;
	atom.shared.xor.b32 	%r13583, [%r6271+171520], %r17123;
	atom.shared.xor.b32 	%r13584, [%r6271+171524], %r17122;
	atom.shared.xor.b32 	%r13585, [%r6271+171528], %r17121;
	atom.shared.xor.b32 	%r13586, [%r6271+171532], %r17120;
$L__BB4_706:
	or.b32  	%r13587, %r17118, %r17119;
	or.b32  	%r13588, %r13587, %r17117;
	or.b32  	%r13589, %r13588, %r17116;
	setp.eq.s32 	%p363, %r13589, 0;
	@%p363 bra 	$L__BB4_708;
	atom.shared.xor.b32 	%r13590, [%r6271+172032], %r17119;
	atom.shared.xor.b32 	%r13591, [%r6271+172036], %r17118;
	atom.shared.xor.b32 	%r13592, [%r6271+172040], %r17117;
	atom.shared.xor.b32 	%r13593, [%r6271+172044], %r17116;
$L__BB4_708:
	or.b32  	%r13594, %r17114, %r17115;
	or.b32  	%r13595, %r13594, %r17113;
	or.b32  	%r13596, %r13595, %r17112;
	setp.eq.s32 	%p364, %r13596, 0;
	@%p364 bra 	$L__BB4_710;
	atom.shared.xor.b32 	%r13597, [%r6271+172544], %r17115;
	atom.shared.xor.b32 	%r13598, [%r6271+172548], %r17114;
	atom.shared.xor.b32 	%r13599, [%r6271+172552], %r17113;
	atom.shared.xor.b32 	%r13600, [%r6271+172556], %r17112;
$L__BB4_710:
	or.b32  	%r13601, %r17110, %r17111;
	or.b32  	%r13602, %r13601, %r17109;
	or.b32  	%r13603, %r13602, %r17108;
	setp.eq.s32 	%p365, %r13603, 0;
	@%p365 bra 	$L__BB4_712;
	atom.shared.xor.b32 	%r13604, [%r6271+173056], %r17111;
	atom.shared.xor.b32 	%r13605, [%r6271+173060], %r17110;
	atom.shared.xor.b32 	%r13606, [%r6271+173064], %r17109;
	atom.shared.xor.b32 	%r13607, [%r6271+173068], %r17108;
$L__BB4_712:
	or.b32  	%r13608, %r17106, %r17107;
	or.b32  	%r13609, %r13608, %r17105;
	or.b32  	%r13610, %r13609, %r17104;
	setp.eq.s32 	%p366, %r13610, 0;
	@%p366 bra 	$L__BB4_714;
	atom.shared.xor.b32 	%r13611, [%r6271+173568], %r17107;
	atom.shared.xor.b32 	%r13612, [%r6271+173572], %r17106;
	atom.shared.xor.b32 	%r13613, [%r6271+173576], %r17105;
	atom.shared.xor.b32 	%r13614, [%r6271+173580], %r17104;
$L__BB4_714:
	or.b32  	%r13615, %r17102, %r17103;
	or.b32  	%r13616, %r13615, %r17101;
	or.b32  	%r13617, %r13616, %r17100;
	setp.eq.s32 	%p367, %r13617, 0;
	@%p367 bra 	$L__BB4_716;
	atom.shared.xor.b32 	%r13618, [%r6271+174080], %r17103;
	atom.shared.xor.b32 	%r13619, [%r6271+174084], %r17102;
	atom.shared.xor.b32 	%r13620, [%r6271+174088], %r17101;
	atom.shared.xor.b32 	%r13621, [%r6271+174092], %r17100;
$L__BB4_716:
	or.b32  	%r13622, %r17098, %r17099;
	or.b32  	%r13623, %r13622, %r17097;
	or.b32  	%r13624, %r13623, %r17096;
	setp.eq.s32 	%p368, %r13624, 0;
	@%p368 bra 	$L__BB4_718;
	atom.shared.xor.b32 	%r13625, [%r6271+174592], %r17099;
	atom.shared.xor.b32 	%r13626, [%r6271+174596], %r17098;
	atom.shared.xor.b32 	%r13627, [%r6271+174600], %r17097;
	atom.shared.xor.b32 	%r13628, [%r6271+174604], %r17096;
$L__BB4_718:
	or.b32  	%r13629, %r18465, %r18464;
	or.b32  	%r13630, %r13629, %r18466;
	or.b32  	%r13631, %r13630, %r18467;
	setp.eq.s32 	%p369, %r13631, 0;
	@%p369 bra 	$L__BB4_720;
	atom.shared.xor.b32 	%r13632, [%r6271+175104], %r18464;
	atom.shared.xor.b32 	%r13633, [%r6271+175108], %r18465;
	atom.shared.xor.b32 	%r13634, [%r6271+175112], %r18466;
	atom.shared.xor.b32 	%r13635, [%r6271+175116], %r18467;
$L__BB4_720:
	or.b32  	%r13636, %r18469, %r18468;
	or.b32  	%r13637, %r13636, %r18470;
	or.b32  	%r13638, %r13637, %r18471;
	setp.eq.s32 	%p370, %r13638, 0;
	@%p370 bra 	$L__BB4_722;
	atom.shared.xor.b32 	%r13639, [%r6271+175616], %r18468;
	atom.shared.xor.b32 	%r13640, [%r6271+175620], %r18469;
	atom.shared.xor.b32 	%r13641, [%r6271+175624], %r18470;
	atom.shared.xor.b32 	%r13642, [%r6271+175628], %r18471;
$L__BB4_722:
	or.b32  	%r13643, %r18473, %r18472;
	or.b32  	%r13644, %r13643, %r18474;
	or.b32  	%r13645, %r13644, %r18475;
	setp.eq.s32 	%p371, %r13645, 0;
	@%p371 bra 	$L__BB4_724;
	atom.shared.xor.b32 	%r13646, [%r6271+176128], %r18472;
	atom.shared.xor.b32 	%r13647, [%r6271+176132], %r18473;
	atom.shared.xor.b32 	%r13648, [%r6271+176136], %r18474;
	atom.shared.xor.b32 	%r13649, [%r6271+176140], %r18475;
$L__BB4_724:
	or.b32  	%r13650, %r18477, %r18476;
	or.b32  	%r13651, %r13650, %r18478;
	or.b32  	%r13652, %r13651, %r18479;
	setp.eq.s32 	%p372, %r13652, 0;
	@%p372 bra 	$L__BB4_726;
	atom.shared.xor.b32 	%r13653, [%r6271+176640], %r18476;
	atom.shared.xor.b32 	%r13654, [%r6271+176644], %r18477;
	atom.shared.xor.b32 	%r13655, [%r6271+176648], %r18478;
	atom.shared.xor.b32 	%r13656, [%r6271+176652], %r18479;
$L__BB4_726:
	or.b32  	%r13657, %r18481, %r18480;
	or.b32  	%r13658, %r13657, %r18482;
	or.b32  	%r13659, %r13658, %r18483;
	setp.eq.s32 	%p373, %r13659, 0;
	@%p373 bra 	$L__BB4_728;
	atom.shared.xor.b32 	%r13660, [%r6271+177152], %r18480;
	atom.shared.xor.b32 	%r13661, [%r6271+177156], %r18481;
	atom.shared.xor.b32 	%r13662, [%r6271+177160], %r18482;
	atom.shared.xor.b32 	%r13663, [%r6271+177164], %r18483;
$L__BB4_728:
	or.b32  	%r13664, %r18485, %r18484;
	or.b32  	%r13665, %r13664, %r18486;
	or.b32  	%r13666, %r13665, %r18487;
	setp.eq.s32 	%p374, %r13666, 0;
	@%p374 bra 	$L__BB4_730;
	atom.shared.xor.b32 	%r13667, [%r6271+177664], %r18484;
	atom.shared.xor.b32 	%r13668, [%r6271+177668], %r18485;
	atom.shared.xor.b32 	%r13669, [%r6271+177672], %r18486;
	atom.shared.xor.b32 	%r13670, [%r6271+177676], %r18487;
$L__BB4_730:
	or.b32  	%r13671, %r18489, %r18488;
	or.b32  	%r13672, %r13671, %r18490;
	or.b32  	%r13673, %r13672, %r18491;
	setp.eq.s32 	%p375, %r13673, 0;
	@%p375 bra 	$L__BB4_732;
	atom.shared.xor.b32 	%r13674, [%r6271+178176], %r18488;
	atom.shared.xor.b32 	%r13675, [%r6271+178180], %r18489;
	atom.shared.xor.b32 	%r13676, [%r6271+178184], %r18490;
	atom.shared.xor.b32 	%r13677, [%r6271+178188], %r18491;
$L__BB4_732:
	or.b32  	%r13678, %r18493, %r18492;
	or.b32  	%r13679, %r13678, %r18494;
	or.b32  	%r13680, %r13679, %r18495;
	setp.eq.s32 	%p376, %r13680, 0;
	@%p376 bra 	$L__BB4_734;
	atom.shared.xor.b32 	%r13681, [%r6271+178688], %r18492;
	atom.shared.xor.b32 	%r13682, [%r6271+178692], %r18493;
	atom.shared.xor.b32 	%r13683, [%r6271+178696], %r18494;
	atom.shared.xor.b32 	%r13684, [%r6271+178700], %r18495;
$L__BB4_734:
	or.b32  	%r13685, %r18497, %r18496;
	or.b32  	%r13686, %r13685, %r18498;
	or.b32  	%r13687, %r13686, %r18499;
	setp.eq.s32 	%p377, %r13687, 0;
	@%p377 bra 	$L__BB4_736;
	atom.shared.xor.b32 	%r13688, [%r6271+179200], %r18496;
	atom.shared.xor.b32 	%r13689, [%r6271+179204], %r18497;
	atom.shared.xor.b32 	%r13690, [%r6271+179208], %r18498;
	atom.shared.xor.b32 	%r13691, [%r6271+179212], %r18499;
$L__BB4_736:
	or.b32  	%r13692, %r18501, %r18500;
	or.b32  	%r13693, %r13692, %r18502;
	or.b32  	%r13694, %r13693, %r18503;
	setp.eq.s32 	%p378, %r13694, 0;
	@%p378 bra 	$L__BB4_738;
	atom.shared.xor.b32 	%r13695, [%r6271+179712], %r18500;
	atom.shared.xor.b32 	%r13696, [%r6271+179716], %r18501;
	atom.shared.xor.b32 	%r13697, [%r6271+179720], %r18502;
	atom.shared.xor.b32 	%r13698, [%r6271+179724], %r18503;
$L__BB4_738:
	or.b32  	%r13699, %r18505, %r18504;
	or.b32  	%r13700, %r13699, %r18506;
	or.b32  	%r13701, %r13700, %r18507;
	setp.eq.s32 	%p379, %r13701, 0;
	@%p379 bra 	$L__BB4_740;
	atom.shared.xor.b32 	%r13702, [%r6271+180224], %r18504;
	atom.shared.xor.b32 	%r13703, [%r6271+180228], %r18505;
	atom.shared.xor.b32 	%r13704, [%r6271+180232], %r18506;
	atom.shared.xor.b32 	%r13705, [%r6271+180236], %r18507;
$L__BB4_740:
	or.b32  	%r13706, %r18509, %r18508;
	or.b32  	%r13707, %r13706, %r18510;
	or.b32  	%r13708, %r13707, %r18511;
	setp.eq.s32 	%p380, %r13708, 0;
	@%p380 bra 	$L__BB4_742;
	atom.shared.xor.b32 	%r13709, [%r6271+180736], %r18508;
	atom.shared.xor.b32 	%r13710, [%r6271+180740], %r18509;
	atom.shared.xor.b32 	%r13711, [%r6271+180744], %r18510;
	atom.shared.xor.b32 	%r13712, [%r6271+180748], %r18511;
$L__BB4_742:
	or.b32  	%r13713, %r18513, %r18512;
	or.b32  	%r13714, %r13713, %r18514;
	or.b32  	%r13715, %r13714, %r18515;
	setp.eq.s32 	%p381, %r13715, 0;
	@%p381 bra 	$L__BB4_744;
	atom.shared.xor.b32 	%r13716, [%r6271+181248], %r18512;
	atom.shared.xor.b32 	%r13717, [%r6271+181252], %r18513;
	atom.shared.xor.b32 	%r13718, [%r6271+181256], %r18514;
	atom.shared.xor.b32 	%r13719, [%r6271+181260], %r18515;
$L__BB4_744:
	or.b32  	%r13720, %r18517, %r18516;
	or.b32  	%r13721, %r13720, %r18518;
	or.b32  	%r13722, %r13721, %r18519;
	setp.eq.s32 	%p382, %r13722, 0;
	@%p382 bra 	$L__BB4_746;
	atom.shared.xor.b32 	%r13723, [%r6271+181760], %r18516;
	atom.shared.xor.b32 	%r13724, [%r6271+181764], %r18517;
	atom.shared.xor.b32 	%r13725, [%r6271+181768], %r18518;
	atom.shared.xor.b32 	%r13726, [%r6271+181772], %r18519;
$L__BB4_746:
	or.b32  	%r13727, %r18521, %r18520;
	or.b32  	%r13728, %r13727, %r18522;
	or.b32  	%r13729, %r13728, %r18523;
	setp.eq.s32 	%p383, %r13729, 0;
	@%p383 bra 	$L__BB4_748;
	atom.shared.xor.b32 	%r13730, [%r6271+182272], %r18520;
	atom.shared.xor.b32 	%r13731, [%r6271+182276], %r18521;
	atom.shared.xor.b32 	%r13732, [%r6271+182280], %r18522;
	atom.shared.xor.b32 	%r13733, [%r6271+182284], %r18523;
$L__BB4_748:
	or.b32  	%r13734, %r18525, %r18524;
	or.b32  	%r13735, %r13734, %r18526;
	or.b32  	%r13736, %r13735, %r18527;
	setp.eq.s32 	%p384, %r13736, 0;
	@%p384 bra 	$L__BB4_750;
	atom.shared.xor.b32 	%r13737, [%r6271+182784], %r18524;
	atom.shared.xor.b32 	%r13738, [%r6271+182788], %r18525;
	atom.shared.xor.b32 	%r13739, [%r6271+182792], %r18526;
	atom.shared.xor.b32 	%r13740, [%r6271+182796], %r18527;
$L__BB4_750:
	or.b32  	%r13741, %r18529, %r18528;
	or.b32  	%r13742, %r13741, %r18530;
	or.b32  	%r13743, %r13742, %r18531;
	setp.eq.s32 	%p385, %r13743, 0;
	@%p385 bra 	$L__BB4_752;
	atom.shared.xor.b32 	%r13744, [%r6271+183296], %r18528;
	atom.shared.xor.b32 	%r13745, [%r6271+183300], %r18529;
	atom.shared.xor.b32 	%r13746, [%r6271+183304], %r18530;
	atom.shared.xor.b32 	%r13747, [%r6271+183308], %r18531;
$L__BB4_752:
	or.b32  	%r13748, %r18533, %r18532;
	or.b32  	%r13749, %r13748, %r18534;
	or.b32  	%r13750, %r13749, %r18535;
	setp.eq.s32 	%p386, %r13750, 0;
	@%p386 bra 	$L__BB4_754;
	atom.shared.xor.b32 	%r13751, [%r6271+183808], %r18532;
	atom.shared.xor.b32 	%r13752, [%r6271+183812], %r18533;
	atom.shared.xor.b32 	%r13753, [%r6271+183816], %r18534;
	atom.shared.xor.b32 	%r13754, [%r6271+183820], %r18535;
$L__BB4_754:
	or.b32  	%r13755, %r18537, %r18536;
	or.b32  	%r13756, %r13755, %r18538;
	or.b32  	%r13757, %r13756, %r18539;
	setp.eq.s32 	%p387, %r13757, 0;
	@%p387 bra 	$L__BB4_756;
	atom.shared.xor.b32 	%r13758, [%r6271+184320], %r18536;
	atom.shared.xor.b32 	%r13759, [%r6271+184324], %r18537;
	atom.shared.xor.b32 	%r13760, [%r6271+184328], %r18538;
	atom.shared.xor.b32 	%r13761, [%r6271+184332], %r18539;
$L__BB4_756:
	or.b32  	%r13762, %r18541, %r18540;
	or.b32  	%r13763, %r13762, %r18542;
	or.b32  	%r13764, %r13763, %r18543;
	setp.eq.s32 	%p388, %r13764, 0;
	@%p388 bra 	$L__BB4_758;
	atom.shared.xor.b32 	%r13765, [%r6271+184832], %r18540;
	atom.shared.xor.b32 	%r13766, [%r6271+184836], %r18541;
	atom.shared.xor.b32 	%r13767, [%r6271+184840], %r18542;
	atom.shared.xor.b32 	%r13768, [%r6271+184844], %r18543;
$L__BB4_758:
	or.b32  	%r13769, %r18545, %r18544;
	or.b32  	%r13770, %r13769, %r18546;
	or.b32  	%r13771, %r13770, %r18547;
	setp.eq.s32 	%p389, %r13771, 0;
	@%p389 bra 	$L__BB4_760;
	atom.shared.xor.b32 	%r13772, [%r6271+185344], %r18544;
	atom.shared.xor.b32 	%r13773, [%r6271+185348], %r18545;
	atom.shared.xor.b32 	%r13774, [%r6271+185352], %r18546;
	atom.shared.xor.b32 	%r13775, [%r6271+185356], %r18547;
$L__BB4_760:
	or.b32  	%r13776, %r18549, %r18548;
	or.b32  	%r13777, %r13776, %r18550;
	or.b32  	%r13778, %r13777, %r18551;
	setp.eq.s32 	%p390, %r13778, 0;
	@%p390 bra 	$L__BB4_762;
	atom.shared.xor.b32 	%r13779, [%r6271+185856], %r18548;
	atom.shared.xor.b32 	%r13780, [%r6271+185860], %r18549;
	atom.shared.xor.b32 	%r13781, [%r6271+185864], %r18550;
	atom.shared.xor.b32 	%r13782, [%r6271+185868], %r18551;
$L__BB4_762:
	or.b32  	%r13783, %r18553, %r18552;
	or.b32  	%r13784, %r13783, %r18554;
	or.b32  	%r13785, %r13784, %r18555;
	setp.eq.s32 	%p391, %r13785, 0;
	@%p391 bra 	$L__BB4_764;
	atom.shared.xor.b32 	%r13786, [%r6271+186368], %r18552;
	atom.shared.xor.b32 	%r13787, [%r6271+186372], %r18553;
	atom.shared.xor.b32 	%r13788, [%r6271+186376], %r18554;
	atom.shared.xor.b32 	%r13789, [%r6271+186380], %r18555;
$L__BB4_764:
	or.b32  	%r13790, %r18557, %r18556;
	or.b32  	%r13791, %r13790, %r18558;
	or.b32  	%r13792, %r13791, %r18559;
	setp.eq.s32 	%p392, %r13792, 0;
	@%p392 bra 	$L__BB4_766;
	atom.shared.xor.b32 	%r13793, [%r6271+186880], %r18556;
	atom.shared.xor.b32 	%r13794, [%r6271+186884], %r18557;
	atom.shared.xor.b32 	%r13795, [%r6271+186888], %r18558;
	atom.shared.xor.b32 	%r13796, [%r6271+186892], %r18559;
$L__BB4_766:
	or.b32  	%r13797, %r18561, %r18560;
	or.b32  	%r13798, %r13797, %r18562;
	or.b32  	%r13799, %r13798, %r18563;
	setp.eq.s32 	%p393, %r13799, 0;
	@%p393 bra 	$L__BB4_768;
	atom.shared.xor.b32 	%r13800, [%r6271+187392], %r18560;
	atom.shared.xor.b32 	%r13801, [%r6271+187396], %r18561;
	atom.shared.xor.b32 	%r13802, [%r6271+187400], %r18562;
	atom.shared.xor.b32 	%r13803, [%r6271+187404], %r18563;
$L__BB4_768:
	or.b32  	%r13804, %r18565, %r18564;
	or.b32  	%r13805, %r13804, %r18566;
	or.b32  	%r13806, %r13805, %r18567;
	setp.eq.s32 	%p394, %r13806, 0;
	@%p394 bra 	$L__BB4_770;
	atom.shared.xor.b32 	%r13807, [%r6271+187904], %r18564;
	atom.shared.xor.b32 	%r13808, [%r6271+187908], %r18565;
	atom.shared.xor.b32 	%r13809, [%r6271+187912], %r18566;
	atom.shared.xor.b32 	%r13810, [%r6271+187916], %r18567;
$L__BB4_770:
	or.b32  	%r13811, %r18569, %r18568;
	or.b32  	%r13812, %r13811, %r18570;
	or.b32  	%r13813, %r13812, %r18571;
	setp.eq.s32 	%p395, %r13813, 0;
	@%p395 bra 	$L__BB4_772;
	atom.shared.xor.b32 	%r13814, [%r6271+188416], %r18568;
	atom.shared.xor.b32 	%r13815, [%r6271+188420], %r18569;
	atom.shared.xor.b32 	%r13816, [%r6271+188424], %r18570;
	atom.shared.xor.b32 	%r13817, [%r6271+188428], %r18571;
$L__BB4_772:
	or.b32  	%r13818, %r18573, %r18572;
	or.b32  	%r13819, %r13818, %r18574;
	or.b32  	%r13820, %r13819, %r18575;
	setp.eq.s32 	%p396, %r13820, 0;
	@%p396 bra 	$L__BB4_774;
	atom.shared.xor.b32 	%r13821, [%r6271+188928], %r18572;
	atom.shared.xor.b32 	%r13822, [%r6271+188932], %r18573;
	atom.shared.xor.b32 	%r13823, [%r6271+188936], %r18574;
	atom.shared.xor.b32 	%r13824, [%r6271+188940], %r18575;
$L__BB4_774:
	or.b32  	%r13825, %r18577, %r18576;
	or.b32  	%r13826, %r13825, %r18578;
	or.b32  	%r13827, %r13826, %r18579;
	setp.eq.s32 	%p397, %r13827, 0;
	@%p397 bra 	$L__BB4_776;
	atom.shared.xor.b32 	%r13828, [%r6271+189440], %r18576;
	atom.shared.xor.b32 	%r13829, [%r6271+189444], %r18577;
	atom.shared.xor.b32 	%r13830, [%r6271+189448], %r18578;
	atom.shared.xor.b32 	%r13831, [%r6271+189452], %r18579;
$L__BB4_776:
	or.b32  	%r13832, %r18581, %r18580;
	or.b32  	%r13833, %r13832, %r18582;
	or.b32  	%r13834, %r13833, %r18583;
	setp.eq.s32 	%p398, %r13834, 0;
	@%p398 bra 	$L__BB4_778;
	atom.shared.xor.b32 	%r13835, [%r6271+189952], %r18580;
	atom.shared.xor.b32 	%r13836, [%r6271+189956], %r18581;
	atom.shared.xor.b32 	%r13837, [%r6271+189960], %r18582;
	atom.shared.xor.b32 	%r13838, [%r6271+189964], %r18583;
$L__BB4_778:
	or.b32  	%r13839, %r18585, %r18584;
	or.b32  	%r13840, %r13839, %r18586;
	or.b32  	%r13841, %r13840, %r18587;
	setp.eq.s32 	%p399, %r13841, 0;
	@%p399 bra 	$L__BB4_780;
	atom.shared.xor.b32 	%r13842, [%r6271+190464], %r18584;
	atom.shared.xor.b32 	%r13843, [%r6271+190468], %r18585;
	atom.shared.xor.b32 	%r13844, [%r6271+190472], %r18586;
	atom.shared.xor.b32 	%r13845, [%r6271+190476], %r18587;
$L__BB4_780:
	or.b32  	%r13846, %r18589, %r18588;
	or.b32  	%r13847, %r13846, %r18590;
	or.b32  	%r13848, %r13847, %r18591;
	setp.eq.s32 	%p400, %r13848, 0;
	@%p400 bra 	$L__BB4_782;
	atom.shared.xor.b32 	%r13849, [%r6271+190976], %r18588;
	atom.shared.xor.b32 	%r13850, [%r6271+190980], %r18589;
	atom.shared.xor.b32 	%r13851, [%r6271+190984], %r18590;
	atom.shared.xor.b32 	%r13852, [%r6271+190988], %r18591;
$L__BB4_782:
	or.b32  	%r13853, %r18593, %r18592;
	or.b32  	%r13854, %r13853, %r18594;
	or.b32  	%r13855, %r13854, %r18595;
	setp.eq.s32 	%p401, %r13855, 0;
	@%p401 bra 	$L__BB4_784;
	atom.shared.xor.b32 	%r13856, [%r6271+191488], %r18592;
	atom.shared.xor.b32 	%r13857, [%r6271+191492], %r18593;
	atom.shared.xor.b32 	%r13858, [%r6271+191496], %r18594;
	atom.shared.xor.b32 	%r13859, [%r6271+191500], %r18595;
$L__BB4_784:
	or.b32  	%r13860, %r18597, %r18596;
	or.b32  	%r13861, %r13860, %r18598;
	or.b32  	%r13862, %r13861, %r18599;
	setp.eq.s32 	%p402, %r13862, 0;
	@%p402 bra 	$L__BB4_786;
	atom.shared.xor.b32 	%r13863, [%r6271+192000], %r18596;
	atom.shared.xor.b32 	%r13864, [%r6271+192004], %r18597;
	atom.shared.xor.b32 	%r13865, [%r6271+192008], %r18598;
	atom.shared.xor.b32 	%r13866, [%r6271+192012], %r18599;
$L__BB4_786:
	or.b32  	%r13867, %r18601, %r18600;
	or.b32  	%r13868, %r13867, %r18602;
	or.b32  	%r13869, %r13868, %r18603;
	setp.eq.s32 	%p403, %r13869, 0;
	@%p403 bra 	$L__BB4_788;
	atom.shared.xor.b32 	%r13870, [%r6271+192512], %r18600;
	atom.shared.xor.b32 	%r13871, [%r6271+192516], %r18601;
	atom.shared.xor.b32 	%r13872, [%r6271+192520], %r18602;
	atom.shared.xor.b32 	%r13873, [%r6271+192524], %r18603;
$L__BB4_788:
	or.b32  	%r13874, %r18605, %r18604;
	or.b32  	%r13875, %r13874, %r18606;
	or.b32  	%r13876, %r13875, %r18607;
	setp.eq.s32 	%p404, %r13876, 0;
	@%p404 bra 	$L__BB4_790;
	atom.shared.xor.b32 	%r13877, [%r6271+193024], %r18604;
	atom.shared.xor.b32 	%r13878, [%r6271+193028], %r18605;
	atom.shared.xor.b32 	%r13879, [%r6271+193032], %r18606;
	atom.shared.xor.b32 	%r13880, [%r6271+193036], %r18607;
$L__BB4_790:
	or.b32  	%r13881, %r18609, %r18608;
	or.b32  	%r13882, %r13881, %r18610;
	or.b32  	%r13883, %r13882, %r18611;
	setp.eq.s32 	%p405, %r13883, 0;
	@%p405 bra 	$L__BB4_792;
	atom.shared.xor.b32 	%r13884, [%r6271+193536], %r18608;
	atom.shared.xor.b32 	%r13885, [%r6271+193540], %r18609;
	atom.shared.xor.b32 	%r13886, [%r6271+193544], %r18610;
	atom.shared.xor.b32 	%r13887, [%r6271+193548], %r18611;
$L__BB4_792:
	or.b32  	%r13888, %r18613, %r18612;
	or.b32  	%r13889, %r13888, %r18614;
	or.b32  	%r13890, %r13889, %r18615;
	setp.eq.s32 	%p406, %r13890, 0;
	@%p406 bra 	$L__BB4_794;
	atom.shared.xor.b32 	%r13891, [%r6271+194048], %r18612;
	atom.shared.xor.b32 	%r13892, [%r6271+194052], %r18613;
	atom.shared.xor.b32 	%r13893, [%r6271+194056], %r18614;
	atom.shared.xor.b32 	%r13894, [%r6271+194060], %r18615;
$L__BB4_794:
	or.b32  	%r13895, %r18617, %r18616;
	or.b32  	%r13896, %r13895, %r18618;
	or.b32  	%r13897, %r13896, %r18619;
	setp.eq.s32 	%p407, %r13897, 0;
	@%p407 bra 	$L__BB4_796;
	atom.shared.xor.b32 	%r13898, [%r6271+194560], %r18616;
	atom.shared.xor.b32 	%r13899, [%r6271+194564], %r18617;
	atom.shared.xor.b32 	%r13900, [%r6271+194568], %r18618;
	atom.shared.xor.b32 	%r13901, [%r6271+194572], %r18619;
$L__BB4_796:
	or.b32  	%r13902, %r18621, %r18620;
	or.b32  	%r13903, %r13902, %r18622;
	or.b32  	%r13904, %r13903, %r18623;
	setp.eq.s32 	%p408, %r13904, 0;
	@%p408 bra 	$L__BB4_798;
	atom.shared.xor.b32 	%r13905, [%r6271+195072], %r18620;
	atom.shared.xor.b32 	%r13906, [%r6271+195076], %r18621;
	atom.shared.xor.b32 	%r13907, [%r6271+195080], %r18622;
	atom.shared.xor.b32 	%r13908, [%r6271+195084], %r18623;
$L__BB4_798:
	or.b32  	%r13909, %r18625, %r18624;
	or.b32  	%r13910, %r13909, %r18626;
	or.b32  	%r13911, %r13910, %r18627;
	setp.eq.s32 	%p409, %r13911, 0;
	@%p409 bra 	$L__BB4_800;
	atom.shared.xor.b32 	%r13912, [%r6271+195584], %r18624;
	atom.shared.xor.b32 	%r13913, [%r6271+195588], %r18625;
	atom.shared.xor.b32 	%r13914, [%r6271+195592], %r18626;
	atom.shared.xor.b32 	%r13915, [%r6271+195596], %r18627;
$L__BB4_800:
	or.b32  	%r13916, %r18629, %r18628;
	or.b32  	%r13917, %r13916, %r18630;
	or.b32  	%r13918, %r13917, %r18631;
	setp.eq.s32 	%p410, %r13918, 0;
	@%p410 bra 	$L__BB4_802;
	atom.shared.xor.b32 	%r13919, [%r6271+196096], %r18628;
	atom.shared.xor.b32 	%r13920, [%r6271+196100], %r18629;
	atom.shared.xor.b32 	%r13921, [%r6271+196104], %r18630;
	atom.shared.xor.b32 	%r13922, [%r6271+196108], %r18631;
$L__BB4_802:
	ld.param.u64 	%rd77, [fused_batch_pir_kernel_16_param_2];
	mov.u32 	%r6272, %ntid.x;
	cvta.to.global.u64 	%rd9, %rd77;
	setp.eq.s16 	%p411, %rs1, 2;
	bar.sync 	0;
	@%p411 bra 	$L__BB4_807;
	mov.b32 	%r18633, 0;
$L__BB4_804:
	.pragma "nounroll";
	shl.b32 	%r13924, %r18634, 4;
	add.s32 	%r13926, %r13530, %r13924;
	ld.shared.v4.u32 	{%r6276, %r6277, %r6278, %r6279}, [%r13926];
	or.b32  	%r13927, %r6277, %r6276;
	or.b32  	%r13928, %r13927, %r6278;
	or.b32  	%r13929, %r13928, %r6279;
	setp.eq.s32 	%p412, %r13929, 0;
	@%p412 bra 	$L__BB4_806;
	mul.wide.u32 	%rd60, %r18634, 16;
	add.s64 	%rd61, %rd9, %rd60;
	atom.global.xor.b32 	%r13930, [%rd61], %r6276;
	atom.global.xor.b32 	%r13931, [%rd61+4], %r6277;
	atom.global.xor.b32 	%r13932, [%rd61+8], %r6278;
	atom.global.xor.b32 	%r13933, [%rd61+12], %r6279;
$L__BB4_806:
	add.s32 	%r18634, %r18634, %r6272;
	add.s32 	%r18633, %r18633, 1;
	xor.b32  	%r13934, %r18633, %r3;
	setp.ne.s32 	%p413, %r13934, 2;
	@%p413 bra 	$L__BB4_804;
$L__BB4_807:
	shl.b32 	%r13935, %r6272, 1;
	add.s32 	%r18638, %r18634, %r13935;
	mad.lo.s32 	%r18637, %r6272, 3, %r18634;
	add.s32 	%r18636, %r6272, %r18634;
	shl.b32 	%r13936, %r18634, 4;
	add.s32 	%r18635, %r13530, %r13936;
	shl.b32 	%r6287, %r6272, 6;
	shl.b32 	%r6288, %r6272, 5;
	mul.lo.s32 	%r6289, %r6272, 48;
$L__BB4_808:
	ld.shared.v4.u32 	{%r6295, %r6296, %r6297, %r6298}, [%r18635];
	or.b32  	%r13938, %r6296, %r6295;
	or.b32  	%r13939, %r13938, %r6297;
	or.b32  	%r13940, %r13939, %r6298;
	setp.eq.s32 	%p414, %r13940, 0;
	@%p414 bra 	$L__BB4_810;
	mul.wide.u32 	%rd62, %r18634, 16;
	add.s64 	%rd63, %rd9, %rd62;
	atom.global.xor.b32 	%r13941, [%rd63], %r6295;
	atom.global.xor.b32 	%r13942, [%rd63+4], %r6296;
	atom.global.xor.b32 	%r13943, [%rd63+8], %r6297;
	atom.global.xor.b32 	%r13944, [%rd63+12], %r6298;
$L__BB4_810:
	shl.b32 	%r13945, %r6272, 4;
	add.s32 	%r13946, %r18635, %r13945;
	ld.shared.v4.u32 	{%r6299, %r6300, %r6301, %r6302}, [%r13946];
	or.b32  	%r13947, %r6300, %r6299;
	or.b32  	%r13948, %r13947, %r6301;
	or.b32  	%r13949, %r13948, %r6302;
	setp.eq.s32 	%p415, %r13949, 0;
	@%p415 bra 	$L__BB4_812;
	mul.wide.u32 	%rd64, %r18636, 16;
	add.s64 	%rd65, %rd9, %rd64;
	atom.global.xor.b32 	%r13950, [%rd65], %r6299;
	atom.global.xor.b32 	%r13951, [%rd65+4], %r6300;
	atom.global.xor.b32 	%r13952, [%rd65+8], %r6301;
	atom.global.xor.b32 	%r13953, [%rd65+12], %r6302;
$L__BB4_812:
	add.s32 	%r6303, %r18634, %r6272;
	add.s32 	%r13954, %r18635, %r6288;
	ld.shared.v4.u32 	{%r6304, %r6305, %r6306, %r6307}, [%r13954];
	or.b32  	%r13955, %r6305, %r6304;
	or.b32  	%r13956, %r13955, %r6306;
	or.b32  	%r13957, %r13956, %r6307;
	setp.eq.s32 	%p416, %r13957, 0;
	@%p416 bra 	$L__BB4_814;
	mul.wide.u32 	%rd66, %r18638, 16;
	add.s64 	%rd67, %rd9, %rd66;
	atom.global.xor.b32 	%r13958, [%rd67], %r6304;
	atom.global.xor.b32 	%r13959, [%rd67+4], %r6305;
	atom.global.xor.b32 	%r13960, [%rd67+8], %r6306;
	atom.global.xor.b32 	%r13961, [%rd67+12], %r6307;
$L__BB4_814:
	add.s32 	%r6308, %r6303, %r6272;
	add.s32 	%r13962, %r18635, %r6289;
	ld.shared.v4.u32 	{%r6309, %r6310, %r6311, %r6312}, [%r13962];
	or.b32  	%r13963, %r6310, %r6309;
	or.b32  	%r13964, %r13963, %r6311;
	or.b32  	%r13965, %r13964, %r6312;
	setp.eq.s32 	%p417, %r13965, 0;
	@%p417 bra 	$L__BB4_816;
	mul.wide.u32 	%rd68, %r18637, 16;
	add.s64 	%rd69, %rd9, %rd68;
	atom.global.xor.b32 	%r13966, [%rd69], %r6309;
	atom.global.xor.b32 	%r13967, [%rd69+4], %r6310;
	atom.global.xor.b32 	%r13968, [%rd69+8], %r6311;
	atom.global.xor.b32 	%r13969, [%rd69+12], %r6312;
$L__BB4_816:
	add.s32 	%r13970, %r6308, %r6272;
	add.s32 	%r18634, %r13970, %r6272;
	shl.b32 	%r13971, %r6272, 2;
	add.s32 	%r18638, %r18638, %r13971;
	add.s32 	%r18637, %r18637, %r13971;
	add.s32 	%r18636, %r18636, %r13971;
	add.s32 	%r18635, %r18635, %r6287;
	setp.lt.u32 	%p418, %r18634, 12288;
	@%p418 bra 	$L__BB4_808;
	ret;

}
	// .globl	fused_batch_pir_kernel_transposed_1
.visible .entry fused_batch_pir_kernel_transposed_1(
	.param .u64 .ptr .align 1 fused_batch_pir_kernel_transposed_1_param_0,
	.param .u64 .ptr .align 1 fused_batch_pir_kernel_transposed_1_param_1,
	.param .u64 .ptr .align 1 fused_batch_pir_kernel_transposed_1_param_2,
	.param .u32 fused_batch_pir_kernel_transposed_1_param_3,
	.param .u32 fused_batch_pir_kernel_transposed_1_param_4
)
{
	.reg .pred 	%p<97>;
	.reg .b16 	%rs<94>;
	.reg .b32 	%r<5850>;
	.reg .b64 	%rd<89>;

	ld.param.u64 	%rd15, [fused_batch_pir_kernel_transposed_1_param_1];
	cvta.to.global.u64 	%rd1, %rd15;
	mov.u32 	%r5849, %tid.x;
	setp.gt.u32 	%p1, %r5849, 767;
	@%p1 bra 	$L__BB5_7;
	mov.u32 	%r2, %ntid.x;
	add.s32 	%r769, %r5849, %r2;
	max.u32 	%r770, %r769, 768;
	setp.lt.u32 	%p2, %r769, 768;
	selp.u32 	%r771, 1, 0, %p2;
	add.s32 	%r772, %r769, %r771;
	sub.s32 	%r773, %r770, %r772;
	div.u32 	%r774, %r773, %r2;
	add.s32 	%r3, %r774, %r771;
	and.b32  	%r775, %r3, 3;
	setp.eq.s32 	%p3, %r775, 3;
	mov.u32 	%r5426, %r5849;
	@%p3 bra 	$L__BB5_4;
	add.s32 	%r777, %r3, 1;
	and.b32  	%r4, %r777, 3;
	mov.b32 	%r5425, 0;
	mov.u32 	%r5426, %r5849;
$L__BB5_3:
	.pragma "nounroll";
	shl.b32 	%r778, %r5426, 4;
	mov.u32 	%r779, s_mem;
	add.s32 	%r780, %r779, %r778;
	mov.b32 	%r781, 0;
	st.shared.v4.u32 	[%r780], {%r781, %r781, %r781, %r781};
	add.s32 	%r5426, %r5426, %r2;
	add.s32 	%r5425, %r5425, 1;
	setp.ne.s32 	%p4, %r5425, %r4;
	@%p4 bra 	$L__BB5_3;
$L__BB5_4:
	setp.lt.u32 	%p5, %r3, 3;
	@%p5 bra 	$L__BB5_7;
	mov.u32 	%r783, s_mem;
	shl.b32 	%r786, %r2, 4;
	shl.b32 	%r790, %r2, 2;
$L__BB5_6:
	shl.b32 	%r782, %r5426, 4;
	add.s32 	%r784, %r783, %r782;
	mov.b32 	%r785, 0;
	st.shared.v4.u32 	[%r784], {%r785, %r785, %r785, %r785};
	add.s32 	%r787, %r784, %r786;
	st.shared.v4.u32 	[%r787], {%r785, %r785, %r785, %r785};
	add.s32 	%r788, %r787, %r786;
	st.shared.v4.u32 	[%r788], {%r785, %r785, %r785, %r785};
	add.s32 	%r789, %r788, %r786;
	st.shared.v4.u32 	[%r789], {%r785, %r785, %r785, %r785};
	add.s32 	%r5426, %r790, %r5426;
	setp.lt.u32 	%p6, %r5426, 768;
	@%p6 bra 	$L__BB5_6;
$L__BB5_7:
	bar.sync 	0;
	mov.u32 	%r791, %ctaid.x;
	shl.b32 	%r12, %r791, 11;
	setp.ne.s32 	%p7, %r5849, 0;
	ld.const.u32 	%r13, [CHACHA_CONSTANTS];
	ld.const.u32 	%r14, [CHACHA_CONSTANTS+4];
	ld.const.u32 	%r15, [CHACHA_CONSTANTS+8];
	ld.const.u32 	%r16, [CHACHA_CONSTANTS+12];
	@%p7 bra 	$L__BB5_24;
	ld.global.v2.u8 	{%rs78, %rs2}, [%rd1+16];
	ld.global.u32 	%r5444, [%rd1];
	ld.global.u32 	%r5443, [%rd1+4];
	ld.global.u32 	%r5442, [%rd1+8];
	ld.global.u32 	%r5441, [%rd1+12];
	setp.lt.u16 	%p8, %rs2, 12;
	@%p8 bra 	$L__BB5_13;
	cvt.u32.u16 	%r793, %rs2;
	and.b32  	%r21, %r793, 255;
	add.s32 	%r22, %r21, -12;
	mov.b32 	%r5432, 0;
	mov.u16 	%rs76, %rs78;
$L__BB5_10:
	add.s32 	%r794, %r13, %r5444;
	shf.l.wrap.b32 	%r795, %r794, %r794, 16;
	add.s32 	%r796, %r5444, %r795;
	xor.b32  	%r797, %r5444, %r796;
	shf.l.wrap.b32 	%r798, %r797, %r797, 12;
	add.s32 	%r799, %r794, %r798;
	xor.b32  	%r800, %r795, %r799;
	shf.l.wrap.b32 	%r801, %r800, %r800, 8;
	add.s32 	%r802, %r796, %r801;
	xor.b32  	%r803, %r798, %r802;
	shf.l.wrap.b32 	%r804, %r803, %r803, 7;
	add.s32 	%r805, %r14, %r5443;
	shf.l.wrap.b32 	%r806, %r805, %r805, 16;
	add.s32 	%r807, %r5443, %r806;
	xor.b32  	%r808, %r5443, %r807;
	shf.l.wrap.b32 	%r809, %r808, %r808, 12;
	add.s32 	%r810, %r805, %r809;
	xor.b32  	%r811, %r806, %r810;
	shf.l.wrap.b32 	%r812, %r811, %r811, 8;
	add.s32 	%r813, %r807, %r812;
	xor.b32  	%r814, %r809, %r813;
	shf.l.wrap.b32 	%r815, %r814, %r814, 7;
	add.s32 	%r816, %r15, %r5442;
	shf.l.wrap.b32 	%r817, %r816, %r816, 16;
	add.s32 	%r818, %r5442, %r817;
	xor.b32  	%r819, %r5442, %r818;
	shf.l.wrap.b32 	%r820, %r819, %r819, 12;
	add.s32 	%r821, %r816, %r820;
	xor.b32  	%r822, %r817, %r821;
	shf.l.wrap.b32 	%r823, %r822, %r822, 8;
	add.s32 	%r824, %r818, %r823;
	xor.b32  	%r825, %r820, %r824;
	shf.l.wrap.b32 	%r826, %r825, %r825, 7;
	add.s32 	%r827, %r16, %r5441;
	shf.l.wrap.b32 	%r828, %r827, %r827, 16;
	add.s32 	%r829, %r5441, %r828;
	xor.b32  	%r830, %r5441, %r829;
	shf.l.wrap.b32 	%r831, %r830, %r830, 12;
	add.s32 	%r832, %r827, %r831;
	xor.b32  	%r833, %r828, %r832;
	shf.l.wrap.b32 	%r834, %r833, %r833, 8;
	add.s32 	%r835, %r829, %r834;
	xor.b32  	%r836, %r831, %r835;
	shf.l.wrap.b32 	%r837, %r836, %r836, 7;
	add.s32 	%r838, %r799, %r815;
	xor.b32  	%r839, %r834, %r838;
	shf.l.wrap.b32 	%r840, %r839, %r839, 16;
	add.s32 	%r841, %r824, %r840;
	xor.b32  	%r842, %r815, %r841;
	shf.l.wrap.b32 	%r843, %r842, %r842, 12;
	add.s32 	%r844, %r838, %r843;
	xor.b32  	%r845, %r840, %r844;
	shf.l.wrap.b32 	%r846, %r845, %r845, 8;
	add.s32 	%r847, %r841, %r846;
	xor.b32  	%r848, %r843, %r847;
	shf.l.wrap.b32 	%r849, %r848, %r848, 7;
	add.s32 	%r850, %r810, %r826;
	xor.b32  	%r851, %r801, %r850;
	shf.l.wrap.b32 	%r852, %r851, %r851, 16;
	add.s32 	%r853, %r835, %r852;
	xor.b32  	%r854, %r826, %r853;
	shf.l.wrap.b32 	%r855, %r854, %r854, 12;
	add.s32 	%r856, %r850, %r855;
	xor.b32  	%r857, %r852, %r856;
	shf.l.wrap.b32 	%r858, %r857, %r857, 8;
	add.s32 	%r859, %r853, %r858;
	xor.b32  	%r860, %r855, %r859;
	shf.l.wrap.b32 	%r861, %r860, %r860, 7;
	add.s32 	%r862, %r821, %r837;
	xor.b32  	%r863, %r812, %r862;
	shf.l.wrap.b32 	%r864, %r863, %r863, 16;
	add.s32 	%r865, %r802, %r864;
	xor.b32  	%r866, %r837, %r865;
	shf.l.wrap.b32 	%r867, %r866, %r866, 12;
	add.s32 	%r868, %r862, %r867;
	xor.b32  	%r869, %r864, %r868;
	shf.l.wrap.b32 	%r870, %r869, %r869, 8;
	add.s32 	%r871, %r865, %r870;
	xor.b32  	%r872, %r867, %r871;
	shf.l.wrap.b32 	%r873, %r872, %r872, 7;
	add.s32 	%r874, %r832, %r804;
	xor.b32  	%r875, %r823, %r874;
	shf.l.wrap.b32 	%r876, %r875, %r875, 16;
	add.s32 	%r877, %r813, %r876;
	xor.b32  	%r878, %r804, %r877;
	shf.l.wrap.b32 	%r879, %r878, %r878, 12;
	add.s32 	%r880, %r874, %r879;
	xor.b32  	%r881, %r876, %r880;
	shf.l.wrap.b32 	%r882, %r881, %r881, 8;
	add.s32 	%r883, %r877, %r882;
	xor.b32  	%r884, %r879, %r883;
	shf.l.wrap.b32 	%r885, %r884, %r884, 7;
	add.s32 	%r886, %r844, %r885;
	xor.b32  	%r887, %r858, %r886;
	shf.l.wrap.b32 	%r888, %r887, %r887, 16;
	add.s32 	%r889, %r871, %r888;
	xor.b32  	%r890, %r885, %r889;
	shf.l.wrap.b32 	%r891, %r890, %r890, 12;
	add.s32 	%r892, %r886, %r891;
	xor.b32  	%r893, %r888, %r892;
	shf.l.wrap.b32 	%r894, %r893, %r893, 8;
	add.s32 	%r895, %r889, %r894;
	xor.b32  	%r896, %r891, %r895;
	shf.l.wrap.b32 	%r897, %r896, %r896, 7;
	add.s32 	%r898, %r856, %r849;
	xor.b32  	%r899, %r870, %r898;
	shf.l.wrap.b32 	%r900, %r899, %r899, 16;
	add.s32 	%r901, %r883, %r900;
	xor.b32  	%r902, %r849, %r901;
	shf.l.wrap.b32 	%r903, %r902, %r902, 12;
	add.s32 	%r904, %r898, %r903;
	xor.b32  	%r905, %r900, %r904;
	shf.l.wrap.b32 	%r906, %r905, %r905, 8;
	add.s32 	%r907, %r901, %r906;
	xor.b32  	%r908, %r903, %r907;
	shf.l.wrap.b32 	%r909, %r908, %r908, 7;
	add.s32 	%r910, %r868, %r861;
	xor.b32  	%r911, %r882, %r910;
	shf.l.wrap.b32 	%r912, %r911, %r911, 16;
	add.s32 	%r913, %r847, %r912;
	xor.b32  	%r914, %r861, %r913;
	shf.l.wrap.b32 	%r915, %r914, %r914, 12;
	add.s32 	%r916, %r910, %r915;
	xor.b32  	%r917, %r912, %r916;
	shf.l.wrap.b32 	%r918, %r917, %r917, 8;
	add.s32 	%r919, %r913, %r918;
	xor.b32  	%r920, %r915, %r919;
	shf.l.wrap.b32 	%r921, %r920, %r920, 7;
	add.s32 	%r922, %r880, %r873;
	xor.b32  	%r923, %r846, %r922;
	shf.l.wrap.b32 	%r924, %r923, %r923, 16;
	add.s32 	%r925, %r859, %r924;
	xor.b32  	%r926, %r873, %r925;
	shf.l.wrap.b32 	%r927, %r926, %r926, 12;
	add.s32 	%r928, %r922, %r927;
	xor.b32  	%r929, %r924, %r928;
	shf.l.wrap.b32 	%r930, %r929, %r929, 8;
	add.s32 	%r931, %r925, %r930;
	xor.b32  	%r932, %r927, %r931;
	shf.l.wrap.b32 	%r933, %r932, %r932, 7;
	add.s32 	%r934, %r892, %r909;
	xor.b32  	%r935, %r930, %r934;
	shf.l.wrap.b32 	%r936, %r935, %r935, 16;
	add.s32 	%r937, %r919, %r936;
	xor.b32  	%r938, %r909, %r937;
	shf.l.wrap.b32 	%r939, %r938, %r938, 12;
	add.s32 	%r940, %r934, %r939;
	xor.b32  	%r941, %r936, %r940;
	shf.l.wrap.b32 	%r942, %r941, %r941, 8;
	add.s32 	%r943, %r937, %r942;
	xor.b32  	%r944, %r939, %r943;
	shf.l.wrap.b32 	%r945, %r944, %r944, 7;
	add.s32 	%r946, %r904, %r921;
	xor.b32  	%r947, %r894, %r946;
	shf.l.wrap.b32 	%r948, %r947, %r947, 16;
	add.s32 	%r949, %r931, %r948;
	xor.b32  	%r950, %r921, %r949;
	shf.l.wrap.b32 	%r951, %r950, %r950, 12;
	add.s32 	%r952, %r946, %r951;
	xor.b32  	%r953, %r948, %r952;
	shf.l.wrap.b32 	%r954, %r953, %r953, 8;
	add.s32 	%r955, %r949, %r954;
	xor.b32  	%r956, %r951, %r955;
	shf.l.wrap.b32 	%r957, %r956, %r956, 7;
	add.s32 	%r958, %r916, %r933;
	xor.b32  	%r959, %r906, %r958;
	shf.l.wrap.b32 	%r960, %r959, %r959, 16;
	add.s32 	%r961, %r895, %r960;
	xor.b32  	%r962, %r933, %r961;
	shf.l.wrap.b32 	%r963, %r962, %r962, 12;
	add.s32 	%r964, %r958, %r963;
	xor.b32  	%r965, %r960, %r964;
	shf.l.wrap.b32 	%r966, %r965, %r965, 8;
	add.s32 	%r967, %r961, %r966;
	xor.b32  	%r968, %r963, %r967;
	shf.l.wrap.b32 	%r969, %r968, %r968, 7;
	add.s32 	%r970, %r928, %r897;
	xor.b32  	%r971, %r918, %r970;
	shf.l.wrap.b32 	%r972, %r971, %r971, 16;
	add.s32 	%r973, %r907, %r972;
	xor.b32  	%r974, %r897, %r973;
	shf.l.wrap.b32 	%r975, %r974, %r974, 12;
	add.s32 	%r976, %r970, %r975;
	xor.b32  	%r977, %r972, %r976;
	shf.l.wrap.b32 	%r978, %r977, %r977, 8;
	add.s32 	%r979, %r973, %r978;
	xor.b32  	%r980, %r975, %r979;
	shf.l.wrap.b32 	%r981, %r980, %r980, 7;
	add.s32 	%r982, %r940, %r981;
	xor.b32  	%r983, %r954, %r982;
	shf.l.wrap.b32 	%r984, %r983, %r983, 16;
	add.s32 	%r985, %r967, %r984;
	xor.b32  	%r986, %r981, %r985;
	shf.l.wrap.b32 	%r987, %r986, %r986, 12;
	add.s32 	%r988, %r982, %r987;
	xor.b32  	%r989, %r984, %r988;
	shf.l.wrap.b32 	%r990, %r989, %r989, 8;
	add.s32 	%r991, %r985, %r990;
	xor.b32  	%r992, %r987, %r991;
	shf.l.wrap.b32 	%r993, %r992, %r992, 7;
	add.s32 	%r994, %r952, %r945;
	xor.b32  	%r995, %r966, %r994;
	shf.l.wrap.b32 	%r996, %r995, %r995, 16;
	add.s32 	%r997, %r979, %r996;
	xor.b32  	%r998, %r945, %r997;
	shf.l.wrap.b32 	%r999, %r998, %r998, 12;
	add.s32 	%r1000, %r994, %r999;
	xor.b32  	%r1001, %r996, %r1000;
	shf.l.wrap.b32 	%r1002, %r1001, %r1001, 8;
	add.s32 	%r1003, %r997, %r1002;
	xor.b32  	%r1004, %r999, %r1003;
	shf.l.wrap.b32 	%r1005, %r1004, %r1004, 7;
	add.s32 	%r1006, %r964, %r957;
	xor.b32  	%r1007, %r978, %r1006;
	shf.l.wrap.b32 	%r1008, %r1007, %r1007, 16;
	add.s32 	%r1009, %r943, %r1008;
	xor.b32  	%r1010, %r957, %r1009;
	shf.l.wrap.b32 	%r1011, %r1010, %r1010, 12;
	add.s32 	%r1012, %r1006, %r1011;
	xor.b32  	%r1013, %r1008, %r1012;
	shf.l.wrap.b32 	%r1014, %r1013, %r1013, 8;
	add.s32 	%r1015, %r1009, %r1014;
	xor.b32  	%r1016, %r1011, %r1015;
	shf.l.wrap.b32 	%r1017, %r1016, %r1016, 7;
	add.s32 	%r1018, %r976, %r969;
	xor.b32  	%r1019, %r942, %r1018;
	shf.l.wrap.b32 	%r1020, %r1019, %r1019, 16;
	add.s32 	%r1021, %r955, %r1020;
	xor.b32  	%r1022, %r969, %r1021;
	shf.l.wrap.b32 	%r1023, %r1022, %r1022, 12;
	add.s32 	%r1024, %r1018, %r1023;
	xor.b32  	%r1025, %r1020, %r1024;
	shf.l.wrap.b32 	%r1026, %r1025, %r1025, 8;
	add.s32 	%r1027, %r1021, %r1026;
	xor.b32  	%r1028, %r1023, %r1027;
	shf.l.wrap.b32 	%r1029, %r1028, %r1028, 7;
	add.s32 	%r1030, %r988, %r1005;
	xor.b32  	%r1031, %r1026, %r1030;
	shf.l.wrap.b32 	%r1032, %r1031, %r1031, 16;
	add.s32 	%r1033, %r1015, %r1032;
	xor.b32  	%r1034, %r1005, %r1033;
	shf.l.wrap.b32 	%r1035, %r1034, %r1034, 12;
	add.s32 	%r1036, %r1030, %r1035;
	xor.b32  	%r1037, %r1032, %r1036;
	shf.l.wrap.b32 	%r1038, %r1037, %r1037, 8;
	add.s32 	%r1039, %r1033, %r1038;
	xor.b32  	%r1040, %r1035, %r1039;
	shf.l.wrap.b32 	%r1041, %r1040, %r1040, 7;
	add.s32 	%r1042, %r1000, %r1017;
	xor.b32  	%r1043, %r990, %r1042;
	shf.l.wrap.b32 	%r1044, %r1043, %r1043, 16;
	add.s32 	%r1045, %r1027, %r1044;
	xor.b32  	%r1046, %r1017, %r1045;
	shf.l.wrap.b32 	%r1047, %r1046, %r1046, 12;
	add.s32 	%r1048, %r1042, %r1047;
	xor.b32  	%r1049, %r1044, %r1048;
	shf.l.wrap.b32 	%r1050, %r1049, %r1049, 8;
	add.s32 	%r1051, %r1045, %r1050;
	xor.b32  	%r1052, %r1047, %r1051;
	shf.l.wrap.b32 	%r1053, %r1052, %r1052, 7;
	add.s32 	%r1054, %r1012, %r1029;
	xor.b32  	%r1055, %r1002, %r1054;
	shf.l.wrap.b32 	%r1056, %r1055, %r1055, 16;
	add.s32 	%r1057, %r991, %r1056;
	xor.b32  	%r1058, %r1029, %r1057;
	shf.l.wrap.b32 	%r1059, %r1058, %r1058, 12;
	add.s32 	%r1060, %r1054, %r1059;
	xor.b32  	%r1061, %r1056, %r1060;
	shf.l.wrap.b32 	%r1062, %r1061, %r1061, 8;
	add.s32 	%r1063, %r1057, %r1062;
	xor.b32  	%r1064, %r1059, %r1063;
	shf.l.wrap.b32 	%r1065, %r1064, %r1064, 7;
	add.s32 	%r1066, %r1024, %r993;
	xor.b32  	%r1067, %r1014, %r1066;
	shf.l.wrap.b32 	%r1068, %r1067, %r1067, 16;
	add.s32 	%r1069, %r1003, %r1068;
	xor.b32  	%r1070, %r993, %r1069;
	shf.l.wrap.b32 	%r1071, %r1070, %r1070, 12;
	add.s32 	%r1072, %r1066, %r1071;
	xor.b32  	%r1073, %r1068, %r1072;
	shf.l.wrap.b32 	%r1074, %r1073, %r1073, 8;
	add.s32 	%r1075, %r1069, %r1074;
	xor.b32  	%r1076, %r1071, %r1075;
	shf.l.wrap.b32 	%r1077, %r1076, %r1076, 7;
	add.s32 	%r1078, %r1036, %r1077;
	xor.b32  	%r1079, %r1050, %r1078;
	shf.l.wrap.b32 	%r1080, %r1079, %r1079, 16;
	add.s32 	%r1081, %r1063, %r1080;
	xor.b32  	%r1082, %r1077, %r1081;
	shf.l.wrap.b32 	%r1083, %r1082, %r1082, 12;
	add.s32 	%r1084, %r1078, %r1083;
	xor.b32  	%r1085, %r1080, %r1084;
	shf.l.wrap.b32 	%r1086, %r1085, %r1085, 8;
	add.s32 	%r1087, %r1081, %r1086;
	xor.b32  	%r1088, %r1083, %r1087;
	shf.l.wrap.b32 	%r1089, %r1088, %r1088, 7;
	add.s32 	%r1090, %r1048, %r1041;
	xor.b32  	%r1091, %r1062, %r1090;
	shf.l.wrap.b32 	%r1092, %r1091, %r1091, 16;
	add.s32 	%r1093, %r1075, %r1092;
	xor.b32  	%r1094, %r1041, %r1093;
	shf.l.wrap.b32 	%r1095, %r1094, %r1094, 12;
	add.s32 	%r1096, %r1090, %r1095;
	xor.b32  	%r1097, %r1092, %r1096;
	shf.l.wrap.b32 	%r1098, %r1097, %r1097, 8;
	add.s32 	%r1099, %r1093, %r1098;
	xor.b32  	%r1100, %r1095, %r1099;
	shf.l.wrap.b32 	%r1101, %r1100, %r1100, 7;
	add.s32 	%r1102, %r1060, %r1053;
	xor.b32  	%r1103, %r1074, %r1102;
	shf.l.wrap.b32 	%r1104, %r1103, %r1103, 16;
	add.s32 	%r1105, %r1039, %r1104;
	xor.b32  	%r1106, %r1053, %r1105;
	shf.l.wrap.b32 	%r1107, %r1106, %r1106, 12;
	add.s32 	%r1108, %r1102, %r1107;
	xor.b32  	%r1109, %r1104, %r1108;
	shf.l.wrap.b32 	%r1110, %r1109, %r1109, 8;
	add.s32 	%r1111, %r1105, %r1110;
	xor.b32  	%r1112, %r1107, %r1111;
	shf.l.wrap.b32 	%r1113, %r1112, %r1112, 7;
	add.s32 	%r1114, %r1072, %r1065;
	xor.b32  	%r1115, %r1038, %r1114;
	shf.l.wrap.b32 	%r1116, %r1115, %r1115, 16;
	add.s32 	%r1117, %r1051, %r1116;
	xor.b32  	%r1118, %r1065, %r1117;
	shf.l.wrap.b32 	%r1119, %r1118, %r1118, 12;
	add.s32 	%r1120, %r1114, %r1119;
	xor.b32  	%r1121, %r1116, %r1120;
	shf.l.wrap.b32 	%r1122, %r1121, %r1121, 8;
	add.s32 	%r1123, %r1117, %r1122;
	xor.b32  	%r1124, %r1119, %r1123;
	shf.l.wrap.b32 	%r1125, %r1124, %r1124, 7;
	add.s32 	%r1126, %r1084, %r1101;
	xor.b32  	%r1127, %r1122, %r1126;
	shf.l.wrap.b32 	%r1128, %r1127, %r1127, 16;
	add.s32 	%r1129, %r1111, %r1128;
	xor.b32  	%r1130, %r1101, %r1129;
	shf.l.wrap.b32 	%r1131, %r1130, %r1130, 12;
	add.s32 	%r1132, %r1126, %r1131;
	xor.b32  	%r1133, %r1128, %r1132;
	shf.l.wrap.b32 	%r1134, %r1133, %r1133, 8;
	add.s32 	%r1135, %r1129, %r1134;
	xor.b32  	%r1136, %r1131, %r1135;
	shf.l.wrap.b32 	%r1137, %r1136, %r1136, 7;
	add.s32 	%r1138, %r1096, %r1113;
	xor.b32  	%r1139, %r1086, %r1138;
	shf.l.wrap.b32 	%r1140, %r1139, %r1139, 16;
	add.s32 	%r1141, %r1123, %r1140;
	xor.b32  	%r1142, %r1113, %r1141;
	shf.l.wrap.b32 	%r1143, %r1142, %r1142, 12;
	add.s32 	%r1144, %r1138, %r1143;
	xor.b32  	%r1145, %r1140, %r1144;
	shf.l.wrap.b32 	%r1146, %r1145, %r1145, 8;
	add.s32 	%r1147, %r1141, %r1146;
	xor.b32  	%r1148, %r1143, %r1147;
	shf.l.wrap.b32 	%r1149, %r1148, %r1148, 7;
	add.s32 	%r1150, %r1108, %r1125;
	xor.b32  	%r1151, %r1098, %r1150;
	shf.l.wrap.b32 	%r1152, %r1151, %r1151, 16;
	add.s32 	%r1153, %r1087, %r1152;
	xor.b32  	%r1154, %r1125, %r1153;
	shf.l.wrap.b32 	%r1155, %r1154, %r1154, 12;
	add.s32 	%r1156, %r1150, %r1155;
	xor.b32  	%r1157, %r1152, %r1156;
	shf.l.wrap.b32 	%r1158, %r1157, %r1157, 8;
	add.s32 	%r1159, %r1153, %r1158;
	xor.b32  	%r1160, %r1155, %r1159;
	shf.l.wrap.b32 	%r1161, %r1160, %r1160, 7;
	add.s32 	%r1162, %r1120, %r1089;
	xor.b32  	%r1163, %r1110, %r1162;
	shf.l.wrap.b32 	%r1164, %r1163, %r1163, 16;
	add.s32 	%r1165, %r1099, %r1164;
	xor.b32  	%r1166, %r1089, %r1165;
	shf.l.wrap.b32 	%r1167, %r1166, %r1166, 12;
	add.s32 	%r1168, %r1162, %r1167;
	xor.b32  	%r1169, %r1164, %r1168;
	shf.l.wrap.b32 	%r1170, %r1169, %r1169, 8;
	add.s32 	%r1171, %r1165, %r1170;
	xor.b32  	%r1172, %r1167, %r1171;
	shf.l.wrap.b32 	%r1173, %r1172, %r1172, 7;
	add.s32 	%r5436, %r13, %r1132;
	add.s32 	%r5435, %r14, %r1144;
	add.s32 	%r5434, %r15, %r1156;
	add.s32 	%r5433, %r16, %r1168;
	add.s32 	%r5437, %r5444, %r1173;
	add.s32 	%r5438, %r5443, %r1137;
	add.s32 	%r5439, %r5442, %r1149;
	add.s32 	%r5440, %r5441, %r1161;
	xor.b32  	%r1174, %r794, 1;
	shf.l.wrap.b32 	%r1175, %r794, %r1174, 16;
	add.s32 	%r1176, %r5444, %r1175;
	xor.b32  	%r1177, %r5444, %r1176;
	shf.l.wrap.b32 	%r1178, %r1177, %r1177, 12;
	add.s32 	%r1179, %r794, %r1178;
	xor.b32  	%r1180, %r1175, %r1179;
	shf.l.wrap.b32 	%r1181, %r1180, %r1180, 8;
	add.s32 	%r1182, %r1176, %r1181;
	xor.b32  	%r1183, %r1178, %r1182;
	shf.l.wrap.b32 	%r1184, %r1183, %r1183, 7;
	add.s32 	%r1185, %r1179, %r815;
	xor.b32  	%r1186, %r834, %r1185;
	shf.l.wrap.b32 	%r1187, %r1186, %r1186, 16;
	add.s32 	%r1188, %r824, %r1187;
	xor.b32  	%r1189, %r815, %r1188;
	shf.l.wrap.b32 	%r1190, %r1189, %r1189, 12;
	add.s32 	%r1191, %r1185, %r1190;
	xor.b32  	%r1192, %r1187, %r1191;
	shf.l.wrap.b32 	%r1193, %r1192, %r1192, 8;
	add.s32 	%r1194, %r1188, %r1193;
	xor.b32  	%r1195, %r1190, %r1194;
	shf.l.wrap.b32 	%r1196, %r1195, %r1195, 7;
	xor.b32  	%r1197, %r1181, %r850;
	shf.l.wrap.b32 	%r1198, %r1197, %r1197, 16;
	add.s32 	%r1199, %r835, %r1198;
	xor.b32  	%r1200, %r826, %r1199;
	shf.l.wrap.b32 	%r1201, %r1200, %r1200, 12;
	add.s32 	%r1202, %r850, %r1201;
	xor.b32  	%r1203, %r1198, %r1202;
	shf.l.wrap.b32 	%r1204, %r1203, %r1203, 8;
	add.s32 	%r1205, %r1199, %r1204;
	xor.b32  	%r1206, %r1201, %r1205;
	shf.l.wrap.b32 	%r1207, %r1206, %r1206, 7;
	add.s32 	%r1208, %r1182, %r864;
	xor.b32  	%r1209, %r837, %r1208;
	shf.l.wrap.b32 	%r1210, %r1209, %r1209, 12;
	add.s32 	%r1211, %r862, %r1210;
	xor.b32  	%r1212, %r864, %r1211;
	shf.l.wrap.b32 	%r1213, %r1212, %r1212, 8;
	add.s32 	%r1214, %r1208, %r1213;
	xor.b32  	%r1215, %r1210, %r1214;
	shf.l.wrap.b32 	%r1216, %r1215, %r1215, 7;
	add.s32 	%r1217, %r832, %r1184;
	xor.b32  	%r1218, %r823, %r1217;
	shf.l.wrap.b32 	%r1219, %r1218, %r1218, 16;
	add.s32 	%r1220, %r813, %r1219;
	xor.b32  	%r1221, %r1184, %r1220;
	shf.l.wrap.b32 	%r1222, %r1221, %r1221, 12;
	add.s32 	%r1223, %r1217, %r1222;
	xor.b32  	%r1224, %r1219, %r1223;
	shf.l.wrap.b32 	%r1225, %r1224, %r1224, 8;
	add.s32 	%r1226, %r1220, %r1225;
	xor.b32  	%r1227, %r1222, %r1226;
	shf.l.wrap.b32 	%r1228, %r1227, %r1227, 7;
	add.s32 	%r1229, %r1191, %r1228;
	xor.b32  	%r1230, %r1204, %r1229;
	shf.l.wrap.b32 	%r1231, %r1230, %r1230, 16;
	add.s32 	%r1232, %r1214, %r1231;
	xor.b32  	%r1233, %r1228, %r1232;
	shf.l.wrap.b32 	%r1234, %r1233, %r1233, 12;
	add.s32 	%r1235, %r1229, %r1234;
	xor.b32  	%r1236, %r1231, %r1235;
	shf.l.wrap.b32 	%r1237, %r1236, %r1236, 8;
	add.s32 	%r1238, %r1232, %r1237;
	xor.b32  	%r1239, %r1234, %r1238;
	shf.l.wrap.b32 	%r1240, %r1239, %r1239, 7;
	add.s32 	%r1241, %r1202, %r1196;
	xor.b32  	%r1242, %r1213, %r1241;
	shf.l.wrap.b32 	%r1243, %r1242, %r1242, 16;
	add.s32 	%r1244, %r1226, %r1243;
	xor.b32  	%r1245, %r1196, %r1244;
	shf.l.wrap.b32 	%r1246, %r1245, %r1245, 12;
	add.s32 	%r1247, %r1241, %r1246;
	xor.b32  	%r1248, %r1243, %r1247;
	shf.l.wrap.b32 	%r1249, %r1248, %r1248, 8;
	add.s32 	%r1250, %r1244, %r1249;
	xor.b32  	%r1251, %r1246, %r1250;
	shf.l.wrap.b32 	%r1252, %r1251, %r1251, 7;
	add.s32 	%r1253, %r1211, %r1207;
	xor.b32  	%r1254, %r1225, %r1253;
	shf.l.wrap.b32 	%r1255, %r1254, %r1254, 16;
	add.s32 	%r1256, %r1194, %r1255;
	xor.b32  	%r1257, %r1207, %r1256;
	shf.l.wrap.b32 	%r1258, %r1257, %r1257, 12;
	add.s32 	%r1259, %r1253, %r1258;
	xor.b32  	%r1260, %r1255, %r1259;
	shf.l.wrap.b32 	%r1261, %r1260, %r1260, 8;
	add.s32 	%r1262, %r1256, %r1261;
	xor.b32  	%r1263, %r1258, %r1262;
	shf.l.wrap.b32 	%r1264, %r1263, %r1263, 7;
	add.s32 	%r1265, %r1223, %r1216;
	xor.b32  	%r1266, %r1193, %r1265;
	shf.l.wrap.b32 	%r1267, %r1266, %r1266, 16;
	add.s32 	%r1268, %r1205, %r1267;
	xor.b32  	%r1269, %r1216, %r1268;
	shf.l.wrap.b32 	%r1270, %r1269, %r1269, 12;
	add.s32 	%r1271, %r1265, %r1270;
	xor.b32  	%r1272, %r1267, %r1271;
	shf.l.wrap.b32 	%r1273, %r1272, %r1272, 8;
	add.s32 	%r1274, %r1268, %r1273;
	xor.b32  	%r1275, %r1270, %r1274;
	shf.l.wrap.b32 	%r1276, %r1275, %r1275, 7;
	add.s32 	%r1277, %r1235, %r1252;
	xor.b32  	%r1278, %r1273, %r1277;
	shf.l.wrap.b32 	%r1279, %r1278, %r1278, 16;
	add.s32 	%r1280, %r1262, %r1279;
	xor.b32  	%r1281, %r1252, %r1280;
	shf.l.wrap.b32 	%r1282, %r1281, %r1281, 12;
	add.s32 	%r1283, %r1277, %r1282;
	xor.b32  	%r1284, %r1279, %r1283;
	shf.l.wrap.b32 	%r1285, %r1284, %r1284, 8;
	add.s32 	%r1286, %r1280, %r1285;
	xor.b32  	%r1287, %r1282, %r1286;
	shf.l.wrap.b32 	%r1288, %r1287, %r1287, 7;
	add.s32 	%r1289, %r1247, %r1264;
	xor.b32  	%r1290, %r1237, %r1289;
	shf.l.wrap.b32 	%r1291, %r1290, %r1290, 16;
	add.s32 	%r1292, %r1274, %r1291;
	xor.b32  	%r1293, %r1264, %r1292;
	shf.l.wrap.b32 	%r1294, %r1293, %r1293, 12;
	add.s32 	%r1295, %r1289, %r1294;
	xor.b32  	%r1296, %r1291, %r1295;
	shf.l.wrap.b32 	%r1297, %r1296, %r1296, 8;
	add.s32 	%r1298, %r1292, %r1297;
	xor.b32  	%r1299, %r1294, %r1298;
	shf.l.wrap.b32 	%r1300, %r1299, %r1299, 7;
	add.s32 	%r1301, %r1259, %r1276;
	xor.b32  	%r1302, %r1249, %r1301;
	shf.l.wrap.b32 	%r1303, %r1302, %r1302, 16;
	add.s32 	%r1304, %r1238, %r1303;
	xor.b32  	%r1305, %r1276, %r1304;
	shf.l.wrap.b32 	%r1306, %r1305, %r1305, 12;
	add.s32 	%r1307, %r1301, %r1306;
	xor.b32  	%r1308, %r1303, %r1307;
	shf.l.wrap.b32 	%r1309, %r1308, %r1308, 8;
	add.s32 	%r1310, %r1304, %r1309;
	xor.b32  	%r1311, %r1306, %r1310;
	shf.l.wrap.b32 	%r1312, %r1311, %r1311, 7;
	add.s32 	%r1313, %r1271, %r1240;
	xor.b32  	%r1314, %r1261, %r1313;
	shf.l.wrap.b32 	%r1315, %r1314, %r1314, 16;
	add.s32 	%r1316, %r1250, %r1315;
	xor.b32  	%r1317, %r1240, %r1316;
	shf.l.wrap.b32 	%r1318, %r1317, %r1317, 12;
	add.s32 	%r1319, %r1313, %r1318;
	xor.b32  	%r1320, %r1315, %r1319;
	shf.l.wrap.b32 	%r1321, %r1320, %r1320, 8;
	add.s32 	%r1322, %r1316, %r1321;
	xor.b32  	%r1323, %r1318, %r1322;
	shf.l.wrap.b32 	%r1324, %r1323, %r1323, 7;
	add.s32 	%r1325, %r1283, %r1324;
	xor.b32  	%r1326, %r1297, %r1325;
	shf.l.wrap.b32 	%r1327, %r1326, %r1326, 16;
	add.s32 	%r1328, %r1310, %r1327;
	xor.b32  	%r1329, %r1324, %r1328;
	shf.l.wrap.b32 	%r1330, %r1329, %r1329, 12;
	add.s32 	%r1331, %r1325, %r1330;
	xor.b32  	%r1332, %r1327, %r1331;
	shf.l.wrap.b32 	%r1333, %r1332, %r1332, 8;
	add.s32 	%r1334, %r1328, %r1333;
	xor.b32  	%r1335, %r1330, %r1334;
	shf.l.wrap.b32 	%r1336, %r1335, %r1335, 7;
	add.s32 	%r1337, %r1295, %r1288;
	xor.b32  	%r1338, %r1309, %r1337;
	shf.l.wrap.b32 	%r1339, %r1338, %r1338, 16;
	add.s32 	%r1340, %r1322, %r1339;
	xor.b32  	%r1341, %r1288, %r1340;
	shf.l.wrap.b32 	%r1342, %r1341, %r1341, 12;
	add.s32 	%r1343, %r1337, %r1342;
	xor.b32  	%r1344, %r1339, %r1343;
	shf.l.wrap.b32 	%r1345, %r1344, %r1344, 8;
	add.s32 	%r1346, %r1340, %r1345;
	xor.b32  	%r1347, %r1342, %r1346;
	shf.l.wrap.b32 	%r1348, %r1347, %r1347, 7;
	add.s32 	%r1349, %r1307, %r1300;
	xor.b32  	%r1350, %r1321, %r1349;
	shf.l.wrap.b32 	%r1351, %r1350, %r1350, 16;
	add.s32 	%r1352, %r1286, %r1351;
	xor.b32  	%r1353, %r1300, %r1352;
	shf.l.wrap.b32 	%r1354, %r1353, %r1353, 12;
	add.s32 	%r1355, %r1349, %r1354;
	xor.b32  	%r1356, %r1351, %r1355;
	shf.l.wrap.b32 	%r1357, %r1356, %r1356, 8;
	add.s32 	%r1358, %r1352, %r1357;
	xor.b32  	%r1359, %r1354, %r1358;
	shf.l.wrap.b32 	%r1360, %r1359, %r1359, 7;
	add.s32 	%r1361, %r1319, %r1312;
	xor.b32  	%r1362, %r1285, %r1361;
	shf.l.wrap.b32 	%r1363, %r1362, %r1362, 16;
	add.s32 	%r1364, %r1298, %r1363;
	xor.b32  	%r1365, %r1312, %r1364;
	shf.l.wrap.b32 	%r1366, %r1365, %r1365, 12;
	add.s32 	%r1367, %r1361, %r1366;
	xor.b32  	%r1368, %r1363, %r1367;
	shf.l.wrap.b32 	%r1369, %r1368, %r1368, 8;
	add.s32 	%r1370, %r1364, %r1369;
	xor.b32  	%r1371, %r1366, %r1370;
	shf.l.wrap.b32 	%r1372, %r1371, %r1371, 7;
	add.s32 	%r1373, %r1331, %r1348;
	xor.b32  	%r1374, %r1369, %r1373;
	shf.l.wrap.b32 	%r1375, %r1374, %r1374, 16;
	add.s32 	%r1376, %r1358, %r1375;
	xor.b32  	%r1377, %r1348, %r1376;
	shf.l.wrap.b32 	%r1378, %r1377, %r1377, 12;
	add.s32 	%r1379, %r1373, %r1378;
	xor.b32  	%r1380, %r1375, %r1379;
	shf.l.wrap.b32 	%r1381, %r1380, %r1380, 8;
	add.s32 	%r1382, %r1376, %r1381;
	xor.b32  	%r1383, %r1378, %r1382;
	shf.l.wrap.b32 	%r1384, %r1383, %r1383, 7;
	add.s32 	%r1385, %r1343, %r1360;
	xor.b32  	%r1386, %r1333, %r1385;
	shf.l.wrap.b32 	%r1387, %r1386, %r1386, 16;
	add.s32 	%r1388, %r1370, %r1387;
	xor.b32  	%r1389, %r1360, %r1388;
	shf.l.wrap.b32 	%r1390, %r1389, %r1389, 12;
	add.s32 	%r1391, %r1385, %r1390;
	xor.b32  	%r1392, %r1387, %r1391;
	shf.l.wrap.b32 	%r1393, %r1392, %r1392, 8;
	add.s32 	%r1394, %r1388, %r1393;
	xor.b32  	%r1395, %r1390, %r1394;
	shf.l.wrap.b32 	%r1396, %r1395, %r1395, 7;
	add.s32 	%r1397, %r1355, %r1372;
	xor.b32  	%r1398, %r1345, %r1397;
	shf.l.wrap.b32 	%r1399, %r1398, %r1398, 16;
	add.s32 	%r1400, %r1334, %r1399;
	xor.b32  	%r1401, %r1372, %r1400;
	shf.l.wrap.b32 	%r1402, %r1401, %r1401, 12;
	add.s32 	%r1403, %r1397, %r1402;
	xor.b32  	%r1404, %r1399, %r1403;
	shf.l.wrap.b32 	%r1405, %r1404, %r1404, 8;
	add.s32 	%r1406, %r1400, %r1405;
	xor.b32  	%r1407, %r1402, %r1406;
	shf.l.wrap.b32 	%r1408, %r1407, %r1407, 7;
	add.s32 	%r1409, %r1367, %r1336;
	xor.b32  	%r1410, %r1357, %r1409;
	shf.l.wrap.b32 	%r1411, %r1410, %r1410, 16;
	add.s32 	%r1412, %r1346, %r1411;
	xor.b32  	%r1413, %r1336, %r1412;
	shf.l.wrap.b32 	%r1414, %r1413, %r1413, 12;
	add.s32 	%r1415, %r1409, %r1414;
	xor.b32  	%r1416, %r1411, %r1415;
	shf.l.wrap.b32 	%r1417, %r1416, %r1416, 8;
	add.s32 	%r1418, %r1412, %r1417;
	xor.b32  	%r1419, %r1414, %r1418;
	shf.l.wrap.b32 	%r1420, %r1419, %r1419, 7;
	add.s32 	%r1421, %r1379, %r1420;
	xor.b32  	%r1422, %r1393, %r1421;
	shf.l.wrap.b32 	%r1423, %r1422, %r1422, 16;
	add.s32 	%r1424, %r1406, %r1423;
	xor.b32  	%r1425, %r1420, %r1424;
	shf.l.wrap.b32 	%r1426, %r1425, %r1425, 12;
	add.s32 	%r1427, %r1421, %r1426;
	xor.b32  	%r1428, %r1423, %r1427;
	shf.l.wrap.b32 	%r1429, %r1428, %r1428, 8;
	add.s32 	%r1430, %r1391, %r1384;
	xor.b32  	%r1431, %r1405, %r1430;
	shf.l.wrap.b32 	%r1432, %r1431, %r1431, 16;
	add.s32 	%r1433, %r1418, %r1432;
	xor.b32  	%r1434, %r1384, %r1433;
	shf.l.wrap.b32 	%r1435, %r1434, %r1434, 12;
	add.s32 	%r1436, %r1430, %r1435;
	xor.b32  	%r1437, %r1432, %r1436;
	shf.l.wrap.b32 	%r1438, %r1437, %r1437, 8;
	add.s32 	%r1439, %r1433, %r1438;
	xor.b32  	%r1440, %r1435, %r1439;
	shf.l.wrap.b32 	%r1441, %r1440, %r1440, 7;
	add.s32 	%r1442, %r1403, %r1396;
	xor.b32  	%r1443, %r1417, %r1442;
	shf.l.wrap.b32 	%r1444, %r1443, %r1443, 16;
	add.s32 	%r1445, %r1382, %r1444;
	xor.b32  	%r1446, %r1396, %r1445;
	shf.l.wrap.b32 	%r1447, %r1446, %r1446, 12;
	add.s32 	%r1448, %r1442, %r1447;
	xor.b32  	%r1449, %r1444, %r1448;
	shf.l.wrap.b32 	%r1450, %r1449, %r1449, 8;
	add.s32 	%r1451, %r1445, %r1450;
	xor.b32  	%r1452, %r1447, %r1451;
	shf.l.wrap.b32 	%r1453, %r1452, %r1452, 7;
	add.s32 	%r1454, %r1415, %r1408;
	xor.b32  	%r1455, %r1381, %r1454;
	shf.l.wrap.b32 	%r1456, %r1455, %r1455, 16;
	add.s32 	%r1457, %r1394, %r1456;
	xor.b32  	%r1458, %r1408, %r1457;
	shf.l.wrap.b32 	%r1459, %r1458, %r1458, 12;
	add.s32 	%r1460, %r1454, %r1459;
	xor.b32  	%r1461, %r1456, %r1460;
	shf.l.wrap.b32 	%r1462, %r1461, %r1461, 8;
	add.s32 	%r1463, %r1457, %r1462;
	add.s32 	%r1464, %r1427, %r1441;
	xor.b32  	%r1465, %r1462, %r1464;
	shf.l.wrap.b32 	%r1466, %r1465, %r1465, 16;
	add.s32 	%r1467, %r1451, %r1466;
	xor.b32  	%r1468, %r1441, %r1467;
	shr.u32 	%r1469, %r1468, 20;
	add.s32 	%r1470, %r1464, %r1469;
	add.s32 	%r1471, %r1436, %r1453;
	xor.b32  	%r1472, %r1429, %r1471;
	shf.l.wrap.b32 	%r1473, %r1472, %r1472, 16;
	add.s32 	%r1474, %r1463, %r1473;
	xor.b32  	%r1475, %r1453, %r1474;
	shr.u32 	%r1476, %r1475, 20;
	add.s32 	%r1477, %r1471, %r1476;
	add.s32 	%r1478, %r13, %r1470;
	add.s32 	%r1479, %r14, %r1477;
	not.b32 	%r1480, %r5432;
	add.s32 	%r1481, %r21, %r1480;
	mov.b32 	%r1482, 1;
	shl.b32 	%r1483, %r1482, %r1481;
	and.b32  	%r36, %r1483, %r12;
	setp.eq.s32 	%p9, %r36, 0;
	selp.b32 	%r1484, %r1478, %r1479, %p9;
	cvt.u16.u32 	%rs40, %r1484;
	and.b16  	%rs78, %rs40, 1;
	and.b16  	%rs41, %rs76, 255;
	setp.ne.s16 	%p10, %rs41, 1;
	@%p10 bra 	$L__BB5_12;
	setp.eq.s32 	%p11, %r36, 0;
	mul.wide.u32 	%rd16, %r5432, 16;
	add.s64 	%rd17, %rd1, %rd16;
	ld.global.u32 	%r1485, [%rd17+20];
	selp.b32 	%r1486, %r5436, %r5437, %p11;
	xor.b32  	%r1487, %r1486, %r1485;
	selp.b32 	%r1488, %r5435, %r5438, %p11;
	selp.b32 	%r5436, %r1487, %r5436, %p11;
	selp.b32 	%r5437, %r5437, %r1487, %p11;
	ld.global.u32 	%r1489, [%rd17+24];
	xor.b32  	%r1490, %r1488, %r1489;
	selp.b32 	%r1491, %r5434, %r5439, %p11;
	selp.b32 	%r5435, %r1490, %r5435, %p11;
	selp.b32 	%r5438, %r5438, %r1490, %p11;
	ld.global.u32 	%r1492, [%rd17+28];
	xor.b32  	%r1493, %r1491, %r1492;
	selp.b32 	%r1494, %r5433, %r5440, %p11;
	selp.b32 	%r5434, %r1493, %r5434, %p11;
	selp.b32 	%r5439, %r5439, %r1493, %p11;
	ld.global.u32 	%r1495, [%rd17+32];
	xor.b32  	%r1496, %r1494, %r1495;
	selp.b32 	%r1497, 420, 445, %p11;
	selp.b32 	%r5433, %r1496, %r5433, %p11;
	selp.b32 	%r5440, %r5440, %r1496, %p11;
	add.s32 	%r1498, %r1497, %r5432;
	cvt.u64.u32 	%rd18, %r1498;
	add.s64 	%rd19, %rd1, %rd18;
	ld.global.u8 	%rs42, [%rd19];
	xor.b16  	%rs78, %rs42, %rs78;
$L__BB5_12:
	setp.eq.s32 	%p12, %r36, 0;
	selp.b32 	%r5444, %r5436, %r5437, %p12;
	selp.b32 	%r5443, %r5435, %r5438, %p12;
	selp.b32 	%r5442, %r5434, %r5439, %p12;
	selp.b32 	%r5441, %r5433, %r5440, %p12;
	add.s32 	%r57, %r5432, 1;
	setp.ne.s32 	%p13, %r5432, %r22;
	mov.u16 	%rs76, %rs78;
	mov.u32 	%r5432, %r57;
	@%p13 bra 	$L__BB5_10;
$L__BB5_13:
	st.shared.v4.u32 	[s_mem+12288], {%r5444, %r5443, %r5442, %r5441};
	st.shared.u8 	[s_mem+12304], %rs78;
	ld.global.v2.u8 	{%rs81, %rs9}, [%rd1+504];
	ld.global.u32 	%r5461, [%rd1+488];
	ld.global.u32 	%r5460, [%rd1+492];
	ld.global.u32 	%r5459, [%rd1+496];
	ld.global.u32 	%r5458, [%rd1+500];
	setp.lt.u16 	%p14, %rs9, 12;
	@%p14 bra 	$L__BB5_18;
	cvt.u32.u16 	%r1500, %rs9;
	and.b32  	%r66, %r1500, 255;
	add.s32 	%r67, %r66, -12;
	mov.b32 	%r5449, 0;
	mov.u16 	%rs79, %rs81;
$L__BB5_15:
	add.s32 	%r1501, %r13, %r5461;
	shf.l.wrap.b32 	%r1502, %r1501, %r1501, 16;
	add.s32 	%r1503, %r5461, %r1502;
	xor.b32  	%r1504, %r5461, %r1503;
	shf.l.wrap.b32 	%r1505, %r1504, %r1504, 12;
	add.s32 	%r1506, %r1501, %r1505;
	xor.b32  	%r1507, %r1502, %r1506;
	shf.l.wrap.b32 	%r1508, %r1507, %r1507, 8;
	add.s32 	%r1509, %r1503, %r1508;
	xor.b32  	%r1510, %r1505, %r1509;
	shf.l.wrap.b32 	%r1511, %r1510, %r1510, 7;
	add.s32 	%r1512, %r14, %r5460;
	shf.l.wrap.b32 	%r1513, %r1512, %r1512, 16;
	add.s32 	%r1514, %r5460, %r1513;
	xor.b32  	%r1515, %r5460, %r1514;
	shf.l.wrap.b32 	%r1516, %r1515, %r1515, 12;
	add.s32 	%r1517, %r1512, %r1516;
	xor.b32  	%r1518, %r1513, %r1517;
	shf.l.wrap.b32 	%r1519, %r1518, %r1518, 8;
	add.s32 	%r1520, %r1514, %r1519;
	xor.b32  	%r1521, %r1516, %r1520;
	shf.l.wrap.b32 	%r1522, %r1521, %r1521, 7;
	add.s32 	%r1523, %r15, %r5459;
	shf.l.wrap.b32 	%r1524, %r1523, %r1523, 16;
	add.s32 	%r1525, %r5459, %r1524;
	xor.b32  	%r1526, %r5459, %r1525;
	shf.l.wrap.b32 	%r1527, %r1526, %r1526, 12;
	add.s32 	%r1528, %r1523, %r1527;
	xor.b32  	%r1529, %r1524, %r1528;
	shf.l.wrap.b32 	%r1530, %r1529, %r1529, 8;
	add.s32 	%r1531, %r1525, %r1530;
	xor.b32  	%r1532, %r1527, %r1531;
	shf.l.wrap.b32 	%r1533, %r1532, %r1532, 7;
	add.s32 	%r1534, %r16, %r5458;
	shf.l.wrap.b32 	%r1535, %r1534, %r1534, 16;
	add.s32 	%r1536, %r5458, %r1535;
	xor.b32  	%r1537, %r5458, %r1536;
	shf.l.wrap.b32 	%r1538, %r1537, %r1537, 12;
	add.s32 	%r1539, %r1534, %r1538;
	xor.b32  	%r1540, %r1535, %r1539;
	shf.l.wrap.b32 	%r1541, %r1540, %r1540, 8;
	add.s32 	%r1542, %r1536, %r1541;
	xor.b32  	%r1543, %r1538, %r1542;
	shf.l.wrap.b32 	%r1544, %r1543, %r1543, 7;
	add.s32 	%r1545, %r1506, %r1522;
	xor.b32  	%r1546, %r1541, %r1545;
	shf.l.wrap.b32 	%r1547, %r1546, %r1546, 16;
	add.s32 	%r1548, %r1531, %r1547;
	xor.b32  	%r1549, %r1522, %r1548;
	shf.l.wrap.b32 	%r1550, %r1549, %r1549, 12;
	add.s32 	%r1551, %r1545, %r1550;
	xor.b32  	%r1552, %r1547, %r1551;
	shf.l.wrap.b32 	%r1553, %r1552, %r1552, 8;
	add.s32 	%r1554, %r1548, %r1553;
	xor.b32  	%r1555, %r1550, %r1554;
	shf.l.wrap.b32 	%r1556, %r1555, %r1555, 7;
	add.s32 	%r1557, %r1517, %r1533;
	xor.b32  	%r1558, %r1508, %r1557;
	shf.l.wrap.b32 	%r1559, %r1558, %r1558, 16;
	add.s32 	%r1560, %r1542, %r1559;
	xor.b32  	%r1561, %r1533, %r1560;
	shf.l.wrap.b32 	%r1562, %r1561, %r1561, 12;
	add.s32 	%r1563, %r1557, %r1562;
	xor.b32  	%r1564, %r1559, %r1563;
	shf.l.wrap.b32 	%r1565, %r1564, %r1564, 8;
	add.s32 	%r1566, %r1560, %r1565;
	xor.b32  	%r1567, %r1562, %r1566;
	shf.l.wrap.b32 	%r1568, %r1567, %r1567, 7;
	add.s32 	%r1569, %r1528, %r1544;
	xor.b32  	%r1570, %r1519, %r1569;
	shf.l.wrap.b32 	%r1571, %r1570, %r1570, 16;
	add.s32 	%r1572, %r1509, %r1571;
	xor.b32  	%r1573, %r1544, %r1572;
	shf.l.wrap.b32 	%r1574, %r1573, %r1573, 12;
	add.s32 	%r1575, %r1569, %r1574;
	xor.b32  	%r1576, %r1571, %r1575;
	shf.l.wrap.b32 	%r1577, %r1576, %r1576, 8;
	add.s32 	%r1578, %r1572, %r1577;
	xor.b32  	%r1579, %r1574, %r1578;
	shf.l.wrap.b32 	%r1580, %r1579, %r1579, 7;
	add.s32 	%r1581, %r1539, %r1511;
	xor.b32  	%r1582, %r1530, %r1581;
	shf.l.wrap.b32 	%r1583, %r1582, %r1582, 16;
	add.s32 	%r1584, %r1520, %r1583;
	xor.b32  	%r1585, %r1511, %r1584;
	shf.l.wrap.b32 	%r1586, %r1585, %r1585, 12;
	add.s32 	%r1587, %r1581, %r1586;
	xor.b32  	%r1588, %r1583, %r1587;
	shf.l.wrap.b32 	%r1589, %r1588, %r1588, 8;
	add.s32 	%r1590, %r1584, %r1589;
	xor.b32  	%r1591, %r1586, %r1590;
	shf.l.wrap.b32 	%r1592, %r1591, %r1591, 7;
	add.s32 	%r1593, %r1551, %r1592;
	xor.b32  	%r1594, %r1565, %r1593;
	shf.l.wrap.b32 	%r1595, %r1594, %r1594, 16;
	add.s32 	%r1596, %r1578, %r1595;
	xor.b32  	%r1597, %r1592, %r1596;
	shf.l.wrap.b32 	%r1598, %r1597, %r1597, 12;
	add.s32 	%r1599, %r1593, %r1598;
	xor.b32  	%r1600, %r1595, %r1599;
	shf.l.wrap.b32 	%r1601, %r1600, %r1600, 8;
	add.s32 	%r1602, %r1596, %r1601;
	xor.b32  	%r1603, %r1598, %r1602;
	shf.l.wrap.b32 	%r1604, %r1603, %r1603, 7;
	add.s32 	%r1605, %r1563, %r1556;
	xor.b32  	%r1606, %r1577, %r1605;
	shf.l.wrap.b32 	%r1607, %r1606, %r1606, 16;
	add.s32 	%r1608, %r1590, %r1607;
	xor.b32  	%r1609, %r1556, %r1608;
	shf.l.wrap.b32 	%r1610, %r1609, %r1609, 12;
	add.s32 	%r1611, %r1605, %r1610;
	xor.b32  	%r1612, %r1607, %r1611;
	shf.l.wrap.b32 	%r1613, %r1612, %r1612, 8;
	add.s32 	%r1614, %r1608, %r1613;
	xor.b32  	%r1615, %r1610, %r1614;
	shf.l.wrap.b32 	%r1616, %r1615, %r1615, 7;
	add.s32 	%r1617, %r1575, %r1568;
	xor.b32  	%r1618, %r1589, %r1617;
	shf.l.wrap.b32 	%r1619, %r1618, %r1618, 16;
	add.s32 	%r1620, %r1554, %r1619;
	xor.b32  	%r1621, %r1568, %r1620;
	shf.l.wrap.b32 	%r1622, %r1621, %r1621, 12;
	add.s32 	%r1623, %r1617, %r1622;
	xor.b32  	%r1624, %r1619, %r1623;
	shf.l.wrap.b32 	%r1625, %r1624, %r1624, 8;
	add.s32 	%r1626, %r1620, %r1625;
	xor.b32  	%r1627, %r1622, %r1626;
	shf.l.wrap.b32 	%r1628, %r1627, %r1627, 7;
	add.s32 	%r1629, %r1587, %r1580;
	xor.b32  	%r1630, %r1553, %r1629;
	shf.l.wrap.b32 	%r1631, %r1630, %r1630, 16;
	add.s32 	%r1632, %r1566, %r1631;
	xor.b32  	%r1633, %r1580, %r1632;
	shf.l.wrap.b32 	%r1634, %r1633, %r1633, 12;
	add.s32 	%r1635, %r1629, %r1634;
	xor.b32  	%r1636, %r1631, %r1635;
	shf.l.wrap.b32 	%r1637, %r1636, %r1636, 8;
	add.s32 	%r1638, %r1632, %r1637;
	xor.b32  	%r1639, %r1634, %r1638;
	shf.l.wrap.b32 	%r1640, %r1639, %r1639, 7;
	add.s32 	%r1641, %r1599, %r1616;
	xor.b32  	%r1642, %r1637, %r1641;
	shf.l.wrap.b32 	%r1643, %r1642, %r1642, 16;
	add.s32 	%r1644, %r1626, %r1643;
	xor.b32  	%r1645, %r1616, %r1644;
	shf.l.wrap.b32 	%r1646, %r1645, %r1645, 12;
	add.s32 	%r1647, %r1641, %r1646;
	xor.b32  	%r1648, %r1643, %r1647;
	shf.l.wrap.b32 	%r1649, %r1648, %r1648, 8;
	add.s32 	%r1650, %r1644, %r1649;
	xor.b32  	%r1651, %r1646, %r1650;
	shf.l.wrap.b32 	%r1652, %r1651, %r1651, 7;
	add.s32 	%r1653, %r1611, %r1628;
	xor.b32  	%r1654, %r1601, %r1653;
	shf.l.wrap.b32 	%r1655, %r1654, %r1654, 16;
	add.s32 	%r1656, %r1638, %r1655;
	xor.b32  	%r1657, %r1628, %r1656;
	shf.l.wrap.b32 	%r1658, %r1657, %r1657, 12;
	add.s32 	%r1659, %r1653, %r1658;
	xor.b32  	%r1660, %r1655, %r1659;
	shf.l.wrap.b32 	%r1661, %r1660, %r1660, 8;
	add.s32 	%r1662, %r1656, %r1661;
	xor.b32  	%r1663, %r1658, %r1662;
	shf.l.wrap.b32 	%r1664, %r1663, %r1663, 7;
	add.s32 	%r1665, %r1623, %r1640;
	xor.b32  	%r1666, %r1613, %r1665;
	shf.l.wrap.b32 	%r1667, %r1666, %r1666, 16;
	add.s32 	%r1668, %r1602, %r1667;
	xor.b32  	%r1669, %r1640, %r1668;
	shf.l.wrap.b32 	%r1670, %r1669, %r1669, 12;
	add.s32 	%r1671, %r1665, %r1670;
	xor.b32  	%r1672, %r1667, %r1671;
	shf.l.wrap.b32 	%r1673, %r1672, %r1672, 8;
	add.s32 	%r1674, %r1668, %r1673;
	xor.b32  	%r1675, %r1670, %r1674;
	shf.l.wrap.b32 	%r1676, %r1675, %r1675, 7;
	add.s32 	%r1677, %r1635, %r1604;
	xor.b32  	%r1678, %r1625, %r1677;
	shf.l.wrap.b32 	%r1679, %r1678, %r1678, 16;
	add.s32 	%r1680, %r1614, %r1679;
	xor.b32  	%r1681, %r1604, %r1680;
	shf.l.wrap.b32 	%r1682, %r1681, %r1681, 12;
	add.s32 	%r1683, %r1677, %r1682;
	xor.b32  	%r1684, %r1679, %r1683;
	shf.l.wrap.b32 	%r1685, %r1684, %r1684, 8;
	add.s32 	%r1686, %r1680, %r1685;
	xor.b32  	%r1687, %r1682, %r1686;
	shf.l.wrap.b32 	%r1688, %r1687, %r1687, 7;
	add.s32 	%r1689, %r1647, %r1688;
	xor.b32  	%r1690, %r1661, %r1689;
	shf.l.wrap.b32 	%r1691, %r1690, %r1690, 16;
	add.s32 	%r1692, %r1674, %r1691;
	xor.b32  	%r1693, %r1688, %r1692;
	shf.l.wrap.b32 	%r1694, %r1693, %r1693, 12;
	add.s32 	%r1695, %r1689, %r1694;
	xor.b32  	%r1696, %r1691, %r1695;
	shf.l.wrap.b32 	%r1697, %r1696, %r1696, 8;
	add.s32 	%r1698, %r1692, %r1697;
	xor.b32  	%r1699, %r1694, %r1698;
	shf.l.wrap.b32 	%r1700, %r1699, %r1699, 7;
	add.s32 	%r1701, %r1659, %r1652;
	xor.b32  	%r1702, %r1673, %r1701;
	shf.l.wrap.b32 	%r1703, %r1702, %r1702, 16;
	add.s32 	%r1704, %r1686, %r1703;
	xor.b32  	%r1705, %r1652, %r1704;
	shf.l.wrap.b32 	%r1706, %r1705, %r1705, 12;
	add.s32 	%r1707, %r1701, %r1706;
	xor.b32  	%r1708, %r1703, %r1707;
	shf.l.wrap.b32 	%r1709, %r1708, %r1708, 8;
	add.s32 	%r1710, %r1704, %r1709;
	xor.b32  	%r1711, %r1706, %r1710;
	shf.l.wrap.b32 	%r1712, %r1711, %r1711, 7;
	add.s32 	%r1713, %r1671, %r1664;
	xor.b32  	%r1714, %r1685, %r1713;
	shf.l.wrap.b32 	%r1715, %r1714, %r1714, 16;
	add.s32 	%r1716, %r1650, %r1715;
	xor.b32  	%r1717, %r1664, %r1716;
	shf.l.wrap.b32 	%r1718, %r1717, %r1717, 12;
	add.s32 	%r1719, %r1713, %r1718;
	xor.b32  	%r1720, %r1715, %r1719;
	shf.l.wrap.b32 	%r1721, %r1720, %r1720, 8;
	add.s32 	%r1722, %r1716, %r1721;
	xor.b32  	%r1723, %r1718, %r1722;
	shf.l.wrap.b32 	%r1724, %r1723, %r1723, 7;
	add.s32 	%r1725, %r1683, %r1676;
	xor.b32  	%r1726, %r1649, %r1725;
	shf.l.wrap.b32 	%r1727, %r1726, %r1726, 16;
	add.s32 	%r1728, %r1662, %r1727;
	xor.b32  	%r1729, %r1676, %r1728;
	shf.l.wrap.b32 	%r1730, %r1729, %r1729, 12;
	add.s32 	%r1731, %r1725, %r1730;
	xor.b32  	%r1732, %r1727, %r1731;
	shf.l.wrap.b32 	%r1733, %r1732, %r1732, 8;
	add.s32 	%r1734, %r1728, %r1733;
	xor.b32  	%r1735, %r1730, %r1734;
	shf.l.wrap.b32 	%r1736, %r1735, %r1735, 7;
	add.s32 	%r1737, %r1695, %r1712;
	xor.b32  	%r1738, %r1733, %r1737;
	shf.l.wrap.b32 	%r1739, %r1738, %r1738, 16;
	add.s32 	%r1740, %r1722, %r1739;
	xor.b32  	%r1741, %r1712, %r1740;
	shf.l.wrap.b32 	%r1742, %r1741, %r1741, 12;
	add.s32 	%r1743, %r1737, %r1742;
	xor.b32  	%r1744, %r1739, %r1743;
	shf.l.wrap.b32 	%r1745, %r1744, %r1744, 8;
	add.s32 	%r1746, %r1740, %r1745;
	xor.b32  	%r1747, %r1742, %r1746;
	shf.l.wrap.b32 	%r1748, %r1747, %r1747, 7;
	add.s32 	%r1749, %r1707, %r1724;
	xor.b32  	%r1750, %r1697, %r1749;
	shf.l.wrap.b32 	%r1751, %r1750, %r1750, 16;
	add.s32 	%r1752, %r1734, %r1751;
	xor.b32  	%r1753, %r1724, %r1752;
	shf.l.wrap.b32 	%r1754, %r1753, %r1753, 12;
	add.s32 	%r1755, %r1749, %r1754;
	xor.b32  	%r1756, %r1751, %r1755;
	shf.l.wrap.b32 	%r1757, %r1756, %r1756, 8;
	add.s32 	%r1758, %r1752, %r1757;
	xor.b32  	%r1759, %r1754, %r1758;
	shf.l.wrap.b32 	%r1760, %r1759, %r1759, 7;
	add.s32 	%r1761, %r1719, %r1736;
	xor.b32  	%r1762, %r1709, %r1761;
	shf.l.wrap.b32 	%r1763, %r1762, %r1762, 16;
	add.s32 	%r1764, %r1698, %r1763;
	xor.b32  	%r1765, %r1736, %r1764;
	shf.l.wrap.b32 	%r1766, %r1765, %r1765, 12;
	add.s32 	%r1767, %r1761, %r1766;
	xor.b32  	%r1768, %r1763, %r1767;
	shf.l.wrap.b32 	%r1769, %r1768, %r1768, 8;
	add.s32 	%r1770, %r1764, %r1769;
	xor.b32  	%r1771, %r1766, %r1770;
	shf.l.wrap.b32 	%r1772, %r1771, %r1771, 7;
	add.s32 	%r1773, %r1731, %r1700;
	xor.b32  	%r1774, %r1721, %r1773;
	shf.l.wrap.b32 	%r1775, %r1774, %r1774, 16;
	add.s32 	%r1776, %r1710, %r1775;
	xor.b32  	%r1777, %r1700, %r1776;
	shf.l.wrap.b32 	%r1778, %r1777, %r1777, 12;
	add.s32 	%r1779, %r1773, %r1778;
	xor.b32  	%r1780, %r1775, %r1779;
	shf.l.wrap.b32 	%r1781, %r1780, %r1780, 8;
	add.s32 	%r1782, %r1776, %r1781;
	xor.b32  	%r1783, %r1778, %r1782;
	shf.l.wrap.b32 	%r1784, %r1783, %r1783, 7;
	add.s32 	%r1785, %r1743, %r1784;
	xor.b32  	%r1786, %r1757, %r1785;
	shf.l.wrap.b32 	%r1787, %r1786, %r1786, 16;
	add.s32 	%r1788, %r1770, %r1787;
	xor.b32  	%r1789, %r1784, %r1788;
	shf.l.wrap.b32 	%r1790, %r1789, %r1789, 12;
	add.s32 	%r1791, %r1785, %r1790;
	xor.b32  	%r1792, %r1787, %r1791;
	shf.l.wrap.b32 	%r1793, %r1792, %r1792, 8;
	add.s32 	%r1794, %r1788, %r1793;
	xor.b32  	%r1795, %r1790, %r1794;
	shf.l.wrap.b32 	%r1796, %r1795, %r1795, 7;
	add.s32 	%r1797, %r1755, %r1748;
	xor.b32  	%r1798, %r1769, %r1797;
	shf.l.wrap.b32 	%r1799, %r1798, %r1798, 16;
	add.s32 	%r1800, %r1782, %r1799;
	xor.b32  	%r1801, %r1748, %r1800;
	shf.l.wrap.b32 	%r1802, %r1801, %r1801, 12;
	add.s32 	%r1803, %r1797, %r1802;
	xor.b32  	%r1804, %r1799, %r1803;
	shf.l.wrap.b32 	%r1805, %r1804, %r1804, 8;
	add.s32 	%r1806, %r1800, %r1805;
	xor.b32  	%r1807, %r1802, %r1806;
	shf.l.wrap.b32 	%r1808, %r1807, %r1807, 7;
	add.s32 	%r1809, %r1767, %r1760;
	xor.b32  	%r1810, %r1781, %r1809;
	shf.l.wrap.b32 	%r1811, %r1810, %r1810, 16;
	add.s32 	%r1812, %r1746, %r1811;
	xor.b32  	%r1813, %r1760, %r1812;
	shf.l.wrap.b32 	%r1814, %r1813, %r1813, 12;
	add.s32 	%r1815, %r1809, %r1814;
	xor.b32  	%r1816, %r1811, %r1815;
	shf.l.wrap.b32 	%r1817, %r1816, %r1816, 8;
	add.s32 	%r1818, %r1812, %r1817;
	xor.b32  	%r1819, %r1814, %r1818;
	shf.l.wrap.b32 	%r1820, %r1819, %r1819, 7;
	add.s32 	%r1821, %r1779, %r1772;
	xor.b32  	%r1822, %r1745, %r1821;
	shf.l.wrap.b32 	%r1823, %r1822, %r1822, 16;
	add.s32 	%r1824, %r1758, %r1823;
	xor.b32  	%r1825, %r1772, %r1824;
	shf.l.wrap.b32 	%r1826, %r1825, %r1825, 12;
	add.s32 	%r1827, %r1821, %r1826;
	xor.b32  	%r1828, %r1823, %r1827;
	shf.l.wrap.b32 	%r1829, %r1828, %r1828, 8;
	add.s32 	%r1830, %r1824, %r1829;
	xor.b32  	%r1831, %r1826, %r1830;
	shf.l.wrap.b32 	%r1832, %r1831, %r1831, 7;
	add.s32 	%r1833, %r1791, %r1808;
	xor.b32  	%r1834, %r1829, %r1833;
	shf.l.wrap.b32 	%r1835, %r1834, %r1834, 16;
	add.s32 	%r1836, %r1818, %r1835;
	xor.b32  	%r1837, %r1808, %r1836;
	shf.l.wrap.b32 	%r1838, %r1837, %r1837, 12;
	add.s32 	%r1839, %r1833, %r1838;
	xor.b32  	%r1840, %r1835, %r1839;
	shf.l.wrap.b32 	%r1841, %r1840, %r1840, 8;
	add.s32 	%r1842, %r1836, %r1841;
	xor.b32  	%r1843, %r1838, %r1842;
	shf.l.wrap.b32 	%r1844, %r1843, %r1843, 7;
	add.s32 	%r1845, %r1803, %r1820;
	xor.b32  	%r1846, %r1793, %r1845;
	shf.l.wrap.b32 	%r1847, %r1846, %r1846, 16;
	add.s32 	%r1848, %r1830, %r1847;
	xor.b32  	%r1849, %r1820, %r1848;
	shf.l.wrap.b32 	%r1850, %r1849, %r1849, 12;
	add.s32 	%r1851, %r1845, %r1850;
	xor.b32  	%r1852, %r1847, %r1851;
	shf.l.wrap.b32 	%r1853, %r1852, %r1852, 8;
	add.s32 	%r1854, %r1848, %r1853;
	xor.b32  	%r1855, %r1850, %r1854;
	shf.l.wrap.b32 	%r1856, %r1855, %r1855, 7;
	add.s32 	%r1857, %r1815, %r1832;
	xor.b32  	%r1858, %r1805, %r1857;
	shf.l.wrap.b32 	%r1859, %r1858, %r1858, 16;
	add.s32 	%r1860, %r1794, %r1859;
	xor.b32  	%r1861, %r1832, %r1860;
	shf.l.wrap.b32 	%r1862, %r1861, %r1861, 12;
	add.s32 	%r1863, %r1857, %r1862;
	xor.b32  	%r1864, %r1859, %r1863;
	shf.l.wrap.b32 	%r1865, %r1864, %r1864, 8;
	add.s32 	%r1866, %r1860, %r1865;
	xor.b32  	%r1867, %r1862, %r1866;
	shf.l.wrap.b32 	%r1868, %r1867, %r1867, 7;
	add.s32 	%r1869, %r1827, %r1796;
	xor.b32  	%r1870, %r1817, %r1869;
	shf.l.wrap.b32 	%r1871, %r1870, %r1870, 16;
	add.s32 	%r1872, %r1806, %r1871;
	xor.b32  	%r1873, %r1796, %r1872;
	shf.l.wrap.b32 	%r1874, %r1873, %r1873, 12;
	add.s32 	%r1875, %r1869, %r1874;
	xor.b32  	%r1876, %r1871, %r1875;
	shf.l.wrap.b32 	%r1877, %r1876, %r1876, 8;
	add.s32 	%r1878, %r1872, %r1877;
	xor.b32  	%r1879, %r1874, %r1878;
	shf.l.wrap.b32 	%r1880, %r1879, %r1879, 7;
	add.s32 	%r5453, %r13, %r1839;
	add.s32 	%r5452, %r14, %r1851;
	add.s32 	%r5451, %r15, %r1863;
	add.s32 	%r5450, %r16, %r1875;
	add.s32 	%r5454, %r5461, %r1880;
	add.s32 	%r5455, %r5460, %r1844;
	add.s32 	%r5456, %r5459, %r1856;
	add.s32 	%r5457, %r5458, %r1868;
	xor.b32  	%r1881, %r1501, 1;
	shf.l.wrap.b32 	%r1882, %r1501, %r1881, 16;
	add.s32 	%r1883, %r5461, %r1882;
	xor.b32  	%r1884, %r5461, %r1883;
	shf.l.wrap.b32 	%r1885, %r1884, %r1884, 12;
	add.s32 	%r1886, %r1501, %r1885;
	xor.b32  	%r1887, %r1882, %r1886;
	shf.l.wrap.b32 	%r1888, %r1887, %r1887, 8;
	add.s32 	%r1889, %r1883, %r1888;
	xor.b32  	%r1890, %r1885, %r1889;
	shf.l.wrap.b32 	%r1891, %r1890, %r1890, 7;
	add.s32 	%r1892, %r1886, %r1522;
	xor.b32  	%r1893, %r1541, %r1892;
	shf.l.wrap.b32 	%r1894, %r1893, %r1893, 16;
	add.s32 	%r1895, %r1531, %r1894;
	xor.b32  	%r1896, %r1522, %r1895;
	shf.l.wrap.b32 	%r1897, %r1896, %r1896, 12;
	add.s32 	%r1898, %r1892, %r1897;
	xor.b32  	%r1899, %r1894, %r1898;
	shf.l.wrap.b32 	%r1900, %r1899, %r1899, 8;
	add.s32 	%r1901, %r1895, %r1900;
	xor.b32  	%r1902, %r1897, %r1901;
	shf.l.wrap.b32 	%r1903, %r1902, %r1902, 7;
	xor.b32  	%r1904, %r1888, %r1557;
	shf.l.wrap.b32 	%r1905, %r1904, %r1904, 16;
	add.s32 	%r1906, %r1542, %r1905;
	xor.b32  	%r1907, %r1533, %r1906;
	shf.l.wrap.b32 	%r1908, %r1907, %r1907, 12;
	add.s32 	%r1909, %r1557, %r1908;
	xor.b32  	%r1910, %r1905, %r1909;
	shf.l.wrap.b32 	%r1911, %r1910, %r1910, 8;
	add.s32 	%r1912, %r1906, %r1911;
	xor.b32  	%r1913, %r1908, %r1912;
	shf.l.wrap.b32 	%r1914, %r1913, %r1913, 7;
	add.s32 	%r1915, %r1889, %r1571;
	xor.b32  	%r1916, %r1544, %r1915;
	shf.l.wrap.b32 	%r1917, %r1916, %r1916, 12;
	add.s32 	%r1918, %r1569, %r1917;
	xor.b32  	%r1919, %r1571, %r1918;
	shf.l.wrap.b32 	%r1920, %r1919, %r1919, 8;
	add.s32 	%r1921, %r1915, %r1920;
	xor.b32  	%r1922, %r1917, %r1921;
	shf.l.wrap.b32 	%r1923, %r1922, %r1922, 7;
	add.s32 	%r1924, %r1539, %r1891;
	xor.b32  	%r1925, %r1530, %r1924;
	shf.l.wrap.b32 	%r1926, %r1925, %r1925, 16;
	add.s32 	%r1927, %r1520, %r1926;
	xor.b32  	%r1928, %r1891, %r1927;
	shf.l.wrap.b32 	%r1929, %r1928, %r1928, 12;
	add.s32 	%r1930, %r1924, %r1929;
	xor.b32  	%r1931, %r1926, %r1930;
	shf.l.wrap.b32 	%r1932, %r1931, %r1931, 8;
	add.s32 	%r1933, %r1927, %r1932;
	xor.b32  	%r1934, %r1929, %r1933;
	shf.l.wrap.b32 	%r1935, %r1934, %r1934, 7;
	add.s32 	%r1936, %r1898, %r1935;
	xor.b32  	%r1937, %r1911, %r1936;
	shf.l.wrap.b32 	%r1938, %r1937, %r1937, 16;
	add.s32 	%r1939, %r1921, %r1938;
	xor.b32  	%r1940, %r1935, %r1939;
	shf.l.wrap.b32 	%r1941, %r1940, %r1940, 12;
	add.s32 	%r1942, %r1936, %r1941;
	xor.b32  	%r1943, %r1938, %r1942;
	shf.l.wrap.b32 	%r1944, %r1943, %r1943, 8;
	add.s32 	%r1945, %r1939, %r1944;
	xor.b32  	%r1946, %r1941, %r1945;
	shf.l.wrap.b32 	%r1947, %r1946, %r1946, 7;
	add.s32 	%r1948, %r1909, %r1903;
	xor.b32  	%r1949, %r1920, %r1948;
	shf.l.wrap.b32 	%r1950, %r1949, %r1949, 16;
	add.s32 	%r1951, %r1933, %r1950;
	xor.b32  	%r1952, %r1903, %r1951;
	shf.l.wrap.b32 	%r1953, %r1952, %r1952, 12;
	add.s32 	%r1954, %r1948, %r1953;
	xor.b32  	%r1955, %r1950, %r1954;
	shf.l.wrap.b32 	%r1956, %r1955, %r1955, 8;
	add.s32 	%r1957, %r1951, %r1956;
	xor.b32  	%r1958, %r1953, %r1957;
	shf.l.wrap.b32 	%r1959, %r1958, %r1958, 7;
	add.s32 	%r1960, %r1918, %r1914;
	xor.b32  	%r1961, %r1932, %r1960;
	shf.l.wrap.b32 	%r1962, %r1961, %r1961, 16;
	add.s32 	%r1963, %r1901, %r1962;
	xor.b32  	%r1964, %r1914, %r1963;
	shf.l.wrap.b32 	%r1965, %r1964, %r1964, 12;
	add.s32 	%r1966, %r1960, %r1965;
	xor.b32  	%r1967, %r1962, %r1966;
	shf.l.wrap.b32 	%r1968, %r1967, %r1967, 8;
	add.s32 	%r1969, %r1963, %r1968;
	xor.b32  	%r1970, %r1965, %r1969;
	shf.l.wrap.b32 	%r1971, %r1970, %r1970, 7;
	add.s32 	%r1972, %r1930, %r1923;
	xor.b32  	%r1973, %r1900, %r1972;
	shf.l.wrap.b32 	%r1974, %r1973, %r1973, 16;
	add.s32 	%r1975, %r1912, %r1974;
	xor.b32  	%r1976, %r1923, %r1975;
	shf.l.wrap.b32 	%r1977, %r1976, %r1976, 12;
	add.s32 	%r1978, %r1972, %r1977;
	xor.b32  	%r1979, %r1974, %r1978;
	shf.l.wrap.b32 	%r1980, %r1979, %r1979, 8;
	add.s32 	%r1981, %r1975, %r1980;
	xor.b32  	%r1982, %r1977, %r1981;
	shf.l.wrap.b32 	%r1983, %r1982, %r1982, 7;
	add.s32 	%r1984, %r1942, %r1959;
	xor.b32  	%r1985, %r1980, %r1984;
	shf.l.wrap.b32 	%r1986, %r1985, %r1985, 16;
	add.s32 	%r1987, %r1969, %r1986;
	xor.b32  	%r1988, %r1959, %r1987;
	shf.l.wrap.b32 	%r1989, %r1988, %r1988, 12;
	add.s32 	%r1990, %r1984, %r1989;
	xor.b32  	%r1991, %r1986, %r1990;
	shf.l.wrap.b32 	%r1992, %r1991, %r1991, 8;
	add.s32 	%r1993, %r1987, %r1992;
	xor.b32  	%r1994, %r1989, %r1993;
	shf.l.wrap.b32 	%r1995, %r1994, %r1994, 7;
	add.s32 	%r1996, %r1954, %r1971;
	xor.b32  	%r1997, %r1944, %r1996;
	shf.l.wrap.b32 	%r1998, %r1997, %r1997, 16;
	add.s32 	%r1999, %r1981, %r1998;
	xor.b32  	%r2000, %r1971, %r1999;
	shf.l.wrap.b32 	%r2001, %r2000, %r2000, 12;
	add.s32 	%r2002, %r1996, %r2001;
	xor.b32  	%r2003, %r1998, %r2002;
	shf.l.wrap.b32 	%r2004, %r2003, %r2003, 8;
	add.s32 	%r2005, %r1999, %r2004;
	xor.b32  	%r2006, %r2001, %r2005;
	shf.l.wrap.b32 	%r2007, %r2006, %r2006, 7;
	add.s32 	%r2008, %r1966, %r1983;
	xor.b32  	%r2009, %r1956, %r2008;
	shf.l.wrap.b32 	%r2010, %r2009, %r2009, 16;
	add.s32 	%r2011, %r1945, %r2010;
	xor.b32  	%r2012, %r1983, %r2011;
	shf.l.wrap.b32 	%r2013, %r2012, %r2012, 12;
	add.s32 	%r2014, %r2008, %r2013;
	xor.b32  	%r2015, %r2010, %r2014;
	shf.l.wrap.b32 	%r2016, %r2015, %r2015, 8;
	add.s32 	%r2017, %r2011, %r2016;
	xor.b32  	%r2018, %r2013, %r2017;
	shf.l.wrap.b32 	%r2019, %r2018, %r2018, 7;
	add.s32 	%r2020, %r1978, %r1947;
	xor.b32  	%r2021, %r1968, %r2020;
	shf.l.wrap.b32 	%r2022, %r2021, %r2021, 16;
	add.s32 	%r2023, %r1957, %r2022;
	xor.b32  	%r2024, %r1947, %r2023;
	shf.l.wrap.b32 	%r2025, %r2024, %r2024, 12;
	add.s32 	%r2026, %r2020, %r2025;
	xor.b32  	%r2027, %r2022, %r2026;
	shf.l.wrap.b32 	%r2028, %r2027, %r2027, 8;
	add.s32 	%r2029, %r2023, %r2028;
	xor.b32  	%r2030, %r2025, %r2029;
	shf.l.wrap.b32 	%r2031, %r2030, %r2030, 7;
	add.s32 	%r2032, %r1990, %r2031;
	xor.b32  	%r2033, %r2004, %r2032;
	shf.l.wrap.b32 	%r2034, %r2033, %r2033, 16;
	add.s32 	%r2035, %r2017, %r2034;
	xor.b32  	%r2036, %r2031, %r2035;
	shf.l.wrap.b32 	%r2037, %r2036, %r2036, 12;
	add.s32 	%r2038, %r2032, %r2037;
	xor.b32  	%r2039, %r2034, %r2038;
	shf.l.wrap.b32 	%r2040, %r2039, %r2039, 8;
	add.s32 	%r2041, %r2035, %r2040;
	xor.b32  	%r2042, %r2037, %r2041;
	shf.l.wrap.b32 	%r2043, %r2042, %r2042, 7;
	add.s32 	%r2044, %r2002, %r1995;
	xor.b32  	%r2045, %r2016, %r2044;
	shf.l.wrap.b32 	%r2046, %r2045, %r2045, 16;
	add.s32 	%r2047, %r2029, %r2046;
	xor.b32  	%r2048, %r1995, %r2047;
	shf.l.wrap.b32 	%r2049, %r2048, %r2048, 12;
	add.s32 	%r2050, %r2044, %r2049;
	xor.b32  	%r2051, %r2046, %r2050;
	shf.l.wrap.b32 	%r2052, %r2051, %r2051, 8;
	add.s32 	%r2053, %r2047, %r2052;
	xor.b32  	%r2054, %r2049, %r2053;
	shf.l.wrap.b32 	%r2055, %r2054, %r2054, 7;
	add.s32 	%r2056, %r2014, %r2007;
	xor.b32  	%r2057, %r2028, %r2056;
	shf.l.wrap.b32 	%r2058, %r2057, %r2057, 16;
	add.s32 	%r2059, %r1993, %r2058;
	xor.b32  	%r2060, %r2007, %r2059;
	shf.l.wrap.b32 	%r2061, %r2060, %r2060, 12;
	add.s32 	%r2062, %r2056, %r2061;
	xor.b32  	%r2063, %r2058, %r2062;
	shf.l.wrap.b32 	%r2064, %r2063, %r2063, 8;
	add.s32 	%r2065, %r2059, %r2064;
	xor.b32  	%r2066, %r2061, %r2065;
	shf.l.wrap.b32 	%r2067, %r2066, %r2066, 7;
	add.s32 	%r2068, %r2026, %r2019;
	xor.b32  	%r2069, %r1992, %r2068;
	shf.l.wrap.b32 	%r2070, %r2069, %r2069, 16;
	add.s32 	%r2071, %r2005, %r2070;
	xor.b32  	%r2072, %r2019, %r2071;
	shf.l.wrap.b32 	%r2073, %r2072, %r2072, 12;
	add.s32 	%r2074, %r2068, %r2073;
	xor.b32  	%r2075, %r2070, %r2074;
	shf.l.wrap.b32 	%r2076, %r2075, %r2075, 8;
	add.s32 	%r2077, %r2071, %r2076;
	xor.b32  	%r2078, %r2073, %r2077;
	shf.l.wrap.b32 	%r2079, %r2078, %r2078, 7;
	add.s32 	%r2080, %r2038, %r2055;
	xor.b32  	%r2081, %r2076, %r2080;
	shf.l.wrap.b32 	%r2082, %r2081, %r2081, 16;
	add.s32 	%r2083, %r2065, %r2082;
	xor.b32  	%r2084, %r2055, %r2083;
	shf.l.wrap.b32 	%r2085, %r2084, %r2084, 12;
	add.s32 	%r2086, %r2080, %r2085;
	xor.b32  	%r2087, %r2082, %r2086;
	shf.l.wrap.b32 	%r2088, %r2087, %r2087, 8;
	add.s32 	%r2089, %r2083, %r2088;
	xor.b32  	%r2090, %r2085, %r2089;
	shf.l.wrap.b32 	%r2091, %r2090, %r2090, 7;
	add.s32 	%r2092, %r2050, %r2067;
	xor.b32  	%r2093, %r2040, %r2092;
	shf.l.wrap.b32 	%r2094, %r2093, %r2093, 16;
	add.s32 	%r2095, %r2077, %r2094;
	xor.b32  	%r2096, %r2067, %r2095;
	shf.l.wrap.b32 	%r2097, %r2096, %r2096, 12;
	add.s32 	%r2098, %r2092, %r2097;
	xor.b32  	%r2099, %r2094, %r2098;
	shf.l.wrap.b32 	%r2100, %r2099, %r2099, 8;
	add.s32 	%r2101, %r2095, %r2100;
	xor.b32  	%r2102, %r2097, %r2101;
	shf.l.wrap.b32 	%r2103, %r2102, %r2102, 7;
	add.s32 	%r2104, %r2062, %r2079;
	xor.b32  	%r2105, %r2052, %r2104;
	shf.l.wrap.b32 	%r2106, %r2105, %r2105, 16;
	add.s32 	%r2107, %r2041, %r2106;
	xor.b32  	%r2108, %r2079, %r2107;
	shf.l.wrap.b32 	%r2109, %r2108, %r2108, 12;
	add.s32 	%r2110, %r2104, %r2109;
	xor.b32  	%r2111, %r2106, %r2110;
	shf.l.wrap.b32 	%r2112, %r2111, %r2111, 8;
	add.s32 	%r2113, %r2107, %r2112;
	xor.b32  	%r2114, %r2109, %r2113;
	shf.l.wrap.b32 	%r2115, %r2114, %r2114, 7;
	add.s32 	%r2116, %r2074, %r2043;
	xor.b32  	%r2117, %r2064, %r2116;
	shf.l.wrap.b32 	%r2118, %r2117, %r2117, 16;
	add.s32 	%r2119, %r2053, %r2118;
	xor.b32  	%r2120, %r2043, %r2119;
	shf.l.wrap.b32 	%r2121, %r2120, %r2120, 12;
	add.s32 	%r2122, %r2116, %r2121;
	xor.b32  	%r2123, %r2118, %r2122;
	shf.l.wrap.b32 	%r2124, %r2123, %r2123, 8;
	add.s32 	%r2125, %r2119, %r2124;
	xor.b32  	%r2126, %r2121, %r2125;
	shf.l.wrap.b32 	%r2127, %r2126, %r2126, 7;
	add.s32 	%r2128, %r2086, %r2127;
	xor.b32  	%r2129, %r2100, %r2128;
	shf.l.wrap.b32 	%r2130, %r2129, %r2129, 16;
	add.s32 	%r2131, %r2113, %r2130;
	xor.b32  	%r2132, %r2127, %r2131;
	shf.l.wrap.b32 	%r2133, %r2132, %r2132, 12;
	add.s32 	%r2134, %r2128, %r2133;
	xor.b32  	%r2135, %r2130, %r2134;
	shf.l.wrap.b32 	%r2136, %r2135, %r2135, 8;
	add.s32 	%r2137, %r2098, %r2091;
	xor.b32  	%r2138, %r2112, %r2137;
	shf.l.wrap.b32 	%r2139, %r2138, %r2138, 16;
	add.s32 	%r2140, %r2125, %r2139;
	xor.b32  	%r2141, %r2091, %r2140;
	shf.l.wrap.b32 	%r2142, %r2141, %r2141, 12;
	add.s32 	%r2143, %r2137, %r2142;
	xor.b32  	%r2144, %r2139, %r2143;
	shf.l.wrap.b32 	%r2145, %r2144, %r2144, 8;
	add.s32 	%r2146, %r2140, %r2145;
	xor.b32  	%r2147, %r2142, %r2146;
	shf.l.wrap.b32 	%r2148, %r2147, %r2147, 7;
	add.s32 	%r2149, %r2110, %r2103;
	xor.b32  	%r2150, %r2124, %r2149;
	shf.l.wrap.b32 	%r2151, %r2150, %r2150, 16;
	add.s32 	%r2152, %r2089, %r2151;
	xor.b32  	%r2153, %r2103, %r2152;
	shf.l.wrap.b32 	%r2154, %r2153, %r2153, 12;
	add.s32 	%r2155, %r2149, %r2154;
	xor.b32  	%r2156, %r2151, %r2155;
	shf.l.wrap.b32 	%r2157, %r2156, %r2156, 8;
	add.s32 	%r2158, %r2152, %r2157;
	xor.b32  	%r2159, %r2154, %r2158;
	shf.l.wrap.b32 	%r2160, %r2159, %r2159, 7;
	add.s32 	%r2161, %r2122, %r2115;
	xor.b32  	%r2162, %r2088, %r2161;
	shf.l.wrap.b32 	%r2163, %r2162, %r2162, 16;
	add.s32 	%r2164, %r2101, %r2163;
	xor.b32  	%r2165, %r2115, %r2164;
	shf.l.wrap.b32 	%r2166, %r2165, %r2165, 12;
	add.s32 	%r2167, %r2161, %r2166;
	xor.b32  	%r2168, %r2163, %r2167;
	shf.l.wrap.b32 	%r2169, %r2168, %r2168, 8;
	add.s32 	%r2170, %r2164, %r2169;
	add.s32 	%r2171, %r2134, %r2148;
	xor.b32  	%r2172, %r2169, %r2171;
	shf.l.wrap.b32 	%r2173, %r2172, %r2172, 16;
	add.s32 	%r2174, %r2158, %r2173;
	xor.b32  	%r2175, %r2148, %r2174;
	shr.u32 	%r2176, %r2175, 20;
	add.s32 	%r2177, %r2171, %r2176;
	add.s32 	%r2178, %r2143, %r2160;
	xor.b32  	%r2179, %r2136, %r2178;
	shf.l.wrap.b32 	%r2180, %r2179, %r2179, 16;
	add.s32 	%r2181, %r2170, %r2180;
	xor.b32  	%r2182, %r2160, %r2181;
	shr.u32 	%r2183, %r2182, 20;
	add.s32 	%r2184, %r2178, %r2183;
	add.s32 	%r2185, %r13, %r2177;
	add.s32 	%r2186, %r14, %r2184;
	not.b32 	%r2187, %r5449;
	add.s32 	%r2188, %r66, %r2187;
	mov.b32 	%r2189, 1;
	shl.b32 	%r2190, %r2189, %r2188;
	and.b32  	%r81, %r2190, %r12;
	setp.eq.s32 	%p15, %r81, 0;
	selp.b32 	%r2191, %r2185, %r2186, %p15;
	cvt.u16.u32 	%rs43, %r2191;
	and.b16  	%rs81, %rs43, 1;
	and.b16  	%rs44, %rs79, 255;
	setp.ne.s16 	%p16, %rs44, 1;
	@%p16 bra 	$L__BB5_17;
	setp.eq.s32 	%p17, %r81, 0;
	mul.wide.u32 	%rd20, %r5449, 16;
	add.s64 	%rd21, %rd1, %rd20;
	ld.global.u32 	%r2192, [%rd21+508];
	selp.b32 	%r2193, %r5453, %r5454, %p17;
	xor.b32  	%r2194, %r2193, %r2192;
	selp.b32 	%r2195, %r5452, %r5455, %p17;
	selp.b32 	%r5453, %r2194, %r5453, %p17;
	selp.b32 	%r5454, %r5454, %r2194, %p17;
	ld.global.u32 	%r2196, [%rd21+512];
	xor.b32  	%r2197, %r2195, %r2196;
	selp.b32 	%r2198, %r5451, %r5456, %p17;
	selp.b32 	%r5452, %r2197, %r5452, %p17;
	selp.b32 	%r5455, %r5455, %r2197, %p17;
	ld.global.u32 	%r2199, [%rd21+516];
	xor.b32  	%r2200, %r2198, %r2199;
	selp.b32 	%r2201, %r5450, %r5457, %p17;
	selp.b32 	%r5451, %r2200, %r5451, %p17;
	selp.b32 	%r5456, %r5456, %r2200, %p17;
	ld.global.u32 	%r2202, [%rd21+520];
	xor.b32  	%r2203, %r2201, %r2202;
	selp.b32 	%r2204, 420, 445, %p17;
	selp.b32 	%r5450, %r2203, %r5450, %p17;
	selp.b32 	%r5457, %r5457, %r2203, %p17;
	add.s32 	%r2205, %r2204, %r5449;
	cvt.u64.u32 	%rd22, %r2205;
	add.s64 	%rd23, %rd1, %rd22;
	ld.global.u8 	%rs45, [%rd23+488];
	xor.b16  	%rs81, %rs45, %rs81;
$L__BB5_17:
	setp.eq.s32 	%p18, %r81, 0;
	selp.b32 	%r5461, %r5453, %r5454, %p18;
	selp.b32 	%r5460, %r5452, %r5455, %p18;
	selp.b32 	%r5459, %r5451, %r5456, %p18;
	selp.b32 	%r5458, %r5450, %r5457, %p18;
	add.s32 	%r102, %r5449, 1;
	setp.ne.s32 	%p19, %r5449, %r67;
	mov.u16 	%rs79, %rs81;
	mov.u32 	%r5449, %r102;
	@%p19 bra 	$L__BB5_15;
$L__BB5_18:
	st.shared.u32 	[s_mem+12308], %r5461;
	st.shared.v2.u32 	[s_mem+12312], {%r5460, %r5459};
	st.shared.u32 	[s_mem+12320], %r5458;
	st.shared.u8 	[s_mem+12324], %rs81;
	ld.global.v2.u8 	{%rs84, %rs16}, [%rd1+992];
	ld.global.u32 	%r5478, [%rd1+976];
	ld.global.u32 	%r5477, [%rd1+980];
	ld.global.u32 	%r5476, [%rd1+984];
	ld.global.u32 	%r5475, [%rd1+988];
	setp.lt.u16 	%p20, %rs16, 12;
	@%p20 bra 	$L__BB5_23;
	cvt.u32.u16 	%r2207, %rs16;
	and.b32  	%r111, %r2207, 255;
	add.s32 	%r112, %r111, -12;
	mov.b32 	%r5466, 0;
	mov.u16 	%rs82, %rs84;
$L__BB5_20:
	add.s32 	%r2208, %r13, %r5478;
	shf.l.wrap.b32 	%r2209, %r2208, %r2208, 16;
	add.s32 	%r2210, %r5478, %r2209;
	xor.b32  	%r2211, %r5478, %r2210;
	shf.l.wrap.b32 	%r2212, %r2211, %r2211, 12;
	add.s32 	%r2213, %r2208, %r2212;
	xor.b32  	%r2214, %r2209, %r2213;
	shf.l.wrap.b32 	%r2215, %r2214, %r2214, 8;
	add.s32 	%r2216, %r2210, %r2215;
	xor.b32  	%r2217, %r2212, %r2216;
	shf.l.wrap.b32 	%r2218, %r2217, %r2217, 7;
	add.s32 	%r2219, %r14, %r5477;
	shf.l.wrap.b32 	%r2220, %r2219, %r2219, 16;
	add.s32 	%r2221, %r5477, %r2220;
	xor.b32  	%r2222, %r5477, %r2221;
	shf.l.wrap.b32 	%r2223, %r2222, %r2222, 12;
	add.s32 	%r2224, %r2219, %r2223;
	xor.b32  	%r2225, %r2220, %r2224;
	shf.l.wrap.b32 	%r2226, %r2225, %r2225, 8;
	add.s32 	%r2227, %r2221, %r2226;
	xor.b32  	%r2228, %r2223, %r2227;
	shf.l.wrap.b32 	%r2229, %r2228, %r2228, 7;
	add.s32 	%r2230, %r15, %r5476;
	shf.l.wrap.b32 	%r2231, %r2230, %r2230, 16;
	add.s32 	%r2232, %r5476, %r2231;
	xor.b32  	%r2233, %r5476, %r2232;
	shf.l.wrap.b32 	%r2234, %r2233, %r2233, 12;
	add.s32 	%r2235, %r2230, %r2234;
	xor.b32  	%r2236, %r2231, %r2235;
	shf.l.wrap.b32 	%r2237, %r2236, %r2236, 8;
	add.s32 	%r2238, %r2232, %r2237;
	xor.b32  	%r2239, %r2234, %r2238;
	shf.l.wrap.b32 	%r2240, %r2239, %r2239, 7;
	add.s32 	%r2241, %r16, %r5475;
	shf.l.wrap.b32 	%r2242, %r2241, %r2241, 16;
	add.s32 	%r2243, %r5475, %r2242;
	xor.b32  	%r2244, %r5475, %r2243;
	shf.l.wrap.b32 	%r2245, %r2244, %r2244, 12;
	add.s32 	%r2246, %r2241, %r2245;
	xor.b32  	%r2247, %r2242, %r2246;
	shf.l.wrap.b32 	%r2248, %r2247, %r2247, 8;
	add.s32 	%r2249, %r2243, %r2248;
	xor.b32  	%r2250, %r2245, %r2249;
	shf.l.wrap.b32 	%r2251, %r2250, %r2250, 7;
	add.s32 	%r2252, %r2213, %r2229;
	xor.b32  	%r2253, %r2248, %r2252;
	shf.l.wrap.b32 	%r2254, %r2253, %r2253, 16;
	add.s32 	%r2255, %r2238, %r2254;
	xor.b32  	%r2256, %r2229, %r2255;
	shf.l.wrap.b32 	%r2257, %r2256, %r2256, 12;
	add.s32 	%r2258, %r2252, %r2257;
	xor.b32  	%r2259, %r2254, %r2258;
	shf.l.wrap.b32 	%r2260, %r2259, %r2259, 8;
	add.s32 	%r2261, %r2255, %r2260;
	xor.b32  	%r2262, %r2257, %r2261;
	shf.l.wrap.b32 	%r2263, %r2262, %r2262, 7;
	add.s32 	%r2264, %r2224, %r2240;
	xor.b32  	%r2265, %r2215, %r2264;
	shf.l.wrap.b32 	%r2266, %r2265, %r2265, 16;
	add.s32 	%r2267, %r2249, %r2266;
	xor.b32  	%r2268, %r2240, %r2267;
	shf.l.wrap.b32 	%r2269, %r2268, %r2268, 12;
	add.s32 	%r2270, %r2264, %r2269;
	xor.b32  	%r2271, %r2266, %r2270;
	shf.l.wrap.b32 	%r2272, %r2271, %r2271, 8;
	add.s32 	%r2273, %r2267, %r2272;
	xor.b32  	%r2274, %r2269, %r2273;
	shf.l.wrap.b32 	%r2275, %r2274, %r2274, 7;
	add.s32 	%r2276, %r2235, %r2251;
	xor.b32  	%r2277, %r2226, %r2276;
	shf.l.wrap.b32 	%r2278, %r2277, %r2277, 16;
	add.s32 	%r2279, %r2216, %r2278;
	xor.b32  	%r2280, %r2251, %r2279;
	shf.l.wrap.b32 	%r2281, %r2280, %r2280, 12;
	add.s32 	%r2282, %r2276, %r2281;
	xor.b32  	%r2283, %r2278, %r2282;
	shf.l.wrap.b32 	%r2284, %r2283, %r2283, 8;
	add.s32 	%r2285, %r2279, %r2284;
	xor.b32  	%r2286, %r2281, %r2285;
	shf.l.wrap.b32 	%r2287, %r2286, %r2286, 7;
	add.s32 	%r2288, %r2246, %r2218;
	xor.b32  	%r2289, %r2237, %r2288;
	shf.l.wrap.b32 	%r2290, %r2289, %r2289, 16;
	add.s32 	%r2291, %r2227, %r2290;
	xor.b32  	%r2292, %r2218, %r2291;
	shf.l.wrap.b32 	%r2293, %r2292, %r2292, 12;
	add.s32 	%r2294, %r2288, %r2293;
	xor.b32  	%r2295, %r2290, %r2294;
	shf.l.wrap.b32 	%r2296, %r2295, %r2295, 8;
	add.s32 	%r2297, %r2291, %r2296;
	xor.b32  	%r2298, %r2293, %r2297;
	shf.l.wrap.b32 	%r2299, %r2298, %r2298, 7;
	add.s32 	%r2300, %r2258, %r2299;
	xor.b32  	%r2301, %r2272, %r2300;
	shf.l.wrap.b32 	%r2302, %r2301, %r2301, 16;
	add.s32 	%r2303, %r2285, %r2302;
	xor.b32  	%r2304, %r2299, %r2303;
	shf.l.wrap.b32 	%r2305, %r2304, %r2304, 12;
	add.s32 	%r2306, %r2300, %r2305;
	xor.b32  	%r2307, %r2302, %r2306;
	shf.l.wrap.b32 	%r2308, %r2307, %r2307, 8;
	add.s32 	%r2309, %r2303, %r2308;
	xor.b32  	%r2310, %r2305, %r2309;
	shf.l.wrap.b32 	%r2311, %r2310, %r2310, 7;
	add.s32 	%r2312, %r2270, %r2263;
	xor.b32  	%r2313, %r2284, %r2312;
	shf.l.wrap.b32 	%r2314, %r2313, %r2313, 16;
	add.s32 	%r2315, %r2297, %r2314;
	xor.b32  	%r2316, %r2263, %r2315;
	shf.l.wrap.b32 	%r2317, %r2316, %r2316, 12;
	add.s32 	%r2318, %r2312, %r2317;
	xor.b32  	%r2319, %r2314, %r2318;
	shf.l.wrap.b32 	%r2320, %r2319, %r2319, 8;
	add.s32 	%r2321, %r2315, %r2320;
	xor.b32  	%r2322, %r2317, %r2321;
	shf.l.wrap.b32 	%r2323, %r2322, %r2322, 7;
	add.s32 	%r2324, %r2282, %r2275;
	xor.b32  	%r2325, %r2296, %r2324;
	shf.l.wrap.b32 	%r2326, %r2325, %r2325, 16;
	add.s32 	%r2327, %r2261, %r2326;
	xor.b32  	%r2328, %r2275, %r2327;
	shf.l.wrap.b32 	%r2329, %r2328, %r2328, 12;
	add.s32 	%r2330, %r2324, %r2329;
	xor.b32  	%r2331, %r2326, %r2330;
	shf.l.wrap.b32 	%r2332, %r2331, %r2331, 8;
	add.s32 	%r2333, %r2327, %r2332;
	xor.b32  	%r2334, %r2329, %r2333;
	shf.l.wrap.b32 	%r2335, %r2334, %r2334, 7;
	add.s32 	%r2336, %r2294, %r2287;
	xor.b32  	%r2337, %r2260, %r2336;
	shf.l.wrap.b32 	%r2338, %r2337, %r2337, 16;
	add.s32 	%r2339, %r2273, %r2338;
	xor.b32  	%r2340, %r2287, %r2339;
	shf.l.wrap.b32 	%r2341, %r2340, %r2340, 12;
	add.s32 	%r2342, %r2336, %r2341;
	xor.b32  	%r2343, %r2338, %r2342;
	shf.l.wrap.b32 	%r2344, %r2343, %r2343, 8;
	add.s32 	%r2345, %r2339, %r2344;
	xor.b32  	%r2346, %r2341, %r2345;
	shf.l.wrap.b32 	%r2347, %r2346, %r2346, 7;
	add.s32 	%r2348, %r2306, %r2323;
	xor.b32  	%r2349, %r2344, %r2348;
	shf.l.wrap.b32 	%r2350, %r2349, %r2349, 16;
	add.s32 	%r2351, %r2333, %r2350;
	xor.b32  	%r2352, %r2323, %r2351;
	shf.l.wrap.b32 	%r2353, %r2352, %r2352, 12;
	add.s32 	%r2354, %r2348, %r2353;
	xor.b32  	%r2355, %r2350, %r2354;
	shf.l.wrap.b32 	%r2356, %r2355, %r2355, 8;
	add.s32 	%r2357, %r2351, %r2356;
	xor.b32  	%r2358, %r2353, %r2357;
	shf.l.wrap.b32 	%r2359, %r2358, %r2358, 7;
	add.s32 	%r2360, %r2318, %r2335;
	xor.b32  	%r2361, %r2308, %r2360;
	shf.l.wrap.b32 	%r2362, %r2361, %r2361, 16;
	add.s32 	%r2363, %r2345, %r2362;
	xor.b32  	%r2364, %r2335, %r2363;
	shf.l.wrap.b32 	%r2365, %r2364, %r2364, 12;
	add.s32 	%r2366, %r2360, %r2365;
	xor.b32  	%r2367, %r2362, %r2366;
	shf.l.wrap.b32 	%r2368, %r2367, %r2367, 8;
	add.s32 	%r2369, %r2363, %r2368;
	xor.b32  	%r2370, %r2365, %r2369;
	shf.l.wrap.b32 	%r2371, %r2370, %r2370, 7;
	add.s32 	%r2372, %r2330, %r2347;
	xor.b32  	%r2373, %r2320, %r2372;
	shf.l.wrap.b32 	%r2374, %r2373, %r2373, 16;
	add.s32 	%r2375, %r2309, %r2374;
	xor.b32  	%r2376, %r2347, %r2375;
	shf.l.wrap.b32 	%r2377, %r2376, %r2376, 12;
	add.s32 	%r2378, %r2372, %r2377;
	xor.b32  	%r2379, %r2374, %r2378;
	shf.l.wrap.b32 	%r2380, %r2379, %r2379, 8;
	add.s32 	%r2381, %r2375, %r2380;
	xor.b32  	%r2382, %r2377, %r2381;
	shf.l.wrap.b32 	%r2383, %r2382, %r2382, 7;
	add.s32 	%r2384, %r2342, %r2311;
	xor.b32  	%r2385, %r2332, %r2384;
	shf.l.wrap.b32 	%r2386, %r2385, %r2385, 16;
	add.s32 	%r2387, %r2321, %r2386;
	xor.b32  	%r2388, %r2311, %r2387;
	shf.l.wrap.b32 	%r2389, %r2388, %r2388, 12;
	add.s32 	%r2390, %r2384, %r2389;
	xor.b32  	%r2391, %r2386, %r2390;
	shf.l.wrap.b32 	%r2392, %r2391, %r2391, 8;
	add.s32 	%r2393, %r2387, %r2392;
	xor.b32  	%r2394, %r2389, %r2393;
	shf.l.wrap.b32 	%r2395, %r2394, %r2394, 7;
	add.s32 	%r2396, %r2354, %r2395;
	xor.b32  	%r2397, %r2368, %r2396;
	shf.l.wrap.b32 	%r2398, %r2397, %r2397, 16;
	add.s32 	%r2399, %r2381, %r2398;
	xor.b32  	%r2400, %r2395, %r2399;
	shf.l.wrap.b32 	%r2401, %r2400, %r2400, 12;
	add.s32 	%r2402, %r2396, %r2401;
	xor.b32  	%r2403, %r2398, %r2402;
	shf.l.wrap.b32 	%r2404, %r2403, %r2403, 8;
	add.s32 	%r2405, %r2399, %r2404;
	xor.b32  	%r2406, %r2401, %r2405;
	shf.l.wrap.b32 	%r2407, %r2406, %r2406, 7;
	add.s32 	%r2408, %r2366, %r2359;
	xor.b32  	%r2409, %r2380, %r2408;
	shf.l.wrap.b32 	%r2410, %r2409, %r2409, 16;
	add.s32 	%r2411, %r2393, %r2410;
	xor.b32  	%r2412, %r2359, %r2411;
	shf.l.wrap.b32 	%r2413, %r2412, %r2412, 12;
	add.s32 	%r2414, %r2408, %r2413;
	xor.b32  	%r2415, %r2410, %r2414;
	shf.l.wrap.b32 	%r2416, %r2415, %r2415, 8;
	add.s32 	%r2417, %r2411, %r2416;
	xor.b32  	%r2418, %r2413, %r2417;
	shf.l.wrap.b32 	%r2419, %r2418, %r2418, 7;
	add.s32 	%r2420, %r2378, %r2371;
	xor.b32  	%r2421, %r2392, %r2420;
	shf.l.wrap.b32 	%r2422, %r2421, %r2421, 16;
	add.s32 	%r2423, %r2357, %r2422;
	xor.b32  	%r2424, %r2371, %r2423;
	shf.l.wrap.b32 	%r2425, %r2424, %r2424, 12;
	add.s32 	%r2426, %r2420, %r2425;
	xor.b32  	%r2427, %r2422, %r2426;
	shf.l.wrap.b32 	%r2428, %r2427, %r2427, 8;
	add.s32 	%r2429, %r2423, %r2428;
	xor.b32  	%r2430, %r2425, %r2429;
	shf.l.wrap.b32 	%r2431, %r2430, %r2430, 7;
	add.s32 	%r2432, %r2390, %r2383;
	xor.b32  	%r2433, %r2356, %r2432;
	shf.l.wrap.b32 	%r2434, %r2433, %r2433, 16;
	add.s32 	%r2435, %r2369, %r2434;
	xor.b32  	%r2436, %r2383, %r2435;
	shf.l.wrap.b32 	%r2437, %r2436, %r2436, 12;
	add.s32 	%r2438, %r2432, %r2437;
	xor.b32  	%r2439, %r2434, %r2438;
	shf.l.wrap.b32 	%r2440, %r2439, %r2439, 8;
	add.s32 	%r2441, %r2435, %r2440;
	xor.b32  	%r2442, %r2437, %r2441;
	shf.l.wrap.b32 	%r2443, %r2442, %r2442, 7;
	add.s32 	%r2444, %r2402, %r2419;
	xor.b32  	%r2445, %r2440, %r2444;
	shf.l.wrap.b32 	%r2446, %r2445, %r2445, 16;
	add.s32 	%r2447, %r2429, %r2446;
	xor.b32  	%r2448, %r2419, %r2447;
	shf.l.wrap.b32 	%r2449, %r2448, %r2448, 12;
	add.s32 	%r2450, %r2444, %r2449;
	xor.b32  	%r2451, %r2446, %r2450;
	shf.l.wrap.b32 	%r2452, %r2451, %r2451, 8;
	add.s32 	%r2453, %r2447, %r2452;
	xor.b32  	%r2454, %r2449, %r2453;
	shf.l.wrap.b32 	%r2455, %r2454, %r2454, 7;
	add.s32 	%r2456, %r2414, %r2431;
	xor.b32  	%r2457, %r2404, %r2456;
	shf.l.wrap.b32 	%r2458, %r2457, %r2457, 16;
	add.s32 	%r2459, %r2441, %r2458;
	xor.b32  	%r2460, %r2431, %r2459;
	shf.l.wrap.b32 	%r2461, %r2460, %r2460, 12;
	add.s32 	%r2462, %r2456, %r2461;
	xor.b32  	%r2463, %r2458, %r2462;
	shf.l.wrap.b32 	%r2464, %r2463, %r2463, 8;
	add.s32 	%r2465, %r2459, %r2464;
	xor.b32  	%r2466, %r2461, %r2465;
	shf.l.wrap.b32 	%r2467, %r2466, %r2466, 7;
	add.s32 	%r2468, %r2426, %r2443;
	xor.b32  	%r2469, %r2416, %r2468;
	shf.l.wrap.b32 	%r2470, %r2469, %r2469, 16;
	add.s32 	%r2471, %r2405, %r2470;
	xor.b32  	%r2472, %r2443, %r2471;
	shf.l.wrap.b32 	%r2473, %r2472, %r2472, 12;
	add.s32 	%r2474, %r2468, %r2473;
	xor.b32  	%r2475, %r2470, %r2474;
	shf.l.wrap.b32 	%r2476, %r2475, %r2475, 8;
	add.s32 	%r2477, %r2471, %r2476;
	xor.b32  	%r2478, %r2473, %r2477;
	shf.l.wrap.b32 	%r2479, %r2478, %r2478, 7;
	add.s32 	%r2480, %r2438, %r2407;
	xor.b32  	%r2481, %r2428, %r2480;
	shf.l.wrap.b32 	%r2482, %r2481, %r2481, 16;
	add.s32 	%r2483, %r2417, %r2482;
	xor.b32  	%r2484, %r2407, %r2483;
	shf.l.wrap.b32 	%r2485, %r2484, %r2484, 12;
	add.s32 	%r2486, %r2480, %r2485;
	xor.b32  	%r2487, %r2482, %r2486;
	shf.l.wrap.b32 	%r2488, %r2487, %r2487, 8;
	add.s32 	%r2489, %r2483, %r2488;
	xor.b32  	%r2490, %r2485, %r2489;
	shf.l.wrap.b32 	%r2491, %r2490, %r2490, 7;
	add.s32 	%r2492, %r2450, %r2491;
	xor.b32  	%r2493, %r2464, %r2492;
	shf.l.wrap.b32 	%r2494, %r2493, %r2493, 16;
	add.s32 	%r2495, %r2477, %r2494;
	xor.b32  	%r2496, %r2491, %r2495;
	shf.l.wrap.b32 	%r2497, %r2496, %r2496, 12;
	add.s32 	%r2498, %r2492, %r2497;
	xor.b32  	%r2499, %r2494, %r2498;
	shf.l.wrap.b32 	%r2500, %r2499, %r2499, 8;
	add.s32 	%r2501, %r2495, %r2500;
	xor.b32  	%r2502, %r2497, %r2501;
	shf.l.wrap.b32 	%r2503, %r2502, %r2502, 7;
	add.s32 	%r2504, %r2462, %r2455;
	xor.b32  	%r2505, %r2476, %r2504;
	shf.l.wrap.b32 	%r2506, %r2505, %r2505, 16;
	add.s32 	%r2507, %r2489, %r2506;
	xor.b32  	%r2508, %r2455, %r2507;
	shf.l.wrap.b32 	%r2509, %r2508, %r2508, 12;
	add.s32 	%r2510, %r2504, %r2509;
	xor.b32  	%r2511, %r2506, %r2510;
	shf.l.wrap.b32 	%r2512, %r2511, %r2511, 8;
	add.s32 	%r2513, %r2507, %r2512;
	xor.b32  	%r2514, %r2509, %r2513;
	shf.l.wrap.b32 	%r2515, %r2514, %r2514, 7;
	add.s32 	%r2516, %r2474, %r2467;
	xor.b32  	%r2517, %r2488, %r2516;
	shf.l.wrap.b32 	%r2518, %r2517, %r2517, 16;
	add.s32 	%r2519, %r2453, %r2518;
	xor.b32  	%r2520, %r2467, %r2519;
	shf.l.wrap.b32 	%r2521, %r2520, %r2520, 12;
	add.s32 	%r2522, %r2516, %r2521;
	xor.b32  	%r2523, %r2518, %r2522;
	shf.l.wrap.b32 	%r2524, %r2523, %r2523, 8;
	add.s32 	%r2525, %r2519, %r2524;
	xor.b32  	%r2526, %r2521, %r2525;
	shf.l.wrap.b32 	%r2527, %r2526, %r2526, 7;
	add.s32 	%r2528, %r2486, %r2479;
	xor.b32  	%r2529, %r2452, %r2528;
	shf.l.wrap.b32 	%r2530, %r2529, %r2529, 16;
	add.s32 	%r2531, %r2465, %r2530;
	xor.b32  	%r2532, %r2479, %r2531;
	shf.l.wrap.b32 	%r2533, %r2532, %r2532, 12;
	add.s32 	%r2534, %r2528, %r2533;
	xor.b32  	%r2535, %r2530, %r2534;
	shf.l.wrap.b32 	%r2536, %r2535, %r2535, 8;
	add.s32 	%r2537, %r2531, %r2536;
	xor.b32  	%r2538, %r2533, %r2537;
	shf.l.wrap.b32 	%r2539, %r2538, %r2538, 7;
	add.s32 	%r2540, %r2498, %r2515;
	xor.b32  	%r2541, %r2536, %r2540;
	shf.l.wrap.b32 	%r2542, %r2541, %r2541, 16;
	add.s32 	%r2543, %r2525, %r2542;
	xor.b32  	%r2544, %r2515, %r2543;
	shf.l.wrap.b32 	%r2545, %r2544, %r2544, 12;
	add.s32 	%r2546, %r2540, %r2545;
	xor.b32  	%r2547, %r2542, %r2546;
	shf.l.wrap.b32 	%r2548, %r2547, %r2547, 8;
	add.s32 	%r2549, %r2543, %r2548;
	xor.b32  	%r2550, %r2545, %r2549;
	shf.l.wrap.b32 	%r2551, %r2550, %r2550, 7;
	add.s32 	%r2552, %r2510, %r2527;
	xor.b32  	%r2553, %r2500, %r2552;
	shf.l.wrap.b32 	%r2554, %r2553, %r2553, 16;
	add.s32 	%r2555, %r2537, %r2554;
	xor.b32  	%r2556, %r2527, %r2555;
	shf.l.wrap.b32 	%r2557, %r2556, %r2556, 12;
	add.s32 	%r2558, %r2552, %r2557;
	xor.b32  	%r2559, %r2554, %r2558;
	shf.l.wrap.b32 	%r2560, %r2559, %r2559, 8;
	add.s32 	%r2561, %r2555, %r2560;
	xor.b32  	%r2562, %r2557, %r2561;
	shf.l.wrap.b32 	%r2563, %r2562, %r2562, 7;
	add.s32 	%r2564, %r2522, %r2539;
	xor.b32  	%r2565, %r2512, %r2564;
	shf.l.wrap.b32 	%r2566, %r2565, %r2565, 16;
	add.s32 	%r2567, %r2501, %r2566;
	xor.b32  	%r2568, %r2539, %r2567;
	shf.l.wrap.b32 	%r2569, %r2568, %r2568, 12;
	add.s32 	%r2570, %r2564, %r2569;
	xor.b32  	%r2571, %r2566, %r2570;
	shf.l.wrap.b32 	%r2572, %r2571, %r2571, 8;
	add.s32 	%r2573, %r2567, %r2572;
	xor.b32  	%r2574, %r2569, %r2573;
	shf.l.wrap.b32 	%r2575, %r2574, %r2574, 7;
	add.s32 	%r2576, %r2534, %r2503;
	xor.b32  	%r2577, %r2524, %r2576;
	shf.l.wrap.b32 	%r2578, %r2577, %r2577, 16;
	add.s32 	%r2579, %r2513, %r2578;
	xor.b32  	%r2580, %r2503, %r2579;
	shf.l.wrap.b32 	%r2581, %r2580, %r2580, 12;
	add.s32 	%r2582, %r2576, %r2581;
	xor.b32  	%r2583, %r2578, %r2582;
	shf.l.wrap.b32 	%r2584, %r2583, %r2583, 8;
	add.s32 	%r2585, %r2579, %r2584;
	xor.b32  	%r2586, %r2581, %r2585;
	shf.l.wrap.b32 	%r2587, %r2586, %r2586, 7;
	add.s32 	%r5470, %r13, %r2546;
	add.s32 	%r5469, %r14, %r2558;
	add.s32 	%r5468, %r15, %r2570;
	add.s32 	%r5467, %r16, %r2582;
	add.s32 	%r5471, %r5478, %r2587;
	add.s32 	%r5472, %r5477, %r2551;
	add.s32 	%r5473, %r5476, %r2563;
	add.s32 	%r5474, %r5475, %r2575;
	xor.b32  	%r2588, %r2208, 1;
	shf.l.wrap.b32 	%r2589, %r2208, %r2588, 16;
	add.s32 	%r2590, %r5478, %r2589;
	xor.b32  	%r2591, %r5478, %r2590;
	shf.l.wrap.b32 	%r2592, %r2591, %r2591, 12;
	add.s32 	%r2593, %r2208, %r2592;
	xor.b32  	%r2594, %r2589, %r2593;
	shf.l.wrap.b32 	%r2595, %r2594, %r2594, 8;
	add.s32 	%r2596, %r2590, %r2595;
	xor.b32  	%r2597, %r2592, %r2596;
	shf.l.wrap.b32 	%r2598, %r2597, %r2597, 7;
	add.s32 	%r2599, %r2593, %r2229;
	xor.b32  	%r2600, %r2248, %r2599;
	shf.l.wrap.b32 	%r2601, %r2600, %r2600, 16;
	add.s32 	%r2602, %r2238, %r2601;
	xor.b32  	%r2603, %r2229, %r2602;
	shf.l.wrap.b32 	%r2604, %r2603, %r2603, 12;
	add.s32 	%r2605, %r2599, %r2604;
	xor.b32  	%r2606, %r2601, %r2605;
	shf.l.wrap.b32 	%r2607, %r2606, %r2606, 8;
	add.s32 	%r2608, %r2602, %r2607;
	xor.b32  	%r2609, %r2604, %r2608;
	shf.l.wrap.b32 	%r2610, %r2609, %r2609, 7;
	xor.b32  	%r2611, %r2595, %r2264;
	shf.l.wrap.b32 	%r2612, %r2611, %r2611, 16;
	add.s32 	%r2613, %r2249, %r2612;
	xor.b32  	%r2614, %r2240, %r2613;
	shf.l.wrap.b32 	%r2615, %r2614, %r2614, 12;
	add.s32 	%r2616, %r2264, %r2615;
	xor.b32  	%r2617, %r2612, %r2616;
	shf.l.wrap.b32 	%r2618, %r2617, %r2617, 8;
	add.s32 	%r2619, %r2613, %r2618;
	xor.b32  	%r2620, %r2615, %r2619;
	shf.l.wrap.b32 	%r2621, %r2620, %r2620, 7;
	add.s32 	%r2622, %r2596, %r2278;
	xor.b32  	%r2623, %r2251, %r2622;
	shf.l.wrap.b32 	%r2624, %r2623, %r2623, 12;
	add.s32 	%r2625, %r2276, %r2624;
	xor.b32  	%r2626, %r2278, %r2625;
	shf.l.wrap.b32 	%r2627, %r2626, %r2626, 8;
	add.s32 	%r2628, %r2622, %r2627;
	xor.b32  	%r2629, %r2624, %r2628;
	shf.l.wrap.b32 	%r2630, %r2629, %r2629, 7;
	add.s32 	%r2631, %r2246, %r2598;
	xor.b32  	%r2632, %r2237, %r2631;
	shf.l.wrap.b32 	%r2633, %r2632, %r2632, 16;
	add.s32 	%r2634, %r2227, %r2633;
	xor.b32  	%r2635, %r2598, %r2634;
	shf.l.wrap.b32 	%r2636, %r2635, %r2635, 12;
	add.s32 	%r2637, %r2631, %r2636;
	xor.b32  	%r2638, %r2633, %r2637;
	shf.l.wrap.b32 	%r2639, %r2638, %r2638, 8;
	add.s32 	%r2640, %r2634, %r2639;
	xor.b32  	%r2641, %r2636, %r2640;
	shf.l.wrap.b32 	%r2642, %r2641, %r2641, 7;
	add.s32 	%r2643, %r2605, %r2642;
	xor.b32  	%r2644, %r2618, %r2643;
	shf.l.wrap.b32 	%r2645, %r2644, %r2644, 16;
	add.s32 	%r2646, %r2628, %r2645;
	xor.b32  	%r2647, %r2642, %r2646;
	shf.l.wrap.b32 	%r2648, %r2647, %r2647, 12;
	add.s32 	%r2649, %r2643, %r2648;
	xor.b32  	%r2650, %r2645, %r2649;
	shf.l.wrap.b32 	%r2651, %r2650, %r2650, 8;
	add.s32 	%r2652, %r2646, %r2651;
	xor.b32  	%r2653, %r2648, %r2652;
	shf.l.wrap.b32 	%r2654, %r2653, %r2653, 7;
	add.s32 	%r2655, %r2616, %r2610;
	xor.b32  	%r2656, %r2627, %r2655;
	shf.l.wrap.b32 	%r2657, %r2656, %r2656, 16;
	add.s32 	%r2658, %r2640, %r2657;
	xor.b32  	%r2659, %r2610, %r2658;
	shf.l.wrap.b32 	%r2660, %r2659, %r2659, 12;
	add.s32 	%r2661, %r2655, %r2660;
	xor.b32  	%r2662, %r2657, %r2661;
	shf.l.wrap.b32 	%r2663, %r2662, %r2662, 8;
	add.s32 	%r2664, %r2658, %r2663;
	xor.b32  	%r2665, %r2660, %r2664;
	shf.l.wrap.b32 	%r2666, %r2665, %r2665, 7;
	add.s32 	%r2667, %r2625, %r2621;
	xor.b32  	%r2668, %r2639, %r2667;
	shf.l.wrap.b32 	%r2669, %r2668, %r2668, 16;
	add.s32 	%r2670, %r2608, %r2669;
	xor.b32  	%r2671, %r2621, %r2670;
	shf.l.wrap.b32 	%r2672, %r2671, %r2671, 12;
	add.s32 	%r2673, %r2667, %r2672;
	xor.b32  	%r2674, %r2669, %r2673;
	shf.l.wrap.b32 	%r2675, %r2674, %r2674, 8;
	add.s32 	%r2676, %r2670, %r2675;
	xor.b32  	%r2677, %r2672, %r2676;
	shf.l.wrap.b32 	%r2678, %r2677, %r2677, 7;
	add.s32 	%r2679, %r2637, %r2630;
	xor.b32  	%r2680, %r2607, %r2679;
	shf.l.wrap.b32 	%r2681, %r2680, %r2680, 16;
	add.s32 	%r2682, %r2619, %r2681;
	xor.b32  	%r2683, %r2630, %r2682;
	shf.l.wrap.b32 	%r2684, %r2683, %r2683, 12;
	add.s32 	%r2685, %r2679, %r2684;
	xor.b32  	%r2686, %r2681, %r2685;
	shf.l.wrap.b32 	%r2687, %r2686, %r2686, 8;
	add.s32 	%r2688, %r2682, %r2687;
	xor.b32  	%r2689, %r2684, %r2688;
	shf.l.wrap.b32 	%r2690, %r2689, %r2689, 7;
	add.s32 	%r2691, %r2649, %r2666;
	xor.b32  	%r2692, %r2687, %r2691;
	shf.l.wrap.b32 	%r2693, %r2692, %r2692, 16;
	add.s32 	%r2694, %r2676, %r2693;
	xor.b32  	%r2695, %r2666, %r2694;
	shf.l.wrap.b32 	%r2696, %r2695, %r2695, 12;
	add.s32 	%r2697, %r2691, %r2696;
	xor.b32  	%r2698, %r2693, %r2697;
	shf.l.wrap.b32 	%r2699, %r2698, %r2698, 8;
	add.s32 	%r2700, %r2694, %r2699;
	xor.b32  	%r2701, %r2696, %r2700;
	shf.l.wrap.b32 	%r2702, %r2701, %r2701, 7;
	add.s32 	%r2703, %r2661, %r2678;
	xor.b32  	%r2704, %r2651, %r2703;
	shf.l.wrap.b32 	%r2705, %r2704, %r2704, 16;
	add.s32 	%r2706, %r2688, %r2705;
	xor.b32  	%r2707, %r2678, %r2706;
	shf.l.wrap.b32 	%r2708, %r2707, %r2707, 12;
	add.s32 	%r2709, %r2703, %r2708;
	xor.b32  	%r2710, %r2705, %r2709;
	shf.l.wrap.b32 	%r2711, %r2710, %r2710, 8;
	add.s32 	%r2712, %r2706, %r2711;
	xor.b32  	%r2713, %r2708, %r2712;
	shf.l.wrap.b32 	%r2714, %r2713, %r2713, 7;
	add.s32 	%r2715, %r2673, %r2690;
	xor.b32  	%r2716, %r2663, %r2715;
	shf.l.wrap.b32 	%r2717, %r2716, %r2716, 16;
	add.s32 	%r2718, %r2652, %r2717;
	xor.b32  	%r2719, %r2690, %r2718;
	shf.l.wrap.b32 	%r2720, %r2719, %r2719, 12;
	add.s32 	%r2721, %r2715, %r2720;
	xor.b32  	%r2722, %r2717, %r2721;
	shf.l.wrap.b32 	%r2723, %r2722, %r2722, 8;
	add.s32 	%r2724, %r2718, %r2723;
	xor.b32  	%r2725, %r2720, %r2724;
	shf.l.wrap.b32 	%r2726, %r2725, %r2725, 7;
	add.s32 	%r2727, %r2685, %r2654;
	xor.b32  	%r2728, %r2675, %r2727;
	shf.l.wrap.b32 	%r2729, %r2728, %r2728, 16;
	add.s32 	%r2730, %r2664, %r2729;
	xor.b32  	%r2731, %r2654, %r2730;
	shf.l.wrap.b32 	%r2732, %r2731, %r2731, 12;
	add.s32 	%r2733, %r2727, %r2732;
	xor.b32  	%r2734, %r2729, %r2733;
	shf.l.wrap.b32 	%r2735, %r2734, %r2734, 8;
	add.s32 	%r2736, %r2730, %r2735;
	xor.b32  	%r2737, %r2732, %r2736;
	shf.l.wrap.b32 	%r2738, %r2737, %r2737, 7;
	add.s32 	%r2739, %r2697, %r2738;
	xor.b32  	%r2740, %r2711, %r2739;
	shf.l.wrap.b32 	%r2741, %r2740, %r2740, 16;
	add.s32 	%r2742, %r2724, %r2741;
	xor.b32  	%r2743, %r2738, %r2742;
	shf.l.wrap.b32 	%r2744, %r2743, %r2743, 12;
	add.s32 	%r2745, %r2739, %r2744;
	xor.b32  	%r2746, %r2741, %r2745;
	shf.l.wrap.b32 	%r2747, %r2746, %r2746, 8;
	add.s32 	%r2748, %r2742, %r2747;
	xor.b32  	%r2749, %r2744, %r2748;
	shf.l.wrap.b32 	%r2750, %r2749, %r2749, 7;
	add.s32 	%r2751, %r2709, %r2702;
	xor.b32  	%r2752, %r2723, %r2751;
	shf.l.wrap.b32 	%r2753, %r2752, %r2752, 16;
	add.s32 	%r2754, %r2736, %r2753;
	xor.b32  	%r2755, %r2702, %r2754;
	shf.l.wrap.b32 	%r2756, %r2755, %r2755, 12;
	add.s32 	%r2757, %r2751, %r2756;
	xor.b32  	%r2758, %r2753, %r2757;
	shf.l.wrap.b32 	%r2759, %r2758, %r2758, 8;
	add.s32 	%r2760, %r2754, %r2759;
	xor.b32  	%r2761, %r2756, %r2760;
	shf.l.wrap.b32 	%r2762, %r2761, %r2761, 7;
	add.s32 	%r2763, %r2721, %r2714;
	xor.b32  	%r2764, %r2735, %r2763;
	shf.l.wrap.b32 	%r2765, %r2764, %r2764, 16;
	add.s32 	%r2766, %r2700, %r2765;
	xor.b32  	%r2767, %r2714, %r2766;
	shf.l.wrap.b32 	%r2768, %r2767, %r2767, 12;
	add.s32 	%r2769, %r2763, %r2768;
	xor.b32  	%r2770, %r2765, %r2769;
	shf.l.wrap.b32 	%r2771, %r2770, %r2770, 8;
	add.s32 	%r2772, %r2766, %r2771;
	xor.b32  	%r2773, %r2768, %r2772;
	shf.l.wrap.b32 	%r2774, %r2773, %r2773, 7;
	add.s32 	%r2775, %r2733, %r2726;
	xor.b32  	%r2776, %r2699, %r2775;
	shf.l.wrap.b32 	%r2777, %r2776, %r2776, 16;
	add.s32 	%r2778, %r2712, %r2777;
	xor.b32  	%r2779, %r2726, %r2778;
	shf.l.wrap.b32 	%r2780, %r2779, %r2779, 12;
	add.s32 	%r2781, %r2775, %r2780;
	xor.b32  	%r2782, %r2777, %r2781;
	shf.l.wrap.b32 	%r2783, %r2782, %r2782, 8;
	add.s32 	%r2784, %r2778, %r2783;
	xor.b32  	%r2785, %r2780, %r2784;
	shf.l.wrap.b32 	%r2786, %r2785, %r2785, 7;
	add.s32 	%r2787, %r2745, %r2762;
	xor.b32  	%r2788, %r2783, %r2787;
	shf.l.wrap.b32 	%r2789, %r2788, %r2788, 16;
	add.s32 	%r2790, %r2772, %r2789;
	xor.b32  	%r2791, %r2762, %r2790;
	shf.l.wrap.b32 	%r2792, %r2791, %r2791, 12;
	add.s32 	%r2793, %r2787, %r2792;
	xor.b32  	%r2794, %r2789, %r2793;
	shf.l.wrap.b32 	%r2795, %r2794, %r2794, 8;
	add.s32 	%r2796, %r2790, %r2795;
	xor.b32  	%r2797, %r2792, %r2796;
	shf.l.wrap.b32 	%r2798, %r2797, %r2797, 7;
	add.s32 	%r2799, %r2757, %r2774;
	xor.b32  	%r2800, %r2747, %r2799;
	shf.l.wrap.b32 	%r2801, %r2800, %r2800, 16;
	add.s32 	%r2802, %r2784, %r2801;
	xor.b32  	%r2803, %r2774, %r2802;
	shf.l.wrap.b32 	%r2804, %r2803, %r2803, 12;
	add.s32 	%r2805, %r2799, %r2804;
	xor.b32  	%r2806, %r2801, %r2805;
	shf.l.wrap.b32 	%r2807, %r2806, %r2806, 8;
	add.s32 	%r2808, %r2802, %r2807;
	xor.b32  	%r2809, %r2804, %r2808;
	shf.l.wrap.b32 	%r2810, %r2809, %r2809, 7;
	add.s32 	%r2811, %r2769, %r2786;
	xor.b32  	%r2812, %r2759, %r2811;
	shf.l.wrap.b32 	%r2813, %r2812, %r2812, 16;
	add.s32 	%r2814, %r2748, %r2813;
	xor.b32  	%r2815, %r2786, %r2814;
	shf.l.wrap.b32 	%r2816, %r2815, %r2815, 12;
	add.s32 	%r2817, %r2811, %r2816;
	xor.b32  	%r2818, %r2813, %r2817;
	shf.l.wrap.b32 	%r2819, %r2818, %r2818, 8;
	add.s32 	%r2820, %r2814, %r2819;
	xor.b32  	%r2821, %r2816, %r2820;
	shf.l.wrap.b32 	%r2822, %r2821, %r2821, 7;
	add.s32 	%r2823, %r2781, %r2750;
	xor.b32  	%r2824, %r2771, %r2823;
	shf.l.wrap.b32 	%r2825, %r2824, %r2824, 16;
	add.s32 	%r2826, %r2760, %r2825;
	xor.b32  	%r2827, %r2750, %r2826;
	shf.l.wrap.b32 	%r2828, %r2827, %r2827, 12;
	add.s32 	%r2829, %r2823, %r2828;
	xor.b32  	%r2830, %r2825, %r2829;
	shf.l.wrap.b32 	%r2831, %r2830, %r2830, 8;
	add.s32 	%r2832, %r2826, %r2831;
	xor.b32  	%r2833, %r2828, %r2832;
	shf.l.wrap.b32 	%r2834, %r2833, %r2833, 7;
	add.s32 	%r2835, %r2793, %r2834;
	xor.b32  	%r2836, %r2807, %r2835;
	shf.l.wrap.b32 	%r2837, %r2836, %r2836, 16;
	add.s32 	%r2838, %r2820, %r2837;
	xor.b32  	%r2839, %r2834, %r2838;
	shf.l.wrap.b32 	%r2840, %r2839, %r2839, 12;
	add.s32 	%r2841, %r2835, %r2840;
	xor.b32  	%r2842, %r2837, %r2841;
	shf.l.wrap.b32 	%r2843, %r2842, %r2842, 8;
	add.s32 	%r2844, %r2805, %r2798;
	xor.b32  	%r2845, %r2819, %r2844;
	shf.l.wrap.b32 	%r2846, %r2845, %r2845, 16;
	add.s32 	%r2847, %r2832, %r2846;
	xor.b32  	%r2848, %r2798, %r2847;
	shf.l.wrap.b32 	%r2849, %r2848, %r2848, 12;
	add.s32 	%r2850, %r2844, %r2849;
	xor.b32  	%r2851, %r2846, %r2850;
	shf.l.wrap.b32 	%r2852, %r2851, %r2851, 8;
	add.s32 	%r2853, %r2847, %r2852;
	xor.b32  	%r2854, %r2849, %r2853;
	shf.l.wrap.b32 	%r2855, %r2854, %r2854, 7;
	add.s32 	%r2856, %r2817, %r2810;
	xor.b32  	%r2857, %r2831, %r2856;
	shf.l.wrap.b32 	%r2858, %r2857, %r2857, 16;
	add.s32 	%r2859, %r2796, %r2858;
	xor.b32  	%r2860, %r2810, %r2859;
	shf.l.wrap.b32 	%r2861, %r2860, %r2860, 12;
	add.s32 	%r2862, %r2856, %r2861;
	xor.b32  	%r2863, %r2858, %r2862;
	shf.l.wrap.b32 	%r2864, %r2863, %r2863, 8;
	add.s32 	%r2865, %r2859, %r2864;
	xor.b32  	%r2866, %r2861, %r2865;
	shf.l.wrap.b32 	%r2867, %r2866, %r2866, 7;
	add.s32 	%r2868, %r2829, %r2822;
	xor.b32  	%r2869, %r2795, %r2868;
	shf.l.wrap.b32 	%r2870, %r2869, %r2869, 16;
	add.s32 	%r2871, %r2808, %r2870;
	xor.b32  	%r2872, %r2822, %r2871;
	shf.l.wrap.b32 	%r2873, %r2872, %r2872, 12;
	add.s32 	%r2874, %r2868, %r2873;
	xor.b32  	%r2875, %r2870, %r2874;
	shf.l.wrap.b32 	%r2876, %r2875, %r2875, 8;
	add.s32 	%r2877, %r2871, %r2876;
	add.s32 	%r2878, %r2841, %r2855;
	xor.b32  	%r2879, %r2876, %r2878;
	shf.l.wrap.b32 	%r2880, %r2879, %r2879, 16;
	add.s32 	%r2881, %r2865, %r2880;
	xor.b32  	%r2882, %r2855, %r2881;
	shr.u32 	%r2883, %r2882, 20;
	add.s32 	%r2884, %r2878, %r2883;
	add.s32 	%r2885, %r2850, %r2867;
	xor.b32  	%r2886, %r2843, %r2885;
	shf.l.wrap.b32 	%r2887, %r2886, %r2886, 16;
	add.s32 	%r2888, %r2877, %r2887;
	xor.b32  	%r2889, %r2867, %r2888;
	shr.u32 	%r2890, %r2889, 20;
	add.s32 	%r2891, %r2885, %r2890;
	add.s32 	%r2892, %r13, %r2884;
	add.s32 	%r2893, %r14, %r2891;
	not.b32 	%r2894, %r5466;
	add.s32 	%r2895, %r111, %r2894;
	mov.b32 	%r2896, 1;
	shl.b32 	%r2897, %r2896, %r2895;
	and.b32  	%r126, %r2897, %r12;
	setp.eq.s32 	%p21, %r126, 0;
	selp.b32 	%r2898, %r2892, %r2893, %p21;
	cvt.u16.u32 	%rs46, %r2898;
	and.b16  	%rs84, %rs46, 1;
	and.b16  	%rs47, %rs82, 255;
	setp.ne.s16 	%p22, %rs47, 1;
	@%p22 bra 	$L__BB5_22;
	setp.eq.s32 	%p23, %r126, 0;
	mul.wide.u32 	%rd24, %r5466, 16;
	add.s64 	%rd25, %rd1, %rd24;
	ld.global.u32 	%r2899, [%rd25+996];
	selp.b32 	%r2900, %r5470, %r5471, %p23;
	xor.b32  	%r2901, %r2900, %r2899;
	selp.b32 	%r2902, %r5469, %r5472, %p23;
	selp.b32 	%r5470, %r2901, %r5470, %p23;
	selp.b32 	%r5471, %r5471, %r2901, %p23;
	ld.global.u32 	%r2903, [%rd25+1000];
	xor.b32  	%r2904, %r2902, %r2903;
	selp.b32 	%r2905, %r5468, %r5473, %p23;
	selp.b32 	%r5469, %r2904, %r5469, %p23;
	selp.b32 	%r5472, %r5472, %r2904, %p23;
	ld.global.u32 	%r2906, [%rd25+1004];
	xor.b32  	%r2907, %r2905, %r2906;
	selp.b32 	%r2908, %r5467, %r5474, %p23;
	selp.b32 	%r5468, %r2907, %r5468, %p23;
	selp.b32 	%r5473, %r5473, %r2907, %p23;
	ld.global.u32 	%r2909, [%rd25+1008];
	xor.b32  	%r2910, %r2908, %r2909;
	selp.b32 	%r2911, 420, 445, %p23;
	selp.b32 	%r5467, %r2910, %r5467, %p23;
	selp.b32 	%r5474, %r5474, %r2910, %p23;
	add.s32 	%r2912, %r2911, %r5466;
	cvt.u64.u32 	%rd26, %r2912;
	add.s64 	%rd27, %rd1, %rd26;
	ld.global.u8 	%rs48, [%rd27+976];
	xor.b16  	%rs84, %rs48, %rs84;
$L__BB5_22:
	setp.eq.s32 	%p24, %r126, 0;
	selp.b32 	%r5478, %r5470, %r5471, %p24;
	selp.b32 	%r5477, %r5469, %r5472, %p24;
	selp.b32 	%r5476, %r5468, %r5473, %p24;
	selp.b32 	%r5475, %r5467, %r5474, %p24;
	add.s32 	%r147, %r5466, 1;
	setp.ne.s32 	%p25, %r5466, %r112;
	mov.u16 	%rs82, %rs84;
	mov.u32 	%r5466, %r147;
	@%p25 bra 	$L__BB5_20;
$L__BB5_23:
	st.shared.v2.u32 	[s_mem+12328], {%r5478, %r5477};
	st.shared.v2.u32 	[s_mem+12336], {%r5476, %r5475};
	st.shared.u8 	[s_mem+12344], %rs84;
$L__BB5_24:
	bar.sync 	0;
	and.b32  	%r152, %r5849, 31;
	shl.b32 	%r2914, %r5849, 3;
	and.b32  	%r2915, %r2914, 7936;
	add.s32 	%r153, %r2915, %r12;
	mov.b32 	%r5746, 0;
	add.s32 	%r2917, %r153, %r152;
	mov.u32 	%r5747, %r5746;
	mov.u32 	%r5748, %r5746;
	mov.u32 	%r5749, %r5746;
	mov.u32 	%r5750, %r5746;
	mov.u32 	%r5751, %r5746;
	mov.u32 	%r5752, %r5746;
	mov.u32 	%r5753, %r5746;
	mov.u32 	%r5754, %r5746;
	mov.u32 	%r5755, %r5746;
	mov.u32 	%r5756, %r5746;
	mov.u32 	%r5757, %r5746;
	mov.u32 	%r5758, %r5746;
	mov.u32 	%r5759, %r5746;
	mov.u32 	%r5760, %r5746;
	mov.u32 	%r5761, %r5746;
	mov.u32 	%r5762, %r5746;
	mov.u32 	%r5763, %r5746;
	mov.u32 	%r5764, %r5746;
	mov.u32 	%r5765, %r5746;
	mov.u32 	%r5766, %r5746;
	mov.u32 	%r5767, %r5746;
	mov.u32 	%r5768, %r5746;
	mov.u32 	%r5769, %r5746;
	mov.u32 	%r5770, %r5746;
	mov.u32 	%r5771, %r5746;
	mov.u32 	%r5772, %r5746;
	mov.u32 	%r5773, %r5746;
	mov.u32 	%r5774, %r5746;
	mov.u32 	%r5775, %r5746;
	mov.u32 	%r5776, %r5746;
	mov.u32 	%r5777, %r5746;
	mov.u32 	%r5778, %r5746;
	mov.u32 	%r5779, %r5746;
	mov.u32 	%r5780, %r5746;
	mov.u32 	%r5781, %r5746;
	mov.u32 	%r5782, %r5746;
	mov.u32 	%r5783, %r5746;
	mov.u32 	%r5784, %r5746;
	mov.u32 	%r5785, %r5746;
	mov.u32 	%r5786, %r5746;
	mov.u32 	%r5787, %r5746;
	mov.u32 	%r5788, %r5746;
	mov.u32 	%r5789, %r5746;
	mov.u32 	%r5790, %r5746;
	mov.u32 	%r5791, %r5746;
	mov.u32 	%r5792, %r5746;
	mov.u32 	%r5793, %r5746;
	mov.u32 	%r5794, %r5746;
	mov.u32 	%r5795, %r5746;
	mov.u32 	%r5796, %r5746;
	mov.u32 	%r5797, %r5746;
	mov.u32 	%r5798, %r5746;
	mov.u32 	%r5799, %r5746;
	mov.u32 	%r5800, %r5746;
	mov.u32 	%r5801, %r5746;
	mov.u32 	%r5802, %r5746;
	mov.u32 	%r5803, %r5746;
	mov.u32 	%r5804, %r5746;
	mov.u32 	%r5805, %r5746;
	mov.u32 	%r5806, %r5746;
	mov.u32 	%r5807, %r5746;
	mov.u32 	%r5808, %r5746;
	mov.u32 	%r5809, %r5746;
	mov.u32 	%r5810, %r5746;
	mov.u32 	%r5811, %r5746;
	mov.u32 	%r5812, %r5746;
	mov.u32 	%r5813, %r5746;
	mov.u32 	%r5814, %r5746;
	mov.u32 	%r5815, %r5746;
	mov.u32 	%r5816, %r5746;
	mov.u32 	%r5817, %r5746;
	mov.u32 	%r5818, %r5746;
	mov.u32 	%r5819, %r5746;
	mov.u32 	%r5820, %r5746;
	mov.u32 	%r5821, %r5746;
	mov.u32 	%r5822, %r5746;
	mov.u32 	%r5823, %r5746;
	mov.u32 	%r5824, %r5746;
	mov.u32 	%r5825, %r5746;
	mov.u32 	%r5826, %r5746;
	mov.u32 	%r5827, %r5746;
	mov.u32 	%r5828, %r5746;
	mov.u32 	%r5829, %r5746;
	mov.u32 	%r5830, %r5746;
	mov.u32 	%r5831, %r5746;
	mov.u32 	%r5832, %r5746;
	mov.u32 	%r5833, %r5746;
	mov.u32 	%r5834, %r5746;
	mov.u32 	%r5835, %r5746;
	mov.u32 	%r5836, %r5746;
	mov.u32 	%r5837, %r5746;
	mov.u32 	%r5838, %r5746;
	mov.u32 	%r5839, %r5746;
	mov.u32 	%r5840, %r5746;
	mov.u32 	%r5841, %r5746;
	mov.u32 	%r5575, %r5746;
$L__BB5_25:
	ld.param.u32 	%r5420, [fused_batch_pir_kernel_transposed_1_param_3];
	add.s32 	%r251, %r2917, %r5575;
	setp.ge.s32 	%p26, %r251, %r5420;
	mov.b32 	%r5582, 0;
	mov.u32 	%r5583, %r5582;
	mov.u32 	%r5584, %r5582;
	mov.u32 	%r5585, %r5582;
	@%p26 bra 	$L__BB5_39;
	ld.global.u8 	%rs49, [%rd1+17];
	max.u16 	%rs50, %rs49, 11;
	cvt.u32.u16 	%r5581, %rs50;
	add.s32 	%r2918, %r5581, -11;
	ld.shared.v4.u32 	{%r5585, %r5584, %r5583, %r5582}, [s_mem+12288];
	ld.shared.u8 	%rs85, [s_mem+12304];
	cvt.u32.u16 	%r257, %rs49;
	setp.ge.u32 	%p27, %r2918, %r257;
	@%p27 bra 	$L__BB5_31;
	sub.s32 	%r5580, %r257, %r5581;
	add.s32 	%r2919, %r5581, -11;
	cvt.u64.u32 	%rd28, %r2919;
	add.s64 	%rd87, %rd1, %rd28;
	mul.wide.u32 	%rd29, %r2919, 16;
	add.s64 	%rd30, %rd1, %rd29;
	add.s64 	%rd86, %rd30, 32;
	mov.u16 	%rs86, %rs85;
$L__BB5_28:
	add.s32 	%r2920, %r13, %r5585;
	shf.l.wrap.b32 	%r2921, %r2920, %r2920, 16;
	add.s32 	%r2922, %r5585, %r2921;
	xor.b32  	%r2923, %r5585, %r2922;
	shf.l.wrap.b32 	%r2924, %r2923, %r2923, 12;
	add.s32 	%r2925, %r2920, %r2924;
	xor.b32  	%r2926, %r2921, %r2925;
	shf.l.wrap.b32 	%r2927, %r2926, %r2926, 8;
	add.s32 	%r2928, %r2922, %r2927;
	xor.b32  	%r2929, %r2924, %r2928;
	shf.l.wrap.b32 	%r2930, %r2929, %r2929, 7;
	add.s32 	%r2931, %r14, %r5584;
	shf.l.wrap.b32 	%r2932, %r2931, %r2931, 16;
	add.s32 	%r2933, %r5584, %r2932;
	xor.b32  	%r2934, %r5584, %r2933;
	shf.l.wrap.b32 	%r2935, %r2934, %r2934, 12;
	add.s32 	%r2936, %r2931, %r2935;
	xor.b32  	%r2937, %r2932, %r2936;
	shf.l.wrap.b32 	%r2938, %r2937, %r2937, 8;
	add.s32 	%r2939, %r2933, %r2938;
	xor.b32  	%r2940, %r2935, %r2939;
	shf.l.wrap.b32 	%r2941, %r2940, %r2940, 7;
	add.s32 	%r2942, %r15, %r5583;
	shf.l.wrap.b32 	%r2943, %r2942, %r2942, 16;
	add.s32 	%r2944, %r5583, %r2943;
	xor.b32  	%r2945, %r5583, %r2944;
	shf.l.wrap.b32 	%r2946, %r2945, %r2945, 12;
	add.s32 	%r2947, %r2942, %r2946;
	xor.b32  	%r2948, %r2943, %r2947;
	shf.l.wrap.b32 	%r2949, %r2948, %r2948, 8;
	add.s32 	%r2950, %r2944, %r2949;
	xor.b32  	%r2951, %r2946, %r2950;
	shf.l.wrap.b32 	%r2952, %r2951, %r2951, 7;
	add.s32 	%r2953, %r16, %r5582;
	shf.l.wrap.b32 	%r2954, %r2953, %r2953, 16;
	add.s32 	%r2955, %r5582, %r2954;
	xor.b32  	%r2956, %r5582, %r2955;
	shf.l.wrap.b32 	%r2957, %r2956, %r2956, 12;
	add.s32 	%r2958, %r2953, %r2957;
	xor.b32  	%r2959, %r2954, %r2958;
	shf.l.wrap.b32 	%r2960, %r2959, %r2959, 8;
	add.s32 	%r2961, %r2955, %r2960;
	xor.b32  	%r2962, %r2957, %r2961;
	shf.l.wrap.b32 	%r2963, %r2962, %r2962, 7;
	add.s32 	%r2964, %r2925, %r2941;
	xor.b32  	%r2965, %r2960, %r2964;
	shf.l.wrap.b32 	%r2966, %r2965, %r2965, 16;
	add.s32 	%r2967, %r2950, %r2966;
	xor.b32  	%r2968, %r2941, %r2967;
	shf.l.wrap.b32 	%r2969, %r2968, %r2968, 12;
	add.s32 	%r2970, %r2964, %r2969;
	xor.b32  	%r2971, %r2966, %r2970;
	shf.l.wrap.b32 	%r2972, %r2971, %r2971, 8;
	add.s32 	%r2973, %r2967, %r2972;
	xor.b32  	%r2974, %r2969, %r2973;
	shf.l.wrap.b32 	%r2975, %r2974, %r2974, 7;
	add.s32 	%r2976, %r2936, %r2952;
	xor.b32  	%r2977, %r2927, %r2976;
	shf.l.wrap.b32 	%r2978, %r2977, %r2977, 16;
	add.s32 	%r2979, %r2961, %r2978;
	xor.b32  	%r2980, %r2952, %r2979;
	shf.l.wrap.b32 	%r2981, %r2980, %r2980, 12;
	add.s32 	%r2982, %r2976, %r2981;
	xor.b32  	%r2983, %r2978, %r2982;
	shf.l.wrap.b32 	%r2984, %r2983, %r2983, 8;
	add.s32 	%r2985, %r2979, %r2984;
	xor.b32  	%r2986, %r2981, %r2985;
	shf.l.wrap.b32 	%r2987, %r2986, %r2986, 7;
	add.s32 	%r2988, %r2947, %r2963;
	xor.b32  	%r2989, %r2938, %r2988;
	shf.l.wrap.b32 	%r2990, %r2989, %r2989, 16;
	add.s32 	%r2991, %r2928, %r2990;
	xor.b32  	%r2992, %r2963, %r2991;
	shf.l.wrap.b32 	%r2993, %r2992, %r2992, 12;
	add.s32 	%r2994, %r2988, %r2993;
	xor.b32  	%r2995, %r2990, %r2994;
	shf.l.wrap.b32 	%r2996, %r2995, %r2995, 8;
	add.s32 	%r2997, %r2991, %r2996;
	xor.b32  	%r2998, %r2993, %r2997;
	shf.l.wrap.b32 	%r2999, %r2998, %r2998, 7;
	add.s32 	%r3000, %r2958, %r2930;
	xor.b32  	%r3001, %r2949, %r3000;
	shf.l.wrap.b32 	%r3002, %r3001, %r3001, 16;
	add.s32 	%r3003, %r2939, %r3002;
	xor.b32  	%r3004, %r2930, %r3003;
	shf.l.wrap.b32 	%r3005, %r3004, %r3004, 12;
	add.s32 	%r3006, %r3000, %r3005;
	xor.b32  	%r3007, %r3002, %r3006;
	shf.l.wrap.b32 	%r3008, %r3007, %r3007, 8;
	add.s32 	%r3009, %r3003, %r3008;
	xor.b32  	%r3010, %r3005, %r3009;
	shf.l.wrap.b32 	%r3011, %r3010, %r3010, 7;
	add.s32 	%r3012, %r2970, %r3011;
	xor.b32  	%r3013, %r2984, %r3012;
	shf.l.wrap.b32 	%r3014, %r3013, %r3013, 16;
	add.s32 	%r3015, %r2997, %r3014;
	xor.b32  	%r3016, %r3011, %r3015;
	shf.l.wrap.b32 	%r3017, %r3016, %r3016, 12;
	add.s32 	%r3018, %r3012, %r3017;
	xor.b32  	%r3019, %r3014, %r3018;
	shf.l.wrap.b32 	%r3020, %r3019, %r3019, 8;
	add.s32 	%r3021, %r3015, %r3020;
	xor.b32  	%r3022, %r3017, %r3021;
	shf.l.wrap.b32 	%r3023, %r3022, %r3022, 7;
	add.s32 	%r3024, %r2982, %r2975;
	xor.b32  	%r3025, %r2996, %r3024;
	shf.l.wrap.b32 	%r3026, %r3025, %r3025, 16;
	add.s32 	%r3027, %r3009, %r3026;
	xor.b32  	%r3028, %r2975, %r3027;
	shf.l.wrap.b32 	%r3029, %r3028, %r3028, 12;
	add.s32 	%r3030, %r3024, %r3029;
	xor.b32  	%r3031, %r3026, %r3030;
	shf.l.wrap.b32 	%r3032, %r3031, %r3031, 8;
	add.s32 	%r3033, %r3027, %r3032;
	xor.b32  	%r3034, %r3029, %r3033;
	shf.l.wrap.b32 	%r3035, %r3034, %r3034, 7;
	add.s32 	%r3036, %r2994, %r2987;
	xor.b32  	%r3037, %r3008, %r3036;
	shf.l.wrap.b32 	%r3038, %r3037, %r3037, 16;
	add.s32 	%r3039, %r2973, %r3038;
	xor.b32  	%r3040, %r2987, %r3039;
	shf.l.wrap.b32 	%r3041, %r3040, %r3040, 12;
	add.s32 	%r3042, %r3036, %r3041;
	xor.b32  	%r3043, %r3038, %r3042;
	shf.l.wrap.b32 	%r3044, %r3043, %r3043, 8;
	add.s32 	%r3045, %r3039, %r3044;
	xor.b32  	%r3046, %r3041, %r3045;
	shf.l.wrap.b32 	%r3047, %r3046, %r3046, 7;
	add.s32 	%r3048, %r3006, %r2999;
	xor.b32  	%r3049, %r2972, %r3048;
	shf.l.wrap.b32 	%r3050, %r3049, %r3049, 16;
	add.s32 	%r3051, %r2985, %r3050;
	xor.b32  	%r3052, %r2999, %r3051;
	shf.l.wrap.b32 	%r3053, %r3052, %r3052, 12;
	add.s32 	%r3054, %r3048, %r3053;
	xor.b32  	%r3055, %r3050, %r3054;
	shf.l.wrap.b32 	%r3056, %r3055, %r3055, 8;
	add.s32 	%r3057, %r3051, %r3056;
	xor.b32  	%r3058, %r3053, %r3057;
	shf.l.wrap.b32 	%r3059, %r3058, %r3058, 7;
	add.s32 	%r3060, %r3018, %r3035;
	xor.b32  	%r3061, %r3056, %r3060;
	shf.l.wrap.b32 	%r3062, %r3061, %r3061, 16;
	add.s32 	%r3063, %r3045, %r3062;
	xor.b32  	%r3064, %r3035, %r3063;
	shf.l.wrap.b32 	%r3065, %r3064, %r3064, 12;
	add.s32 	%r3066, %r3060, %r3065;
	xor.b32  	%r3067, %r3062, %r3066;
	shf.l.wrap.b32 	%r3068, %r3067, %r3067, 8;
	add.s32 	%r3069, %r3063, %r3068;
	xor.b32  	%r3070, %r3065, %r3069;
	shf.l.wrap.b32 	%r3071, %r3070, %r3070, 7;
	add.s32 	%r3072, %r3030, %r3047;
	xor.b32  	%r3073, %r3020, %r3072;
	shf.l.wrap.b32 	%r3074, %r3073, %r3073, 16;
	add.s32 	%r3075, %r3057, %r3074;
	xor.b32  	%r3076, %r3047, %r3075;
	shf.l.wrap.b32 	%r3077, %r3076, %r3076, 12;
	add.s32 	%r3078, %r3072, %r3077;
	xor.b32  	%r3079, %r3074, %r3078;
	shf.l.wrap.b32 	%r3080, %r3079, %r3079, 8;
	add.s32 	%r3081, %r3075, %r3080;
	xor.b32  	%r3082, %r3077, %r3081;
	shf.l.wrap.b32 	%r3083, %r3082, %r3082, 7;
	add.s32 	%r3084, %r3042, %r3059;
	xor.b32  	%r3085, %r3032, %r3084;
	shf.l.wrap.b32 	%r3086, %r3085, %r3085, 16;
	add.s32 	%r3087, %r3021, %r3086;
	xor.b32  	%r3088, %r3059, %r3087;
	shf.l.wrap.b32 	%r3089, %r3088, %r3088, 12;
	add.s32 	%r3090, %r3084, %r3089;
	xor.b32  	%r3091, %r3086, %r3090;
	shf.l.wrap.b32 	%r3092, %r3091, %r3091, 8;
	add.s32 	%r3093, %r3087, %r3092;
	xor.b32  	%r3094, %r3089, %r3093;
	shf.l.wrap.b32 	%r3095, %r3094, %r3094, 7;
	add.s32 	%r3096, %r3054, %r3023;
	xor.b32  	%r3097, %r3044, %r3096;
	shf.l.wrap.b32 	%r3098, %r3097, %r3097, 16;
	add.s32 	%r3099, %r3033, %r3098;
	xor.b32  	%r3100, %r3023, %r3099;
	shf.l.wrap.b32 	%r3101, %r3100, %r3100, 12;
	add.s32 	%r3102, %r3096, %r3101;
	xor.b32  	%r3103, %r3098, %r3102;
	shf.l.wrap.b32 	%r3104, %r3103, %r3103, 8;
	add.s32 	%r3105, %r3099, %r3104;
	xor.b32  	%r3106, %r3101, %r3105;
	shf.l.wrap.b32 	%r3107, %r3106, %r3106, 7;
	add.s32 	%r3108, %r3066, %r3107;
	xor.b32  	%r3109, %r3080, %r3108;
	shf.l.wrap.b32 	%r3110, %r3109, %r3109, 16;
	add.s32 	%r3111, %r3093, %r3110;
	xor.b32  	%r3112, %r3107, %r3111;
	shf.l.wrap.b32 	%r3113, %r3112, %r3112, 12;
	add.s32 	%r3114, %r3108, %r3113;
	xor.b32  	%r3115, %r3110, %r3114;
	shf.l.wrap.b32 	%r3116, %r3115, %r3115, 8;
	add.s32 	%r3117, %r3111, %r3116;
	xor.b32  	%r3118, %r3113, %r3117;
	shf.l.wrap.b32 	%r3119, %r3118, %r3118, 7;
	add.s32 	%r3120, %r3078, %r3071;
	xor.b32  	%r3121, %r3092, %r3120;
	shf.l.wrap.b32 	%r3122, %r3121, %r3121, 16;
	add.s32 	%r3123, %r3105, %r3122;
	xor.b32  	%r3124, %r3071, %r3123;
	shf.l.wrap.b32 	%r3125, %r3124, %r3124, 12;
	add.s32 	%r3126, %r3120, %r3125;
	xor.b32  	%r3127, %r3122, %r3126;
	shf.l.wrap.b32 	%r3128, %r3127, %r3127, 8;
	add.s32 	%r3129, %r3123, %r3128;
	xor.b32  	%r3130, %r3125, %r3129;
	shf.l.wrap.b32 	%r3131, %r3130, %r3130, 7;
	add.s32 	%r3132, %r3090, %r3083;
	xor.b32  	%r3133, %r3104, %r3132;
	shf.l.wrap.b32 	%r3134, %r3133, %r3133, 16;
	add.s32 	%r3135, %r3069, %r3134;
	xor.b32  	%r3136, %r3083, %r3135;
	shf.l.wrap.b32 	%r3137, %r3136, %r3136, 12;
	add.s32 	%r3138, %r3132, %r3137;
	xor.b32  	%r3139, %r3134, %r3138;
	shf.l.wrap.b32 	%r3140, %r3139, %r3139, 8;
	add.s32 	%r3141, %r3135, %r3140;
	xor.b32  	%r3142, %r3137, %r3141;
	shf.l.wrap.b32 	%r3143, %r3142, %r3142, 7;
	add.s32 	%r3144, %r3102, %r3095;
	xor.b32  	%r3145, %r3068, %r3144;
	shf.l.wrap.b32 	%r3146, %r3145, %r3145, 16;
	add.s32 	%r3147, %r3081, %r3146;
	xor.b32  	%r3148, %r3095, %r3147;
	shf.l.wrap.b32 	%r3149, %r3148, %r3148, 12;
	add.s32 	%r3150, %r3144, %r3149;
	xor.b32  	%r3151, %r3146, %r3150;
	shf.l.wrap.b32 	%r3152, %r3151, %r3151, 8;
	add.s32 	%r3153, %r3147, %r3152;
	xor.b32  	%r3154, %r3149, %r3153;
	shf.l.wrap.b32 	%r3155, %r3154, %r3154, 7;
	add.s32 	%r3156, %r3114, %r3131;
	xor.b32  	%r3157, %r3152, %r3156;
	shf.l.wrap.b32 	%r3158, %r3157, %r3157, 16;
	add.s32 	%r3159, %r3141, %r3158;
	xor.b32  	%r3160, %r3131, %r3159;
	shf.l.wrap.b32 	%r3161, %r3160, %r3160, 12;
	add.s32 	%r3162, %r3156, %r3161;
	xor.b32  	%r3163, %r3158, %r3162;
	shf.l.wrap.b32 	%r3164, %r3163, %r3163, 8;
	add.s32 	%r3165, %r3159, %r3164;
	xor.b32  	%r3166, %r3161, %r3165;
	shf.l.wrap.b32 	%r3167, %r3166, %r3166, 7;
	add.s32 	%r3168, %r3126, %r3143;
	xor.b32  	%r3169, %r3116, %r3168;
	shf.l.wrap.b32 	%r3170, %r3169, %r3169, 16;
	add.s32 	%r3171, %r3153, %r3170;
	xor.b32  	%r3172, %r3143, %r3171;
	shf.l.wrap.b32 	%r3173, %r3172, %r3172, 12;
	add.s32 	%r3174, %r3168, %r3173;
	xor.b32  	%r3175, %r3170, %r3174;
	shf.l.wrap.b32 	%r3176, %r3175, %r3175, 8;
	add.s32 	%r3177, %r3171, %r3176;
	xor.b32  	%r3178, %r3173, %r3177;
	shf.l.wrap.b32 	%r3179, %r3178, %r3178, 7;
	add.s32 	%r3180, %r3138, %r3155;
	xor.b32  	%r3181, %r3128, %r3180;
	shf.l.wrap.b32 	%r3182, %r3181, %r3181, 16;
	add.s32 	%r3183, %r3117, %r3182;
	xor.b32  	%r3184, %r3155, %r3183;
	shf.l.wrap.b32 	%r3185, %r3184, %r3184, 12;
	add.s32 	%r3186, %r3180, %r3185;
	xor.b32  	%r3187, %r3182, %r3186;
	shf.l.wrap.b32 	%r3188, %r3187, %r3187, 8;
	add.s32 	%r3189, %r3183, %r3188;
	xor.b32  	%r3190, %r3185, %r3189;
	shf.l.wrap.b32 	%r3191, %r3190, %r3190, 7;
	add.s32 	%r3192, %r3150, %r3119;
	xor.b32  	%r3193, %r3140, %r3192;
	shf.l.wrap.b32 	%r3194, %r3193, %r3193, 16;
	add.s32 	%r3195, %r3129, %r3194;
	xor.b32  	%r3196, %r3119, %r3195;
	shf.l.wrap.b32 	%r3197, %r3196, %r3196, 12;
	add.s32 	%r3198, %r3192, %r3197;
	xor.b32  	%r3199, %r3194, %r3198;
	shf.l.wrap.b32 	%r3200, %r3199, %r3199, 8;
	add.s32 	%r3201, %r3195, %r3200;
	xor.b32  	%r3202, %r3197, %r3201;
	shf.l.wrap.b32 	%r3203, %r3202, %r3202, 7;
	add.s32 	%r3204, %r3162, %r3203;
	xor.b32  	%r3205, %r3176, %r3204;
	shf.l.wrap.b32 	%r3206, %r3205, %r3205, 16;
	add.s32 	%r3207, %r3189, %r3206;
	xor.b32  	%r3208, %r3203, %r3207;
	shf.l.wrap.b32 	%r3209, %r3208, %r3208, 12;
	add.s32 	%r3210, %r3204, %r3209;
	xor.b32  	%r3211, %r3206, %r3210;
	shf.l.wrap.b32 	%r3212, %r3211, %r3211, 8;
	add.s32 	%r3213, %r3207, %r3212;
	xor.b32  	%r3214, %r3209, %r3213;
	shf.l.wrap.b32 	%r3215, %r3214, %r3214, 7;
	add.s32 	%r3216, %r3174, %r3167;
	xor.b32  	%r3217, %r3188, %r3216;
	shf.l.wrap.b32 	%r3218, %r3217, %r3217, 16;
	add.s32 	%r3219, %r3201, %r3218;
	xor.b32  	%r3220, %r3167, %r3219;
	shf.l.wrap.b32 	%r3221, %r3220, %r3220, 12;
	add.s32 	%r3222, %r3216, %r3221;
	xor.b32  	%r3223, %r3218, %r3222;
	shf.l.wrap.b32 	%r3224, %r3223, %r3223, 8;
	add.s32 	%r3225, %r3219, %r3224;
	xor.b32  	%r3226, %r3221, %r3225;
	shf.l.wrap.b32 	%r3227, %r3226, %r3226, 7;
	add.s32 	%r3228, %r3186, %r3179;
	xor.b32  	%r3229, %r3200, %r3228;
	shf.l.wrap.b32 	%r3230, %r3229, %r3229, 16;
	add.s32 	%r3231, %r3165, %r3230;
	xor.b32  	%r3232, %r3179, %r3231;
	shf.l.wrap.b32 	%r3233, %r3232, %r3232, 12;
	add.s32 	%r3234, %r3228, %r3233;
	xor.b32  	%r3235, %r3230, %r3234;
	shf.l.wrap.b32 	%r3236, %r3235, %r3235, 8;
	add.s32 	%r3237, %r3231, %r3236;
	xor.b32  	%r3238, %r3233, %r3237;
	shf.l.wrap.b32 	%r3239, %r3238, %r3238, 7;
	add.s32 	%r3240, %r3198, %r3191;
	xor.b32  	%r3241, %r3164, %r3240;
	shf.l.wrap.b32 	%r3242, %r3241, %r3241, 16;
	add.s32 	%r3243, %r3177, %r3242;
	xor.b32  	%r3244, %r3191, %r3243;
	shf.l.wrap.b32 	%r3245, %r3244, %r3244, 12;
	add.s32 	%r3246, %r3240, %r3245;
	xor.b32  	%r3247, %r3242, %r3246;
	shf.l.wrap.b32 	%r3248, %r3247, %r3247, 8;
	add.s32 	%r3249, %r3243, %r3248;
	xor.b32  	%r3250, %r3245, %r3249;
	shf.l.wrap.b32 	%r3251, %r3250, %r3250, 7;
	add.s32 	%r3252, %r3210, %r3227;
	xor.b32  	%r3253, %r3248, %r3252;
	shf.l.wrap.b32 	%r3254, %r3253, %r3253, 16;
	add.s32 	%r3255, %r3237, %r3254;
	xor.b32  	%r3256, %r3227, %r3255;
	shf.l.wrap.b32 	%r3257, %r3256, %r3256, 12;
	add.s32 	%r3258, %r3252, %r3257;
	xor.b32  	%r3259, %r3254, %r3258;
	shf.l.wrap.b32 	%r3260, %r3259, %r3259, 8;
	add.s32 	%r3261, %r3255, %r3260;
	xor.b32  	%r3262, %r3257, %r3261;
	shf.l.wrap.b32 	%r3263, %r3262, %r3262, 7;
	add.s32 	%r3264, %r3222, %r3239;
	xor.b32  	%r3265, %r3212, %r3264;
	shf.l.wrap.b32 	%r3266, %r3265, %r3265, 16;
	add.s32 	%r3267, %r3249, %r3266;
	xor.b32  	%r3268, %r3239, %r3267;
	shf.l.wrap.b32 	%r3269, %r3268, %r3268, 12;
	add.s32 	%r3270, %r3264, %r3269;
	xor.b32  	%r3271, %r3266, %r3270;
	shf.l.wrap.b32 	%r3272, %r3271, %r3271, 8;
	add.s32 	%r3273, %r3267, %r3272;
	xor.b32  	%r3274, %r3269, %r3273;
	shf.l.wrap.b32 	%r3275, %r3274, %r3274, 7;
	add.s32 	%r3276, %r3234, %r3251;
	xor.b32  	%r3277, %r3224, %r3276;
	shf.l.wrap.b32 	%r3278, %r3277, %r3277, 16;
	add.s32 	%r3279, %r3213, %r3278;
	xor.b32  	%r3280, %r3251, %r3279;
	shf.l.wrap.b32 	%r3281, %r3280, %r3280, 12;
	add.s32 	%r3282, %r3276, %r3281;
	xor.b32  	%r3283, %r3278, %r3282;
	shf.l.wrap.b32 	%r3284, %r3283, %r3283, 8;
	add.s32 	%r3285, %r3279, %r3284;
	xor.b32  	%r3286, %r3281, %r3285;
	shf.l.wrap.b32 	%r3287, %r3286, %r3286, 7;
	add.s32 	%r3288, %r3246, %r3215;
	xor.b32  	%r3289, %r3236, %r3288;
	shf.l.wrap.b32 	%r3290, %r3289, %r3289, 16;
	add.s32 	%r3291, %r3225, %r3290;
	xor.b32  	%r3292, %r3215, %r3291;
	shf.l.wrap.b32 	%r3293, %r3292, %r3292, 12;
	add.s32 	%r3294, %r3288, %r3293;
	xor.b32  	%r3295, %r3290, %r3294;
	shf.l.wrap.b32 	%r3296, %r3295, %r3295, 8;
	add.s32 	%r3297, %r3291, %r3296;
	xor.b32  	%r3298, %r3293, %r3297;
	shf.l.wrap.b32 	%r3299, %r3298, %r3298, 7;
	add.s32 	%r5589, %r13, %r3258;
	add.s32 	%r5588, %r14, %r3270;
	add.s32 	%r5587, %r15, %r3282;
	add.s32 	%r5586, %r16, %r3294;
	add.s32 	%r5590, %r5585, %r3299;
	add.s32 	%r5591, %r5584, %r3263;
	add.s32 	%r5592, %r5583, %r3275;
	add.s32 	%r5593, %r5582, %r3287;
	xor.b32  	%r3300, %r2920, 1;
	shf.l.wrap.b32 	%r3301, %r2920, %r3300, 16;
	add.s32 	%r3302, %r5585, %r3301;
	xor.b32  	%r3303, %r5585, %r3302;
	shf.l.wrap.b32 	%r3304, %r3303, %r3303, 12;
	add.s32 	%r3305, %r2920, %r3304;
	xor.b32  	%r3306, %r3301, %r3305;
	shf.l.wrap.b32 	%r3307, %r3306, %r3306, 8;
	add.s32 	%r3308, %r3302, %r3307;
	xor.b32  	%r3309, %r3304, %r3308;
	shf.l.wrap.b32 	%r3310, %r3309, %r3309, 7;
	add.s32 	%r3311, %r3305, %r2941;
	xor.b32  	%r3312, %r2960, %r3311;
	shf.l.wrap.b32 	%r3313, %r3312, %r3312, 16;
	add.s32 	%r3314, %r2950, %r3313;
	xor.b32  	%r3315, %r2941, %r3314;
	shf.l.wrap.b32 	%r3316, %r3315, %r3315, 12;
	add.s32 	%r3317, %r3311, %r3316;
	xor.b32  	%r3318, %r3313, %r3317;
	shf.l.wrap.b32 	%r3319, %r3318, %r3318, 8;
	add.s32 	%r3320, %r3314, %r3319;
	xor.b32  	%r3321, %r3316, %r3320;
	shf.l.wrap.b32 	%r3322, %r3321, %r3321, 7;
	xor.b32  	%r3323, %r3307, %r2976;
	shf.l.wrap.b32 	%r3324, %r3323, %r3323, 16;
	add.s32 	%r3325, %r2961, %r3324;
	xor.b32  	%r3326, %r2952, %r3325;
	shf.l.wrap.b32 	%r3327, %r3326, %r3326, 12;
	add.s32 	%r3328, %r2976, %r3327;
	xor.b32  	%r3329, %r3324, %r3328;
	shf.l.wrap.b32 	%r3330, %r3329, %r3329, 8;
	add.s32 	%r3331, %r3325, %r3330;
	xor.b32  	%r3332, %r3327, %r3331;
	shf.l.wrap.b32 	%r3333, %r3332, %r3332, 7;
	add.s32 	%r3334, %r3308, %r2990;
	xor.b32  	%r3335, %r2963, %r3334;
	shf.l.wrap.b32 	%r3336, %r3335, %r3335, 12;
	add.s32 	%r3337, %r2988, %r3336;
	xor.b32  	%r3338, %r2990, %r3337;
	shf.l.wrap.b32 	%r3339, %r3338, %r3338, 8;
	add.s32 	%r3340, %r3334, %r3339;
	xor.b32  	%r3341, %r3336, %r3340;
	shf.l.wrap.b32 	%r3342, %r3341, %r3341, 7;
	add.s32 	%r3343, %r2958, %r3310;
	xor.b32  	%r3344, %r2949, %r3343;
	shf.l.wrap.b32 	%r3345, %r3344, %r3344, 16;
	add.s32 	%r3346, %r2939, %r3345;
	xor.b32  	%r3347, %r3310, %r3346;
	shf.l.wrap.b32 	%r3348, %r3347, %r3347, 12;
	add.s32 	%r3349, %r3343, %r3348;
	xor.b32  	%r3350, %r3345, %r3349;
	shf.l.wrap.b32 	%r3351, %r3350, %r3350, 8;
	add.s32 	%r3352, %r3346, %r3351;
	xor.b32  	%r3353, %r3348, %r3352;
	shf.l.wrap.b32 	%r3354, %r3353, %r3353, 7;
	add.s32 	%r3355, %r3317, %r3354;
	xor.b32  	%r3356, %r3330, %r3355;
	shf.l.wrap.b32 	%r3357, %r3356, %r3356, 16;
	add.s32 	%r3358, %r3340, %r3357;
	xor.b32  	%r3359, %r3354, %r3358;
	shf.l.wrap.b32 	%r3360, %r3359, %r3359, 12;
	add.s32 	%r3361, %r3355, %r3360;
	xor.b32  	%r3362, %r3357, %r3361;
	shf.l.wrap.b32 	%r3363, %r3362, %r3362, 8;
	add.s32 	%r3364, %r3358, %r3363;
	xor.b32  	%r3365, %r3360, %r3364;
	shf.l.wrap.b32 	%r3366, %r3365, %r3365, 7;
	add.s32 	%r3367, %r3328, %r3322;
	xor.b32  	%r3368, %r3339, %r3367;
	shf.l.wrap.b32 	%r3369, %r3368, %r3368, 16;
	add.s32 	%r3370, %r3352, %r3369;
	xor.b32  	%r3371, %r3322, %r3370;
	shf.l.wrap.b32 	%r3372, %r3371, %r3371, 12;
	add.s32 	%r3373, %r3367, %r3372;
	xor.b32  	%r3374, %r3369, %r3373;
	shf.l.wrap.b32 	%r3375, %r3374, %r3374, 8;
	add.s32 	%r3376, %r3370, %r3375;
	xor.b32  	%r3377, %r3372, %r3376;
	shf.l.wrap.b32 	%r3378, %r3377, %r3377, 7;
	add.s32 	%r3379, %r3337, %r3333;
	xor.b32  	%r3380, %r3351, %r3379;
	shf.l.wrap.b32 	%r3381, %r3380, %r3380, 16;
	add.s32 	%r3382, %r3320, %r3381;
	xor.b32  	%r3383, %r3333, %r3382;
	shf.l.wrap.b32 	%r3384, %r3383, %r3383, 12;
	add.s32 	%r3385, %r3379, %r3384;
	xor.b32  	%r3386, %r3381, %r3385;
	shf.l.wrap.b32 	%r3387, %r3386, %r3386, 8;
	add.s32 	%r3388, %r3382, %r3387;
	xor.b32  	%r3389, %r3384, %r3388;
	shf.l.wrap.b32 	%r3390, %r3389, %r3389, 7;
	add.s32 	%r3391, %r3349, %r3342;
	xor.b32  	%r3392, %r3319, %r3391;
	shf.l.wrap.b32 	%r3393, %r3392, %r3392, 16;
	add.s32 	%r3394, %r3331, %r3393;
	xor.b32  	%r3395, %r3342, %r3394;
	shf.l.wrap.b32 	%r3396, %r3395, %r3395, 12;
	add.s32 	%r3397, %r3391, %r3396;
	xor.b32  	%r3398, %r3393, %r3397;
	shf.l.wrap.b32 	%r3399, %r3398, %r3398, 8;
	add.s32 	%r3400, %r3394, %r3399;
	xor.b32  	%r3401, %r3396, %r3400;
	shf.l.wrap.b32 	%r3402, %r3401, %r3401, 7;
	add.s32 	%r3403, %r3361, %r3378;
	xor.b32  	%r3404, %r3399, %r3403;
	shf.l.wrap.b32 	%r3405, %r3404, %r3404, 16;
	add.s32 	%r3406, %r3388, %r3405;
	xor.b32  	%r3407, %r3378, %r3406;
	shf.l.wrap.b32 	%r3408, %r3407, %r3407, 12;
	add.s32 	%r3409, %r3403, %r3408;
	xor.b32  	%r3410, %r3405, %r3409;
	shf.l.wrap.b32 	%r3411, %r3410, %r3410, 8;
	add.s32 	%r3412, %r3406, %r3411;
	xor.b32  	%r3413, %r3408, %r3412;
	shf.l.wrap.b32 	%r3414, %r3413, %r3413, 7;
	add.s32 	%r3415, %r3373, %r3390;
	xor.b32  	%r3416, %r3363, %r3415;
	shf.l.wrap.b32 	%r3417, %r3416, %r3416, 16;
	add.s32 	%r3418, %r3400, %r3417;
	xor.b32  	%r3419, %r3390, %r3418;
	shf.l.wrap.b32 	%r3420, %r3419, %r3419, 12;
	add.s32 	%r3421, %r3415, %r3420;
	xor.b32  	%r3422, %r3417, %r3421;
	shf.l.wrap.b32 	%r3423, %r3422, %r3422, 8;
	add.s32 	%r3424, %r3418, %r3423;
	xor.b32  	%r3425, %r3420, %r3424;
	shf.l.wrap.b32 	%r3426, %r3425, %r3425, 7;
	add.s32 	%r3427, %r3385, %r3402;
	xor.b32  	%r3428, %r3375, %r3427;
	shf.l.wrap.b32 	%r3429, %r3428, %r3428, 16;
	add.s32 	%r3430, %r3364, %r3429;
	xor.b32  	%r3431, %r3402, %r3430;
	shf.l.wrap.b32 	%r3432, %r3431, %r3431, 12;
	add.s32 	%r3433, %r3427, %r3432;
	xor.b32  	%r3434, %r3429, %r3433;
	shf.l.wrap.b32 	%r3435, %r3434, %r3434, 8;
	add.s32 	%r3436, %r3430, %r3435;
	xor.b32  	%r3437, %r3432, %r3436;
	shf.l.wrap.b32 	%r3438, %r3437, %r3437, 7;
	add.s32 	%r3439, %r3397, %r3366;
	xor.b32  	%r3440, %r3387, %r3439;
	shf.l.wrap.b32 	%r3441, %r3440, %r3440, 16;
	add.s32 	%r3442, %r3376, %r3441;
	xor.b32  	%r3443, %r3366, %r3442;
	shf.l.wrap.b32 	%r3444, %r3443, %r3443, 12;
	add.s32 	%r3445, %r3439, %r3444;
	xor.b32  	%r3446, %r3441, %r3445;
	shf.l.wrap.b32 	%r3447, %r3446, %r3446, 8;
	add.s32 	%r3448, %r3442, %r3447;
	xor.b32  	%r3449, %r3444, %r3448;
	shf.l.wrap.b32 	%r3450, %r3449, %r3449, 7;
	add.s32 	%r3451, %r3409, %r3450;
	xor.b32  	%r3452, %r3423, %r3451;
	shf.l.wrap.b32 	%r3453, %r3452, %r3452, 16;
	add.s32 	%r3454, %r3436, %r3453;
	xor.b32  	%r3455, %r3450, %r3454;
	shf.l.wrap.b32 	%r3456, %r3455, %r3455, 12;
	add.s32 	%r3457, %r3451, %r3456;
	xor.b32  	%r3458, %r3453, %r3457;
	shf.l.wrap.b32 	%r3459, %r3458, %r3458, 8;
	add.s32 	%r3460, %r3454, %r3459;
	xor.b32  	%r3461, %r3456, %r3460;
	shf.l.wrap.b32 	%r3462, %r3461, %r3461, 7;
	add.s32 	%r3463, %r3421, %r3414;
	xor.b32  	%r3464, %r3435, %r3463;
	shf.l.wrap.b32 	%r3465, %r3464, %r3464, 16;
	add.s32 	%r3466, %r3448, %r3465;
	xor.b32  	%r3467, %r3414, %r3466;
	shf.l.wrap.b32 	%r3468, %r3467, %r3467, 12;
	add.s32 	%r3469, %r3463, %r3468;
	xor.b32  	%r3470, %r3465, %r3469;
	shf.l.wrap.b32 	%r3471, %r3470, %r3470, 8;
	add.s32 	%r3472, %r3466, %r3471;
	xor.b32  	%r3473, %r3468, %r3472;
	shf.l.wrap.b32 	%r3474, %r3473, %r3473, 7;
	add.s32 	%r3475, %r3433, %r3426;
	xor.b32  	%r3476, %r3447, %r3475;
	shf.l.wrap.b32 	%r3477, %r3476, %r3476, 16;
	add.s32 	%r3478, %r3412, %r3477;
	xor.b32  	%r3479, %r3426, %r3478;
	shf.l.wrap.b32 	%r3480, %r3479, %r3479, 12;
	add.s32 	%r3481, %r3475, %r3480;
	xor.b32  	%r3482, %r3477, %r3481;
	shf.l.wrap.b32 	%r3483, %r3482, %r3482, 8;
	add.s32 	%r3484, %r3478, %r3483;
	xor.b32  	%r3485, %r3480, %r3484;
	shf.l.wrap.b32 	%r3486, %r3485, %r3485, 7;
	add.s32 	%r3487, %r3445, %r3438;
	xor.b32  	%r3488, %r3411, %r3487;
	shf.l.wrap.b32 	%r3489, %r3488, %r3488, 16;
	add.s32 	%r3490, %r3424, %r3489;
	xor.b32  	%r3491, %r3438, %r3490;
	shf.l.wrap.b32 	%r3492, %r3491, %r3491, 12;
	add.s32 	%r3493, %r3487, %r3492;
	xor.b32  	%r3494, %r3489, %r3493;
	shf.l.wrap.b32 	%r3495, %r3494, %r3494, 8;
	add.s32 	%r3496, %r3490, %r3495;
	xor.b32  	%r3497, %r3492, %r3496;
	shf.l.wrap.b32 	%r3498, %r3497, %r3497, 7;
	add.s32 	%r3499, %r3457, %r3474;
	xor.b32  	%r3500, %r3495, %r3499;
	shf.l.wrap.b32 	%r3501, %r3500, %r3500, 16;
	add.s32 	%r3502, %r3484, %r3501;
	xor.b32  	%r3503, %r3474, %r3502;
	shf.l.wrap.b32 	%r3504, %r3503, %r3503, 12;
	add.s32 	%r3505, %r3499, %r3504;
	xor.b32  	%r3506, %r3501, %r3505;
	shf.l.wrap.b32 	%r3507, %r3506, %r3506, 8;
	add.s32 	%r3508, %r3502, %r3507;
	xor.b32  	%r3509, %r3504, %r3508;
	shf.l.wrap.b32 	%r3510, %r3509, %r3509, 7;
	add.s32 	%r3511, %r3469, %r3486;
	xor.b32  	%r3512, %r3459, %r3511;
	shf.l.wrap.b32 	%r3513, %r3512, %r3512, 16;
	add.s32 	%r3514, %r3496, %r3513;
	xor.b32  	%r3515, %r3486, %r3514;
	shf.l.wrap.b32 	%r3516, %r3515, %r3515, 12;
	add.s32 	%r3517, %r3511, %r3516;
	xor.b32  	%r3518, %r3513, %r3517;
	shf.l.wrap.b32 	%r3519, %r3518, %r3518, 8;
	add.s32 	%r3520, %r3514, %r3519;
	xor.b32  	%r3521, %r3516, %r3520;
	shf.l.wrap.b32 	%r3522, %r3521, %r3521, 7;
	add.s32 	%r3523, %r3481, %r3498;
	xor.b32  	%r3524, %r3471, %r3523;
	shf.l.wrap.b32 	%r3525, %r3524, %r3524, 16;
	add.s32 	%r3526, %r3460, %r3525;
	xor.b32  	%r3527, %r3498, %r3526;
	shf.l.wrap.b32 	%r3528, %r3527, %r3527, 12;
	add.s32 	%r3529, %r3523, %r3528;
	xor.b32  	%r3530, %r3525, %r3529;
	shf.l.wrap.b32 	%r3531, %r3530, %r3530, 8;
	add.s32 	%r3532, %r3526, %r3531;
	xor.b32  	%r3533, %r3528, %r3532;
	shf.l.wrap.b32 	%r3534, %r3533, %r3533, 7;
	add.s32 	%r3535, %r3493, %r3462;
	xor.b32  	%r3536, %r3483, %r3535;
	shf.l.wrap.b32 	%r3537, %r3536, %r3536, 16;
	add.s32 	%r3538, %r3472, %r3537;
	xor.b32  	%r3539, %r3462, %r3538;
	shf.l.wrap.b32 	%r3540, %r3539, %r3539, 12;
	add.s32 	%r3541, %r3535, %r3540;
	xor.b32  	%r3542, %r3537, %r3541;
	shf.l.wrap.b32 	%r3543, %r3542, %r3542, 8;
	add.s32 	%r3544, %r3538, %r3543;
	xor.b32  	%r3545, %r3540, %r3544;
	shf.l.wrap.b32 	%r3546, %r3545, %r3545, 7;
	add.s32 	%r3547, %r3505, %r3546;
	xor.b32  	%r3548, %r3519, %r3547;
	shf.l.wrap.b32 	%r3549, %r3548, %r3548, 16;
	add.s32 	%r3550, %r3532, %r3549;
	xor.b32  	%r3551, %r3546, %r3550;
	shf.l.wrap.b32 	%r3552, %r3551, %r3551, 12;
	add.s32 	%r3553, %r3547, %r3552;
	xor.b32  	%r3554, %r3549, %r3553;
	shf.l.wrap.b32 	%r3555, %r3554, %r3554, 8;
	add.s32 	%r3556, %r3517, %r3510;
	xor.b32  	%r3557, %r3531, %r3556;
	shf.l.wrap.b32 	%r3558, %r3557, %r3557, 16;
	add.s32 	%r3559, %r3544, %r3558;
	xor.b32  	%r3560, %r3510, %r3559;
	shf.l.wrap.b32 	%r3561, %r3560, %r3560, 12;
	add.s32 	%r3562, %r3556, %r3561;
	xor.b32  	%r3563, %r3558, %r3562;
	shf.l.wrap.b32 	%r3564, %r3563, %r3563, 8;
	add.s32 	%r3565, %r3559, %r3564;
	xor.b32  	%r3566, %r3561, %r3565;
	shf.l.wrap.b32 	%r3567, %r3566, %r3566, 7;
	add.s32 	%r3568, %r3529, %r3522;
	xor.b32  	%r3569, %r3543, %r3568;
	shf.l.wrap.b32 	%r3570, %r3569, %r3569, 16;
	add.s32 	%r3571, %r3508, %r3570;
	xor.b32  	%r3572, %r3522, %r3571;
	shf.l.wrap.b32 	%r3573, %r3572, %r3572, 12;
	add.s32 	%r3574, %r3568, %r3573;
	xor.b32  	%r3575, %r3570, %r3574;
	shf.l.wrap.b32 	%r3576, %r3575, %r3575, 8;
	add.s32 	%r3577, %r3571, %r3576;
	xor.b32  	%r3578, %r3573, %r3577;
	shf.l.wrap.b32 	%r3579, %r3578, %r3578, 7;
	add.s32 	%r3580, %r3541, %r3534;
	xor.b32  	%r3581, %r3507, %r3580;
	shf.l.wrap.b32 	%r3582, %r3581, %r3581, 16;
	add.s32 	%r3583, %r3520, %r3582;
	xor.b32  	%r3584, %r3534, %r3583;
	shf.l.wrap.b32 	%r3585, %r3584, %r3584, 12;
	add.s32 	%r3586, %r3580, %r3585;
	xor.b32  	%r3587, %r3582, %r3586;
	shf.l.wrap.b32 	%r3588, %r3587, %r3587, 8;
	add.s32 	%r3589, %r3583, %r3588;
	add.s32 	%r3590, %r3553, %r3567;
	xor.b32  	%r3591, %r3588, %r3590;
	shf.l.wrap.b32 	%r3592, %r3591, %r3591, 16;
	add.s32 	%r3593, %r3577, %r3592;
	xor.b32  	%r3594, %r3567, %r3593;
	shr.u32 	%r3595, %r3594, 20;
	add.s32 	%r3596, %r3590, %r3595;
	add.s32 	%r3597, %r3562, %r3579;
	xor.b32  	%r3598, %r3555, %r3597;
	shf.l.wrap.b32 	%r3599, %r3598, %r3598, 16;
	add.s32 	%r3600, %r3589, %r3599;
	xor.b32  	%r3601, %r3579, %r3600;
	shr.u32 	%r3602, %r3601, 20;
	add.s32 	%r3603, %r3597, %r3602;
	add.s32 	%r3604, %r13, %r3596;
	add.s32 	%r3605, %r14, %r3603;
	add.s32 	%r3606, %r5580, 10;
	mov.b32 	%r3607, 1;
	shl.b32 	%r3608, %r3607, %r3606;
	and.b32  	%r277, %r3608, %r251;
	setp.eq.s32 	%p28, %r277, 0;
	selp.b32 	%r3609, %r3604, %r3605, %p28;
	cvt.u16.u32 	%rs51, %r3609;
	and.b16  	%rs85, %rs51, 1;
	and.b16  	%rs52, %rs86, 255;
	setp.ne.s16 	%p29, %rs52, 1;
	@%p29 bra 	$L__BB5_30;
	ld.global.u32 	%r3610, [%rd86+-12];
	selp.b32 	%r3611, %r5589, %r5590, %p28;
	xor.b32  	%r3612, %r3611, %r3610;
	selp.b32 	%r3613, %r5588, %r5591, %p28;
	selp.b32 	%r5589, %r3612, %r5589, %p28;
	selp.b32 	%r5590, %r5590, %r3612, %p28;
	ld.global.u32 	%r3614, [%rd86+-8];
	xor.b32  	%r3615, %r3613, %r3614;
	selp.b32 	%r3616, %r5587, %r5592, %p28;
	selp.b32 	%r5588, %r3615, %r5588, %p28;
	selp.b32 	%r5591, %r5591, %r3615, %p28;
	ld.global.u32 	%r3617, [%rd86+-4];
	xor.b32  	%r3618, %r3616, %r3617;
	selp.b32 	%r3619, %r5586, %r5593, %p28;
	selp.b32 	%r5587, %r3618, %r5587, %p28;
	selp.b32 	%r5592, %r5592, %r3618, %p28;
	ld.global.u32 	%r3620, [%rd86];
	xor.b32  	%r3621, %r3619, %r3620;
	selp.b64 	%rd31, 420, 445, %p28;
	selp.b32 	%r5586, %r3621, %r5586, %p28;
	selp.b32 	%r5593, %r5593, %r3621, %p28;
	add.s64 	%rd32, %rd87, %rd31;
	ld.global.u8 	%rs53, [%rd32];
	xor.b16  	%rs85, %rs53, %rs85;
$L__BB5_30:
	selp.b32 	%r5585, %r5589, %r5590, %p28;
	selp.b32 	%r5584, %r5588, %r5591, %p28;
	selp.b32 	%r5583, %r5587, %r5592, %p28;
	selp.b32 	%r5582, %r5586, %r5593, %p28;
	add.s32 	%r298, %r5581, 1;
	add.s32 	%r3622, %r5581, -10;
	add.s32 	%r5580, %r5580, -1;
	add.s64 	%rd87, %rd87, 1;
	add.s64 	%rd86, %rd86, 16;
	setp.lt.u32 	%p32, %r3622, %r257;
	mov.u32 	%r5581, %r298;
	mov.u16 	%rs86, %rs85;
	@%p32 bra 	$L__BB5_28;
$L__BB5_31:
	and.b16  	%rs54, %rs85, 255;
	setp.eq.s16 	%p33, %rs54, 1;
	@%p33 bra 	$L__BB5_32;
	bra.uni 	$L__BB5_33;
$L__BB5_32:
	ld.global.u32 	%r3623, [%rd1+472];
	xor.b32  	%r5585, %r5585, %r3623;
$L__BB5_33:
	setp.ne.s16 	%p34, %rs54, 1;
	@%p34 bra 	$L__BB5_35;
	ld.global.u32 	%r3624, [%rd1+476];
	xor.b32  	%r5584, %r5584, %r3624;
$L__BB5_35:
	@%p34 bra 	$L__BB5_37;
	ld.global.u32 	%r3625, [%rd1+480];
	xor.b32  	%r5583, %r5583, %r3625;
$L__BB5_37:
	@%p34 bra 	$L__BB5_39;
	ld.global.u32 	%r3626, [%rd1+484];
	xor.b32  	%r5582, %r5582, %r3626;
$L__BB5_39:
	ld.param.u32 	%r5421, [fused_batch_pir_kernel_transposed_1_param_3];
	setp.ge.s32 	%p37, %r251, %r5421;
	mov.u32 	%r3628, s_mem;
	cvt.u64.u32 	%rd33, %r3628;
	cvta.shared.u64 	%rd34, %rd33;
	add.s64 	%rd35, %rd34, 12363;
	and.b64  	%rd36, %rd35, -16;
	mul.lo.s32 	%r3629, %r5849, 3;
	mul.wide.u32 	%rd37, %r3629, 16;
	add.s64 	%rd38, %rd36, %rd37;
	st.v4.u32 	[%rd38], {%r5585, %r5584, %r5583, %r5582};
	mov.b32 	%r5614, 0;
	mov.u32 	%r5615, %r5614;
	mov.u32 	%r5616, %r5614;
	mov.u32 	%r5617, %r5614;
	@%p37 bra 	$L__BB5_53;
	ld.global.u8 	%rs58, [%rd1+505];
	max.u16 	%rs59, %rs58, 11;
	cvt.u32.u16 	%r3630, %rs59;
	add.s32 	%r5605, %r3630, -11;
	ld.shared.u32 	%r5617, [s_mem+12308];
	ld.shared.v2.u32 	{%r5616, %r5615}, [s_mem+12312];
	ld.shared.u32 	%r5614, [s_mem+12320];
	ld.shared.u8 	%rs90, [s_mem+12324];
	cvt.u32.u16 	%r316, %rs58;
	setp.ge.u32 	%p38, %r5605, %r316;
	@%p38 bra 	$L__BB5_45;
	mov.u16 	%rs88, %rs90;
$L__BB5_42:
	add.s32 	%r3631, %r13, %r5617;
	shf.l.wrap.b32 	%r3632, %r3631, %r3631, 16;
	add.s32 	%r3633, %r5617, %r3632;
	xor.b32  	%r3634, %r5617, %r3633;
	shf.l.wrap.b32 	%r3635, %r3634, %r3634, 12;
	add.s32 	%r3636, %r3631, %r3635;
	xor.b32  	%r3637, %r3632, %r3636;
	shf.l.wrap.b32 	%r3638, %r3637, %r3637, 8;
	add.s32 	%r3639, %r3633, %r3638;
	xor.b32  	%r3640, %r3635, %r3639;
	shf.l.wrap.b32 	%r3641, %r3640, %r3640, 7;
	add.s32 	%r3642, %r14, %r5616;
	shf.l.wrap.b32 	%r3643, %r3642, %r3642, 16;
	add.s32 	%r3644, %r5616, %r3643;
	xor.b32  	%r3645, %r5616, %r3644;
	shf.l.wrap.b32 	%r3646, %r3645, %r3645, 12;
	add.s32 	%r3647, %r3642, %r3646;
	xor.b32  	%r3648, %r3643, %r3647;
	shf.l.wrap.b32 	%r3649, %r3648, %r3648, 8;
	add.s32 	%r3650, %r3644, %r3649;
	xor.b32  	%r3651, %r3646, %r3650;
	shf.l.wrap.b32 	%r3652, %r3651, %r3651, 7;
	add.s32 	%r3653, %r15, %r5615;
	shf.l.wrap.b32 	%r3654, %r3653, %r3653, 16;
	add.s32 	%r3655, %r5615, %r3654;
	xor.b32  	%r3656, %r5615, %r3655;
	shf.l.wrap.b32 	%r3657, %r3656, %r3656, 12;
	add.s32 	%r3658, %r3653, %r3657;
	xor.b32  	%r3659, %r3654, %r3658;
	shf.l.wrap.b32 	%r3660, %r3659, %r3659, 8;
	add.s32 	%r3661, %r3655, %r3660;
	xor.b32  	%r3662, %r3657, %r3661;
	shf.l.wrap.b32 	%r3663, %r3662, %r3662, 7;
	add.s32 	%r3664, %r16, %r5614;
	shf.l.wrap.b32 	%r3665, %r3664, %r3664, 16;
	add.s32 	%r3666, %r5614, %r3665;
	xor.b32  	%r3667, %r5614, %r3666;
	shf.l.wrap.b32 	%r3668, %r3667, %r3667, 12;
	add.s32 	%r3669, %r3664, %r3668;
	xor.b32  	%r3670, %r3665, %r3669;
	shf.l.wrap.b32 	%r3671, %r3670, %r3670, 8;
	add.s32 	%r3672, %r3666, %r3671;
	xor.b32  	%r3673, %r3668, %r3672;
	shf.l.wrap.b32 	%r3674, %r3673, %r3673, 7;
	add.s32 	%r3675, %r3636, %r3652;
	xor.b32  	%r3676, %r3671, %r3675;
	shf.l.wrap.b32 	%r3677, %r3676, %r3676, 16;
	add.s32 	%r3678, %r3661, %r3677;
	xor.b32  	%r3679, %r3652, %r3678;
	shf.l.wrap.b32 	%r3680, %r3679, %r3679, 12;
	add.s32 	%r3681, %r3675, %r3680;
	xor.b32  	%r3682, %r3677, %r3681;
	shf.l.wrap.b32 	%r3683, %r3682, %r3682, 8;
	add.s32 	%r3684, %r3678, %r3683;
	xor.b32  	%r3685, %r3680, %r3684;
	shf.l.wrap.b32 	%r3686, %r3685, %r3685, 7;
	add.s32 	%r3687, %r3647, %r3663;
	xor.b32  	%r3688, %r3638, %r3687;
	shf.l.wrap.b32 	%r3689, %r3688, %r3688, 16;
	add.s32 	%r3690, %r3672, %r3689;
	xor.b32  	%r3691, %r3663, %r3690;
	shf.l.wrap.b32 	%r3692, %r3691, %r3691, 12;
	add.s32 	%r3693, %r3687, %r3692;
	xor.b32  	%r3694, %r3689, %r3693;
	shf.l.wrap.b32 	%r3695, %r3694, %r3694, 8;
	add.s32 	%r3696, %r3690, %r3695;
	xor.b32  	%r3697, %r3692, %r3696;
	shf.l.wrap.b32 	%r3698, %r3697, %r3697, 7;
	add.s32 	%r3699, %r3658, %r3674;
	xor.b32  	%r3700, %r3649, %r3699;
	shf.l.wrap.b32 	%r3701, %r3700, %r3700, 16;
	add.s32 	%r3702, %r3639, %r3701;
	xor.b32  	%r3703, %r3674, %r3702;
	shf.l.wrap.b32 	%r3704, %r3703, %r3703, 12;
	add.s32 	%r3705, %r3699, %r3704;
	xor.b32  	%r3706, %r3701, %r3705;
	shf.l.wrap.b32 	%r3707, %r3706, %r3706, 8;
	add.s32 	%r3708, %r3702, %r3707;
	xor.b32  	%r3709, %r3704, %r3708;
	shf.l.wrap.b32 	%r3710, %r3709, %r3709, 7;
	add.s32 	%r3711, %r3669, %r3641;
	xor.b32  	%r3712, %r3660, %r3711;
	shf.l.wrap.b32 	%r3713, %r3712, %r3712, 16;
	add.s32 	%r3714, %r3650, %r3713;
	xor.b32  	%r3715, %r3641, %r3714;
	shf.l.wrap.b32 	%r3716, %r3715, %r3715, 12;
	add.s32 	%r3717, %r3711, %r3716;
	xor.b32  	%r3718, %r3713, %r3717;
	shf.l.wrap.b32 	%r3719, %r3718, %r3718, 8;
	add.s32 	%r3720, %r3714, %r3719;
	xor.b32  	%r3721, %r3716, %r3720;
	shf.l.wrap.b32 	%r3722, %r3721, %r3721, 7;
	add.s32 	%r3723, %r3681, %r3722;
	xor.b32  	%r3724, %r3695, %r3723;
	shf.l.wrap.b32 	%r3725, %r3724, %r3724, 16;
	add.s32 	%r3726, %r3708, %r3725;
	xor.b32  	%r3727, %r3722, %r3726;
	shf.l.wrap.b32 	%r3728, %r3727, %r3727, 12;
	add.s32 	%r3729, %r3723, %r3728;
	xor.b32  	%r3730, %r3725, %r3729;
	shf.l.wrap.b32 	%r3731, %r3730, %r3730, 8;
	add.s32 	%r3732, %r3726, %r3731;
	xor.b32  	%r3733, %r3728, %r3732;
	shf.l.wrap.b32 	%r3734, %r3733, %r3733, 7;
	add.s32 	%r3735, %r3693, %r3686;
	xor.b32  	%r3736, %r3707, %r3735;
	shf.l.wrap.b32 	%r3737, %r3736, %r3736, 16;
	add.s32 	%r3738, %r3720, %r3737;
	xor.b32  	%r3739, %r3686, %r3738;
	shf.l.wrap.b32 	%r3740, %r3739, %r3739, 12;
	add.s32 	%r3741, %r3735, %r3740;
	xor.b32  	%r3742, %r3737, %r3741;
	shf.l.wrap.b32 	%r3743, %r3742, %r3742, 8;
	add.s32 	%r3744, %r3738, %r3743;
	xor.b32  	%r3745, %r3740, %r3744;
	shf.l.wrap.b32 	%r3746, %r3745, %r3745, 7;
	add.s32 	%r3747, %r3705, %r3698;
	xor.b32  	%r3748, %r3719, %r3747;
	shf.l.wrap.b32 	%r3749, %r3748, %r3748, 16;
	add.s32 	%r3750, %r3684, %r3749;
	xor.b32  	%r3751, %r3698, %r3750;
	shf.l.wrap.b32 	%r3752, %r3751, %r3751, 12;
	add.s32 	%r3753, %r3747, %r3752;
	xor.b32  	%r3754, %r3749, %r3753;
	shf.l.wrap.b32 	%r3755, %r3754, %r3754, 8;
	add.s32 	%r3756, %r3750, %r3755;
	xor.b32  	%r3757, %r3752, %r3756;
	shf.l.wrap.b32 	%r3758, %r3757, %r3757, 7;
	add.s32 	%r3759, %r3717, %r3710;
	xor.b32  	%r3760, %r3683, %r3759;
	shf.l.wrap.b32 	%r3761, %r3760, %r3760, 16;
	add.s32 	%r3762, %r3696, %r3761;
	xor.b32  	%r3763, %r3710, %r3762;
	shf.l.wrap.b32 	%r3764, %r3763, %r3763, 12;
	add.s32 	%r3765, %r3759, %r3764;
	xor.b32  	%r3766, %r3761, %r3765;
	shf.l.wrap.b32 	%r3767, %r3766, %r3766, 8;
	add.s32 	%r3768, %r3762, %r3767;
	xor.b32  	%r3769, %r3764, %r3768;
	shf.l.wrap.b32 	%r3770, %r3769, %r3769, 7;
	add.s32 	%r3771, %r3729, %r3746;
	xor.b32  	%r3772, %r3767, %r3771;
	shf.l.wrap.b32 	%r3773, %r3772, %r3772, 16;
	add.s32 	%r3774, %r3756, %r3773;
	xor.b32  	%r3775, %r3746, %r3774;
	shf.l.wrap.b32 	%r3776, %r3775, %r3775, 12;
	add.s32 	%r3777, %r3771, %r3776;
	xor.b32  	%r3778, %r3773, %r3777;
	shf.l.wrap.b32 	%r3779, %r3778, %r3778, 8;
	add.s32 	%r3780, %r3774, %r3779;
	xor.b32  	%r3781, %r3776, %r3780;
	shf.l.wrap.b32 	%r3782, %r3781, %r3781, 7;
	add.s32 	%r3783, %r3741, %r3758;
	xor.b32  	%r3784, %r3731, %r3783;
	shf.l.wrap.b32 	%r3785, %r3784, %r3784, 16;
	add.s32 	%r3786, %r3768, %r3785;
	xor.b32  	%r3787, %r3758, %r3786;
	shf.l.wrap.b32 	%r3788, %r3787, %r3787, 12;
	add.s32 	%r3789, %r3783, %r3788;
	xor.b32  	%r3790, %r3785, %r3789;
	shf.l.wrap.b32 	%r3791, %r3790, %r3790, 8;
	add.s32 	%r3792, %r3786, %r3791;
	xor.b32  	%r3793, %r3788, %r3792;
	shf.l.wrap.b32 	%r3794, %r3793, %r3793, 7;
	add.s32 	%r3795, %r3753, %r3770;
	xor.b32  	%r3796, %r3743, %r3795;
	shf.l.wrap.b32 	%r3797, %r3796, %r3796, 16;
	add.s32 	%r3798, %r3732, %r3797;
	xor.b32  	%r3799, %r3770, %r3798;
	shf.l.wrap.b32 	%r3800, %r3799, %r3799, 12;
	add.s32 	%r3801, %r3795, %r3800;
	xor.b32  	%r3802, %r3797, %r3801;
	shf.l.wrap.b32 	%r3803, %r3802, %r3802, 8;
	add.s32 	%r3804, %r3798, %r3803;
	xor.b32  	%r3805, %r3800, %r3804;
	shf.l.wrap.b32 	%r3806, %r3805, %r3805, 7;
	add.s32 	%r3807, %r3765, %r3734;
	xor.b32  	%r3808, %r3755, %r3807;
	shf.l.wrap.b32 	%r3809, %r3808, %r3808, 16;
	add.s32 	%r3810, %r3744, %r3809;
	xor.b32  	%r3811, %r3734, %r3810;
	shf.l.wrap.b32 	%r3812, %r3811, %r3811, 12;
	add.s32 	%r3813, %r3807, %r3812;
	xor.b32  	%r3814, %r3809, %r3813;
	shf.l.wrap.b32 	%r3815, %r3814, %r3814, 8;
	add.s32 	%r3816, %r3810, %r3815;
	xor.b32  	%r3817, %r3812, %r3816;
	shf.l.wrap.b32 	%r3818, %r3817, %r3817, 7;
	add.s32 	%r3819, %r3777, %r3818;
	xor.b32  	%r3820, %r3791, %r3819;
	shf.l.wrap.b32 	%r3821, %r3820, %r3820, 16;
	add.s32 	%r3822, %r3804, %r3821;
	xor.b32  	%r3823, %r3818, %r3822;
	shf.l.wrap.b32 	%r3824, %r3823, %r3823, 12;
	add.s32 	%r3825, %r3819, %r3824;
	xor.b32  	%r3826, %r3821, %r3825;
	shf.l.wrap.b32 	%r3827, %r3826, %r3826, 8;
	add.s32 	%r3828, %r3822, %r3827;
	xor.b32  	%r3829, %r3824, %r3828;
	shf.l.wrap.b32 	%r3830, %r3829, %r3829, 7;
	add.s32 	%r3831, %r3789, %r3782;
	xor.b32  	%r3832, %r3803, %r3831;
	shf.l.wrap.b32 	%r3833, %r3832, %r3832, 16;
	add.s32 	%r3834, %r3816, %r3833;
	xor.b32  	%r3835, %r3782, %r3834;
	shf.l.wrap.b32 	%r3836, %r3835, %r3835, 12;
	add.s32 	%r3837, %r3831, %r3836;
	xor.b32  	%r3838, %r3833, %r3837;
	shf.l.wrap.b32 	%r3839, %r3838, %r3838, 8;
	add.s32 	%r3840, %r3834, %r3839;
	xor.b32  	%r3841, %r3836, %r3840;
	shf.l.wrap.b32 	%r3842, %r3841, %r3841, 7;
	add.s32 	%r3843, %r3801, %r3794;
	xor.b32  	%r3844, %r3815, %r3843;
	shf.l.wrap.b32 	%r3845, %r3844, %r3844, 16;
	add.s32 	%r3846, %r3780, %r3845;
	xor.b32  	%r3847, %r3794, %r3846;
	shf.l.wrap.b32 	%r3848, %r3847, %r3847, 12;
	add.s32 	%r3849, %r3843, %r3848;
	xor.b32  	%r3850, %r3845, %r3849;
	shf.l.wrap.b32 	%r3851, %r3850, %r3850, 8;
	add.s32 	%r3852, %r3846, %r3851;
	xor.b32  	%r3853, %r3848, %r3852;
	shf.l.wrap.b32 	%r3854, %r3853, %r3853, 7;
	add.s32 	%r3855, %r3813, %r3806;
	xor.b32  	%r3856, %r3779, %r3855;
	shf.l.wrap.b32 	%r3857, %r3856, %r3856, 16;
	add.s32 	%r3858, %r3792, %r3857;
	xor.b32  	%r3859, %r3806, %r3858;
	shf.l.wrap.b32 	%r3860, %r3859, %r3859, 12;
	add.s32 	%r3861, %r3855, %r3860;
	xor.b32  	%r3862, %r3857, %r3861;
	shf.l.wrap.b32 	%r3863, %r3862, %r3862, 8;
	add.s32 	%r3864, %r3858, %r3863;
	xor.b32  	%r3865, %r3860, %r3864;
	shf.l.wrap.b32 	%r3866, %r3865, %r3865, 7;
	add.s32 	%r3867, %r3825, %r3842;
	xor.b32  	%r3868, %r3863, %r3867;
	shf.l.wrap.b32 	%r3869, %r3868, %r3868, 16;
	add.s32 	%r3870, %r3852, %r3869;
	xor.b32  	%r3871, %r3842, %r3870;
	shf.l.wrap.b32 	%r3872, %r3871, %r3871, 12;
	add.s32 	%r3873, %r3867, %r3872;
	xor.b32  	%r3874, %r3869, %r3873;
	shf.l.wrap.b32 	%r3875, %r3874, %r3874, 8;
	add.s32 	%r3876, %r3870, %r3875;
	xor.b32  	%r3877, %r3872, %r3876;
	shf.l.wrap.b32 	%r3878, %r3877, %r3877, 7;
	add.s32 	%r3879, %r3837, %r3854;
	xor.b32  	%r3880, %r3827, %r3879;
	shf.l.wrap.b32 	%r3881, %r3880, %r3880, 16;
	add.s32 	%r3882, %r3864, %r3881;
	xor.b32  	%r3883, %r3854, %r3882;
	shf.l.wrap.b32 	%r3884, %r3883, %r3883, 12;
	add.s32 	%r3885, %r3879, %r3884;
	xor.b32  	%r3886, %r3881, %r3885;
	shf.l.wrap.b32 	%r3887, %r3886, %r3886, 8;
	add.s32 	%r3888, %r3882, %r3887;
	xor.b32  	%r3889, %r3884, %r3888;
	shf.l.wrap.b32 	%r3890, %r3889, %r3889, 7;
	add.s32 	%r3891, %r3849, %r3866;
	xor.b32  	%r3892, %r3839, %r3891;
	shf.l.wrap.b32 	%r3893, %r3892, %r3892, 16;
	add.s32 	%r3894, %r3828, %r3893;
	xor.b32  	%r3895, %r3866, %r3894;
	shf.l.wrap.b32 	%r3896, %r3895, %r3895, 12;
	add.s32 	%r3897, %r3891, %r3896;
	xor.b32  	%r3898, %r3893, %r3897;
	shf.l.wrap.b32 	%r3899, %r3898, %r3898, 8;
	add.s32 	%r3900, %r3894, %r3899;
	xor.b32  	%r3901, %r3896, %r3900;
	shf.l.wrap.b32 	%r3902, %r3901, %r3901, 7;
	add.s32 	%r3903, %r3861, %r3830;
	xor.b32  	%r3904, %r3851, %r3903;
	shf.l.wrap.b32 	%r3905, %r3904, %r3904, 16;
	add.s32 	%r3906, %r3840, %r3905;
	xor.b32  	%r3907, %r3830, %r3906;
	shf.l.wrap.b32 	%r3908, %r3907, %r3907, 12;
	add.s32 	%r3909, %r3903, %r3908;
	xor.b32  	%r3910, %r3905, %r3909;
	shf.l.wrap.b32 	%r3911, %r3910, %r3910, 8;
	add.s32 	%r3912, %r3906, %r3911;
	xor.b32  	%r3913, %r3908, %r3912;
	shf.l.wrap.b32 	%r3914, %r3913, %r3913, 7;
	add.s32 	%r3915, %r3873, %r3914;
	xor.b32  	%r3916, %r3887, %r3915;
	shf.l.wrap.b32 	%r3917, %r3916, %r3916, 16;
	add.s32 	%r3918, %r3900, %r3917;
	xor.b32  	%r3919, %r3914, %r3918;
	shf.l.wrap.b32 	%r3920, %r3919, %r3919, 12;
	add.s32 	%r3921, %r3915, %r3920;
	xor.b32  	%r3922, %r3917, %r3921;
	shf.l.wrap.b32 	%r3923, %r3922, %r3922, 8;
	add.s32 	%r3924, %r3918, %r3923;
	xor.b32  	%r3925, %r3920, %r3924;
	shf.l.wrap.b32 	%r3926, %r3925, %r3925, 7;
	add.s32 	%r3927, %r3885, %r3878;
	xor.b32  	%r3928, %r3899, %r3927;
	shf.l.wrap.b32 	%r3929, %r3928, %r3928, 16;
	add.s32 	%r3930, %r3912, %r3929;
	xor.b32  	%r3931, %r3878, %r3930;
	shf.l.wrap.b32 	%r3932, %r3931, %r3931, 12;
	add.s32 	%r3933, %r3927, %r3932;
	xor.b32  	%r3934, %r3929, %r3933;
	shf.l.wrap.b32 	%r3935, %r3934, %r3934, 8;
	add.s32 	%r3936, %r3930, %r3935;
	xor.b32  	%r3937, %r3932, %r3936;
	shf.l.wrap.b32 	%r3938, %r3937, %r3937, 7;
	add.s32 	%r3939, %r3897, %r3890;
	xor.b32  	%r3940, %r3911, %r3939;
	shf.l.wrap.b32 	%r3941, %r3940, %r3940, 16;
	add.s32 	%r3942, %r3876, %r3941;
	xor.b32  	%r3943, %r3890, %r3942;
	shf.l.wrap.b32 	%r3944, %r3943, %r3943, 12;
	add.s32 	%r3945, %r3939, %r3944;
	xor.b32  	%r3946, %r3941, %r3945;
	shf.l.wrap.b32 	%r3947, %r3946, %r3946, 8;
	add.s32 	%r3948, %r3942, %r3947;
	xor.b32  	%r3949, %r3944, %r3948;
	shf.l.wrap.b32 	%r3950, %r3949, %r3949, 7;
	add.s32 	%r3951, %r3909, %r3902;
	xor.b32  	%r3952, %r3875, %r3951;
	shf.l.wrap.b32 	%r3953, %r3952, %r3952, 16;
	add.s32 	%r3954, %r3888, %r3953;
	xor.b32  	%r3955, %r3902, %r3954;
	shf.l.wrap.b32 	%r3956, %r3955, %r3955, 12;
	add.s32 	%r3957, %r3951, %r3956;
	xor.b32  	%r3958, %r3953, %r3957;
	shf.l.wrap.b32 	%r3959, %r3958, %r3958, 8;
	add.s32 	%r3960, %r3954, %r3959;
	xor.b32  	%r3961, %r3956, %r3960;
	shf.l.wrap.b32 	%r3962, %r3961, %r3961, 7;
	add.s32 	%r3963, %r3921, %r3938;
	xor.b32  	%r3964, %r3959, %r3963;
	shf.l.wrap.b32 	%r3965, %r3964, %r3964, 16;
	add.s32 	%r3966, %r3948, %r3965;
	xor.b32  	%r3967, %r3938, %r3966;
	shf.l.wrap.b32 	%r3968, %r3967, %r3967, 12;
	add.s32 	%r3969, %r3963, %r3968;
	xor.b32  	%r3970, %r3965, %r3969;
	shf.l.wrap.b32 	%r3971, %r3970, %r3970, 8;
	add.s32 	%r3972, %r3966, %r3971;
	xor.b32  	%r3973, %r3968, %r3972;
	shf.l.wrap.b32 	%r3974, %r3973, %r3973, 7;
	add.s32 	%r3975, %r3933, %r3950;
	xor.b32  	%r3976, %r3923, %r3975;
	shf.l.wrap.b32 	%r3977, %r3976, %r3976, 16;
	add.s32 	%r3978, %r3960, %r3977;
	xor.b32  	%r3979, %r3950, %r3978;
	shf.l.wrap.b32 	%r3980, %r3979, %r3979, 12;
	add.s32 	%r3981, %r3975, %r3980;
	xor.b32  	%r3982, %r3977, %r3981;
	shf.l.wrap.b32 	%r3983, %r3982, %r3982, 8;
	add.s32 	%r3984, %r3978, %r3983;
	xor.b32  	%r3985, %r3980, %r3984;
	shf.l.wrap.b32 	%r3986, %r3985, %r3985, 7;
	add.s32 	%r3987, %r3945, %r3962;
	xor.b32  	%r3988, %r3935, %r3987;
	shf.l.wrap.b32 	%r3989, %r3988, %r3988, 16;
	add.s32 	%r3990, %r3924, %r3989;
	xor.b32  	%r3991, %r3962, %r3990;
	shf.l.wrap.b32 	%r3992, %r3991, %r3991, 12;
	add.s32 	%r3993, %r3987, %r3992;
	xor.b32  	%r3994, %r3989, %r3993;
	shf.l.wrap.b32 	%r3995, %r3994, %r3994, 8;
	add.s32 	%r3996, %r3990, %r3995;
	xor.b32  	%r3997, %r3992, %r3996;
	shf.l.wrap.b32 	%r3998, %r3997, %r3997, 7;
	add.s32 	%r3999, %r3957, %r3926;
	xor.b32  	%r4000, %r3947, %r3999;
	shf.l.wrap.b32 	%r4001, %r4000, %r4000, 16;
	add.s32 	%r4002, %r3936, %r4001;
	xor.b32  	%r4003, %r3926, %r4002;
	shf.l.wrap.b32 	%r4004, %r4003, %r4003, 12;
	add.s32 	%r4005, %r3999, %r4004;
	xor.b32  	%r4006, %r4001, %r4005;
	shf.l.wrap.b32 	%r4007, %r4006, %r4006, 8;
	add.s32 	%r4008, %r4002, %r4007;
	xor.b32  	%r4009, %r4004, %r4008;
	shf.l.wrap.b32 	%r4010, %r4009, %r4009, 7;
	add.s32 	%r5609, %r13, %r3969;
	add.s32 	%r5608, %r14, %r3981;
	add.s32 	%r5607, %r15, %r3993;
	add.s32 	%r5606, %r16, %r4005;
	add.s32 	%r5610, %r5617, %r4010;
	add.s32 	%r5611, %r5616, %r3974;
	add.s32 	%r5612, %r5615, %r3986;
	add.s32 	%r5613, %r5614, %r3998;
	xor.b32  	%r4011, %r3631, 1;
	shf.l.wrap.b32 	%r4012, %r3631, %r4011, 16;
	add.s32 	%r4013, %r5617, %r4012;
	xor.b32  	%r4014, %r5617, %r4013;
	shf.l.wrap.b32 	%r4015, %r4014, %r4014, 12;
	add.s32 	%r4016, %r3631, %r4015;
	xor.b32  	%r4017, %r4012, %r4016;
	shf.l.wrap.b32 	%r4018, %r4017, %r4017, 8;
	add.s32 	%r4019, %r4013, %r4018;
	xor.b32  	%r4020, %r4015, %r4019;
	shf.l.wrap.b32 	%r4021, %r4020, %r4020, 7;
	add.s32 	%r4022, %r4016, %r3652;
	xor.b32  	%r4023, %r3671, %r4022;
	shf.l.wrap.b32 	%r4024, %r4023, %r4023, 16;
	add.s32 	%r4025, %r3661, %r4024;
	xor.b32  	%r4026, %r3652, %r4025;
	shf.l.wrap.b32 	%r4027, %r4026, %r4026, 12;
	add.s32 	%r4028, %r4022, %r4027;
	xor.b32  	%r4029, %r4024, %r4028;
	shf.l.wrap.b32 	%r4030, %r4029, %r4029, 8;
	add.s32 	%r4031, %r4025, %r4030;
	xor.b32  	%r4032, %r4027, %r4031;
	shf.l.wrap.b32 	%r4033, %r4032, %r4032, 7;
	xor.b32  	%r4034, %r4018, %r3687;
	shf.l.wrap.b32 	%r4035, %r4034, %r4034, 16;
	add.s32 	%r4036, %r3672, %r4035;
	xor.b32  	%r4037, %r3663, %r4036;
	shf.l.wrap.b32 	%r4038, %r4037, %r4037, 12;
	add.s32 	%r4039, %r3687, %r4038;
	xor.b32  	%r4040, %r4035, %r4039;
	shf.l.wrap.b32 	%r4041, %r4040, %r4040, 8;
	add.s32 	%r4042, %r4036, %r4041;
	xor.b32  	%r4043, %r4038, %r4042;
	shf.l.wrap.b32 	%r4044, %r4043, %r4043, 7;
	add.s32 	%r4045, %r4019, %r3701;
	xor.b32  	%r4046, %r3674, %r4045;
	shf.l.wrap.b32 	%r4047, %r4046, %r4046, 12;
	add.s32 	%r4048, %r3699, %r4047;
	xor.b32  	%r4049, %r3701, %r4048;
	shf.l.wrap.b32 	%r4050, %r4049, %r4049, 8;
	add.s32 	%r4051, %r4045, %r4050;
	xor.b32  	%r4052, %r4047, %r4051;
	shf.l.wrap.b32 	%r4053, %r4052, %r4052, 7;
	add.s32 	%r4054, %r3669, %r4021;
	xor.b32  	%r4055, %r3660, %r4054;
	shf.l.wrap.b32 	%r4056, %r4055, %r4055, 16;
	add.s32 	%r4057, %r3650, %r4056;
	xor.b32  	%r4058, %r4021, %r4057;
	shf.l.wrap.b32 	%r4059, %r4058, %r4058, 12;
	add.s32 	%r4060, %r4054, %r4059;
	xor.b32  	%r4061, %r4056, %r4060;
	shf.l.wrap.b32 	%r4062, %r4061, %r4061, 8;
	add.s32 	%r4063, %r4057, %r4062;
	xor.b32  	%r4064, %r4059, %r4063;
	shf.l.wrap.b32 	%r4065, %r4064, %r4064, 7;
	add.s32 	%r4066, %r4028, %r4065;
	xor.b32  	%r4067, %r4041, %r4066;
	shf.l.wrap.b32 	%r4068, %r4067, %r4067, 16;
	add.s32 	%r4069, %r4051, %r4068;
	xor.b32  	%r4070, %r4065, %r4069;
	shf.l.wrap.b32 	%r4071, %r4070, %r4070, 12;
	add.s32 	%r4072, %r4066, %r4071;
	xor.b32  	%r4073, %r4068, %r4072;
	shf.l.wrap.b32 	%r4074, %r4073, %r4073, 8;
	add.s32 	%r4075, %r4069, %r4074;
	xor.b32  	%r4076, %r4071, %r4075;
	shf.l.wrap.b32 	%r4077, %r4076, %r4076, 7;
	add.s32 	%r4078, %r4039, %r4033;
	xor.b32  	%r4079, %r4050, %r4078;
	shf.l.wrap.b32 	%r4080, %r4079, %r4079, 16;
	add.s32 	%r4081, %r4063, %r4080;
	xor.b32  	%r4082, %r4033, %r4081;
	shf.l.wrap.b32 	%r4083, %r4082, %r4082, 12;
	add.s32 	%r4084, %r4078, %r4083;
	xor.b32  	%r4085, %r4080, %r4084;
	shf.l.wrap.b32 	%r4086, %r4085, %r4085, 8;
	add.s32 	%r4087, %r4081, %r4086;
	xor.b32  	%r4088, %r4083, %r4087;
	shf.l.wrap.b32 	%r4089, %r4088, %r4088, 7;
	add.s32 	%r4090, %r4048, %r4044;
	xor.b32  	%r4091, %r4062, %r4090;
	shf.l.wrap.b32 	%r4092, %r4091, %r4091, 16;
	add.s32 	%r4093, %r4031, %r4092;
	xor.b32  	%r4094, %r4044, %r4093;
	shf.l.wrap.b32 	%r4095, %r4094, %r4094, 12;
	add.s32 	%r4096, %r4090, %r4095;
	xor.b32  	%r4097, %r4092, %r4096;
	shf.l.wrap.b32 	%r4098, %r4097, %r4097, 8;
	add.s32 	%r4099, %r4093, %r4098;
	xor.b32  	%r4100, %r4095, %r4099;
	shf.l.wrap.b32 	%r4101, %r4100, %r4100, 7;
	add.s32 	%r4102, %r4060, %r4053;
	xor.b32  	%r4103, %r4030, %r4102;
	shf.l.wrap.b32 	%r4104, %r4103, %r4103, 16;
	add.s32 	%r4105, %r4042, %r4104;
	xor.b32  	%r4106, %r4053, %r4105;
	shf.l.wrap.b32 	%r4107, %r4106, %r4106, 12;
	add.s32 	%r4108, %r4102, %r4107;
	xor.b32  	%r4109, %r4104, %r4108;
	shf.l.wrap.b32 	%r4110, %r4109, %r4109, 8;
	add.s32 	%r4111, %r4105, %r4110;
	xor.b32  	%r4112, %r4107, %r4111;
	shf.l.wrap.b32 	%r4113, %r4112, %r4112, 7;
	add.s32 	%r4114, %r4072, %r4089;
	xor.b32  	%r4115, %r4110, %r4114;
	shf.l.wrap.b32 	%r4116, %r4115, %r4115, 16;
	add.s32 	%r4117, %r4099, %r4116;
	xor.b32  	%r4118, %r4089, %r4117;
	shf.l.wrap.b32 	%r4119, %r4118, %r4118, 12;
	add.s32 	%r4120, %r4114, %r4119;
	xor.b32  	%r4121, %r4116, %r4120;
	shf.l.wrap.b32 	%r4122, %r4121, %r4121, 8;
	add.s32 	%r4123, %r4117, %r4122;
	xor.b32  	%r4124, %r4119, %r4123;
	shf.l.wrap.b32 	%r4125, %r4124, %r4124, 7;
	add.s32 	%r4126, %r4084, %r4101;
	xor.b32  	%r4127, %r4074, %r4126;
	shf.l.wrap.b32 	%r4128, %r4127, %r4127, 16;
	add.s32 	%r4129, %r4111, %r4128;
	xor.b32  	%r4130, %r4101, %r4129;
	shf.l.wrap.b32 	%r4131, %r4130, %r4130, 12;
	add.s32 	%r4132, %r4126, %r4131;
	xor.b32  	%r4133, %r4128, %r4132;
	shf.l.wrap.b32 	%r4134, %r4133, %r4133, 8;
	add.s32 	%r4135, %r4129, %r4134;
	xor.b32  	%r4136, %r4131, %r4135;
	shf.l.wrap.b32 	%r4137, %r4136, %r4136, 7;
	add.s32 	%r4138, %r4096, %r4113;
	xor.b32  	%r4139, %r4086, %r4138;
	shf.l.wrap.b32 	%r4140, %r4139, %r4139, 16;
	add.s32 	%r4141, %r4075, %r4140;
	xor.b32  	%r4142, %r4113, %r4141;
	shf.l.wrap.b32 	%r4143, %r4142, %r4142, 12;
	add.s32 	%r4144, %r4138, %r4143;
	xor.b32  	%r4145, %r4140, %r4144;
	shf.l.wrap.b32 	%r4146, %r4145, %r4145, 8;
	add.s32 	%r4147, %r4141, %r4146;
	xor.b32  	%r4148, %r4143, %r4147;
	shf.l.wrap.b32 	%r4149, %r4148, %r4148, 7;
	add.s32 	%r4150, %r4108, %r4077;
	xor.b32  	%r4151, %r4098, %r4150;
	shf.l.wrap.b32 	%r4152, %r4151, %r4151, 16;
	add.s32 	%r4153, %r4087, %r4152;
	xor.b32  	%r4154, %r4077, %r4153;
	shf.l.wrap.b32 	%r4155, %r4154, %r4154, 12;
	add.s32 	%r4156, %r4150, %r4155;
	xor.b32  	%r4157, %r4152, %r4156;
	shf.l.wrap.b32 	%r4158, %r4157, %r4157, 8;
	add.s32 	%r4159, %r4153, %r4158;
	xor.b32  	%r4160, %r4155, %r4159;
	shf.l.wrap.b32 	%r4161, %r4160, %r4160, 7;
	add.s32 	%r4162, %r4120, %r4161;
	xor.b32  	%r4163, %r4134, %r4162;
	shf.l.wrap.b32 	%r4164, %r4163, %r4163, 16;
	add.s32 	%r4165, %r4147, %r4164;
	xor.b32  	%r4166, %r4161, %r4165;
	shf.l.wrap.b32 	%r4167, %r4166, %r4166, 12;
	add.s32 	%r4168, %r4162, %r4167;
	xor.b32  	%r4169, %r4164, %r4168;
	shf.l.wrap.b32 	%r4170, %r4169, %r4169, 8;
	add.s32 	%r4171, %r4165, %r4170;
	xor.b32  	%r4172, %r4167, %r4171;
	shf.l.wrap.b32 	%r4173, %r4172, %r4172, 7;
	add.s32 	%r4174, %r4132, %r4125;
	xor.b32  	%r4175, %r4146, %r4174;
	shf.l.wrap.b32 	%r4176, %r4175, %r4175, 16;
	add.s32 	%r4177, %r4159, %r4176;
	xor.b32  	%r4178, %r4125, %r4177;
	shf.l.wrap.b32 	%r4179, %r4178, %r4178, 12;
	add.s32 	%r4180, %r4174, %r4179;
	xor.b32  	%r4181, %r4176, %r4180;
	shf.l.wrap.b32 	%r4182, %r4181, %r4181, 8;
	add.s32 	%r4183, %r4177, %r4182;
	xor.b32  	%r4184, %r4179, %r4183;
	shf.l.wrap.b32 	%r4185, %r4184, %r4184, 7;
	add.s32 	%r4186, %r4144, %r4137;
	xor.b32  	%r4187, %r4158, %r4186;
	shf.l.wrap.b32 	%r4188, %r4187, %r4187, 16;
	add.s32 	%r4189, %r4123, %r4188;
	xor.b32  	%r4190, %r4137, %r4189;
	shf.l.wrap.b32 	%r4191, %r4190, %r4190, 12;
	add.s32 	%r4192, %r4186, %r4191;
	xor.b32  	%r4193, %r4188, %r4192;
	shf.l.wrap.b32 	%r4194, %r4193, %r4193, 8;
	add.s32 	%r4195, %r4189, %r4194;
	xor.b32  	%r4196, %r4191, %r4195;
	shf.l.wrap.b32 	%r4197, %r4196, %r4196, 7;
	add.s32 	%r4198, %r4156, %r4149;
	xor.b32  	%r4199, %r4122, %r4198;
	shf.l.wrap.b32 	%r4200, %r4199, %r4199, 16;
	add.s32 	%r4201, %r4135, %r4200;
	xor.b32  	%r4202, %r4149, %r4201;
	shf.l.wrap.b32 	%r4203, %r4202, %r4202, 12;
	add.s32 	%r4204, %r4198, %r4203;
	xor.b32  	%r4205, %r4200, %r4204;
	shf.l.wrap.b32 	%r4206, %r4205, %r4205, 8;
	add.s32 	%r4207, %r4201, %r4206;
	xor.b32  	%r4208, %r4203, %r4207;
	shf.l.wrap.b32 	%r4209, %r4208, %r4208, 7;
	add.s32 	%r4210, %r4168, %r4185;
	xor.b32  	%r4211, %r4206, %r4210;
	shf.l.wrap.b32 	%r4212, %r4211, %r4211, 16;
	add.s32 	%r4213, %r4195, %r4212;
	xor.b32  	%r4214, %r4185, %r4213;
	shf.l.wrap.b32 	%r4215, %r4214, %r4214, 12;
	add.s32 	%r4216, %r4210, %r4215;
	xor.b32  	%r4217, %r4212, %r4216;
	shf.l.wrap.b32 	%r4218, %r4217, %r4217, 8;
	add.s32 	%r4219, %r4213, %r4218;
	xor.b32  	%r4220, %r4215, %r4219;
	shf.l.wrap.b32 	%r4221, %r4220, %r4220, 7;
	add.s32 	%r4222, %r4180, %r4197;
	xor.b32  	%r4223, %r4170, %r4222;
	shf.l.wrap.b32 	%r4224, %r4223, %r4223, 16;
	add.s32 	%r4225, %r4207, %r4224;
	xor.b32  	%r4226, %r4197, %r4225;
	shf.l.wrap.b32 	%r4227, %r4226, %r4226, 12;
	add.s32 	%r4228, %r4222, %r4227;
	xor.b32  	%r4229, %r4224, %r4228;
	shf.l.wrap.b32 	%r4230, %r4229, %r4229, 8;
	add.s32 	%r4231, %r4225, %r4230;
	xor.b32  	%r4232, %r4227, %r4231;
	shf.l.wrap.b32 	%r4233, %r4232, %r4232, 7;
	add.s32 	%r4234, %r4192, %r4209;
	xor.b32  	%r4235, %r4182, %r4234;
	shf.l.wrap.b32 	%r4236, %r4235, %r4235, 16;
	add.s32 	%r4237, %r4171, %r4236;
	xor.b32  	%r4238, %r4209, %r4237;
	shf.l.wrap.b32 	%r4239, %r4238, %r4238, 12;
	add.s32 	%r4240, %r4234, %r4239;
	xor.b32  	%r4241, %r4236, %r4240;
	shf.l.wrap.b32 	%r4242, %r4241, %r4241, 8;
	add.s32 	%r4243, %r4237, %r4242;
	xor.b32  	%r4244, %r4239, %r4243;
	shf.l.wrap.b32 	%r4245, %r4244, %r4244, 7;
	add.s32 	%r4246, %r4204, %r4173;
	xor.b32  	%r4247, %r4194, %r4246;
	shf.l.wrap.b32 	%r4248, %r4247, %r4247, 16;
	add.s32 	%r4249, %r4183, %r4248;
	xor.b32  	%r4250, %r4173, %r4249;
	shf.l.wrap.b32 	%r4251, %r4250, %r4250, 12;
	add.s32 	%r4252, %r4246, %r4251;
	xor.b32  	%r4253, %r4248, %r4252;
	shf.l.wrap.b32 	%r4254, %r4253, %r4253, 8;
	add.s32 	%r4255, %r4249, %r4254;
	xor.b32  	%r4256, %r4251, %r4255;
	shf.l.wrap.b32 	%r4257, %r4256, %r4256, 7;
	add.s32 	%r4258, %r4216, %r4257;
	xor.b32  	%r4259, %r4230, %r4258;
	shf.l.wrap.b32 	%r4260, %r4259, %r4259, 16;
	add.s32 	%r4261, %r4243, %r4260;
	xor.b32  	%r4262, %r4257, %r4261;
	shf.l.wrap.b32 	%r4263, %r4262, %r4262, 12;
	add.s32 	%r4264, %r4258, %r4263;
	xor.b32  	%r4265, %r4260, %r4264;
	shf.l.wrap.b32 	%r4266, %r4265, %r4265, 8;
	add.s32 	%r4267, %r4228, %r4221;
	xor.b32  	%r4268, %r4242, %r4267;
	shf.l.wrap.b32 	%r4269, %r4268, %r4268, 16;
	add.s32 	%r4270, %r4255, %r4269;
	xor.b32  	%r4271, %r4221, %r4270;
	shf.l.wrap.b32 	%r4272, %r4271, %r4271, 12;
	add.s32 	%r4273, %r4267, %r4272;
	xor.b32  	%r4274, %r4269, %r4273;
	shf.l.wrap.b32 	%r4275, %r4274, %r4274, 8;
	add.s32 	%r4276, %r4270, %r4275;
	xor.b32  	%r4277, %r4272, %r4276;
	shf.l.wrap.b32 	%r4278, %r4277, %r4277, 7;
	add.s32 	%r4279, %r4240, %r4233;
	xor.b32  	%r4280, %r4254, %r4279;
	shf.l.wrap.b32 	%r4281, %r4280, %r4280, 16;
	add.s32 	%r4282, %r4219, %r4281;
	xor.b32  	%r4283, %r4233, %r4282;
	shf.l.wrap.b32 	%r4284, %r4283, %r4283, 12;
	add.s32 	%r4285, %r4279, %r4284;
	xor.b32  	%r4286, %r4281, %r4285;
	shf.l.wrap.b32 	%r4287, %r4286, %r4286, 8;
	add.s32 	%r4288, %r4282, %r4287;
	xor.b32  	%r4289, %r4284, %r4288;
	shf.l.wrap.b32 	%r4290, %r4289, %r4289, 7;
	add.s32 	%r4291, %r4252, %r4245;
	xor.b32  	%r4292, %r4218, %r4291;
	shf.l.wrap.b32 	%r4293, %r4292, %r4292, 16;
	add.s32 	%r4294, %r4231, %r4293;
	xor.b32  	%r4295, %r4245, %r4294;
	shf.l.wrap.b32 	%r4296, %r4295, %r4295, 12;
	add.s32 	%r4297, %r4291, %r4296;
	xor.b32  	%r4298, %r4293, %r4297;
	shf.l.wrap.b32 	%r4299, %r4298, %r4298, 8;
	add.s32 	%r4300, %r4294, %r4299;
	add.s32 	%r4301, %r4264, %r4278;
	xor.b32  	%r4302, %r4299, %r4301;
	shf.l.wrap.b32 	%r4303, %r4302, %r4302, 16;
	add.s32 	%r4304, %r4288, %r4303;
	xor.b32  	%r4305, %r4278, %r4304;
	shr.u32 	%r4306, %r4305, 20;
	add.s32 	%r4307, %r4301, %r4306;
	add.s32 	%r4308, %r4273, %r4290;
	xor.b32  	%r4309, %r4266, %r4308;
	shf.l.wrap.b32 	%r4310, %r4309, %r4309, 16;
	add.s32 	%r4311, %r4300, %r4310;
	xor.b32  	%r4312, %r4290, %r4311;
	shr.u32 	%r4313, %r4312, 20;
	add.s32 	%r4314, %r4308, %r4313;
	add.s32 	%r4315, %r13, %r4307;
	add.s32 	%r4316, %r14, %r4314;
	not.b32 	%r4317, %r5605;
	add.s32 	%r4318, %r316, %r4317;
	mov.b32 	%r4319, 1;
	shl.b32 	%r4320, %r4319, %r4318;
	and.b32  	%r330, %r4320, %r251;
	setp.eq.s32 	%p39, %r330, 0;
	selp.b32 	%r4321, %r4315, %r4316, %p39;
	cvt.u16.u32 	%rs60, %r4321;
	and.b16  	%rs90, %rs60, 1;
	and.b16  	%rs61, %rs88, 255;
	setp.ne.s16 	%p40, %rs61, 1;
	@%p40 bra 	$L__BB5_44;
	cvt.s64.s32 	%rd39, %r5605;
	mul.wide.s32 	%rd40, %r5605, 16;
	add.s64 	%rd41, %rd1, %rd40;
	ld.global.u32 	%r4322, [%rd41+508];
	selp.b32 	%r4323, %r5609, %r5610, %p39;
	xor.b32  	%r4324, %r4323, %r4322;
	selp.b32 	%r4325, %r5608, %r5611, %p39;
	selp.b32 	%r5609, %r4324, %r5609, %p39;
	selp.b32 	%r5610, %r5610, %r4324, %p39;
	ld.global.u32 	%r4326, [%rd41+512];
	xor.b32  	%r4327, %r4325, %r4326;
	selp.b32 	%r4328, %r5607, %r5612, %p39;
	selp.b32 	%r5608, %r4327, %r5608, %p39;
	selp.b32 	%r5611, %r5611, %r4327, %p39;
	ld.global.u32 	%r4329, [%rd41+516];
	xor.b32  	%r4330, %r4328, %r4329;
	selp.b32 	%r4331, %r5606, %r5613, %p39;
	selp.b32 	%r5607, %r4330, %r5607, %p39;
	selp.b32 	%r5612, %r5612, %r4330, %p39;
	ld.global.u32 	%r4332, [%rd41+520];
	xor.b32  	%r4333, %r4331, %r4332;
	selp.b64 	%rd42, 420, 445, %p39;
	selp.b32 	%r5606, %r4333, %r5606, %p39;
	selp.b32 	%r5613, %r5613, %r4333, %p39;
	add.s64 	%rd43, %rd42, %rd39;
	add.s64 	%rd44, %rd1, %rd43;
	ld.global.u8 	%rs62, [%rd44+488];
	xor.b16  	%rs90, %rs62, %rs90;
$L__BB5_44:
	selp.b32 	%r5617, %r5609, %r5610, %p39;
	selp.b32 	%r5616, %r5608, %r5611, %p39;
	selp.b32 	%r5615, %r5607, %r5612, %p39;
	selp.b32 	%r5614, %r5606, %r5613, %p39;
	add.s32 	%r5605, %r5605, 1;
	setp.lt.u32 	%p43, %r5605, %r316;
	mov.u16 	%rs88, %rs90;
	@%p43 bra 	$L__BB5_42;
$L__BB5_45:
	and.b16  	%rs63, %rs90, 255;
	setp.ne.s16 	%p44, %rs63, 1;
	@%p44 bra 	$L__BB5_47;
	ld.global.u32 	%r4334, [%rd1+960];
	xor.b32  	%r5617, %r5617, %r4334;
$L__BB5_47:
	@%p44 bra 	$L__BB5_49;
	ld.global.u32 	%r4335, [%rd1+964];
	xor.b32  	%r5616, %r5616, %r4335;
$L__BB5_49:
	@%p44 bra 	$L__BB5_51;
	ld.global.u32 	%r4336, [%rd1+968];
	xor.b32  	%r5615, %r5615, %r4336;
$L__BB5_51:
	@%p44 bra 	$L__BB5_53;
	ld.global.u32 	%r4337, [%rd1+972];
	xor.b32  	%r5614, %r5614, %r4337;
$L__BB5_53:
	ld.param.u32 	%r5422, [fused_batch_pir_kernel_transposed_1_param_3];
	setp.ge.s32 	%p48, %r251, %r5422;
	mov.u32 	%r4339, s_mem;
	cvt.u64.u32 	%rd45, %r4339;
	cvta.shared.u64 	%rd46, %rd45;
	add.s64 	%rd47, %rd46, 12363;
	and.b64  	%rd48, %rd47, -16;
	mul.lo.s32 	%r4340, %r5849, 3;
	mul.wide.u32 	%rd49, %r4340, 16;
	add.s64 	%rd50, %rd48, %rd49;
	st.v4.u32 	[%rd50+16], {%r5617, %r5616, %r5615, %r5614};
	mov.b32 	%r5638, 0;
	mov.u32 	%r5639, %r5638;
	mov.u32 	%r5640, %r5638;
	mov.u32 	%r5641, %r5638;
	@%p48 bra 	$L__BB5_67;
	ld.global.u8 	%rs67, [%rd1+993];
	max.u16 	%rs68, %rs67, 11;
	cvt.u32.u16 	%r4341, %rs68;
	add.s32 	%r5629, %r4341, -11;
	ld.shared.v2.u32 	{%r5641, %r5640}, [s_mem+12328];
	ld.shared.v2.u32 	{%r5639, %r5638}, [s_mem+12336];
	ld.shared.u8 	%rs93, [s_mem+12344];
	cvt.u32.u16 	%r372, %rs67;
	setp.ge.u32 	%p49, %r5629, %r372;
	@%p49 bra 	$L__BB5_59;
	mov.u16 	%rs91, %rs93;
$L__BB5_56:
	add.s32 	%r4342, %r13, %r5641;
	shf.l.wrap.b32 	%r4343, %r4342, %r4342, 16;
	add.s32 	%r4344, %r5641, %r4343;
	xor.b32  	%r4345, %r5641, %r4344;
	shf.l.wrap.b32 	%r4346, %r4345, %r4345, 12;
	add.s32 	%r4347, %r4342, %r4346;
	xor.b32  	%r4348, %r4343, %r4347;
	shf.l.wrap.b32 	%r4349, %r4348, %r4348, 8;
	add.s32 	%r4350, %r4344, %r4349;
	xor.b32  	%r4351, %r4346, %r4350;
	shf.l.wrap.b32 	%r4352, %r4351, %r4351, 7;
	add.s32 	%r4353, %r14, %r5640;
	shf.l.wrap.b32 	%r4354, %r4353, %r4353, 16;
	add.s32 	%r4355, %r5640, %r4354;
	xor.b32  	%r4356, %r5640, %r4355;
	shf.l.wrap.b32 	%r4357, %r4356, %r4356, 12;
	add.s32 	%r4358, %r4353, %r4357;
	xor.b32  	%r4359, %r4354, %r4358;
	shf.l.wrap.b32 	%r4360, %r4359, %r4359, 8;
	add.s32 	%r4361, %r4355, %r4360;
	xor.b32  	%r4362, %r4357, %r4361;
	shf.l.wrap.b32 	%r4363, %r4362, %r4362, 7;
	add.s32 	%r4364, %r15, %r5639;
	shf.l.wrap.b32 	%r4365, %r4364, %r4364, 16;
	add.s32 	%r4366, %r5639, %r4365;
	xor.b32  	%r4367, %r5639, %r4366;
	shf.l.wrap.b32 	%r4368, %r4367, %r4367, 12;
	add.s32 	%r4369, %r4364, %r4368;
	xor.b32  	%r4370, %r4365, %r4369;
	shf.l.wrap.b32 	%r4371, %r4370, %r4370, 8;
	add.s32 	%r4372, %r4366, %r4371;
	xor.b32  	%r4373, %r4368, %r4372;
	shf.l.wrap.b32 	%r4374, %r4373, %r4373, 7;
	add.s32 	%r4375, %r16, %r5638;
	shf.l.wrap.b32 	%r4376, %r4375, %r4375, 16;
	add.s32 	%r4377, %r5638, %r4376;
	xor.b32  	%r4378, %r5638, %r4377;
	shf.l.wrap.b32 	%r4379, %r4378, %r4378, 12;
	add.s32 	%r4380, %r4375, %r4379;
	xor.b32  	%r4381, %r4376, %r4380;
	shf.l.wrap.b32 	%r4382, %r4381, %r4381, 8;
	add.s32 	%r4383, %r4377, %r4382;
	xor.b32  	%r4384, %r4379, %r4383;
	shf.l.wrap.b32 	%r4385, %r4384, %r4384, 7;
	add.s32 	%r4386, %r4347, %r4363;
	xor.b32  	%r4387, %r4382, %r4386;
	shf.l.wrap.b32 	%r4388, %r4387, %r4387, 16;
	add.s32 	%r4389, %r4372, %r4388;
	xor.b32  	%r4390, %r4363, %r4389;
	shf.l.wrap.b32 	%r4391, %r4390, %r4390, 12;
	add.s32 	%r4392, %r4386, %r4391;
	xor.b32  	%r4393, %r4388, %r4392;
	shf.l.wrap.b32 	%r4394, %r4393, %r4393, 8;
	add.s32 	%r4395, %r4389, %r4394;
	xor.b32  	%r4396, %r4391, %r4395;
	shf.l.wrap.b32 	%r4397, %r4396, %r4396, 7;
	add.s32 	%r4398, %r4358, %r4374;
	xor.b32  	%r4399, %r4349, %r4398;
	shf.l.wrap.b32 	%r4400, %r4399, %r4399, 16;
	add.s32 	%r4401, %r4383, %r4400;
	xor.b32  	%r4402, %r4374, %r4401;
	shf.l.wrap.b32 	%r4403, %r4402, %r4402, 12;
	add.s32 	%r4404, %r4398, %r4403;
	xor.b32  	%r4405, %r4400, %r4404;
	shf.l.wrap.b32 	%r4406, %r4405, %r4405, 8;
	add.s32 	%r4407, %r4401, %r4406;
	xor.b32  	%r4408, %r4403, %r4407;
	shf.l.wrap.b32 	%r4409, %r4408, %r4408, 7;
	add.s32 	%r4410, %r4369, %r4385;
	xor.b32  	%r4411, %r4360, %r4410;
	shf.l.wrap.b32 	%r4412, %r4411, %r4411, 16;
	add.s32 	%r4413, %r4350, %r4412;
	xor.b32  	%r4414, %r4385, %r4413;
	shf.l.wrap.b32 	%r4415, %r4414, %r4414, 12;
	add.s32 	%r4416, %r4410, %r4415;
	xor.b32  	%r4417, %r4412, %r4416;
	shf.l.wrap.b32 	%r4418, %r4417, %r4417, 8;
	add.s32 	%r4419, %r4413, %r4418;
	xor.b32  	%r4420, %r4415, %r4419;
	shf.l.wrap.b32 	%r4421, %r4420, %r4420, 7;
	add.s32 	%r4422, %r4380, %r4352;
	xor.b32  	%r4423, %r4371, %r4422;
	shf.l.wrap.b32 	%r4424, %r4423, %r4423, 16;
	add.s32 	%r4425, %r4361, %r4424;
	xor.b32  	%r4426, %r4352, %r4425;
	shf.l.wrap.b32 	%r4427, %r4426, %r4426, 12;
	add.s32 	%r4428, %r4422, %r4427;
	xor.b32  	%r4429, %r4424, %r4428;
	shf.l.wrap.b32 	%r4430, %r4429, %r4429, 8;
	add.s32 	%r4431, %r4425, %r4430;
	xor.b32  	%r4432, %r4427, %r4431;
	shf.l.wrap.b32 	%r4433, %r4432, %r4432, 7;
	add.s32 	%r4434, %r4392, %r4433;
	xor.b32  	%r4435, %r4406, %r4434;
	shf.l.wrap.b32 	%r4436, %r4435, %r4435, 16;
	add.s32 	%r4437, %r4419, %r4436;
	xor.b32  	%r4438, %r4433, %r4437;
	shf.l.wrap.b32 	%r4439, %r4438, %r4438, 12;
	add.s32 	%r4440, %r4434, %r4439;
	xor.b32  	%r4441, %r4436, %r4440;
	shf.l.wrap.b32 	%r4442, %r4441, %r4441, 8;
	add.s32 	%r4443, %r4437, %r4442;
	xor.b32  	%r4444, %r4439, %r4443;
	shf.l.wrap.b32 	%r4445, %r4444, %r4444, 7;
	add.s32 	%r4446, %r4404, %r4397;
	xor.b32  	%r4447, %r4418, %r4446;
	shf.l.wrap.b32 	%r4448, %r4447, %r4447, 16;
	add.s32 	%r4449, %r4431, %r4448;
	xor.b32  	%r4450, %r4397, %r4449;
	shf.l.wrap.b32 	%r4451, %r4450, %r4450, 12;
	add.s32 	%r4452, %r4446, %r4451;
	xor.b32  	%r4453, %r4448, %r4452;
	shf.l.wrap.b32 	%r4454, %r4453, %r4453, 8;
	add.s32 	%r4455, %r4449, %r4454;
	xor.b32  	%r4456, %r4451, %r4455;
	shf.l.wrap.b32 	%r4457, %r4456, %r4456, 7;
	add.s32 	%r4458, %r4416, %r4409;
	xor.b32  	%r4459, %r4430, %r4458;
	shf.l.wrap.b32 	%r4460, %r4459, %r4459, 16;
	add.s32 	%r4461, %r4395, %r4460;
	xor.b32  	%r4462, %r4409, %r4461;
	shf.l.wrap.b32 	%r4463, %r4462, %r4462, 12;
	add.s32 	%r4464, %r4458, %r4463;
	xor.b32  	%r4465, %r4460, %r4464;
	shf.l.wrap.b32 	%r4466, %r4465, %r4465, 8;
	add.s32 	%r4467, %r4461, %r4466;
	xor.b32  	%r4468, %r4463, %r4467;
	shf.l.wrap.b32 	%r4469, %r4468, %r4468, 7;
	add.s32 	%r4470, %r4428, %r4421;
	xor.b32  	%r4471, %r4394, %r4470;
	shf.l.wrap.b32 	%r4472, %r4471, %r4471, 16;
	add.s32 	%r4473, %r4407, %r4472;
	xor.b32  	%r4474, %r4421, %r4473;
	shf.l.wrap.b32 	%r4475, %r4474, %r4474, 12;
	add.s32 	%r4476, %r4470, %r4475;
	xor.b32  	%r4477, %r4472, %r4476;
	shf.l.wrap.b32 	%r4478, %r4477, %r4477, 8;
	add.s32 	%r4479, %r4473, %r4478;
	xor.b32  	%r4480, %r4475, %r4479;
	shf.l.wrap.b32 	%r4481, %r4480, %r4480, 7;
	add.s32 	%r4482, %r4440, %r4457;
	xor.b32  	%r4483, %r4478, %r4482;
	shf.l.wrap.b32 	%r4484, %r4483, %r4483, 16;
	add.s32 	%r4485, %r4467, %r4484;
	xor.b32  	%r4486, %r4457, %r4485;
	shf.l.wrap.b32 	%r4487, %r4486, %r4486, 12;
	add.s32 	%r4488, %r4482, %r4487;
	xor.b32  	%r4489, %r4484, %r4488;
	shf.l.wrap.b32 	%r4490, %r4489, %r4489, 8;
	add.s32 	%r4491, %r4485, %r4490;
	xor.b32  	%r4492, %r4487, %r4491;
	shf.l.wrap.b32 	%r4493, %r4492, %r4492, 7;
	add.s32 	%r4494, %r4452, %r4469;
	xor.b32  	%r4495, %r4442, %r4494;
	shf.l.wrap.b32 	%r4496, %r4495, %r4495, 16;
	add.s32 	%r4497, %r4479, %r4496;
	xor.b32  	%r4498, %r4469, %r4497;
	shf.l.wrap.b32 	%r4499, %r4498, %r4498, 12;
	add.s32 	%r4500, %r4494, %r4499;
	xor.b32  	%r4501, %r4496, %r4500;
	shf.l.wrap.b32 	%r4502, %r4501, %r4501, 8;
	add.s32 	%r4503, %r4497, %r4502;
	xor.b32  	%r4504, %r4499, %r4503;
	shf.l.wrap.b32 	%r4505, %r4504, %r4504, 7;
	add.s32 	%r4506, %r4464, %r4481;
	xor.b32  	%r4507, %r4454, %r4506;
	shf.l.wrap.b32 	%r4508, %r4507, %r4507, 16;
	add.s32 	%r4509, %r4443, %r4508;
	xor.b32  	%r4510, %r4481, %r4509;
	shf.l.wrap.b32 	%r4511, %r4510, %r4510, 12;
	add.s32 	%r4512, %r4506, %r4511;
	xor.b32  	%r4513, %r4508, %r4512;
	shf.l.wrap.b32 	%r4514, %r4513, %r4513, 8;
	add.s32 	%r4515, %r4509, %r4514;
	xor.b32  	%r4516, %r4511, %r4515;
	shf.l.wrap.b32 	%r4517, %r4516, %r4516, 7;
	add.s32 	%r4518, %r4476, %r4445;
	xor.b32  	%r4519, %r4466, %r4518;
	shf.l.wrap.b32 	%r4520, %r4519, %r4519, 16;
	add.s32 	%r4521, %r4455, %r4520;
	xor.b32  	%r4522, %r4445, %r4521;
	shf.l.wrap.b32 	%r4523, %r4522, %r4522, 12;
	add.s32 	%r4524, %r4518, %r4523;
	xor.b32  	%r4525, %r4520, %r4524;
	shf.l.wrap.b32 	%r4526, %r4525, %r4525, 8;
	add.s32 	%r4527, %r4521, %r4526;
	xor.b32  	%r4528, %r4523, %r4527;
	shf.l.wrap.b32 	%r4529, %r4528, %r4528, 7;
	add.s32 	%r4530, %r4488, %r4529;
	xor.b32  	%r4531, %r4502, %r4530;
	shf.l.wrap.b32 	%r4532, %r4531, %r4531, 16;
	add.s32 	%r4533, %r4515, %r4532;
	xor.b32  	%r4534, %r4529, %r4533;
	shf.l.wrap.b32 	%r4535, %r4534, %r4534, 12;
	add.s32 	%r4536, %r4530, %r4535;
	xor.b32  	%r4537, %r4532, %r4536;
	shf.l.wrap.b32 	%r4538, %r4537, %r4537, 8;
	add.s32 	%r4539, %r4533, %r4538;
	xor.b32  	%r4540, %r4535, %r4539;
	shf.l.wrap.b32 	%r4541, %r4540, %r4540, 7;
	add.s32 	%r4542, %r4500, %r4493;
	xor.b32  	%r4543, %r4514, %r4542;
	shf.l.wrap.b32 	%r4544, %r4543, %r4543, 16;
	add.s32 	%r4545, %r4527, %r4544;
	xor.b32  	%r4546, %r4493, %r4545;
	shf.l.wrap.b32 	%r4547, %r4546, %r4546, 12;
	add.s32 	%r4548, %r4542, %r4547;
	xor.b32  	%r4549, %r4544, %r4548;
	shf.l.wrap.b32 	%r4550, %r4549, %r4549, 8;
	add.s32 	%r4551, %r4545, %r4550;
	xor.b32  	%r4552, %r4547, %r4551;
	shf.l.wrap.b32 	%r4553, %r4552, %r4552, 7;
	add.s32 	%r4554, %r4512, %r4505;
	xor.b32  	%r4555, %r4526, %r4554;
	shf.l.wrap.b32 	%r4556, %r4555, %r4555, 16;
	add.s32 	%r4557, %r4491, %r4556;
	xor.b32  	%r4558, %r4505, %r4557;
	shf.l.wrap.b32 	%r4559, %r4558, %r4558, 12;
	add.s32 	%r4560, %r4554, %r4559;
	xor.b32  	%r4561, %r4556, %r4560;
	shf.l.wrap.b32 	%r4562, %r4561, %r4561, 8;
	add.s32 	%r4563, %r4557, %r4562;
	xor.b32  	%r4564, %r4559, %r4563;
	shf.l.wrap.b32 	%r4565, %r4564, %r4564, 7;
	add.s32 	%r4566, %r4524, %r4517;
	xor.b32  	%r4567, %r4490, %r4566;
	shf.l.wrap.b32 	%r4568, %r4567, %r4567, 16;
	add.s32 	%r4569, %r4503, %r4568;
	xor.b32  	%r4570, %r4517, %r4569;
	shf.l.wrap.b32 	%r4571, %r4570, %r4570, 12;
	add.s32 	%r4572, %r4566, %r4571;
	xor.b32  	%r4573, %r4568, %r4572;
	shf.l.wrap.b32 	%r4574, %r4573, %r4573, 8;
	add.s32 	%r4575, %r4569, %r4574;
	xor.b32  	%r4576, %r4571, %r4575;
	shf.l.wrap.b32 	%r4577, %r4576, %r4576, 7;
	add.s32 	%r4578, %r4536, %r4553;
	xor.b32  	%r4579, %r4574, %r4578;
	shf.l.wrap.b32 	%r4580, %r4579, %r4579, 16;
	add.s32 	%r4581, %r4563, %r4580;
	xor.b32  	%r4582, %r4553, %r4581;
	shf.l.wrap.b32 	%r4583, %r4582, %r4582, 12;
	add.s32 	%r4584, %r4578, %r4583;
	xor.b32  	%r4585, %r4580, %r4584;
	shf.l.wrap.b32 	%r4586, %r4585, %r4585, 8;
	add.s32 	%r4587, %r4581, %r4586;
	xor.b32  	%r4588, %r4583, %r4587;
	shf.l.wrap.b32 	%r4589, %r4588, %r4588, 7;
	add.s32 	%r4590, %r4548, %r4565;
	xor.b32  	%r4591, %r4538, %r4590;
	shf.l.wrap.b32 	%r4592, %r4591, %r4591, 16;
	add.s32 	%r4593, %r4575, %r4592;
	xor.b32  	%r4594, %r4565, %r4593;
	shf.l.wrap.b32 	%r4595, %r4594, %r4594, 12;
	add.s32 	%r4596, %r4590, %r4595;
	xor.b32  	%r4597, %r4592, %r4596;
	shf.l.wrap.b32 	%r4598, %r4597, %r4597, 8;
	add.s32 	%r4599, %r4593, %r4598;
	xor.b32  	%r4600, %r4595, %r4599;
	shf.l.wrap.b32 	%r4601, %r4600, %r4600, 7;
	add.s32 	%r4602, %r4560, %r4577;
	xor.b32  	%r4603, %r4550, %r4602;
	shf.l.wrap.b32 	%r4604, %r4603, %r4603, 16;
	add.s32 	%r4605, %r4539, %r4604;
	xor.b32  	%r4606, %r4577, %r4605;
	shf.l.wrap.b32 	%r4607, %r4606, %r4606, 12;
	add.s32 	%r4608, %r4602, %r4607;
	xor.b32  	%r4609, %r4604, %r4608;
	shf.l.wrap.b32 	%r4610, %r4609, %r4609, 8;
	add.s32 	%r4611, %r4605, %r4610;
	xor.b32  	%r4612, %r4607, %r4611;
	shf.l.wrap.b32 	%r4613, %r4612, %r4612, 7;
	add.s32 	%r4614, %r4572, %r4541;
	xor.b32  	%r4615, %r4562, %r4614;
	shf.l.wrap.b32 	%r4616, %r4615, %r4615, 16;
	add.s32 	%r4617, %r4551, %r4616;
	xor.b32  	%r4618, %r4541, %r4617;
	shf.l.wrap.b32 	%r4619, %r4618, %r4618, 12;
	add.s32 	%r4620, %r4614, %r4619;
	xor.b32  	%r4621, %r4616, %r4620;
	shf.l.wrap.b32 	%r4622, %r4621, %r4621, 8;
	add.s32 	%r4623, %r4617, %r4622;
	xor.b32  	%r4624, %r4619, %r4623;
	shf.l.wrap.b32 	%r4625, %r4624, %r4624, 7;
	add.s32 	%r4626, %r4584, %r4625;
	xor.b32  	%r4627, %r4598, %r4626;
	shf.l.wrap.b32 	%r4628, %r4627, %r4627, 16;
	add.s32 	%r4629, %r4611, %r4628;
	xor.b32  	%r4630, %r4625, %r4629;
	shf.l.wrap.b32 	%r4631, %r4630, %r4630, 12;
	add.s32 	%r4632, %r4626, %r4631;
	xor.b32  	%r4633, %r4628, %r4632;
	shf.l.wrap.b32 	%r4634, %r4633, %r4633, 8;
	add.s32 	%r4635, %r4629, %r4634;
	xor.b32  	%r4636, %r4631, %r4635;
	shf.l.wrap.b32 	%r4637, %r4636, %r4636, 7;
	add.s32 	%r4638, %r4596, %r4589;
	xor.b32  	%r4639, %r4610, %r4638;
	shf.l.wrap.b32 	%r4640, %r4639, %r4639, 16;
	add.s32 	%r4641, %r4623, %r4640;
	xor.b32  	%r4642, %r4589, %r4641;
	shf.l.wrap.b32 	%r4643, %r4642, %r4642, 12;
	add.s32 	%r4644, %r4638, %r4643;
	xor.b32  	%r4645, %r4640, %r4644;
	shf.l.wrap.b32 	%r4646, %r4645, %r4645, 8;
	add.s32 	%r4647, %r4641, %r4646;
	xor.b32  	%r4648, %r4643, %r4647;
	shf.l.wrap.b32 	%r4649, %r4648, %r4648, 7;
	add.s32 	%r4650, %r4608, %r4601;
	xor.b32  	%r4651, %r4622, %r4650;
	shf.l.wrap.b32 	%r4652, %r4651, %r4651, 16;
	add.s32 	%r4653, %r4587, %r4652;
	xor.b32  	%r4654, %r4601, %r4653;
	shf.l.wrap.b32 	%r4655, %r4654, %r4654, 12;
	add.s32 	%r4656, %r4650, %r4655;
	xor.b32  	%r4657, %r4652, %r4656;
	shf.l.wrap.b32 	%r4658, %r4657, %r4657, 8;
	add.s32 	%r4659, %r4653, %r4658;
	xor.b32  	%r4660, %r4655, %r4659;
	shf.l.wrap.b32 	%r4661, %r4660, %r4660, 7;
	add.s32 	%r4662, %r4620, %r4613;
	xor.b32  	%r4663, %r4586, %r4662;
	shf.l.wrap.b32 	%r4664, %r4663, %r4663, 16;
	add.s32 	%r4665, %r4599, %r4664;
	xor.b32  	%r4666, %r4613, %r4665;
	shf.l.wrap.b32 	%r4667, %r4666, %r4666, 12;
	add.s32 	%r4668, %r4662, %r4667;
	xor.b32  	%r4669, %r4664, %r4668;
	shf.l.wrap.b32 	%r4670, %r4669, %r4669, 8;
	add.s32 	%r4671, %r4665, %r4670;
	xor.b32  	%r4672, %r4667, %r4671;
	shf.l.wrap.b32 	%r4673, %r4672, %r4672, 7;
	add.s32 	%r4674, %r4632, %r4649;
	xor.b32  	%r4675, %r4670, %r4674;
	shf.l.wrap.b32 	%r4676, %r4675, %r4675, 16;
	add.s32 	%r4677, %r4659, %r4676;
	xor.b32  	%r4678, %r4649, %r4677;
	shf.l.wrap.b32 	%r4679, %r4678, %r4678, 12;
	add.s32 	%r4680, %r4674, %r4679;
	xor.b32  	%r4681, %r4676, %r4680;
	shf.l.wrap.b32 	%r4682, %r4681, %r4681, 8;
	add.s32 	%r4683, %r4677, %r4682;
	xor.b32  	%r4684, %r4679, %r4683;
	shf.l.wrap.b32 	%r4685, %r4684, %r4684, 7;
	add.s32 	%r4686, %r4644, %r4661;
	xor.b32  	%r4687, %r4634, %r4686;
	shf.l.wrap.b32 	%r4688, %r4687, %r4687, 16;
	add.s32 	%r4689, %r4671, %r4688;
	xor.b32  	%r4690, %r4661, %r4689;
	shf.l.wrap.b32 	%r4691, %r4690, %r4690, 12;
	add.s32 	%r4692, %r4686, %r4691;
	xor.b32  	%r4693, %r4688, %r4692;
	shf.l.wrap.b32 	%r4694, %r4693, %r4693, 8;
	add.s32 	%r4695, %r4689, %r4694;
	xor.b32  	%r4696, %r4691, %r4695;
	shf.l.wrap.b32 	%r4697, %r4696, %r4696, 7;
	add.s32 	%r4698, %r4656, %r4673;
	xor.b32  	%r4699, %r4646, %r4698;
	shf.l.wrap.b32 	%r4700, %r4699, %r4699, 16;
	add.s32 	%r4701, %r4635, %r4700;
	xor.b32  	%r4702, %r4673, %r4701;
	shf.l.wrap.b32 	%r4703, %r4702, %r4702, 12;
	add.s32 	%r4704, %r4698, %r4703;
	xor.b32  	%r4705, %r4700, %r4704;
	shf.l.wrap.b32 	%r4706, %r4705, %r4705, 8;
	add.s32 	%r4707, %r4701, %r4706;
	xor.b32  	%r4708, %r4703, %r4707;
	shf.l.wrap.b32 	%r4709, %r4708, %r4708, 7;
	add.s32 	%r4710, %r4668, %r4637;
	xor.b32  	%r4711, %r4658, %r4710;
	shf.l.wrap.b32 	%r4712, %r4711, %r4711, 16;
	add.s32 	%r4713, %r4647, %r4712;
	xor.b32  	%r4714, %r4637, %r4713;
	shf.l.wrap.b32 	%r4715, %r4714, %r4714, 12;
	add.s32 	%r4716, %r4710, %r4715;
	xor.b32  	%r4717, %r4712, %r4716;
	shf.l.wrap.b32 	%r4718, %r4717, %r4717, 8;
	add.s32 	%r4719, %r4713, %r4718;
	xor.b32  	%r4720, %r4715, %r4719;
	shf.l.wrap.b32 	%r4721, %r4720, %r4720, 7;
	add.s32 	%r5633, %r13, %r4680;
	add.s32 	%r5632, %r14, %r4692;
	add.s32 	%r5631, %r15, %r4704;
	add.s32 	%r5630, %r16, %r4716;
	add.s32 	%r5634, %r5641, %r4721;
	add.s32 	%r5635, %r5640, %r4685;
	add.s32 	%r5636, %r5639, %r4697;
	add.s32 	%r5637, %r5638, %r4709;
	xor.b32  	%r4722, %r4342, 1;
	shf.l.wrap.b32 	%r4723, %r4342, %r4722, 16;
	add.s32 	%r4724, %r5641, %r4723;
	xor.b32  	%r4725, %r5641, %r4724;
	shf.l.wrap.b32 	%r4726, %r4725, %r4725, 12;
	add.s32 	%r4727, %r4342, %r4726;
	xor.b32  	%r4728, %r4723, %r4727;
	shf.l.wrap.b32 	%r4729, %r4728, %r4728, 8;
	add.s32 	%r4730, %r4724, %r4729;
	xor.b32  	%r4731, %r4726, %r4730;
	shf.l.wrap.b32 	%r4732, %r4731, %r4731, 7;
	add.s32 	%r4733, %r4727, %r4363;
	xor.b32  	%r4734, %r4382, %r4733;
	shf.l.wrap.b32 	%r4735, %r4734, %r4734, 16;
	add.s32 	%r4736, %r4372, %r4735;
	xor.b32  	%r4737, %r4363, %r4736;
	shf.l.wrap.b32 	%r4738, %r4737, %r4737, 12;
	add.s32 	%r4739, %r4733, %r4738;
	xor.b32  	%r4740, %r4735, %r4739;
	shf.l.wrap.b32 	%r4741, %r4740, %r4740, 8;
	add.s32 	%r4742, %r4736, %r4741;
	xor.b32  	%r4743, %r4738, %r4742;
	shf.l.wrap.b32 	%r4744, %r4743, %r4743, 7;
	xor.b32  	%r4745, %r4729, %r4398;
	shf.l.wrap.b32 	%r4746, %r4745, %r4745, 16;
	add.s32 	%r4747, %r4383, %r4746;
	xor.b32  	%r4748, %r4374, %r4747;
	shf.l.wrap.b32 	%r4749, %r4748, %r4748, 12;
	add.s32 	%r4750, %r4398, %r4749;
	xor.b32  	%r4751, %r4746, %r4750;
	shf.l.wrap.b32 	%r4752, %r4751, %r4751, 8;
	add.s32 	%r4753, %r4747, %r4752;
	xor.b32  	%r4754, %r4749, %r4753;
	shf.l.wrap.b32 	%r4755, %r4754, %r4754, 7;
	add.s32 	%r4756, %r4730, %r4412;
	xor.b32  	%r4757, %r4385, %r4756;
	shf.l.wrap.b32 	%r4758, %r4757, %r4757, 12;
	add.s32 	%r4759, %r4410, %r4758;
	xor.b32  	%r4760, %r4412, %r4759;
	shf.l.wrap.b32 	%r4761, %r4760, %r4760, 8;
	add.s32 	%r4762, %r4756, %r4761;
	xor.b32  	%r4763, %r4758, %r4762;
	shf.l.wrap.b32 	%r4764, %r4763, %r4763, 7;
	add.s32 	%r4765, %r4380, %r4732;
	xor.b32  	%r4766, %r4371, %r4765;
	shf.l.wrap.b32 	%r4767, %r4766, %r4766, 16;
	add.s32 	%r4768, %r4361, %r4767;
	xor.b32  	%r4769, %r4732, %r4768;
	shf.l.wrap.b32 	%r4770, %r4769, %r4769, 12;
	add.s32 	%r4771, %r4765, %r4770;
	xor.b32  	%r4772, %r4767, %r4771;
	shf.l.wrap.b32 	%r4773, %r4772, %r4772, 8;
	add.s32 	%r4774, %r4768, %r4773;
	xor.b32  	%r4775, %r4770, %r4774;
	shf.l.wrap.b32 	%r4776, %r4775, %r4775, 7;
	add.s32 	%r4777, %r4739, %r4776;
	xor.b32  	%r4778, %r4752, %r4777;
	shf.l.wrap.b32 	%r4779, %r4778, %r4778, 16;
	add.s32 	%r4780, %r4762, %r4779;
	xor.b32  	%r4781, %r4776, %r4780;
	shf.l.wrap.b32 	%r4782, %r4781, %r4781, 12;
	add.s32 	%r4783, %r4777, %r4782;
	xor.b32  	%r4784, %r4779, %r4783;
	shf.l.wrap.b32 	%r4785, %r4784, %r4784, 8;
	add.s32 	%r4786, %r4780, %r4785;
	xor.b32  	%r4787, %r4782, %r4786;
	shf.l.wrap.b32 	%r4788, %r4787, %r4787, 7;
	add.s32 	%r4789, %r4750, %r4744;
	xor.b32  	%r4790, %r4761, %r4789;
	shf.l.wrap.b32 	%r4791, %r4790, %r4790, 16;
	add.s32 	%r4792, %r4774, %r4791;
	xor.b32  	%r4793, %r4744, %r4792;
	shf.l.wrap.b32 	%r4794, %r4793, %r4793, 12;
	add.s32 	%r4795, %r4789, %r4794;
	xor.b32  	%r4796, %r4791, %r4795;
	shf.l.wrap.b32 	%r4797, %r4796, %r4796, 8;
	add.s32 	%r4798, %r4792, %r4797;
	xor.b32  	%r4799, %r4794, %r4798;
	shf.l.wrap.b32 	%r4800, %r4799, %r4799, 7;
	add.s32 	%r4801, %r4759, %r4755;
	xor.b32  	%r4802, %r4773, %r4801;
	shf.l.wrap.b32 	%r4803, %r4802, %r4802, 16;
	add.s32 	%r4804, %r4742, %r4803;
	xor.b32  	%r4805, %r4755, %r4804;
	shf.l.wrap.b32 	%r4806, %r4805, %r4805, 12;
	add.s32 	%r4807, %r4801, %r4806;
	xor.b32  	%r4808, %r4803, %r4807;
	shf.l.wrap.b32 	%r4809, %r4808, %r4808, 8;
	add.s32 	%r4810, %r4804, %r4809;
	xor.b32  	%r4811, %r4806, %r4810;
	shf.l.wrap.b32 	%r4812, %r4811, %r4811, 7;
	add.s32 	%r4813, %r4771, %r4764;
	xor.b32  	%r4814, %r4741, %r4813;
	shf.l.wrap.b32 	%r4815, %r4814, %r4814, 16;
	add.s32 	%r4816, %r4753, %r4815;
	xor.b32  	%r4817, %r4764, %r4816;
	shf.l.wrap.b32 	%r4818, %r4817, %r4817, 12;
	add.s32 	%r4819, %r4813, %r4818;
	xor.b32  	%r4820, %r4815, %r4819;
	shf.l.wrap.b32 	%r4821, %r4820, %r4820, 8;
	add.s32 	%r4822, %r4816, %r4821;
	xor.b32  	%r4823, %r4818, %r4822;
	shf.l.wrap.b32 	%r4824, %r4823, %r4823, 7;
	add.s32 	%r4825, %r4783, %r4800;
	xor.b32  	%r4826, %r4821, %r4825;
	shf.l.wrap.b32 	%r4827, %r4826, %r4826, 16;
	add.s32 	%r4828, %r4810, %r4827;
	xor.b32  	%r4829, %r4800, %r4828;
	shf.l.wrap.b32 	%r4830, %r4829, %r4829, 12;
	add.s32 	%r4831, %r4825, %r4830;
	xor.b32  	%r4832, %r4827, %r4831;
	shf.l.wrap.b32 	%r4833, %r4832, %r4832, 8;
	add.s32 	%r4834, %r4828, %r4833;
	xor.b32  	%r4835, %r4830, %r4834;
	shf.l.wrap.b32 	%r4836, %r4835, %r4835, 7;
	add.s32 	%r4837, %r4795, %r4812;
	xor.b32  	%r4838, %r4785, %r4837;
	shf.l.wrap.b32 	%r4839, %r4838, %r4838, 16;
	add.s32 	%r4840, %r4822, %r4839;
	xor.b32  	%r4841, %r4812, %r4840;
	shf.l.wrap.b32 	%r4842, %r4841, %r4841, 12;
	add.s32 	%r4843, %r4837, %r4842;
	xor.b32  	%r4844, %r4839, %r4843;
	shf.l.wrap.b32 	%r4845, %r4844, %r4844, 8;
	add.s32 	%r4846, %r4840, %r4845;
	xor.b32  	%r4847, %r4842, %r4846;
	shf.l.wrap.b32 	%r4848, %r4847, %r4847, 7;
	add.s32 	%r4849, %r4807, %r4824;
	xor.b32  	%r4850, %r4797, %r4849;
	shf.l.wrap.b32 	%r4851, %r4850, %r4850, 16;
	add.s32 	%r4852, %r4786, %r4851;
	xor.b32  	%r4853, %r4824, %r4852;
	shf.l.wrap.b32 	%r4854, %r4853, %r4853, 12;
	add.s32 	%r4855, %r4849, %r4854;
	xor.b32  	%r4856, %r4851, %r4855;
	shf.l.wrap.b32 	%r4857, %r4856, %r4856, 8;
	add.s32 	%r4858, %r4852, %r4857;
	xor.b32  	%r4859, %r4854, %r4858;
	shf.l.wrap.b32 	%r4860, %r4859, %r4859, 7;
	add.s32 	%r4861, %r4819, %r4788;
	xor.b32  	%r4862, %r4809, %r4861;
	shf.l.wrap.b32 	%r4863, %r4862, %r4862, 16;
	add.s32 	%r4864, %r4798, %r4863;
	xor.b32  	%r4865, %r4788, %r4864;
	shf.l.wrap.b32 	%r4866, %r4865, %r4865, 12;
	add.s32 	%r4867, %r4861, %r4866;
	xor.b32  	%r4868, %r4863, %r4867;
	shf.l.wrap.b32 	%r4869, %r4868, %r4868, 8;
	add.s32 	%r4870, %r4864, %r4869;
	xor.b32  	%r4871, %r4866, %r4870;
	shf.l.wrap.b32 	%r4872, %r4871, %r4871, 7;
	add.s32 	%r4873, %r4831, %r4872;
	xor.b32  	%r4874, %r4845, %r4873;
	shf.l.wrap.b32 	%r4875, %r4874, %r4874, 16;
	add.s32 	%r4876, %r4858, %r4875;
	xor.b32  	%r4877, %r4872, %r4876;
	shf.l.wrap.b32 	%r4878, %r4877, %r4877, 12;
	add.s32 	%r4879, %r4873, %r4878;
	xor.b32  	%r4880, %r4875, %r4879;
	shf.l.wrap.b32 	%r4881, %r4880, %r4880, 8;
	add.s32 	%r4882, %r4876, %r4881;
	xor.b32  	%r4883, %r4878, %r4882;
	shf.l.wrap.b32 	%r4884, %r4883, %r4883, 7;
	add.s32 	%r4885, %r4843, %r4836;
	xor.b32  	%r4886, %r4857, %r4885;
	shf.l.wrap.b32 	%r4887, %r4886, %r4886, 16;
	add.s32 	%r4888, %r4870, %r4887;
	xor.b32  	%r4889, %r4836, %r4888;
	shf.l.wrap.b32 	%r4890, %r4889, %r4889, 12;
	add.s32 	%r4891, %r4885, %r4890;
	xor.b32  	%r4892, %r4887, %r4891;
	shf.l.wrap.b32 	%r4893, %r4892, %r4892, 8;
	add.s32 	%r4894, %r4888, %r4893;
	xor.b32  	%r4895, %r4890, %r4894;
	shf.l.wrap.b32 	%r4896, %r4895, %r4895, 7;
	add.s32 	%r4897, %r4855, %r4848;
	xor.b32  	%r4898, %r4869, %r4897;
	shf.l.wrap.b32 	%r4899, %r4898, %r4898, 16;
	add.s32 	%r4900, %r4834, %r4899;
	xor.b32  	%r4901, %r4848, %r4900;
	shf.l.wrap.b32 	%r4902, %r4901, %r4901, 12;
	add.s32 	%r4903, %r4897, %r4902;
	xor.b32  	%r4904, %r4899, %r4903;
	shf.l.wrap.b32 	%r4905, %r4904, %r4904, 8;
	add.s32 	%r4906, %r4900, %r4905;
	xor.b32  	%r4907, %r4902, %r4906;
	shf.l.wrap.b32 	%r4908, %r4907, %r4907, 7;
	add.s32 	%r4909, %r4867, %r4860;
	xor.b32  	%r4910, %r4833, %r4909;
	shf.l.wrap.b32 	%r4911, %r4910, %r4910, 16;
	add.s32 	%r4912, %r4846, %r4911;
	xor.b32  	%r4913, %r4860, %r4912;
	shf.l.wrap.b32 	%r4914, %r4913, %r4913, 12;
	add.s32 	%r4915, %r4909, %r4914;
	xor.b32  	%r4916, %r4911, %r4915;
	shf.l.wrap.b32 	%r4917, %r4916, %r4916, 8;
	add.s32 	%r4918, %r4912, %r4917;
	xor.b32  	%r4919, %r4914, %r4918;
	shf.l.wrap.b32 	%r4920, %r4919, %r4919, 7;
	add.s32 	%r4921, %r4879, %r4896;
	xor.b32  	%r4922, %r4917, %r4921;
	shf.l.wrap.b32 	%r4923, %r4922, %r4922, 16;
	add.s32 	%r4924, %r4906, %r4923;
	xor.b32  	%r4925, %r4896, %r4924;
	shf.l.wrap.b32 	%r4926, %r4925, %r4925, 12;
	add.s32 	%r4927, %r4921, %r4926;
	xor.b32  	%r4928, %r4923, %r4927;
	shf.l.wrap.b32 	%r4929, %r4928, %r4928, 8;
	add.s32 	%r4930, %r4924, %r4929;
	xor.b32  	%r4931, %r4926, %r4930;
	shf.l.wrap.b32 	%r4932, %r4931, %r4931, 7;
	add.s32 	%r4933, %r4891, %r4908;
	xor.b32  	%r4934, %r4881, %r4933;
	shf.l.wrap.b32 	%r4935, %r4934, %r4934, 16;
	add.s32 	%r4936, %r4918, %r4935;
	xor.b32  	%r4937, %r4908, %r4936;
	shf.l.wrap.b32 	%r4938, %r4937, %r4937, 12;
	add.s32 	%r4939, %r4933, %r4938;
	xor.b32  	%r4940, %r4935, %r4939;
	shf.l.wrap.b32 	%r4941, %r4940, %r4940, 8;
	add.s32 	%r4942, %r4936, %r4941;
	xor.b32  	%r4943, %r4938, %r4942;
	shf.l.wrap.b32 	%r4944, %r4943, %r4943, 7;
	add.s32 	%r4945, %r4903, %r4920;
	xor.b32  	%r4946, %r4893, %r4945;
	shf.l.wrap.b32 	%r4947, %r4946, %r4946, 16;
	add.s32 	%r4948, %r4882, %r4947;
	xor.b32  	%r4949, %r4920, %r4948;
	shf.l.wrap.b32 	%r4950, %r4949, %r4949, 12;
	add.s32 	%r4951, %r4945, %r4950;
	xor.b32  	%r4952, %r4947, %r4951;
	shf.l.wrap.b32 	%r4953, %r4952, %r4952, 8;
	add.s32 	%r4954, %r4948, %r4953;
	xor.b32  	%r4955, %r4950, %r4954;
	shf.l.wrap.b32 	%r4956, %r4955, %r4955, 7;
	add.s32 	%r4957, %r4915, %r4884;
	xor.b32  	%r4958, %r4905, %r4957;
	shf.l.wrap.b32 	%r4959, %r4958, %r4958, 16;
	add.s32 	%r4960, %r4894, %r4959;
	xor.b32  	%r4961, %r4884, %r4960;
	shf.l.wrap.b32 	%r4962, %r4961, %r4961, 12;
	add.s32 	%r4963, %r4957, %r4962;
	xor.b32  	%r4964, %r4959, %r4963;
	shf.l.wrap.b32 	%r4965, %r4964, %r4964, 8;
	add.s32 	%r4966, %r4960, %r4965;
	xor.b32  	%r4967, %r4962, %r4966;
	shf.l.wrap.b32 	%r4968, %r4967, %r4967, 7;
	add.s32 	%r4969, %r4927, %r4968;
	xor.b32  	%r4970, %r4941, %r4969;
	shf.l.wrap.b32 	%r4971, %r4970, %r4970, 16;
	add.s32 	%r4972, %r4954, %r4971;
	xor.b32  	%r4973, %r4968, %r4972;
	shf.l.wrap.b32 	%r4974, %r4973, %r4973, 12;
	add.s32 	%r4975, %r4969, %r4974;
	xor.b32  	%r4976, %r4971, %r4975;
	shf.l.wrap.b32 	%r4977, %r4976, %r4976, 8;
	add.s32 	%r4978, %r4939, %r4932;
	xor.b32  	%r4979, %r4953, %r4978;
	shf.l.wrap.b32 	%r4980, %r4979, %r4979, 16;
	add.s32 	%r4981, %r4966, %r4980;
	xor.b32  	%r4982, %r4932, %r4981;
	shf.l.wrap.b32 	%r4983, %r4982, %r4982, 12;
	add.s32 	%r4984, %r4978, %r4983;
	xor.b32  	%r4985, %r4980, %r4984;
	shf.l.wrap.b32 	%r4986, %r4985, %r4985, 8;
	add.s32 	%r4987, %r4981, %r4986;
	xor.b32  	%r4988, %r4983, %r4987;
	shf.l.wrap.b32 	%r4989, %r4988, %r4988, 7;
	add.s32 	%r4990, %r4951, %r4944;
	xor.b32  	%r4991, %r4965, %r4990;
	shf.l.wrap.b32 	%r4992, %r4991, %r4991, 16;
	add.s32 	%r4993, %r4930, %r4992;
	xor.b32  	%r4994, %r4944, %r4993;
	shf.l.wrap.b32 	%r4995, %r4994, %r4994, 12;
	add.s32 	%r4996, %r4990, %r4995;
	xor.b32  	%r4997, %r4992, %r4996;
	shf.l.wrap.b32 	%r4998, %r4997, %r4997, 8;
	add.s32 	%r4999, %r4993, %r4998;
	xor.b32  	%r5000, %r4995, %r4999;
	shf.l.wrap.b32 	%r5001, %r5000, %r5000, 7;
	add.s32 	%r5002, %r4963, %r4956;
	xor.b32  	%r5003, %r4929, %r5002;
	shf.l.wrap.b32 	%r5004, %r5003, %r5003, 16;
	add.s32 	%r5005, %r4942, %r5004;
	xor.b32  	%r5006, %r4956, %r5005;
	shf.l.wrap.b32 	%r5007, %r5006, %r5006, 12;
	add.s32 	%r5008, %r5002, %r5007;
	xor.b32  	%r5009, %r5004, %r5008;
	shf.l.wrap.b32 	%r5010, %r5009, %r5009, 8;
	add.s32 	%r5011, %r5005, %r5010;
	add.s32 	%r5012, %r4975, %r4989;
	xor.b32  	%r5013, %r5010, %r5012;
	shf.l.wrap.b32 	%r5014, %r5013, %r5013, 16;
	add.s32 	%r5015, %r4999, %r5014;
	xor.b32  	%r5016, %r4989, %r5015;
	shr.u32 	%r5017, %r5016, 20;
	add.s32 	%r5018, %r5012, %r5017;
	add.s32 	%r5019, %r4984, %r5001;
	xor.b32  	%r5020, %r4977, %r5019;
	shf.l.wrap.b32 	%r5021, %r5020, %r5020, 16;
	add.s32 	%r5022, %r5011, %r5021;
	xor.b32  	%r5023, %r5001, %r5022;
	shr.u32 	%r5024, %r5023, 20;
	add.s32 	%r5025, %r5019, %r5024;
	add.s32 	%r5026, %r13, %r5018;
	add.s32 	%r5027, %r14, %r5025;
	not.b32 	%r5028, %r5629;
	add.s32 	%r5029, %r372, %r5028;
	mov.b32 	%r5030, 1;
	shl.b32 	%r5031, %r5030, %r5029;
	and.b32  	%r386, %r5031, %r251;
	setp.eq.s32 	%p50, %r386, 0;
	selp.b32 	%r5032, %r5026, %r5027, %p50;
	cvt.u16.u32 	%rs69, %r5032;
	and.b16  	%rs93, %rs69, 1;
	and.b16  	%rs70, %rs91, 255;
	setp.ne.s16 	%p51, %rs70, 1;
	@%p51 bra 	$L__BB5_58;
	cvt.s64.s32 	%rd51, %r5629;
	mul.wide.s32 	%rd52, %r5629, 16;
	add.s64 	%rd53, %rd1, %rd52;
	ld.global.u32 	%r5033, [%rd53+996];
	selp.b32 	%r5034, %r5633, %r5634, %p50;
	xor.b32  	%r5035, %r5034, %r5033;
	selp.b32 	%r5036, %r5632, %r5635, %p50;
	selp.b32 	%r5633, %r5035, %r5633, %p50;
	selp.b32 	%r5634, %r5634, %r5035, %p50;
	ld.global.u32 	%r5037, [%rd53+1000];
	xor.b32  	%r5038, %r5036, %r5037;
	selp.b32 	%r5039, %r5631, %r5636, %p50;
	selp.b32 	%r5632, %r5038, %r5632, %p50;
	selp.b32 	%r5635, %r5635, %r5038, %p50;
	ld.global.u32 	%r5040, [%rd53+1004];
	xor.b32  	%r5041, %r5039, %r5040;
	selp.b32 	%r5042, %r5630, %r5637, %p50;
	selp.b32 	%r5631, %r5041, %r5631, %p50;
	selp.b32 	%r5636, %r5636, %r5041, %p50;
	ld.global.u32 	%r5043, [%rd53+1008];
	xor.b32  	%r5044, %r5042, %r5043;
	selp.b64 	%rd54, 420, 445, %p50;
	selp.b32 	%r5630, %r5044, %r5630, %p50;
	selp.b32 	%r5637, %r5637, %r5044, %p50;
	add.s64 	%rd55, %rd54, %rd51;
	add.s64 	%rd56, %rd1, %rd55;
	ld.global.u8 	%rs71, [%rd56+976];
	xor.b16  	%rs93, %rs71, %rs93;
$L__BB5_58:
	selp.b32 	%r5641, %r5633, %r5634, %p50;
	selp.b32 	%r5640, %r5632, %r5635, %p50;
	selp.b32 	%r5639, %r5631, %r5636, %p50;
	selp.b32 	%r5638, %r5630, %r5637, %p50;
	add.s32 	%r5629, %r5629, 1;
	setp.lt.u32 	%p54, %r5629, %r372;
	mov.u16 	%rs91, %rs93;
	@%p54 bra 	$L__BB5_56;
$L__BB5_59:
	and.b16  	%rs72, %rs93, 255;
	setp.ne.s16 	%p55, %rs72, 1;
	@%p55 bra 	$L__BB5_61;
	ld.global.u32 	%r5045, [%rd1+1448];
	xor.b32  	%r5641, %r5641, %r5045;
$L__BB5_61:
	@%p55 bra 	$L__BB5_63;
	ld.global.u32 	%r5046, [%rd1+1452];
	xor.b32  	%r5640, %r5640, %r5046;
$L__BB5_63:
	@%p55 bra 	$L__BB5_65;
	ld.global.u32 	%r5047, [%rd1+1456];
	xor.b32  	%r5639, %r5639, %r5047;
$L__BB5_65:
	@%p55 bra 	$L__BB5_67;
	ld.global.u32 	%r5048, [%rd1+1460];
	xor.b32  	%r5638, %r5638, %r5048;
$L__BB5_67:
	mov.u32 	%r5050, s_mem;
	cvt.u64.u32 	%rd57, %r5050;
	cvta.shared.u64 	%rd58, %rd57;
	add.s64 	%rd59, %rd58, 12363;
	and.b64  	%rd60, %rd59, -16;
	mul.lo.s32 	%r5051, %r5849, 3;
	mul.wide.u32 	%rd61, %r5051, 16;
	add.s64 	%rd62, %rd60, %rd61;
	st.v4.u32 	[%rd62+32], {%r5641, %r5640, %r5639, %r5638};
	bar.warp.sync 	-1;
	mov.b32 	%r5745, 0;
$L__BB5_68:
	ld.param.u32 	%r5423, [fused_batch_pir_kernel_transposed_1_param_3];
	add.s32 	%r5052, %r5575, %r153;
	add.s32 	%r520, %r5052, %r5745;
	setp.ge.s32 	%p59, %r520, %r5423;
	@%p59 bra 	$L__BB5_70;
	ld.param.u64 	%rd84, [fused_batch_pir_kernel_transposed_1_param_0];
	mov.u32 	%r5053, s_mem;
	cvt.u64.u32 	%rd63, %r5053;
	cvta.shared.u64 	%rd64, %rd63;
	add.s64 	%rd65, %rd64, 12363;
	and.b64  	%rd66, %rd65, -16;
	mul.wide.s32 	%rd67, %r520, 4096;
	cvta.to.global.u64 	%rd68, %rd84;
	add.s64 	%rd69, %rd68, %rd67;
	and.b32  	%r5054, %r5849, 992;
	add.s32 	%r5055, %r5745, %r5054;
	mul.lo.s32 	%r5056, %r5055, 3;
	mul.wide.u32 	%rd70, %r5056, 16;
	add.s64 	%rd71, %rd66, %rd70;
	ld.v4.u32 	{%r5057, %r5058, %r5059, %r5060}, [%rd71];
	ld.v4.u32 	{%r5061, %r5062, %r5063, %r5064}, [%rd71+16];
	ld.v4.u32 	{%r5065, %r5066, %r5067, %r5068}, [%rd71+32];
	mul.wide.u32 	%rd72, %r152, 16;
	add.s64 	%rd73, %rd69, %rd72;
	ld.global.v4.u32 	{%r5069, %r5070, %r5071, %r5072}, [%rd73];
	and.b32  	%r5073, %r5057, %r5069;
	xor.b32  	%r5841, %r5841, %r5073;
	and.b32  	%r5074, %r5058, %r5070;
	xor.b32  	%r5840, %r5840, %r5074;
	and.b32  	%r5075, %r5059, %r5071;
	xor.b32  	%r5839, %r5839, %r5075;
	and.b32  	%r5076, %r5060, %r5072;
	xor.b32  	%r5838, %r5838, %r5076;
	and.b32  	%r5077, %r5061, %r5069;
	xor.b32  	%r5809, %r5809, %r5077;
	and.b32  	%r5078, %r5062, %r5070;
	xor.b32  	%r5808, %r5808, %r5078;
	and.b32  	%r5079, %r5063, %r5071;
	xor.b32  	%r5807, %r5807, %r5079;
	and.b32  	%r5080, %r5064, %r5072;
	xor.b32  	%r5806, %r5806, %r5080;
	and.b32  	%r5081, %r5065, %r5069;
	xor.b32  	%r5777, %r5777, %r5081;
	and.b32  	%r5082, %r5066, %r5070;
	xor.b32  	%r5776, %r5776, %r5082;
	and.b32  	%r5083, %r5067, %r5071;
	xor.b32  	%r5775, %r5775, %r5083;
	and.b32  	%r5084, %r5068, %r5072;
	xor.b32  	%r5774, %r5774, %r5084;
	ld.global.v4.u32 	{%r5085, %r5086, %r5087, %r5088}, [%rd73+512];
	and.b32  	%r5089, %r5057, %r5085;
	xor.b32  	%r5837, %r5837, %r5089;
	and.b32  	%r5090, %r5058, %r5086;
	xor.b32  	%r5836, %r5836, %r5090;
	and.b32  	%r5091, %r5059, %r5087;
	xor.b32  	%r5835, %r5835, %r5091;
	and.b32  	%r5092, %r5060, %r5088;
	xor.b32  	%r5834, %r5834, %r5092;
	and.b32  	%r5093, %r5061, %r5085;
	xor.b32  	%r5805, %r5805, %r5093;
	and.b32  	%r5094, %r5062, %r5086;
	xor.b32  	%r5804, %r5804, %r5094;
	and.b32  	%r5095, %r5063, %r5087;
	xor.b32  	%r5803, %r5803, %r5095;
	and.b32  	%r5096, %r5064, %r5088;
	xor.b32  	%r5802, %r5802, %r5096;
	and.b32  	%r5097, %r5065, %r5085;
	xor.b32  	%r5773, %r5773, %r5097;
	and.b32  	%r5098, %r5066, %r5086;
	xor.b32  	%r5772, %r5772, %r5098;
	and.b32  	%r5099, %r5067, %r5087;
	xor.b32  	%r5771, %r5771, %r5099;
	and.b32  	%r5100, %r5068, %r5088;
	xor.b32  	%r5770, %r5770, %r5100;
	ld.global.v4.u32 	{%r5101, %r5102, %r5103, %r5104}, [%rd73+1024];
	and.b32  	%r5105, %r5057, %r5101;
	xor.b32  	%r5833, %r5833, %r5105;
	and.b32  	%r5106, %r5058, %r5102;
	xor.b32  	%r5832, %r5832, %r5106;
	and.b32  	%r5107, %r5059, %r5103;
	xor.b32  	%r5831, %r5831, %r5107;
	and.b32  	%r5108, %r5060, %r5104;
	xor.b32  	%r5830, %r5830, %r5108;
	and.b32  	%r5109, %r5061, %r5101;
	xor.b32  	%r5801, %r5801, %r5109;
	and.b32  	%r5110, %r5062, %r5102;
	xor.b32  	%r5800, %r5800, %r5110;
	and.b32  	%r5111, %r5063, %r5103;
	xor.b32  	%r5799, %r5799, %r5111;
	and.b32  	%r5112, %r5064, %r5104;
	xor.b32  	%r5798, %r5798, %r5112;
	and.b32  	%r5113, %r5065, %r5101;
	xor.b32  	%r5769, %r5769, %r5113;
	and.b32  	%r5114, %r5066, %r5102;
	xor.b32  	%r5768, %r5768, %r5114;
	and.b32  	%r5115, %r5067, %r5103;
	xor.b32  	%r5767, %r5767, %r5115;
	and.b32  	%r5116, %r5068, %r5104;
	xor.b32  	%r5766, %r5766, %r5116;
	ld.global.v4.u32 	{%r5117, %r5118, %r5119, %r5120}, [%rd73+1536];
	and.b32  	%r5121, %r5057, %r5117;
	xor.b32  	%r5829, %r5829, %r5121;
	and.b32  	%r5122, %r5058, %r5118;
	xor.b32  	%r5828, %r5828, %r5122;
	and.b32  	%r5123, %r5059, %r5119;
	xor.b32  	%r5827, %r5827, %r5123;
	and.b32  	%r5124, %r5060, %r5120;
	xor.b32  	%r5826, %r5826, %r5124;
	and.b32  	%r5125, %r5061, %r5117;
	xor.b32  	%r5797, %r5797, %r5125;
	and.b32  	%r5126, %r5062, %r5118;
	xor.b32  	%r5796, %r5796, %r5126;
	and.b32  	%r5127, %r5063, %r5119;
	xor.b32  	%r5795, %r5795, %r5127;
	and.b32  	%r5128, %r5064, %r5120;
	xor.b32  	%r5794, %r5794, %r5128;
	and.b32  	%r5129, %r5065, %r5117;
	xor.b32  	%r5765, %r5765, %r5129;
	and.b32  	%r5130, %r5066, %r5118;
	xor.b32  	%r5764, %r5764, %r5130;
	and.b32  	%r5131, %r5067, %r5119;
	xor.b32  	%r5763, %r5763, %r5131;
	and.b32  	%r5132, %r5068, %r5120;
	xor.b32  	%r5762, %r5762, %r5132;
	ld.global.v4.u32 	{%r5133, %r5134, %r5135, %r5136}, [%rd73+2048];
	and.b32  	%r5137, %r5057, %r5133;
	xor.b32  	%r5825, %r5825, %r5137;
	and.b32  	%r5138, %r5058, %r5134;
	xor.b32  	%r5824, %r5824, %r5138;
	and.b32  	%r5139, %r5059, %r5135;
	xor.b32  	%r5823, %r5823, %r5139;
	and.b32  	%r5140, %r5060, %r5136;
	xor.b32  	%r5822, %r5822, %r5140;
	and.b32  	%r5141, %r5061, %r5133;
	xor.b32  	%r5793, %r5793, %r5141;
	and.b32  	%r5142, %r5062, %r5134;
	xor.b32  	%r5792, %r5792, %r5142;
	and.b32  	%r5143, %r5063, %r5135;
	xor.b32  	%r5791, %r5791, %r5143;
	and.b32  	%r5144, %r5064, %r5136;
	xor.b32  	%r5790, %r5790, %r5144;
	and.b32  	%r5145, %r5065, %r5133;
	xor.b32  	%r5761, %r5761, %r5145;
	and.b32  	%r5146, %r5066, %r5134;
	xor.b32  	%r5760, %r5760, %r5146;
	and.b32  	%r5147, %r5067, %r5135;
	xor.b32  	%r5759, %r5759, %r5147;
	and.b32  	%r5148, %r5068, %r5136;
	xor.b32  	%r5758, %r5758, %r5148;
	ld.global.v4.u32 	{%r5149, %r5150, %r5151, %r5152}, [%rd73+2560];
	and.b32  	%r5153, %r5057, %r5149;
	xor.b32  	%r5821, %r5821, %r5153;
	and.b32  	%r5154, %r5058, %r5150;
	xor.b32  	%r5820, %r5820, %r5154;
	and.b32  	%r5155, %r5059, %r5151;
	xor.b32  	%r5819, %r5819, %r5155;
	and.b32  	%r5156, %r5060, %r5152;
	xor.b32  	%r5818, %r5818, %r5156;
	and.b32  	%r5157, %r5061, %r5149;
	xor.b32  	%r5789, %r5789, %r5157;
	and.b32  	%r5158, %r5062, %r5150;
	xor.b32  	%r5788, %r5788, %r5158;
	and.b32  	%r5159, %r5063, %r5151;
	xor.b32  	%r5787, %r5787, %r5159;
	and.b32  	%r5160, %r5064, %r5152;
	xor.b32  	%r5786, %r5786, %r5160;
	and.b32  	%r5161, %r5065, %r5149;
	xor.b32  	%r5757, %r5757, %r5161;
	and.b32  	%r5162, %r5066, %r5150;
	xor.b32  	%r5756, %r5756, %r5162;
	and.b32  	%r5163, %r5067, %r5151;
	xor.b32  	%r5755, %r5755, %r5163;
	and.b32  	%r5164, %r5068, %r5152;
	xor.b32  	%r5754, %r5754, %r5164;
	ld.global.v4.u32 	{%r5165, %r5166, %r5167, %r5168}, [%rd73+3072];
	and.b32  	%r5169, %r5057, %r5165;
	xor.b32  	%r5817, %r5817, %r5169;
	and.b32  	%r5170, %r5058, %r5166;
	xor.b32  	%r5816, %r5816, %r5170;
	and.b32  	%r5171, %r5059, %r5167;
	xor.b32  	%r5815, %r5815, %r5171;
	and.b32  	%r5172, %r5060, %r5168;
	xor.b32  	%r5814, %r5814, %r5172;
	and.b32  	%r5173, %r5061, %r5165;
	xor.b32  	%r5785, %r5785, %r5173;
	and.b32  	%r5174, %r5062, %r5166;
	xor.b32  	%r5784, %r5784, %r5174;
	and.b32  	%r5175, %r5063, %r5167;
	xor.b32  	%r5783, %r5783, %r5175;
	and.b32  	%r5176, %r5064, %r5168;
	xor.b32  	%r5782, %r5782, %r5176;
	and.b32  	%r5177, %r5065, %r5165;
	xor.b32  	%r5753, %r5753, %r5177;
	and.b32  	%r5178, %r5066, %r5166;
	xor.b32  	%r5752, %r5752, %r5178;
	and.b32  	%r5179, %r5067, %r5167;
	xor.b32  	%r5751, %r5751, %r5179;
	and.b32  	%r5180, %r5068, %r5168;
	xor.b32  	%r5750, %r5750, %r5180;
	ld.global.v4.u32 	{%r5181, %r5182, %r5183, %r5184}, [%rd73+3584];
	and.b32  	%r5185, %r5057, %r5181;
	xor.b32  	%r5813, %r5813, %r5185;
	and.b32  	%r5186, %r5058, %r5182;
	xor.b32  	%r5812, %r5812, %r5186;
	and.b32  	%r5187, %r5059, %r5183;
	xor.b32  	%r5811, %r5811, %r5187;
	and.b32  	%r5188, %r5060, %r5184;
	xor.b32  	%r5810, %r5810, %r5188;
	and.b32  	%r5189, %r5061, %r5181;
	xor.b32  	%r5781, %r5781, %r5189;
	and.b32  	%r5190, %r5062, %r5182;
	xor.b32  	%r5780, %r5780, %r5190;
	and.b32  	%r5191, %r5063, %r5183;
	xor.b32  	%r5779, %r5779, %r5191;
	and.b32  	%r5192, %r5064, %r5184;
	xor.b32  	%r5778, %r5778, %r5192;
	and.b32  	%r5193, %r5065, %r5181;
	xor.b32  	%r5749, %r5749, %r5193;
	and.b32  	%r5194, %r5066, %r5182;
	xor.b32  	%r5748, %r5748, %r5194;
	and.b32  	%r5195, %r5067, %r5183;
	xor.b32  	%r5747, %r5747, %r5195;
	and.b32  	%r5196, %r5068, %r5184;
	xor.b32  	%r5746, %r5746, %r5196;
	add.s32 	%r5745, %r5745, 1;
	setp.ne.s32 	%p60, %r5745, 32;
	@%p60 bra 	$L__BB5_68;
$L__BB5_70:
	add.s32 	%r714, %r5575, 32;
	setp.lt.u32 	%p61, %r5575, 224;
	mov.u32 	%r5575, %r714;
	@%p61 bra 	$L__BB5_25;
	or.b32  	%r5197, %r5840, %r5841;
	or.b32  	%r5198, %r5197, %r5839;
	or.b32  	%r5199, %r5198, %r5838;
	setp.eq.s32 	%p62, %r5199, 0;
	shl.b32 	%r5200, %r152, 4;
	mov.u32 	%r5201, s_mem;
	add.s32 	%r715, %r5201, %r5200;
	@%p62 bra 	$L__BB5_73;
	atom.shared.xor.b32 	%r5202, [%r715], %r5841;
	atom.shared.xor.b32 	%r5203, [%r715+4], %r5840;
	atom.shared.xor.b32 	%r5204, [%r715+8], %r5839;
	atom.shared.xor.b32 	%r5205, [%r715+12], %r5838;
$L__BB5_73:
	or.b32  	%r5206, %r5836, %r5837;
	or.b32  	%r5207, %r5206, %r5835;
	or.b32  	%r5208, %r5207, %r5834;
	setp.eq.s32 	%p63, %r5208, 0;
	@%p63 bra 	$L__BB5_75;
	atom.shared.xor.b32 	%r5209, [%r715+512], %r5837;
	atom.shared.xor.b32 	%r5210, [%r715+516], %r5836;
	atom.shared.xor.b32 	%r5211, [%r715+520], %r5835;
	atom.shared.xor.b32 	%r5212, [%r715+524], %r5834;
$L__BB5_75:
	or.b32  	%r5213, %r5832, %r5833;
	or.b32  	%r5214, %r5213, %r5831;
	or.b32  	%r5215, %r5214, %r5830;
	setp.eq.s32 	%p64, %r5215, 0;
	@%p64 bra 	$L__BB5_77;
	atom.shared.xor.b32 	%r5216, [%r715+1024], %r5833;
	atom.shared.xor.b32 	%r5217, [%r715+1028], %r5832;
	atom.shared.xor.b32 	%r5218, [%r715+1032], %r5831;
	atom.shared.xor.b32 	%r5219, [%r715+1036], %r5830;
$L__BB5_77:
	or.b32  	%r5220, %r5828, %r5829;
	or.b32  	%r5221, %r5220, %r5827;
	or.b32  	%r5222, %r5221, %r5826;
	setp.eq.s32 	%p65, %r5222, 0;
	@%p65 bra 	$L__BB5_79;
	atom.shared.xor.b32 	%r5223, [%r715+1536], %r5829;
	atom.shared.xor.b32 	%r5224, [%r715+1540], %r5828;
	atom.shared.xor.b32 	%r5225, [%r715+1544], %r5827;
	atom.shared.xor.b32 	%r5226, [%r715+1548], %r5826;
$L__BB5_79:
	or.b32  	%r5227, %r5824, %r5825;
	or.b32  	%r5228, %r5227, %r5823;
	or.b32  	%r5229, %r5228, %r5822;
	setp.eq.s32 	%p66, %r5229, 0;
	@%p66 bra 	$L__BB5_81;
	atom.shared.xor.b32 	%r5230, [%r715+2048], %r5825;
	atom.shared.xor.b32 	%r5231, [%r715+2052], %r5824;
	atom.shared.xor.b32 	%r5232, [%r715+2056], %r5823;
	atom.shared.xor.b32 	%r5233, [%r715+2060], %r5822;
$L__BB5_81:
	or.b32  	%r5234, %r5820, %r5821;
	or.b32  	%r5235, %r5234, %r5819;
	or.b32  	%r5236, %r5235, %r5818;
	setp.eq.s32 	%p67, %r5236, 0;
	@%p67 bra 	$L__BB5_83;
	atom.shared.xor.b32 	%r5237, [%r715+2560], %r5821;
	atom.shared.xor.b32 	%r5238, [%r715+2564], %r5820;
	atom.shared.xor.b32 	%r5239, [%r715+2568], %r5819;
	atom.shared.xor.b32 	%r5240, [%r715+2572], %r5818;
$L__BB5_83:
	or.b32  	%r5241, %r5816, %r5817;
	or.b32  	%r5242, %r5241, %r5815;
	or.b32  	%r5243, %r5242, %r5814;
	setp.eq.s32 	%p68, %r5243, 0;
	@%p68 bra 	$L__BB5_85;
	atom.shared.xor.b32 	%r5244, [%r715+3072], %r5817;
	atom.shared.xor.b32 	%r5245, [%r715+3076], %r5816;
	atom.shared.xor.b32 	%r5246, [%r715+3080], %r5815;
	atom.shared.xor.b32 	%r5247, [%r715+3084], %r5814;
$L__BB5_85:
	or.b32  	%r5248, %r5812, %r5813;
	or.b32  	%r5249, %r5248, %r5811;
	or.b32  	%r5250, %r5249, %r5810;
	setp.eq.s32 	%p69, %r5250, 0;
	@%p69 bra 	$L__BB5_87;
	atom.shared.xor.b32 	%r5251, [%r715+3584], %r5813;
	atom.shared.xor.b32 	%r5252, [%r715+3588], %r5812;
	atom.shared.xor.b32 	%r5253, [%r715+3592], %r5811;
	atom.shared.xor.b32 	%r5254, [%r715+3596], %r5810;
$L__BB5_87:
	or.b32  	%r5255, %r5808, %r5809;
	or.b32  	%r5256, %r5255, %r5807;
	or.b32  	%r5257, %r5256, %r5806;
	setp.eq.s32 	%p70, %r5257, 0;
	@%p70 bra 	$L__BB5_89;
	atom.shared.xor.b32 	%r5258, [%r715+4096], %r5809;
	atom.shared.xor.b32 	%r5259, [%r715+4100], %r5808;
	atom.shared.xor.b32 	%r5260, [%r715+4104], %r5807;
	atom.shared.xor.b32 	%r5261, [%r715+4108], %r5806;
$L__BB5_89:
	or.b32  	%r5262, %r5804, %r5805;
	or.b32  	%r5263, %r5262, %r5803;
	or.b32  	%r5264, %r5263, %r5802;
	setp.eq.s32 	%p71, %r5264, 0;
	@%p71 bra 	$L__BB5_91;
	atom.shared.xor.b32 	%r5265, [%r715+4608], %r5805;
	atom.shared.xor.b32 	%r5266, [%r715+4612], %r5804;
	atom.shared.xor.b32 	%r5267, [%r715+4616], %r5803;
	atom.shared.xor.b32 	%r5268, [%r715+4620], %r5802;
$L__BB5_91:
	or.b32  	%r5269, %r5800, %r5801;
	or.b32  	%r5270, %r5269, %r5799;
	or.b32  	%r5271, %r5270, %r5798;
	setp.eq.s32 	%p72, %r5271, 0;
	@%p72 bra 	$L__BB5_93;
	atom.shared.xor.b32 	%r5272, [%r715+5120], %r5801;
	atom.shared.xor.b32 	%r5273, [%r715+5124], %r5800;
	atom.shared.xor.b32 	%r5274, [%r715+5128], %r5799;
	atom.shared.xor.b32 	%r5275, [%r715+5132], %r5798;
$L__BB5_93:
	or.b32  	%r5276, %r5796, %r5797;
	or.b32  	%r5277, %r5276, %r5795;
	or.b32  	%r5278, %r5277, %r5794;
	setp.eq.s32 	%p73, %r5278, 0;
	@%p73 bra 	$L__BB5_95;
	atom.shared.xor.b32 	%r5279, [%r715+5632], %r5797;
	atom.shared.xor.b32 	%r5280, [%r715+5636], %r5796;
	atom.shared.xor.b32 	%r5281, [%r715+5640], %r5795;
	atom.shared.xor.b32 	%r5282, [%r715+5644], %r5794;
$L__BB5_95:
	or.b32  	%r5283, %r5792, %r5793;
	or.b32  	%r5284, %r5283, %r5791;
	or.b32  	%r5285, %r5284, %r5790;
	setp.eq.s32 	%p74, %r5285, 0;
	@%p74 bra 	$L__BB5_97;
	atom.shared.xor.b32 	%r5286, [%r715+6144], %r5793;
	atom.shared.xor.b32 	%r5287, [%r715+6148], %r5792;
	atom.shared.xor.b32 	%r5288, [%r715+6152], %r5791;
	atom.shared.xor.b32 	%r5289, [%r715+6156], %r5790;
$L__BB5_97:
	or.b32  	%r5290, %r5788, %r5789;
	or.b32  	%r5291, %r5290, %r5787;
	or.b32  	%r5292, %r5291, %r5786;
	setp.eq.s32 	%p75, %r5292, 0;
	@%p75 bra 	$L__BB5_99;
	atom.shared.xor.b32 	%r5293, [%r715+6656], %r5789;
	atom.shared.xor.b32 	%r5294, [%r715+6660], %r5788;
	atom.shared.xor.b32 	%r5295, [%r715+6664], %r5787;
	atom.shared.xor.b32 	%r5296, [%r715+6668], %r5786;
$L__BB5_99:
	or.b32  	%r5297, %r5784, %r5785;
	or.b32  	%r5298, %r5297, %r5783;
	or.b32  	%r5299, %r5298, %r5782;
	setp.eq.s32 	%p76, %r5299, 0;
	@%p76 bra 	$L__BB5_101;
	atom.shared.xor.b32 	%r5300, [%r715+7168], %r5785;
	atom.shared.xor.b32 	%r5301, [%r715+7172], %r5784;
	atom.shared.xor.b32 	%r5302, [%r715+7176], %r5783;
	atom.shared.xor.b32 	%r5303, [%r715+7180], %r5782;
$L__BB5_101:
	or.b32  	%r5304, %r5780, %r5781;
	or.b32  	%r5305, %r5304, %r5779;
	or.b32  	%r5306, %r5305, %r5778;
	setp.eq.s32 	%p77, %r5306, 0;
	@%p77 bra 	$L__BB5_103;
	atom.shared.xor.b32 	%r5307, [%r715+7680], %r5781;
	atom.shared.xor.b32 	%r5308, [%r715+7684], %r5780;
	atom.shared.xor.b32 	%r5309, [%r715+7688], %r5779;
	atom.shared.xor.b32 	%r5310, [%r715+7692], %r5778;
$L__BB5_103:
	or.b32  	%r5311, %r5776, %r5777;
	or.b32  	%r5312, %r5311, %r5775;
	or.b32  	%r5313, %r5312, %r5774;
	setp.eq.s32 	%p78, %r5313, 0;
	@%p78 bra 	$L__BB5_105;
	atom.shared.xor.b32 	%r5314, [%r715+8192], %r5777;
	atom.shared.xor.b32 	%r5315, [%r715+8196], %r5776;
	atom.shared.xor.b32 	%r5316, [%r715+8200], %r5775;
	atom.shared.xor.b32 	%r5317, [%r715+8204], %r5774;
$L__BB5_105:
	or.b32  	%r5318, %r5772, %r5773;
	or.b32  	%r5319, %r5318, %r5771;
	or.b32  	%r5320, %r5319, %r5770;
	setp.eq.s32 	%p79, %r5320, 0;
	@%p79 bra 	$L__BB5_107;
	atom.shared.xor.b32 	%r5321, [%r715+8704], %r5773;
	atom.shared.xor.b32 	%r5322, [%r715+8708], %r5772;
	atom.shared.xor.b32 	%r5323, [%r715+8712], %r5771;
	atom.shared.xor.b32 	%r5324, [%r715+8716], %r5770;
$L__BB5_107:
	or.b32  	%r5325, %r5768, %r5769;
	or.b32  	%r5326, %r5325, %r5767;
	or.b32  	%r5327, %r5326, %r5766;
	setp.eq.s32 	%p80, %r5327, 0;
	@%p80 bra 	$L__BB5_109;
	atom.shared.xor.b32 	%r5328, [%r715+9216], %r5769;
	atom.shared.xor.b32 	%r5329, [%r715+9220], %r5768;
	atom.shared.xor.b32 	%r5330, [%r715+9224], %r5767;
	atom.shared.xor.b32 	%r5331, [%r715+9228], %r5766;
$L__BB5_109:
	or.b32  	%r5332, %r5764, %r5765;
	or.b32  	%r5333, %r5332, %r5763;
	or.b32  	%r5334, %r5333, %r5762;
	setp.eq.s32 	%p81, %r5334, 0;
	@%p81 bra 	$L__BB5_111;
	atom.shared.xor.b32 	%r5335, [%r715+9728], %r5765;
	atom.shared.xor.b32 	%r5336, [%r715+9732], %r5764;
	atom.shared.xor.b32 	%r5337, [%r715+9736], %r5763;
	atom.shared.xor.b32 	%r5338, [%r715+9740], %r5762;
$L__BB5_111:
	or.b32  	%r5339, %r5760, %r5761;
	or.b32  	%r5340, %r5339, %r5759;
	or.b32  	%r5341, %r5340, %r5758;
	setp.eq.s32 	%p82, %r5341, 0;
	@%p82 bra 	$L__BB5_113;
	atom.shared.xor.b32 	%r5342, [%r715+10240], %r5761;
	atom.shared.xor.b32 	%r5343, [%r715+10244], %r5760;
	atom.shared.xor.b32 	%r5344, [%r715+10248], %r5759;
	atom.shared.xor.b32 	%r5345, [%r715+10252], %r5758;
$L__BB5_113:
	or.b32  	%r5346, %r5756, %r5757;
	or.b32  	%r5347, %r5346, %r5755;
	or.b32  	%r5348, %r5347, %r5754;
	setp.eq.s32 	%p83, %r5348, 0;
	@%p83 bra 	$L__BB5_115;
	atom.shared.xor.b32 	%r5349, [%r715+10752], %r5757;
	atom.shared.xor.b32 	%r5350, [%r715+10756], %r5756;
	atom.shared.xor.b32 	%r5351, [%r715+10760], %r5755;
	atom.shared.xor.b32 	%r5352, [%r715+10764], %r5754;
$L__BB5_115:
	or.b32  	%r5353, %r5752, %r5753;
	or.b32  	%r5354, %r5353, %r5751;
	or.b32  	%r5355, %r5354, %r5750;
	setp.eq.s32 	%p84, %r5355, 0;
	@%p84 bra 	$L__BB5_117;
	atom.shared.xor.b32 	%r5356, [%r715+11264], %r5753;
	atom.shared.xor.b32 	%r5357, [%r715+11268], %r5752;
	atom.shared.xor.b32 	%r5358, [%r715+11272], %r5751;
	atom.shared.xor.b32 	%r5359, [%r715+11276], %r5750;
$L__BB5_117:
	or.b32  	%r5360, %r5748, %r5749;
	or.b32  	%r5361, %r5360, %r5747;
	or.b32  	%r5362, %r5361, %r5746;
	setp.eq.s32 	%p85, %r5362, 0;
	@%p85 bra 	$L__BB5_119;
	atom.shared.xor.b32 	%r5363, [%r715+11776], %r5749;
	atom.shared.xor.b32 	%r5364, [%r715+11780], %r5748;
	atom.shared.xor.b32 	%r5365, [%r715+11784], %r5747;
	atom.shared.xor.b32 	%r5366, [%r715+11788], %r5746;
$L__BB5_119:
	setp.gt.u32 	%p86, %r5849, 767;
	bar.sync 	0;
	@%p86 bra 	$L__BB5_136;
	ld.param.u64 	%rd85, [fused_batch_pir_kernel_transposed_1_param_2];
	cvta.to.global.u64 	%rd8, %rd85;
	mov.u32 	%r716, %ntid.x;
	add.s32 	%r5367, %r5849, %r716;
	max.u32 	%r5368, %r5367, 768;
	setp.lt.u32 	%p87, %r5367, 768;
	selp.u32 	%r5369, 1, 0, %p87;
	add.s32 	%r5370, %r5367, %r5369;
	sub.s32 	%r5371, %r5368, %r5370;
	div.u32 	%r5372, %r5371, %r716;
	add.s32 	%r717, %r5372, %r5369;
	and.b32  	%r5373, %r717, 3;
	setp.eq.s32 	%p88, %r5373, 3;
	@%p88 bra 	$L__BB5_125;
	add.s32 	%r5374, %r717, 1;
	and.b32  	%r5375, %r5374, 3;
	mul.wide.u32 	%rd74, %r5849, 16;
	add.s64 	%rd75, %rd74, %rd8;
	add.s64 	%rd88, %rd75, 8;
	mul.wide.u32 	%rd10, %r716, 16;
	shl.b32 	%r5376, %r5849, 4;
	mov.u32 	%r5377, s_mem;
	add.s32 	%r5843, %r5377, %r5376;
	shl.b32 	%r719, %r716, 4;
	neg.s32 	%r5842, %r5375;
	mad.lo.s32 	%r5849, %r716, %r5375, %r5849;
$L__BB5_122:
	.pragma "nounroll";
	ld.shared.v4.u32 	{%r724, %r725, %r726, %r727}, [%r5843];
	or.b32  	%r5378, %r725, %r724;
	or.b32  	%r5379, %r5378, %r726;
	or.b32  	%r5380, %r5379, %r727;
	setp.eq.s32 	%p89, %r5380, 0;
	@%p89 bra 	$L__BB5_124;
	atom.global.xor.b32 	%r5381, [%rd88+-8], %r724;
	atom.global.xor.b32 	%r5382, [%rd88+-4], %r725;
	atom.global.xor.b32 	%r5383, [%rd88], %r726;
	atom.global.xor.b32 	%r5384, [%rd88+4], %r727;
$L__BB5_124:
	add.s64 	%rd88, %rd88, %rd10;
	add.s32 	%r5843, %r5843, %r719;
	add.s32 	%r5842, %r5842, 1;
	setp.ne.s32 	%p90, %r5842, 0;
	@%p90 bra 	$L__BB5_122;
$L__BB5_125:
	setp.lt.u32 	%p91, %r717, 3;
	@%p91 bra 	$L__BB5_136;
	shl.b32 	%r5385, %r716, 1;
	add.s32 	%r5848, %r5849, %r5385;
	shl.b32 	%r732, %r716, 2;
	mad.lo.s32 	%r5847, %r716, 3, %r5849;
	add.s32 	%r5846, %r716, %r5849;
	shl.b32 	%r735, %r716, 4;
	shl.b32 	%r5386, %r5849, 4;
	mov.u32 	%r5387, s_mem;
	add.s32 	%r5845, %r5387, %r5386;
	shl.b32 	%r737, %r716, 6;
	shl.b32 	%r738, %r716, 5;
	mul.lo.s32 	%r739, %r716, 48;
$L__BB5_127:
	ld.shared.v4.u32 	{%r745, %r746, %r747, %r748}, [%r5845];
	or.b32  	%r5388, %r746, %r745;
	or.b32  	%r5389, %r5388, %r747;
	or.b32  	%r5390, %r5389, %r748;
	setp.eq.s32 	%p92, %r5390, 0;
	@%p92 bra 	$L__BB5_129;
	mul.wide.u32 	%rd76, %r5849, 16;
	add.s64 	%rd77, %rd8, %rd76;
	atom.global.xor.b32 	%r5391, [%rd77], %r745;
	atom.global.xor.b32 	%r5392, [%rd77+4], %r746;
	atom.global.xor.b32 	%r5393, [%rd77+8], %r747;
	atom.global.xor.b32 	%r5394, [%rd77+12], %r748;
$L__BB5_129:
	add.s32 	%r5395, %r5845, %r735;
	ld.shared.v4.u32 	{%r749, %r750, %r751, %r752}, [%r5395];
	or.b32  	%r5396, %r750, %r749;
	or.b32  	%r5397, %r5396, %r751;
	or.b32  	%r5398, %r5397, %r752;
	setp.eq.s32 	%p93, %r5398, 0;
	@%p93 bra 	$L__BB5_131;
	mul.wide.u32 	%rd78, %r5846, 16;
	add.s64 	%rd79, %rd8, %rd78;
	atom.global.xor.b32 	%r5399, [%rd79], %r749;
	atom.global.xor.b32 	%r5400, [%rd79+4], %r750;
	atom.global.xor.b32 	%r5401, [%rd79+8], %r751;
	atom.global.xor.b32 	%r5402, [%rd79+12], %r752;
$L__BB5_131:
	add.s32 	%r753, %r5849, %r716;
	add.s32 	%r5403, %r5845, %r738;
	ld.shared.v4.u32 	{%r754, %r755, %r756, %r757}, [%r5403];
	or.b32  	%r5404, %r755, %r754;
	or.b32  	%r5405, %r5404, %r756;
	or.b32  	%r5406, %r5405, %r757;
	setp.eq.s32 	%p94, %r5406, 0;
	@%p94 bra 	$L__BB5_133;
	mul.wide.u32 	%rd80, %r5848, 16;
	add.s64 	%rd81, %rd8, %rd80;
	atom.global.xor.b32 	%r5407, [%rd81], %r754;
	atom.global.xor.b32 	%r5408, [%rd81+4], %r755;
	atom.global.xor.b32 	%r5409, [%rd81+8], %r756;
	atom.global.xor.b32 	%r5410, [%rd81+12], %r757;
$L__BB5_133:
	add.s32 	%r758, %r753, %r716;
	add.s32 	%r5411, %r5845, %r739;
	ld.shared.v4.u32 	{%r759, %r760, %r761, %r762}, [%r5411];
	or.b32  	%r5412, %r760, %r759;
	or.b32  	%r5413, %r5412, %r761;
	or.b32  	%r5414, %r5413, %r762;
	setp.eq.s32 	%p95, %r5414, 0;
	@%p95 bra 	$L__BB5_135;
	mul.wide.u32 	%rd82, %r5847, 16;
	add.s64 	%rd83, %rd8, %rd82;
	atom.global.xor.b32 	%r5415, [%rd83], %r759;
	atom.global.xor.b32 	%r5416, [%rd83+4], %r760;
	atom.global.xor.b32 	%r5417, [%rd83+8], %r761;
	atom.global.xor.b32 	%r5418, [%rd83+12], %r762;
$L__BB5_135:
	add.s32 	%r5419, %r758, %r716;
	add.s32 	%r5849, %r5419, %r716;
	add.s32 	%r5848, %r5848, %r732;
	add.s32 	%r5847, %r5847, %r732;
	add.s32 	%r5846, %r5846, %r732;
	add.s32 	%r5845, %r5845, %r737;
	setp.lt.u32 	%p96, %r5849, 768;
	@%p96 bra 	$L__BB5_127;
$L__BB5_136:
	ret;

}
	// .globl	fused_batch_pir_kernel_transposed_2
.visible .entry fused_batch_pir_kernel_transposed_2(
	.param .u64 .ptr .align 1 fused_batch_pir_kernel_transposed_2_param_0,
	.param .u64 .ptr .align 1 fused_batch_pir_kernel_transposed_2_param_1,
	.param .u64 .ptr .align 1 fused_batch_pir_kernel_transposed_2_param_2,
	.param .u32 fused_batch_pir_kernel_transposed_2_param_3,
	.param .u32 fused_batch_pir_kernel_transposed_2_param_4
)
{
	.reg .pred 	%p<169>;
	.reg .b16 	%rs<187>;
	.reg .b32 	%r<11873>;
	.reg .b64 	%rd<212>;

	ld.param.u64 	%rd14, [fused_batch_pir_kernel_transposed_2_param_1];
	cvta.to.global.u64 	%rd1, %rd14;
	mov.u32 	%r1, %tid.x;
	mov.u32 	%r2, %ntid.x;
	add.s32 	%r1446, %r1, %r2;
	max.u32 	%r1447, %r1446, 1536;
	setp.lt.u32 	%p1, %r1446, 1536;
	selp.u32 	%r1448, 1, 0, %p1;
	add.s32 	%r1449, %r1446, %r1448;
	sub.s32 	%r1450, %r1447, %r1449;
	div.u32 	%r1451, %r1450, %r2;
	add.s32 	%r3, %r1451, %r1448;
	add.s32 	%r1452, %r3, 1;
	and.b32  	%r4, %r1452, 3;
	and.b32  	%r1453, %r3, 3;
	setp.eq.s32 	%p2, %r1453, 3;
	mov.u32 	%r11038, %r1;
	@%p2 bra 	$L__BB6_3;
	mov.b32 	%r11037, 0;
	mov.u32 	%r11038, %r1;
$L__BB6_2:
	.pragma "nounroll";
	shl.b32 	%r1455, %r11038, 4;
	mov.u32 	%r1456, s_mem;
	add.s32 	%r1457, %r1456, %r1455;
	mov.b32 	%r1458, 0;
	st.shared.v4.u32 	[%r1457], {%r1458, %r1458, %r1458, %r1458};
	add.s32 	%r11038, %r11038, %r2;
	add.s32 	%r11037, %r11037, 1;
	setp.ne.s32 	%p3, %r11037, %r4;
	@%p3 bra 	$L__BB6_2;
$L__BB6_3:
	setp.lt.u32 	%p4, %r3, 3;
	@%p4 bra 	$L__BB6_6;
	mov.u32 	%r1460, s_mem;
	shl.b32 	%r1463, %r2, 4;
	shl.b32 	%r1467, %r2, 2;
$L__BB6_5:
	shl.b32 	%r1459, %r11038, 4;
	add.s32 	%r1461, %r1460, %r1459;
	mov.b32 	%r1462, 0;
	st.shared.v4.u32 	[%r1461], {%r1462, %r1462, %r1462, %r1462};
	add.s32 	%r1464, %r1461, %r1463;
	st.shared.v4.u32 	[%r1464], {%r1462, %r1462, %r1462, %r1462};
	add.s32 	%r1465, %r1464, %r1463;
	st.shared.v4.u32 	[%r1465], {%r1462, %r1462, %r1462, %r1462};
	add.s32 	%r1466, %r1465, %r1463;
	st.shared.v4.u32 	[%r1466], {%r1462, %r1462, %r1462, %r1462};
	add.s32 	%r11038, %r1467, %r11038;
	setp.lt.u32 	%p5, %r11038, 1536;
	@%p5 bra 	$L__BB6_5;
$L__BB6_6:
	bar.sync 	0;
	mov.u32 	%r1468, %ctaid.x;
	shl.b32 	%r12, %r1468, 11;
	setp.ne.s32 	%p6, %r1, 0;
	ld.const.u32 	%r13, [CHACHA_CONSTANTS];
	ld.const.u32 	%r14, [CHACHA_CONSTANTS+4];
	ld.const.u32 	%r15, [CHACHA_CONSTANTS+8];
	ld.const.u32 	%r16, [CHACHA_CONSTANTS+12];
	@%p6 bra 	$L__BB6_38;
	ld.global.v2.u8 	{%rs153, %rs2}, [%rd1+16];
	ld.global.u32 	%r11056, [%rd1];
	ld.global.u32 	%r11055, [%rd1+4];
	ld.global.u32 	%r11054, [%rd1+8];
	ld.global.u32 	%r11053, [%rd1+12];
	setp.lt.u16 	%p7, %rs2, 12;
	@%p7 bra 	$L__BB6_12;
	cvt.u32.u16 	%r1470, %rs2;
	and.b32  	%r21, %r1470, 255;
	add.s32 	%r22, %r21, -12;
	mov.b32 	%r11044, 0;
	mov.u16 	%rs151, %rs153;
$L__BB6_9:
	add.s32 	%r1471, %r13, %r11056;
	shf.l.wrap.b32 	%r1472, %r1471, %r1471, 16;
	add.s32 	%r1473, %r11056, %r1472;
	xor.b32  	%r1474, %r11056, %r1473;
	shf.l.wrap.b32 	%r1475, %r1474, %r1474, 12;
	add.s32 	%r1476, %r1471, %r1475;
	xor.b32  	%r1477, %r1472, %r1476;
	shf.l.wrap.b32 	%r1478, %r1477, %r1477, 8;
	add.s32 	%r1479, %r1473, %r1478;
	xor.b32  	%r1480, %r1475, %r1479;
	shf.l.wrap.b32 	%r1481, %r1480, %r1480, 7;
	add.s32 	%r1482, %r14, %r11055;
	shf.l.wrap.b32 	%r1483, %r1482, %r1482, 16;
	add.s32 	%r1484, %r11055, %r1483;
	xor.b32  	%r1485, %r11055, %r1484;
	shf.l.wrap.b32 	%r1486, %r1485, %r1485, 12;
	add.s32 	%r1487, %r1482, %r1486;
	xor.b32  	%r1488, %r1483, %r1487;
	shf.l.wrap.b32 	%r1489, %r1488, %r1488, 8;
	add.s32 	%r1490, %r1484, %r1489;
	xor.b32  	%r1491, %r1486, %r1490;
	shf.l.wrap.b32 	%r1492, %r1491, %r1491, 7;
	add.s32 	%r1493, %r15, %r11054;
	shf.l.wrap.b32 	%r1494, %r1493, %r1493, 16;
	add.s32 	%r1495, %r11054, %r1494;
	xor.b32  	%r1496, %r11054, %r1495;
	shf.l.wrap.b32 	%r1497, %r1496, %r1496, 12;
	add.s32 	%r1498, %r1493, %r1497;
	xor.b32  	%r1499, %r1494, %r1498;
	shf.l.wrap.b32 	%r1500, %r1499, %r1499, 8;
	add.s32 	%r1501, %r1495, %r1500;
	xor.b32  	%r1502, %r1497, %r1501;
	shf.l.wrap.b32 	%r1503, %r1502, %r1502, 7;
	add.s32 	%r1504, %r16, %r11053;
	shf.l.wrap.b32 	%r1505, %r1504, %r1504, 16;
	add.s32 	%r1506, %r11053, %r1505;
	xor.b32  	%r1507, %r11053, %r1506;
	shf.l.wrap.b32 	%r1508, %r1507, %r1507, 12;
	add.s32 	%r1509, %r1504, %r1508;
	xor.b32  	%r1510, %r1505, %r1509;
	shf.l.wrap.b32 	%r1511, %r1510, %r1510, 8;
	add.s32 	%r1512, %r1506, %r1511;
	xor.b32  	%r1513, %r1508, %r1512;
	shf.l.wrap.b32 	%r1514, %r1513, %r1513, 7;
	add.s32 	%r1515, %r1476, %r1492;
	xor.b32  	%r1516, %r1511, %r1515;
	shf.l.wrap.b32 	%r1517, %r1516, %r1516, 16;
	add.s32 	%r1518, %r1501, %r1517;
	xor.b32  	%r1519, %r1492, %r1518;
	shf.l.wrap.b32 	%r1520, %r1519, %r1519, 12;
	add.s32 	%r1521, %r1515, %r1520;
	xor.b32  	%r1522, %r1517, %r1521;
	shf.l.wrap.b32 	%r1523, %r1522, %r1522, 8;
	add.s32 	%r1524, %r1518, %r1523;
	xor.b32  	%r1525, %r1520, %r1524;
	shf.l.wrap.b32 	%r1526, %r1525, %r1525, 7;
	add.s32 	%r1527, %r1487, %r1503;
	xor.b32  	%r1528, %r1478, %r1527;
	shf.l.wrap.b32 	%r1529, %r1528, %r1528, 16;
	add.s32 	%r1530, %r1512, %r1529;
	xor.b32  	%r1531, %r1503, %r1530;
	shf.l.wrap.b32 	%r1532, %r1531, %r1531, 12;
	add.s32 	%r1533, %r1527, %r1532;
	xor.b32  	%r1534, %r1529, %r1533;
	shf.l.wrap.b32 	%r1535, %r1534, %r1534, 8;
	add.s32 	%r1536, %r1530, %r1535;
	xor.b32  	%r1537, %r1532, %r1536;
	shf.l.wrap.b32 	%r1538, %r1537, %r1537, 7;
	add.s32 	%r1539, %r1498, %r1514;
	xor.b32  	%r1540, %r1489, %r1539;
	shf.l.wrap.b32 	%r1541, %r1540, %r1540, 16;
	add.s32 	%r1542, %r1479, %r1541;
	xor.b32  	%r1543, %r1514, %r1542;
	shf.l.wrap.b32 	%r1544, %r1543, %r1543, 12;
	add.s32 	%r1545, %r1539, %r1544;
	xor.b32  	%r1546, %r1541, %r1545;
	shf.l.wrap.b32 	%r1547, %r1546, %r1546, 8;
	add.s32 	%r1548, %r1542, %r1547;
	xor.b32  	%r1549, %r1544, %r1548;
	shf.l.wrap.b32 	%r1550, %r1549, %r1549, 7;
	add.s32 	%r1551, %r1509, %r1481;
	xor.b32  	%r1552, %r1500, %r1551;
	shf.l.wrap.b32 	%r1553, %r1552, %r1552, 16;
	add.s32 	%r1554, %r1490, %r1553;
	xor.b32  	%r1555, %r1481, %r1554;
	shf.l.wrap.b32 	%r1556, %r1555, %r1555, 12;
	add.s32 	%r1557, %r1551, %r1556;
	xor.b32  	%r1558, %r1553, %r1557;
	shf.l.wrap.b32 	%r1559, %r1558, %r1558, 8;
	add.s32 	%r1560, %r1554, %r1559;
	xor.b32  	%r1561, %r1556, %r1560;
	shf.l.wrap.b32 	%r1562, %r1561, %r1561, 7;
	add.s32 	%r1563, %r1521, %r1562;
	xor.b32  	%r1564, %r1535, %r1563;
	shf.l.wrap.b32 	%r1565, %r1564, %r1564, 16;
	add.s32 	%r1566, %r1548, %r1565;
	xor.b32  	%r1567, %r1562, %r1566;
	shf.l.wrap.b32 	%r1568, %r1567, %r1567, 12;
	add.s32 	%r1569, %r1563, %r1568;
	xor.b32  	%r1570, %r1565, %r1569;
	shf.l.wrap.b32 	%r1571, %r1570, %r1570, 8;
	add.s32 	%r1572, %r1566, %r1571;
	xor.b32  	%r1573, %r1568, %r1572;
	shf.l.wrap.b32 	%r1574, %r1573, %r1573, 7;
	add.s32 	%r1575, %r1533, %r1526;
	xor.b32  	%r1576, %r1547, %r1575;
	shf.l.wrap.b32 	%r1577, %r1576, %r1576, 16;
	add.s32 	%r1578, %r1560, %r1577;
	xor.b32  	%r1579, %r1526, %r1578;
	shf.l.wrap.b32 	%r1580, %r1579, %r1579, 12;
	add.s32 	%r1581, %r1575, %r1580;
	xor.b32  	%r1582, %r1577, %r1581;
	shf.l.wrap.b32 	%r1583, %r1582, %r1582, 8;
	add.s32 	%r1584, %r1578, %r1583;
	xor.b32  	%r1585, %r1580, %r1584;
	shf.l.wrap.b32 	%r1586, %r1585, %r1585, 7;
	add.s32 	%r1587, %r1545, %r1538;
	xor.b32  	%r1588, %r1559, %r1587;
	shf.l.wrap.b32 	%r1589, %r1588, %r1588, 16;
	add.s32 	%r1590, %r1524, %r1589;
	xor.b32  	%r1591, %r1538, %r1590;
	shf.l.wrap.b32 	%r1592, %r1591, %r1591, 12;
	add.s32 	%r1593, %r1587, %r1592;
	xor.b32  	%r1594, %r1589, %r1593;
	shf.l.wrap.b32 	%r1595, %r1594, %r1594, 8;
	add.s32 	%r1596, %r1590, %r1595;
	xor.b32  	%r1597, %r1592, %r1596;
	shf.l.wrap.b32 	%r1598, %r1597, %r1597, 7;
	add.s32 	%r1599, %r1557, %r1550;
	xor.b32  	%r1600, %r1523, %r1599;
	shf.l.wrap.b32 	%r1601, %r1600, %r1600, 16;
	add.s32 	%r1602, %r1536, %r1601;
	xor.b32  	%r1603, %r1550, %r1602;
	shf.l.wrap.b32 	%r1604, %r1603, %r1603, 12;
	add.s32 	%r1605, %r1599, %r1604;
	xor.b32  	%r1606, %r1601, %r1605;
	shf.l.wrap.b32 	%r1607, %r1606, %r1606, 8;
	add.s32 	%r1608, %r1602, %r1607;
	xor.b32  	%r1609, %r1604, %r1608;
	shf.l.wrap.b32 	%r1610, %r1609, %r1609, 7;
	add.s32 	%r1611, %r1569, %r1586;
	xor.b32  	%r1612, %r1607, %r1611;
	shf.l.wrap.b32 	%r1613, %r1612, %r1612, 16;
	add.s32 	%r1614, %r1596, %r1613;
	xor.b32  	%r1615, %r1586, %r1614;
	shf.l.wrap.b32 	%r1616, %r1615, %r1615, 12;
	add.s32 	%r1617, %r1611, %r1616;
	xor.b32  	%r1618, %r1613, %r1617;
	shf.l.wrap.b32 	%r1619, %r1618, %r1618, 8;
	add.s32 	%r1620, %r1614, %r1619;
	xor.b32  	%r1621, %r1616, %r1620;
	shf.l.wrap.b32 	%r1622, %r1621, %r1621, 7;
	add.s32 	%r1623, %r1581, %r1598;
	xor.b32  	%r1624, %r1571, %r1623;
	shf.l.wrap.b32 	%r1625, %r1624, %r1624, 16;
	add.s32 	%r1626, %r1608, %r1625;
	xor.b32  	%r1627, %r1598, %r1626;
	shf.l.wrap.b32 	%r1628, %r1627, %r1627, 12;
	add.s32 	%r1629, %r1623, %r1628;
	xor.b32  	%r1630, %r1625, %r1629;
	shf.l.wrap.b32 	%r1631, %r1630, %r1630, 8;
	add.s32 	%r1632, %r1626, %r1631;
	xor.b32  	%r1633, %r1628, %r1632;
	shf.l.wrap.b32 	%r1634, %r1633, %r1633, 7;
	add.s32 	%r1635, %r1593, %r1610;
	xor.b32  	%r1636, %r1583, %r1635;
	shf.l.wrap.b32 	%r1637, %r1636, %r1636, 16;
	add.s32 	%r1638, %r1572, %r1637;
	xor.b32  	%r1639, %r1610, %r1638;
	shf.l.wrap.b32 	%r1640, %r1639, %r1639, 12;
	add.s32 	%r1641, %r1635, %r1640;
	xor.b32  	%r1642, %r1637, %r1641;
	shf.l.wrap.b32 	%r1643, %r1642, %r1642, 8;
	add.s32 	%r1644, %r1638, %r1643;
	xor.b32  	%r1645, %r1640, %r1644;
	shf.l.wrap.b32 	%r1646, %r1645, %r1645, 7;
	add.s32 	%r1647, %r1605, %r1574;
	xor.b32  	%r1648, %r1595, %r1647;
	shf.l.wrap.b32 	%r1649, %r1648, %r1648, 16;
	add.s32 	%r1650, %r1584, %r1649;
	xor.b32  	%r1651, %r1574, %r1650;
	shf.l.wrap.b32 	%r1652, %r1651, %r1651, 12;
	add.s32 	%r1653, %r1647, %r1652;
	xor.b32  	%r1654, %r1649, %r1653;
	shf.l.wrap.b32 	%r1655, %r1654, %r1654, 8;
	add.s32 	%r1656, %r1650, %r1655;
	xor.b32  	%r1657, %r1652, %r1656;
	shf.l.wrap.b32 	%r1658, %r1657, %r1657, 7;
	add.s32 	%r1659, %r1617, %r1658;
	xor.b32  	%r1660, %r1631, %r1659;
	shf.l.wrap.b32 	%r1661, %r1660, %r1660, 16;
	add.s32 	%r1662, %r1644, %r1661;
	xor.b32  	%r1663, %r1658, %r1662;
	shf.l.wrap.b32 	%r1664, %r1663, %r1663, 12;
	add.s32 	%r1665, %r1659, %r1664;
	xor.b32  	%r1666, %r1661, %r1665;
	shf.l.wrap.b32 	%r1667, %r1666, %r1666, 8;
	add.s32 	%r1668, %r1662, %r1667;
	xor.b32  	%r1669, %r1664, %r1668;
	shf.l.wrap.b32 	%r1670, %r1669, %r1669, 7;
	add.s32 	%r1671, %r1629, %r1622;
	xor.b32  	%r1672, %r1643, %r1671;
	shf.l.wrap.b32 	%r1673, %r1672, %r1672, 16;
	add.s32 	%r1674, %r1656, %r1673;
	xor.b32  	%r1675, %r1622, %r1674;
	shf.l.wrap.b32 	%r1676, %r1675, %r1675, 12;
	add.s32 	%r1677, %r1671, %r1676;
	xor.b32  	%r1678, %r1673, %r1677;
	shf.l.wrap.b32 	%r1679, %r1678, %r1678, 8;
	add.s32 	%r1680, %r1674, %r1679;
	xor.b32  	%r1681, %r1676, %r1680;
	shf.l.wrap.b32 	%r1682, %r1681, %r1681, 7;
	add.s32 	%r1683, %r1641, %r1634;
	xor.b32  	%r1684, %r1655, %r1683;
	shf.l.wrap.b32 	%r1685, %r1684, %r1684, 16;
	add.s32 	%r1686, %r1620, %r1685;
	xor.b32  	%r1687, %r1634, %r1686;
	shf.l.wrap.b32 	%r1688, %r1687, %r1687, 12;
	add.s32 	%r1689, %r1683, %r1688;
	xor.b32  	%r1690, %r1685, %r1689;
	shf.l.wrap.b32 	%r1691, %r1690, %r1690, 8;
	add.s32 	%r1692, %r1686, %r1691;
	xor.b32  	%r1693, %r1688, %r1692;
	shf.l.wrap.b32 	%r1694, %r1693, %r1693, 7;
	add.s32 	%r1695, %r1653, %r1646;
	xor.b32  	%r1696, %r1619, %r1695;
	shf.l.wrap.b32 	%r1697, %r1696, %r1696, 16;
	add.s32 	%r1698, %r1632, %r1697;
	xor.b32  	%r1699, %r1646, %r1698;
	shf.l.wrap.b32 	%r1700, %r1699, %r1699, 12;
	add.s32 	%r1701, %r1695, %r1700;
	xor.b32  	%r1702, %r1697, %r1701;
	shf.l.wrap.b32 	%r1703, %r1702, %r1702, 8;
	add.s32 	%r1704, %r1698, %r1703;
	xor.b32  	%r1705, %r1700, %r1704;
	shf.l.wrap.b32 	%r1706, %r1705, %r1705, 7;
	add.s32 	%r1707, %r1665, %r1682;
	xor.b32  	%r1708, %r1703, %r1707;
	shf.l.wrap.b32 	%r1709, %r1708, %r1708, 16;
	add.s32 	%r1710, %r1692, %r1709;
	xor.b32  	%r1711, %r1682, %r1710;
	shf.l.wrap.b32 	%r1712, %r1711, %r1711, 12;
	add.s32 	%r1713, %r1707, %r1712;
	xor.b32  	%r1714, %r1709, %r1713;
	shf.l.wrap.b32 	%r1715, %r1714, %r1714, 8;
	add.s32 	%r1716, %r1710, %r1715;
	xor.b32  	%r1717, %r1712, %r1716;
	shf.l.wrap.b32 	%r1718, %r1717, %r1717, 7;
	add.s32 	%r1719, %r1677, %r1694;
	xor.b32  	%r1720, %r1667, %r1719;
	shf.l.wrap.b32 	%r1721, %r1720, %r1720, 16;
	add.s32 	%r1722, %r1704, %r1721;
	xor.b32  	%r1723, %r1694, %r1722;
	shf.l.wrap.b32 	%r1724, %r1723, %r1723, 12;
	add.s32 	%r1725, %r1719, %r1724;
	xor.b32  	%r1726, %r1721, %r1725;
	shf.l.wrap.b32 	%r1727, %r1726, %r1726, 8;
	add.s32 	%r1728, %r1722, %r1727;
	xor.b32  	%r1729, %r1724, %r1728;
	shf.l.wrap.b32 	%r1730, %r1729, %r1729, 7;
	add.s32 	%r1731, %r1689, %r1706;
	xor.b32  	%r1732, %r1679, %r1731;
	shf.l.wrap.b32 	%r1733, %r1732, %r1732, 16;
	add.s32 	%r1734, %r1668, %r1733;
	xor.b32  	%r1735, %r1706, %r1734;
	shf.l.wrap.b32 	%r1736, %r1735, %r1735, 12;
	add.s32 	%r1737, %r1731, %r1736;
	xor.b32  	%r1738, %r1733, %r1737;
	shf.l.wrap.b32 	%r1739, %r1738, %r1738, 8;
	add.s32 	%r1740, %r1734, %r1739;
	xor.b32  	%r1741, %r1736, %r1740;
	shf.l.wrap.b32 	%r1742, %r1741, %r1741, 7;
	add.s32 	%r1743, %r1701, %r1670;
	xor.b32  	%r1744, %r1691, %r1743;
	shf.l.wrap.b32 	%r1745, %r1744, %r1744, 16;
	add.s32 	%r1746, %r1680, %r1745;
	xor.b32  	%r1747, %r1670, %r1746;
	shf.l.wrap.b32 	%r1748, %r1747, %r1747, 12;
	add.s32 	%r1749, %r1743, %r1748;
	xor.b32  	%r1750, %r1745, %r1749;
	shf.l.wrap.b32 	%r1751, %r1750, %r1750, 8;
	add.s32 	%r1752, %r1746, %r1751;
	xor.b32  	%r1753, %r1748, %r1752;
	shf.l.wrap.b32 	%r1754, %r1753, %r1753, 7;
	add.s32 	%r1755, %r1713, %r1754;
	xor.b32  	%r1756, %r1727, %r1755;
	shf.l.wrap.b32 	%r1757, %r1756, %r1756, 16;
	add.s32 	%r1758, %r1740, %r1757;
	xor.b32  	%r1759, %r1754, %r1758;
	shf.l.wrap.b32 	%r1760, %r1759, %r1759, 12;
	add.s32 	%r1761, %r1755, %r1760;
	xor.b32  	%r1762, %r1757, %r1761;
	shf.l.wrap.b32 	%r1763, %r1762, %r1762, 8;
	add.s32 	%r1764, %r1758, %r1763;
	xor.b32  	%r1765, %r1760, %r1764;
	shf.l.wrap.b32 	%r1766, %r1765, %r1765, 7;
	add.s32 	%r1767, %r1725, %r1718;
	xor.b32  	%r1768, %r1739, %r1767;
	shf.l.wrap.b32 	%r1769, %r1768, %r1768, 16;
	add.s32 	%r1770, %r1752, %r1769;
	xor.b32  	%r1771, %r1718, %r1770;
	shf.l.wrap.b32 	%r1772, %r1771, %r1771, 12;
	add.s32 	%r1773, %r1767, %r1772;
	xor.b32  	%r1774, %r1769, %r1773;
	shf.l.wrap.b32 	%r1775, %r1774, %r1774, 8;
	add.s32 	%r1776, %r1770, %r1775;
	xor.b32  	%r1777, %r1772, %r1776;
	shf.l.wrap.b32 	%r1778, %r1777, %r1777, 7;
	add.s32 	%r1779, %r1737, %r1730;
	xor.b32  	%r1780, %r1751, %r1779;
	shf.l.wrap.b32 	%r1781, %r1780, %r1780, 16;
	add.s32 	%r1782, %r1716, %r1781;
	xor.b32  	%r1783, %r1730, %r1782;
	shf.l.wrap.b32 	%r1784, %r1783, %r1783, 12;
	add.s32 	%r1785, %r1779, %r1784;
	xor.b32  	%r1786, %r1781, %r1785;
	shf.l.wrap.b32 	%r1787, %r1786, %r1786, 8;
	add.s32 	%r1788, %r1782, %r1787;
	xor.b32  	%r1789, %r1784, %r1788;
	shf.l.wrap.b32 	%r1790, %r1789, %r1789, 7;
	add.s32 	%r1791, %r1749, %r1742;
	xor.b32  	%r1792, %r1715, %r1791;
	shf.l.wrap.b32 	%r1793, %r1792, %r1792, 16;
	add.s32 	%r1794, %r1728, %r1793;
	xor.b32  	%r1795, %r1742, %r1794;
	shf.l.wrap.b32 	%r1796, %r1795, %r1795, 12;
	add.s32 	%r1797, %r1791, %r1796;
	xor.b32  	%r1798, %r1793, %r1797;
	shf.l.wrap.b32 	%r1799, %r1798, %r1798, 8;
	add.s32 	%r1800, %r1794, %r1799;
	xor.b32  	%r1801, %r1796, %r1800;
	shf.l.wrap.b32 	%r1802, %r1801, %r1801, 7;
	add.s32 	%r1803, %r1761, %r1778;
	xor.b32  	%r1804, %r1799, %r1803;
	shf.l.wrap.b32 	%r1805, %r1804, %r1804, 16;
	add.s32 	%r1806, %r1788, %r1805;
	xor.b32  	%r1807, %r1778, %r1806;
	shf.l.wrap.b32 	%r1808, %r1807, %r1807, 12;
	add.s32 	%r1809, %r1803, %r1808;
	xor.b32  	%r1810, %r1805, %r1809;
	shf.l.wrap.b32 	%r1811, %r1810, %r1810, 8;
	add.s32 	%r1812, %r1806, %r1811;
	xor.b32  	%r1813, %r1808, %r1812;
	shf.l.wrap.b32 	%r1814, %r1813, %r1813, 7;
	add.s32 	%r1815, %r1773, %r1790;
	xor.b32  	%r1816, %r1763, %r1815;
	shf.l.wrap.b32 	%r1817, %r1816, %r1816, 16;
	add.s32 	%r1818, %r1800, %r1817;
	xor.b32  	%r1819, %r1790, %r1818;
	shf.l.wrap.b32 	%r1820, %r1819, %r1819, 12;
	add.s32 	%r1821, %r1815, %r1820;
	xor.b32  	%r1822, %r1817, %r1821;
	shf.l.wrap.b32 	%r1823, %r1822, %r1822, 8;
	add.s32 	%r1824, %r1818, %r1823;
	xor.b32  	%r1825, %r1820, %r1824;
	shf.l.wrap.b32 	%r1826, %r1825, %r1825, 7;
	add.s32 	%r1827, %r1785, %r1802;
	xor.b32  	%r1828, %r1775, %r1827;
	shf.l.wrap.b32 	%r1829, %r1828, %r1828, 16;
	add.s32 	%r1830, %r1764, %r1829;
	xor.b32  	%r1831, %r1802, %r1830;
	shf.l.wrap.b32 	%r1832, %r1831, %r1831, 12;
	add.s32 	%r1833, %r1827, %r1832;
	xor.b32  	%r1834, %r1829, %r1833;
	shf.l.wrap.b32 	%r1835, %r1834, %r1834, 8;
	add.s32 	%r1836, %r1830, %r1835;
	xor.b32  	%r1837, %r1832, %r1836;
	shf.l.wrap.b32 	%r1838, %r1837, %r1837, 7;
	add.s32 	%r1839, %r1797, %r1766;
	xor.b32  	%r1840, %r1787, %r1839;
	shf.l.wrap.b32 	%r1841, %r1840, %r1840, 16;
	add.s32 	%r1842, %r1776, %r1841;
	xor.b32  	%r1843, %r1766, %r1842;
	shf.l.wrap.b32 	%r1844, %r1843, %r1843, 12;
	add.s32 	%r1845, %r1839, %r1844;
	xor.b32  	%r1846, %r1841, %r1845;
	shf.l.wrap.b32 	%r1847, %r1846, %r1846, 8;
	add.s32 	%r1848, %r1842, %r1847;
	xor.b32  	%r1849, %r1844, %r1848;
	shf.l.wrap.b32 	%r1850, %r1849, %r1849, 7;
	add.s32 	%r11048, %r13, %r1809;
	add.s32 	%r11047, %r14, %r1821;
	add.s32 	%r11046, %r15, %r1833;
	add.s32 	%r11045, %r16, %r1845;
	add.s32 	%r11049, %r11056, %r1850;
	add.s32 	%r11050, %r11055, %r1814;
	add.s32 	%r11051, %r11054, %r1826;
	add.s32 	%r11052, %r11053, %r1838;
	xor.b32  	%r1851, %r1471, 1;
	shf.l.wrap.b32 	%r1852, %r1471, %r1851, 16;
	add.s32 	%r1853, %r11056, %r1852;
	xor.b32  	%r1854, %r11056, %r1853;
	shf.l.wrap.b32 	%r1855, %r1854, %r1854, 12;
	add.s32 	%r1856, %r1471, %r1855;
	xor.b32  	%r1857, %r1852, %r1856;
	shf.l.wrap.b32 	%r1858, %r1857, %r1857, 8;
	add.s32 	%r1859, %r1853, %r1858;
	xor.b32  	%r1860, %r1855, %r1859;
	shf.l.wrap.b32 	%r1861, %r1860, %r1860, 7;
	add.s32 	%r1862, %r1856, %r1492;
	xor.b32  	%r1863, %r1511, %r1862;
	shf.l.wrap.b32 	%r1864, %r1863, %r1863, 16;
	add.s32 	%r1865, %r1501, %r1864;
	xor.b32  	%r1866, %r1492, %r1865;
	shf.l.wrap.b32 	%r1867, %r1866, %r1866, 12;
	add.s32 	%r1868, %r1862, %r1867;
	xor.b32  	%r1869, %r1864, %r1868;
	shf.l.wrap.b32 	%r1870, %r1869, %r1869, 8;
	add.s32 	%r1871, %r1865, %r1870;
	xor.b32  	%r1872, %r1867, %r1871;
	shf.l.wrap.b32 	%r1873, %r1872, %r1872, 7;
	xor.b32  	%r1874, %r1858, %r1527;
	shf.l.wrap.b32 	%r1875, %r1874, %r1874, 16;
	add.s32 	%r1876, %r1512, %r1875;
	xor.b32  	%r1877, %r1503, %r1876;
	shf.l.wrap.b32 	%r1878, %r1877, %r1877, 12;
	add.s32 	%r1879, %r1527, %r1878;
	xor.b32  	%r1880, %r1875, %r1879;
	shf.l.wrap.b32 	%r1881, %r1880, %r1880, 8;
	add.s32 	%r1882, %r1876, %r1881;
	xor.b32  	%r1883, %r1878, %r1882;
	shf.l.wrap.b32 	%r1884, %r1883, %r1883, 7;
	add.s32 	%r1885, %r1859, %r1541;
	xor.b32  	%r1886, %r1514, %r1885;
	shf.l.wrap.b32 	%r1887, %r1886, %r1886, 12;
	add.s32 	%r1888, %r1539, %r1887;
	xor.b32  	%r1889, %r1541, %r1888;
	shf.l.wrap.b32 	%r1890, %r1889, %r1889, 8;
	add.s32 	%r1891, %r1885, %r1890;
	xor.b32  	%r1892, %r1887, %r1891;
	shf.l.wrap.b32 	%r1893, %r1892, %r1892, 7;
	add.s32 	%r1894, %r1509, %r1861;
	xor.b32  	%r1895, %r1500, %r1894;
	shf.l.wrap.b32 	%r1896, %r1895, %r1895, 16;
	add.s32 	%r1897, %r1490, %r1896;
	xor.b32  	%r1898, %r1861, %r1897;
	shf.l.wrap.b32 	%r1899, %r1898, %r1898, 12;
	add.s32 	%r1900, %r1894, %r1899;
	xor.b32  	%r1901, %r1896, %r1900;
	shf.l.wrap.b32 	%r1902, %r1901, %r1901, 8;
	add.s32 	%r1903, %r1897, %r1902;
	xor.b32  	%r1904, %r1899, %r1903;
	shf.l.wrap.b32 	%r1905, %r1904, %r1904, 7;
	add.s32 	%r1906, %r1868, %r1905;
	xor.b32  	%r1907, %r1881, %r1906;
	shf.l.wrap.b32 	%r1908, %r1907, %r1907, 16;
	add.s32 	%r1909, %r1891, %r1908;
	xor.b32  	%r1910, %r1905, %r1909;
	shf.l.wrap.b32 	%r1911, %r1910, %r1910, 12;
	add.s32 	%r1912, %r1906, %r1911;
	xor.b32  	%r1913, %r1908, %r1912;
	shf.l.wrap.b32 	%r1914, %r1913, %r1913, 8;
	add.s32 	%r1915, %r1909, %r1914;
	xor.b32  	%r1916, %r1911, %r1915;
	shf.l.wrap.b32 	%r1917, %r1916, %r1916, 7;
	add.s32 	%r1918, %r1879, %r1873;
	xor.b32  	%r1919, %r1890, %r1918;
	shf.l.wrap.b32 	%r1920, %r1919, %r1919, 16;
	add.s32 	%r1921, %r1903, %r1920;
	xor.b32  	%r1922, %r1873, %r1921;
	shf.l.wrap.b32 	%r1923, %r1922, %r1922, 12;
	add.s32 	%r1924, %r1918, %r1923;
	xor.b32  	%r1925, %r1920, %r1924;
	shf.l.wrap.b32 	%r1926, %r1925, %r1925, 8;
	add.s32 	%r1927, %r1921, %r1926;
	xor.b32  	%r1928, %r1923, %r1927;
	shf.l.wrap.b32 	%r1929, %r1928, %r1928, 7;
	add.s32 	%r1930, %r1888, %r1884;
	xor.b32  	%r1931, %r1902, %r1930;
	shf.l.wrap.b32 	%r1932, %r1931, %r1931, 16;
	add.s32 	%r1933, %r1871, %r1932;
	xor.b32  	%r1934, %r1884, %r1933;
	shf.l.wrap.b32 	%r1935, %r1934, %r1934, 12;
	add.s32 	%r1936, %r1930, %r1935;
	xor.b32  	%r1937, %r1932, %r1936;
	shf.l.wrap.b32 	%r1938, %r1937, %r1937, 8;
	add.s32 	%r1939, %r1933, %r1938;
	xor.b32  	%r1940, %r1935, %r1939;
	shf.l.wrap.b32 	%r1941, %r1940, %r1940, 7;
	add.s32 	%r1942, %r1900, %r1893;
	xor.b32  	%r1943, %r1870, %r1942;
	shf.l.wrap.b32 	%r1944, %r1943, %r1943, 16;
	add.s32 	%r1945, %r1882, %r1944;
	xor.b32  	%r1946, %r1893, %r1945;
	shf.l.wrap.b32 	%r1947, %r1946, %r1946, 12;
	add.s32 	%r1948, %r1942, %r1947;
	xor.b32  	%r1949, %r1944, %r1948;
	shf.l.wrap.b32 	%r1950, %r1949, %r1949, 8;
	add.s32 	%r1951, %r1945, %r1950;
	xor.b32  	%r1952, %r1947, %r1951;
	shf.l.wrap.b32 	%r1953, %r1952, %r1952, 7;
	add.s32 	%r1954, %r1912, %r1929;
	xor.b32  	%r1955, %r1950, %r1954;
	shf.l.wrap.b32 	%r1956, %r1955, %r1955, 16;
	add.s32 	%r1957, %r1939, %r1956;
	xor.b32  	%r1958, %r1929, %r1957;
	shf.l.wrap.b32 	%r1959, %r1958, %r1958, 12;
	add.s32 	%r1960, %r1954, %r1959;
	xor.b32  	%r1961, %r1956, %r1960;
	shf.l.wrap.b32 	%r1962, %r1961, %r1961, 8;
	add.s32 	%r1963, %r1957, %r1962;
	xor.b32  	%r1964, %r1959, %r1963;
	shf.l.wrap.b32 	%r1965, %r1964, %r1964, 7;
	add.s32 	%r1966, %r1924, %r1941;
	xor.b32  	%r1967, %r1914, %r1966;
	shf.l.wrap.b32 	%r1968, %r1967, %r1967, 16;
	add.s32 	%r1969, %r1951, %r1968;
	xor.b32  	%r1970, %r1941, %r1969;
	shf.l.wrap.b32 	%r1971, %r1970, %r1970, 12;
	add.s32 	%r1972, %r1966, %r1971;
	xor.b32  	%r1973, %r1968, %r1972;
	shf.l.wrap.b32 	%r1974, %r1973, %r1973, 8;
	add.s32 	%r1975, %r1969, %r1974;
	xor.b32  	%r1976, %r1971, %r1975;
	shf.l.wrap.b32 	%r1977, %r1976, %r1976, 7;
	add.s32 	%r1978, %r1936, %r1953;
	xor.b32  	%r1979, %r1926, %r1978;
	shf.l.wrap.b32 	%r1980, %r1979, %r1979, 16;
	add.s32 	%r1981, %r1915, %r1980;
	xor.b32  	%r1982, %r1953, %r1981;
	shf.l.wrap.b32 	%r1983, %r1982, %r1982, 12;
	add.s32 	%r1984, %r1978, %r1983;
	xor.b32  	%r1985, %r1980, %r1984;
	shf.l.wrap.b32 	%r1986, %r1985, %r1985, 8;
	add.s32 	%r1987, %r1981, %r1986;
	xor.b32  	%r1988, %r1983, %r1987;
	shf.l.wrap.b32 	%r1989, %r1988, %r1988, 7;
	add.s32 	%r1990, %r1948, %r1917;
	xor.b32  	%r1991, %r1938, %r1990;
	shf.l.wrap.b32 	%r1992, %r1991, %r1991, 16;
	add.s32 	%r1993, %r1927, %r1992;
	xor.b32  	%r1994, %r1917, %r1993;
	shf.l.wrap.b32 	%r1995, %r1994, %r1994, 12;
	add.s32 	%r1996, %r1990, %r1995;
	xor.b32  	%r1997, %r1992, %r1996;
	shf.l.wrap.b32 	%r1998, %r1997, %r1997, 8;
	add.s32 	%r1999, %r1993, %r1998;
	xor.b32  	%r2000, %r1995, %r1999;
	shf.l.wrap.b32 	%r2001, %r2000, %r2000, 7;
	add.s32 	%r2002, %r1960, %r2001;
	xor.b32  	%r2003, %r1974, %r2002;
	shf.l.wrap.b32 	%r2004, %r2003, %r2003, 16;
	add.s32 	%r2005, %r1987, %r2004;
	xor.b32  	%r2006, %r2001, %r2005;
	shf.l.wrap.b32 	%r2007, %r2006, %r2006, 12;
	add.s32 	%r2008, %r2002, %r2007;
	xor.b32  	%r2009, %r2004, %r2008;
	shf.l.wrap.b32 	%r2010, %r2009, %r2009, 8;
	add.s32 	%r2011, %r2005, %r2010;
	xor.b32  	%r2012, %r2007, %r2011;
	shf.l.wrap.b32 	%r2013, %r2012, %r2012, 7;
	add.s32 	%r2014, %r1972, %r1965;
	xor.b32  	%r2015, %r1986, %r2014;
	shf.l.wrap.b32 	%r2016, %r2015, %r2015, 16;
	add.s32 	%r2017, %r1999, %r2016;
	xor.b32  	%r2018, %r1965, %r2017;
	shf.l.wrap.b32 	%r2019, %r2018, %r2018, 12;
	add.s32 	%r2020, %r2014, %r2019;
	xor.b32  	%r2021, %r2016, %r2020;
	shf.l.wrap.b32 	%r2022, %r2021, %r2021, 8;
	add.s32 	%r2023, %r2017, %r2022;
	xor.b32  	%r2024, %r2019, %r2023;
	shf.l.wrap.b32 	%r2025, %r2024, %r2024, 7;
	add.s32 	%r2026, %r1984, %r1977;
	xor.b32  	%r2027, %r1998, %r2026;
	shf.l.wrap.b32 	%r2028, %r2027, %r2027, 16;
	add.s32 	%r2029, %r1963, %r2028;
	xor.b32  	%r2030, %r1977, %r2029;
	shf.l.wrap.b32 	%r2031, %r2030, %r2030, 12;
	add.s32 	%r2032, %r2026, %r2031;
	xor.b32  	%r2033, %r2028, %r2032;
	shf.l.wrap.b32 	%r2034, %r2033, %r2033, 8;
	add.s32 	%r2035, %r2029, %r2034;
	xor.b32  	%r2036, %r2031, %r2035;
	shf.l.wrap.b32 	%r2037, %r2036, %r2036, 7;
	add.s32 	%r2038, %r1996, %r1989;
	xor.b32  	%r2039, %r1962, %r2038;
	shf.l.wrap.b32 	%r2040, %r2039, %r2039, 16;
	add.s32 	%r2041, %r1975, %r2040;
	xor.b32  	%r2042, %r1989, %r2041;
	shf.l.wrap.b32 	%r2043, %r2042, %r2042, 12;
	add.s32 	%r2044, %r2038, %r2043;
	xor.b32  	%r2045, %r2040, %r2044;
	shf.l.wrap.b32 	%r2046, %r2045, %r2045, 8;
	add.s32 	%r2047, %r2041, %r2046;
	xor.b32  	%r2048, %r2043, %r2047;
	shf.l.wrap.b32 	%r2049, %r2048, %r2048, 7;
	add.s32 	%r2050, %r2008, %r2025;
	xor.b32  	%r2051, %r2046, %r2050;
	shf.l.wrap.b32 	%r2052, %r2051, %r2051, 16;
	add.s32 	%r2053, %r2035, %r2052;
	xor.b32  	%r2054, %r2025, %r2053;
	shf.l.wrap.b32 	%r2055, %r2054, %r2054, 12;
	add.s32 	%r2056, %r2050, %r2055;
	xor.b32  	%r2057, %r2052, %r2056;
	shf.l.wrap.b32 	%r2058, %r2057, %r2057, 8;
	add.s32 	%r2059, %r2053, %r2058;
	xor.b32  	%r2060, %r2055, %r2059;
	shf.l.wrap.b32 	%r2061, %r2060, %r2060, 7;
	add.s32 	%r2062, %r2020, %r2037;
	xor.b32  	%r2063, %r2010, %r2062;
	shf.l.wrap.b32 	%r2064, %r2063, %r2063, 16;
	add.s32 	%r2065, %r2047, %r2064;
	xor.b32  	%r2066, %r2037, %r2065;
	shf.l.wrap.b32 	%r2067, %r2066, %r2066, 12;
	add.s32 	%r2068, %r2062, %r2067;
	xor.b32  	%r2069, %r2064, %r2068;
	shf.l.wrap.b32 	%r2070, %r2069, %r2069, 8;
	add.s32 	%r2071, %r2065, %r2070;
	xor.b32  	%r2072, %r2067, %r2071;
	shf.l.wrap.b32 	%r2073, %r2072, %r2072, 7;
	add.s32 	%r2074, %r2032, %r2049;
	xor.b32  	%r2075, %r2022, %r2074;
	shf.l.wrap.b32 	%r2076, %r2075, %r2075, 16;
	add.s32 	%r2077, %r2011, %r2076;
	xor.b32  	%r2078, %r2049, %r2077;
	shf.l.wrap.b32 	%r2079, %r2078, %r2078, 12;
	add.s32 	%r2080, %r2074, %r2079;
	xor.b32  	%r2081, %r2076, %r2080;
	shf.l.wrap.b32 	%r2082, %r2081, %r2081, 8;
	add.s32 	%r2083, %r2077, %r2082;
	xor.b32  	%r2084, %r2079, %r2083;
	shf.l.wrap.b32 	%r2085, %r2084, %r2084, 7;
	add.s32 	%r2086, %r2044, %r2013;
	xor.b32  	%r2087, %r2034, %r2086;
	shf.l.wrap.b32 	%r2088, %r2087, %r2087, 16;
	add.s32 	%r2089, %r2023, %r2088;
	xor.b32  	%r2090, %r2013, %r2089;
	shf.l.wrap.b32 	%r2091, %r2090, %r2090, 12;
	add.s32 	%r2092, %r2086, %r2091;
	xor.b32  	%r2093, %r2088, %r2092;
	shf.l.wrap.b32 	%r2094, %r2093, %r2093, 8;
	add.s32 	%r2095, %r2089, %r2094;
	xor.b32  	%r2096, %r2091, %r2095;
	shf.l.wrap.b32 	%r2097, %r2096, %r2096, 7;
	add.s32 	%r2098, %r2056, %r2097;
	xor.b32  	%r2099, %r2070, %r2098;
	shf.l.wrap.b32 	%r2100, %r2099, %r2099, 16;
	add.s32 	%r2101, %r2083, %r2100;
	xor.b32  	%r2102, %r2097, %r2101;
	shf.l.wrap.b32 	%r2103, %r2102, %r2102, 12;
	add.s32 	%r2104, %r2098, %r2103;
	xor.b32  	%r2105, %r2100, %r2104;
	shf.l.wrap.b32 	%r2106, %r2105, %r2105, 8;
	add.s32 	%r2107, %r2068, %r2061;
	xor.b32  	%r2108, %r2082, %r2107;
	shf.l.wrap.b32 	%r2109, %r2108, %r2108, 16;
	add.s32 	%r2110, %r2095, %r2109;
	xor.b32  	%r2111, %r2061, %r2110;
	shf.l.wrap.b32 	%r2112, %r2111, %r2111, 12;
	add.s32 	%r2113, %r2107, %r2112;
	xor.b32  	%r2114, %r2109, %r2113;
	shf.l.wrap.b32 	%r2115, %r2114, %r2114, 8;
	add.s32 	%r2116, %r2110, %r2115;
	xor.b32  	%r2117, %r2112, %r2116;
	shf.l.wrap.b32 	%r2118, %r2117, %r2117, 7;
	add.s32 	%r2119, %r2080, %r2073;
	xor.b32  	%r2120, %r2094, %r2119;
	shf.l.wrap.b32 	%r2121, %r2120, %r2120, 16;
	add.s32 	%r2122, %r2059, %r2121;
	xor.b32  	%r2123, %r2073, %r2122;
	shf.l.wrap.b32 	%r2124, %r2123, %r2123, 12;
	add.s32 	%r2125, %r2119, %r2124;
	xor.b32  	%r2126, %r2121, %r2125;
	shf.l.wrap.b32 	%r2127, %r2126, %r2126, 8;
	add.s32 	%r2128, %r2122, %r2127;
	xor.b32  	%r2129, %r2124, %r2128;
	shf.l.wrap.b32 	%r2130, %r2129, %r2129, 7;
	add.s32 	%r2131, %r2092, %r2085;
	xor.b32  	%r2132, %r2058, %r2131;
	shf.l.wrap.b32 	%r2133, %r2132, %r2132, 16;
	add.s32 	%r2134, %r2071, %r2133;
	xor.b32  	%r2135, %r2085, %r2134;
	shf.l.wrap.b32 	%r2136, %r2135, %r2135, 12;
	add.s32 	%r2137, %r2131, %r2136;
	xor.b32  	%r2138, %r2133, %r2137;
	shf.l.wrap.b32 	%r2139, %r2138, %r2138, 8;
	add.s32 	%r2140, %r2134, %r2139;
	add.s32 	%r2141, %r2104, %r2118;
	xor.b32  	%r2142, %r2139, %r2141;
	shf.l.wrap.b32 	%r2143, %r2142, %r2142, 16;
	add.s32 	%r2144, %r2128, %r2143;
	xor.b32  	%r2145, %r2118, %r2144;
	shr.u32 	%r2146, %r2145, 20;
	add.s32 	%r2147, %r2141, %r2146;
	add.s32 	%r2148, %r2113, %r2130;
	xor.b32  	%r2149, %r2106, %r2148;
	shf.l.wrap.b32 	%r2150, %r2149, %r2149, 16;
	add.s32 	%r2151, %r2140, %r2150;
	xor.b32  	%r2152, %r2130, %r2151;
	shr.u32 	%r2153, %r2152, 20;
	add.s32 	%r2154, %r2148, %r2153;
	add.s32 	%r2155, %r13, %r2147;
	add.s32 	%r2156, %r14, %r2154;
	not.b32 	%r2157, %r11044;
	add.s32 	%r2158, %r21, %r2157;
	mov.b32 	%r2159, 1;
	shl.b32 	%r2160, %r2159, %r2158;
	and.b32  	%r36, %r2160, %r12;
	setp.eq.s32 	%p8, %r36, 0;
	selp.b32 	%r2161, %r2155, %r2156, %p8;
	cvt.u16.u32 	%rs79, %r2161;
	and.b16  	%rs153, %rs79, 1;
	and.b16  	%rs80, %rs151, 255;
	setp.ne.s16 	%p9, %rs80, 1;
	@%p9 bra 	$L__BB6_11;
	setp.eq.s32 	%p10, %r36, 0;
	mul.wide.u32 	%rd16, %r11044, 16;
	add.s64 	%rd17, %rd1, %rd16;
	ld.global.u32 	%r2162, [%rd17+20];
	selp.b32 	%r2163, %r11048, %r11049, %p10;
	xor.b32  	%r2164, %r2163, %r2162;
	selp.b32 	%r2165, %r11047, %r11050, %p10;
	selp.b32 	%r11048, %r2164, %r11048, %p10;
	selp.b32 	%r11049, %r11049, %r2164, %p10;
	ld.global.u32 	%r2166, [%rd17+24];
	xor.b32  	%r2167, %r2165, %r2166;
	selp.b32 	%r2168, %r11046, %r11051, %p10;
	selp.b32 	%r11047, %r2167, %r11047, %p10;
	selp.b32 	%r11050, %r11050, %r2167, %p10;
	ld.global.u32 	%r2169, [%rd17+28];
	xor.b32  	%r2170, %r2168, %r2169;
	selp.b32 	%r2171, %r11045, %r11052, %p10;
	selp.b32 	%r11046, %r2170, %r11046, %p10;
	selp.b32 	%r11051, %r11051, %r2170, %p10;
	ld.global.u32 	%r2172, [%rd17+32];
	xor.b32  	%r2173, %r2171, %r2172;
	selp.b32 	%r2174, 420, 445, %p10;
	selp.b32 	%r11045, %r2173, %r11045, %p10;
	selp.b32 	%r11052, %r11052, %r2173, %p10;
	add.s32 	%r2175, %r2174, %r11044;
	cvt.u64.u32 	%rd18, %r2175;
	add.s64 	%rd19, %rd1, %rd18;
	ld.global.u8 	%rs81, [%rd19];
	xor.b16  	%rs153, %rs81, %rs153;
$L__BB6_11:
	setp.eq.s32 	%p11, %r36, 0;
	selp.b32 	%r11056, %r11048, %r11049, %p11;
	selp.b32 	%r11055, %r11047, %r11050, %p11;
	selp.b32 	%r11054, %r11046, %r11051, %p11;
	selp.b32 	%r11053, %r11045, %r11052, %p11;
	add.s32 	%r57, %r11044, 1;
	setp.ne.s32 	%p12, %r11044, %r22;
	mov.u16 	%rs151, %rs153;
	mov.u32 	%r11044, %r57;
	@%p12 bra 	$L__BB6_9;
$L__BB6_12:
	st.shared.v4.u32 	[s_mem+24576], {%r11056, %r11055, %r11054, %r11053};
	st.shared.u8 	[s_mem+24592], %rs153;
	ld.global.v2.u8 	{%rs156, %rs9}, [%rd1+504];
	ld.global.u32 	%r11073, [%rd1+488];
	ld.global.u32 	%r11072, [%rd1+492];
	ld.global.u32 	%r11071, [%rd1+496];
	ld.global.u32 	%r11070, [%rd1+500];
	setp.lt.u16 	%p13, %rs9, 12;
	@%p13 bra 	$L__BB6_17;
	cvt.u32.u16 	%r2177, %rs9;
	and.b32  	%r66, %r2177, 255;
	add.s32 	%r67, %r66, -12;
	mov.b32 	%r11061, 0;
	mov.u16 	%rs154, %rs156;
$L__BB6_14:
	add.s32 	%r2178, %r13, %r11073;
	shf.l.wrap.b32 	%r2179, %r2178, %r2178, 16;
	add.s32 	%r2180, %r11073, %r2179;
	xor.b32  	%r2181, %r11073, %r2180;
	shf.l.wrap.b32 	%r2182, %r2181, %r2181, 12;
	add.s32 	%r2183, %r2178, %r2182;
	xor.b32  	%r2184, %r2179, %r2183;
	shf.l.wrap.b32 	%r2185, %r2184, %r2184, 8;
	add.s32 	%r2186, %r2180, %r2185;
	xor.b32  	%r2187, %r2182, %r2186;
	shf.l.wrap.b32 	%r2188, %r2187, %r2187, 7;
	add.s32 	%r2189, %r14, %r11072;
	shf.l.wrap.b32 	%r2190, %r2189, %r2189, 16;
	add.s32 	%r2191, %r11072, %r2190;
	xor.b32  	%r2192, %r11072, %r2191;
	shf.l.wrap.b32 	%r2193, %r2192, %r2192, 12;
	add.s32 	%r2194, %r2189, %r2193;
	xor.b32  	%r2195, %r2190, %r2194;
	shf.l.wrap.b32 	%r2196, %r2195, %r2195, 8;
	add.s32 	%r2197, %r2191, %r2196;
	xor.b32  	%r2198, %r2193, %r2197;
	shf.l.wrap.b32 	%r2199, %r2198, %r2198, 7;
	add.s32 	%r2200, %r15, %r11071;
	shf.l.wrap.b32 	%r2201, %r2200, %r2200, 16;
	add.s32 	%r2202, %r11071, %r2201;
	xor.b32  	%r2203, %r11071, %r2202;
	shf.l.wrap.b32 	%r2204, %r2203, %r2203, 12;
	add.s32 	%r2205, %r2200, %r2204;
	xor.b32  	%r2206, %r2201, %r2205;
	shf.l.wrap.b32 	%r2207, %r2206, %r2206, 8;
	add.s32 	%r2208, %r2202, %r2207;
	xor.b32  	%r2209, %r2204, %r2208;
	shf.l.wrap.b32 	%r2210, %r2209, %r2209, 7;
	add.s32 	%r2211, %r16, %r11070;
	shf.l.wrap.b32 	%r2212, %r2211, %r2211, 16;
	add.s32 	%r2213, %r11070, %r2212;
	xor.b32  	%r2214, %r11070, %r2213;
	shf.l.wrap.b32 	%r2215, %r2214, %r2214, 12;
	add.s32 	%r2216, %r2211, %r2215;
	xor.b32  	%r2217, %r2212, %r2216;
	shf.l.wrap.b32 	%r2218, %r2217, %r2217, 8;
	add.s32 	%r2219, %r2213, %r2218;
	xor.b32  	%r2220, %r2215, %r2219;
	shf.l.wrap.b32 	%r2221, %r2220, %r2220, 7;
	add.s32 	%r2222, %r2183, %r2199;
	xor.b32  	%r2223, %r2218, %r2222;
	shf.l.wrap.b32 	%r2224, %r2223, %r2223, 16;
	add.s32 	%r2225, %r2208, %r2224;
	xor.b32  	%r2226, %r2199, %r2225;
	shf.l.wrap.b32 	%r2227, %r2226, %r2226, 12;
	add.s32 	%r2228, %r2222, %r2227;
	xor.b32  	%r2229, %r2224, %r2228;
	shf.l.wrap.b32 	%r2230, %r2229, %r2229, 8;
	add.s32 	%r2231, %r2225, %r2230;
	xor.b32  	%r2232, %r2227, %r2231;
	shf.l.wrap.b32 	%r2233, %r2232, %r2232, 7;
	add.s32 	%r2234, %r2194, %r2210;
	xor.b32  	%r2235, %r2185, %r2234;
	shf.l.wrap.b32 	%r2236, %r2235, %r2235, 16;
	add.s32 	%r2237, %r2219, %r2236;
	xor.b32  	%r2238, %r2210, %r2237;
	shf.l.wrap.b32 	%r2239, %r2238, %r2238, 12;
	add.s32 	%r2240, %r2234, %r2239;
	xor.b32  	%r2241, %r2236, %r2240;
	shf.l.wrap.b32 	%r2242, %r2241, %r2241, 8;
	add.s32 	%r2243, %r2237, %r2242;
	xor.b32  	%r2244, %r2239, %r2243;
	shf.l.wrap.b32 	%r2245, %r2244, %r2244, 7;
	add.s32 	%r2246, %r2205, %r2221;
	xor.b32  	%r2247, %r2196, %r2246;
	shf.l.wrap.b32 	%r2248, %r2247, %r2247, 16;
	add.s32 	%r2249, %r2186, %r2248;
	xor.b32  	%r2250, %r2221, %r2249;
	shf.l.wrap.b32 	%r2251, %r2250, %r2250, 12;
	add.s32 	%r2252, %r2246, %r2251;
	xor.b32  	%r2253, %r2248, %r2252;
	shf.l.wrap.b32 	%r2254, %r2253, %r2253, 8;
	add.s32 	%r2255, %r2249, %r2254;
	xor.b32  	%r2256, %r2251, %r2255;
	shf.l.wrap.b32 	%r2257, %r2256, %r2256, 7;
	add.s32 	%r2258, %r2216, %r2188;
	xor.b32  	%r2259, %r2207, %r2258;
	shf.l.wrap.b32 	%r2260, %r2259, %r2259, 16;
	add.s32 	%r2261, %r2197, %r2260;
	xor.b32  	%r2262, %r2188, %r2261;
	shf.l.wrap.b32 	%r2263, %r2262, %r2262, 12;
	add.s32 	%r2264, %r2258, %r2263;
	xor.b32  	%r2265, %r2260, %r2264;
	shf.l.wrap.b32 	%r2266, %r2265, %r2265, 8;
	add.s32 	%r2267, %r2261, %r2266;
	xor.b32  	%r2268, %r2263, %r2267;
	shf.l.wrap.b32 	%r2269, %r2268, %r2268, 7;
	add.s32 	%r2270, %r2228, %r2269;
	xor.b32  	%r2271, %r2242, %r2270;
	shf.l.wrap.b32 	%r2272, %r2271, %r2271, 16;
	add.s32 	%r2273, %r2255, %r2272;
	xor.b32  	%r2274, %r2269, %r2273;
	shf.l.wrap.b32 	%r2275, %r2274, %r2274, 12;
	add.s32 	%r2276, %r2270, %r2275;
	xor.b32  	%r2277, %r2272, %r2276;
	shf.l.wrap.b32 	%r2278, %r2277, %r2277, 8;
	add.s32 	%r2279, %r2273, %r2278;
	xor.b32  	%r2280, %r2275, %r2279;
	shf.l.wrap.b32 	%r2281, %r2280, %r2280, 7;
	add.s32 	%r2282, %r2240, %r2233;
	xor.b32  	%r2283, %r2254, %r2282;
	shf.l.wrap.b32 	%r2284, %r2283, %r2283, 16;
	add.s32 	%r2285, %r2267, %r2284;
	xor.b32  	%r2286, %r2233, %r2285;
	shf.l.wrap.b32 	%r2287, %r2286, %r2286, 12;
	add.s32 	%r2288, %r2282, %r2287;
	xor.b32  	%r2289, %r2284, %r2288;
	shf.l.wrap.b32 	%r2290, %r2289, %r2289, 8;
	add.s32 	%r2291, %r2285, %r2290;
	xor.b32  	%r2292, %r2287, %r2291;
	shf.l.wrap.b32 	%r2293, %r2292, %r2292, 7;
	add.s32 	%r2294, %r2252, %r2245;
	xor.b32  	%r2295, %r2266, %r2294;
	shf.l.wrap.b32 	%r2296, %r2295, %r2295, 16;
	add.s32 	%r2297, %r2231, %r2296;
	xor.b32  	%r2298, %r2245, %r2297;
	shf.l.wrap.b32 	%r2299, %r2298, %r2298, 12;
	add.s32 	%r2300, %r2294, %r2299;
	xor.b32  	%r2301, %r2296, %r2300;
	shf.l.wrap.b32 	%r2302, %r2301, %r2301, 8;
	add.s32 	%r2303, %r2297, %r2302;
	xor.b32  	%r2304, %r2299, %r2303;
	shf.l.wrap.b32 	%r2305, %r2304, %r2304, 7;
	add.s32 	%r2306, %r2264, %r2257;
	xor.b32  	%r2307, %r2230, %r2306;
	shf.l.wrap.b32 	%r2308, %r2307, %r2307, 16;
	add.s32 	%r2309, %r2243, %r2308;
	xor.b32  	%r2310, %r2257, %r2309;
	shf.l.wrap.b32 	%r2311, %r2310, %r2310, 12;
	add.s32 	%r2312, %r2306, %r2311;
	xor.b32  	%r2313, %r2308, %r2312;
	shf.l.wrap.b32 	%r2314, %r2313, %r2313, 8;
	add.s32 	%r2315, %r2309, %r2314;
	xor.b32  	%r2316, %r2311, %r2315;
	shf.l.wrap.b32 	%r2317, %r2316, %r2316, 7;
	add.s32 	%r2318, %r2276, %r2293;
	xor.b32  	%r2319, %r2314, %r2318;
	shf.l.wrap.b32 	%r2320, %r2319, %r2319, 16;
	add.s32 	%r2321, %r2303, %r2320;
	xor.b32  	%r2322, %r2293, %r2321;
	shf.l.wrap.b32 	%r2323, %r2322, %r2322, 12;
	add.s32 	%r2324, %r2318, %r2323;
	xor.b32  	%r2325, %r2320, %r2324;
	shf.l.wrap.b32 	%r2326, %r2325, %r2325, 8;
	add.s32 	%r2327, %r2321, %r2326;
	xor.b32  	%r2328, %r2323, %r2327;
	shf.l.wrap.b32 	%r2329, %r2328, %r2328, 7;
	add.s32 	%r2330, %r2288, %r2305;
	xor.b32  	%r2331, %r2278, %r2330;
	shf.l.wrap.b32 	%r2332, %r2331, %r2331, 16;
	add.s32 	%r2333, %r2315, %r2332;
	xor.b32  	%r2334, %r2305, %r2333;
	shf.l.wrap.b32 	%r2335, %r2334, %r2334, 12;
	add.s32 	%r2336, %r2330, %r2335;
	xor.b32  	%r2337, %r2332, %r2336;
	shf.l.wrap.b32 	%r2338, %r2337, %r2337, 8;
	add.s32 	%r2339, %r2333, %r2338;
	xor.b32  	%r2340, %r2335, %r2339;
	shf.l.wrap.b32 	%r2341, %r2340, %r2340, 7;
	add.s32 	%r2342, %r2300, %r2317;
	xor.b32  	%r2343, %r2290, %r2342;
	shf.l.wrap.b32 	%r2344, %r2343, %r2343, 16;
	add.s32 	%r2345, %r2279, %r2344;
	xor.b32  	%r2346, %r2317, %r2345;
	shf.l.wrap.b32 	%r2347, %r2346, %r2346, 12;
	add.s32 	%r2348, %r2342, %r2347;
	xor.b32  	%r2349, %r2344, %r2348;
	shf.l.wrap.b32 	%r2350, %r2349, %r2349, 8;
	add.s32 	%r2351, %r2345, %r2350;
	xor.b32  	%r2352, %r2347, %r2351;
	shf.l.wrap.b32 	%r2353, %r2352, %r2352, 7;
	add.s32 	%r2354, %r2312, %r2281;
	xor.b32  	%r2355, %r2302, %r2354;
	shf.l.wrap.b32 	%r2356, %r2355, %r2355, 16;
	add.s32 	%r2357, %r2291, %r2356;
	xor.b32  	%r2358, %r2281, %r2357;
	shf.l.wrap.b32 	%r2359, %r2358, %r2358, 12;
	add.s32 	%r2360, %r2354, %r2359;
	xor.b32  	%r2361, %r2356, %r2360;
	shf.l.wrap.b32 	%r2362, %r2361, %r2361, 8;
	add.s32 	%r2363, %r2357, %r2362;
	xor.b32  	%r2364, %r2359, %r2363;
	shf.l.wrap.b32 	%r2365, %r2364, %r2364, 7;
	add.s32 	%r2366, %r2324, %r2365;
	xor.b32  	%r2367, %r2338, %r2366;
	shf.l.wrap.b32 	%r2368, %r2367, %r2367, 16;
	add.s32 	%r2369, %r2351, %r2368;
	xor.b32  	%r2370, %r2365, %r2369;
	shf.l.wrap.b32 	%r2371, %r2370, %r2370, 12;
	add.s32 	%r2372, %r2366, %r2371;
	xor.b32  	%r2373, %r2368, %r2372;
	shf.l.wrap.b32 	%r2374, %r2373, %r2373, 8;
	add.s32 	%r2375, %r2369, %r2374;
	xor.b32  	%r2376, %r2371, %r2375;
	shf.l.wrap.b32 	%r2377, %r2376, %r2376, 7;
	add.s32 	%r2378, %r2336, %r2329;
	xor.b32  	%r2379, %r2350, %r2378;
	shf.l.wrap.b32 	%r2380, %r2379, %r2379, 16;
	add.s32 	%r2381, %r2363, %r2380;
	xor.b32  	%r2382, %r2329, %r2381;
	shf.l.wrap.b32 	%r2383, %r2382, %r2382, 12;
	add.s32 	%r2384, %r2378, %r2383;
	xor.b32  	%r2385, %r2380, %r2384;
	shf.l.wrap.b32 	%r2386, %r2385, %r2385, 8;
	add.s32 	%r2387, %r2381, %r2386;
	xor.b32  	%r2388, %r2383, %r2387;
	shf.l.wrap.b32 	%r2389, %r2388, %r2388, 7;
	add.s32 	%r2390, %r2348, %r2341;
	xor.b32  	%r2391, %r2362, %r2390;
	shf.l.wrap.b32 	%r2392, %r2391, %r2391, 16;
	add.s32 	%r2393, %r2327, %r2392;
	xor.b32  	%r2394, %r2341, %r2393;
	shf.l.wrap.b32 	%r2395, %r2394, %r2394, 12;
	add.s32 	%r2396, %r2390, %r2395;
	xor.b32  	%r2397, %r2392, %r2396;
	shf.l.wrap.b32 	%r2398, %r2397, %r2397, 8;
	add.s32 	%r2399, %r2393, %r2398;
	xor.b32  	%r2400, %r2395, %r2399;
	shf.l.wrap.b32 	%r2401, %r2400, %r2400, 7;
	add.s32 	%r2402, %r2360, %r2353;
	xor.b32  	%r2403, %r2326, %r2402;
	shf.l.wrap.b32 	%r2404, %r2403, %r2403, 16;
	add.s32 	%r2405, %r2339, %r2404;
	xor.b32  	%r2406, %r2353, %r2405;
	shf.l.wrap.b32 	%r2407, %r2406, %r2406, 12;
	add.s32 	%r2408, %r2402, %r2407;
	xor.b32  	%r2409, %r2404, %r2408;
	shf.l.wrap.b32 	%r2410, %r2409, %r2409, 8;
	add.s32 	%r2411, %r2405, %r2410;
	xor.b32  	%r2412, %r2407, %r2411;
	shf.l.wrap.b32 	%r2413, %r2412, %r2412, 7;
	add.s32 	%r2414, %r2372, %r2389;
	xor.b32  	%r2415, %r2410, %r2414;
	shf.l.wrap.b32 	%r2416, %r2415, %r2415, 16;
	add.s32 	%r2417, %r2399, %r2416;
	xor.b32  	%r2418, %r2389, %r2417;
	shf.l.wrap.b32 	%r2419, %r2418, %r2418, 12;
	add.s32 	%r2420, %r2414, %r2419;
	xor.b32  	%r2421, %r2416, %r2420;
	shf.l.wrap.b32 	%r2422, %r2421, %r2421, 8;
	add.s32 	%r2423, %r2417, %r2422;
	xor.b32  	%r2424, %r2419, %r2423;
	shf.l.wrap.b32 	%r2425, %r2424, %r2424, 7;
	add.s32 	%r2426, %r2384, %r2401;
	xor.b32  	%r2427, %r2374, %r2426;
	shf.l.wrap.b32 	%r2428, %r2427, %r2427, 16;
	add.s32 	%r2429, %r2411, %r2428;
	xor.b32  	%r2430, %r2401, %r2429;
	shf.l.wrap.b32 	%r2431, %r2430, %r2430, 12;
	add.s32 	%r2432, %r2426, %r2431;
	xor.b32  	%r2433, %r2428, %r2432;
	shf.l.wrap.b32 	%r2434, %r2433, %r2433, 8;
	add.s32 	%r2435, %r2429, %r2434;
	xor.b32  	%r2436, %r2431, %r2435;
	shf.l.wrap.b32 	%r2437, %r2436, %r2436, 7;
	add.s32 	%r2438, %r2396, %r2413;
	xor.b32  	%r2439, %r2386, %r2438;
	shf.l.wrap.b32 	%r2440, %r2439, %r2439, 16;
	add.s32 	%r2441, %r2375, %r2440;
	xor.b32  	%r2442, %r2413, %r2441;
	shf.l.wrap.b32 	%r2443, %r2442, %r2442, 12;
	add.s32 	%r2444, %r2438, %r2443;
	xor.b32  	%r2445, %r2440, %r2444;
	shf.l.wrap.b32 	%r2446, %r2445, %r2445, 8;
	add.s32 	%r2447, %r2441, %r2446;
	xor.b32  	%r2448, %r2443, %r2447;
	shf.l.wrap.b32 	%r2449, %r2448, %r2448, 7;
	add.s32 	%r2450, %r2408, %r2377;
	xor.b32  	%r2451, %r2398, %r2450;
	shf.l.wrap.b32 	%r2452, %r2451, %r2451, 16;
	add.s32 	%r2453, %r2387, %r2452;
	xor.b32  	%r2454, %r2377, %r2453;
	shf.l.wrap.b32 	%r2455, %r2454, %r2454, 12;
	add.s32 	%r2456, %r2450, %r2455;
	xor.b32  	%r2457, %r2452, %r2456;
	shf.l.wrap.b32 	%r2458, %r2457, %r2457, 8;
	add.s32 	%r2459, %r2453, %r2458;
	xor.b32  	%r2460, %r2455, %r2459;
	shf.l.wrap.b32 	%r2461, %r2460, %r2460, 7;
	add.s32 	%r2462, %r2420, %r2461;
	xor.b32  	%r2463, %r2434, %r2462;
	shf.l.wrap.b32 	%r2464, %r2463, %r2463, 16;
	add.s32 	%r2465, %r2447, %r2464;
	xor.b32  	%r2466, %r2461, %r2465;
	shf.l.wrap.b32 	%r2467, %r2466, %r2466, 12;
	add.s32 	%r2468, %r2462, %r2467;
	xor.b32  	%r2469, %r2464, %r2468;
	shf.l.wrap.b32 	%r2470, %r2469, %r2469, 8;
	add.s32 	%r2471, %r2465, %r2470;
	xor.b32  	%r2472, %r2467, %r2471;
	shf.l.wrap.b32 	%r2473, %r2472, %r2472, 7;
	add.s32 	%r2474, %r2432, %r2425;
	xor.b32  	%r2475, %r2446, %r2474;
	shf.l.wrap.b32 	%r2476, %r2475, %r2475, 16;
	add.s32 	%r2477, %r2459, %r2476;
	xor.b32  	%r2478, %r2425, %r2477;
	shf.l.wrap.b32 	%r2479, %r2478, %r2478, 12;
	add.s32 	%r2480, %r2474, %r2479;
	xor.b32  	%r2481, %r2476, %r2480;
	shf.l.wrap.b32 	%r2482, %r2481, %r2481, 8;
	add.s32 	%r2483, %r2477, %r2482;
	xor.b32  	%r2484, %r2479, %r2483;
	shf.l.wrap.b32 	%r2485, %r2484, %r2484, 7;
	add.s32 	%r2486, %r2444, %r2437;
	xor.b32  	%r2487, %r2458, %r2486;
	shf.l.wrap.b32 	%r2488, %r2487, %r2487, 16;
	add.s32 	%r2489, %r2423, %r2488;
	xor.b32  	%r2490, %r2437, %r2489;
	shf.l.wrap.b32 	%r2491, %r2490, %r2490, 12;
	add.s32 	%r2492, %r2486, %r2491;
	xor.b32  	%r2493, %r2488, %r2492;
	shf.l.wrap.b32 	%r2494, %r2493, %r2493, 8;
	add.s32 	%r2495, %r2489, %r2494;
	xor.b32  	%r2496, %r2491, %r2495;
	shf.l.wrap.b32 	%r2497, %r2496, %r2496, 7;
	add.s32 	%r2498, %r2456, %r2449;
	xor.b32  	%r2499, %r2422, %r2498;
	shf.l.wrap.b32 	%r2500, %r2499, %r2499, 16;
	add.s32 	%r2501, %r2435, %r2500;
	xor.b32  	%r2502, %r2449, %r2501;
	shf.l.wrap.b32 	%r2503, %r2502, %r2502, 12;
	add.s32 	%r2504, %r2498, %r2503;
	xor.b32  	%r2505, %r2500, %r2504;
	shf.l.wrap.b32 	%r2506, %r2505, %r2505, 8;
	add.s32 	%r2507, %r2501, %r2506;
	xor.b32  	%r2508, %r2503, %r2507;
	shf.l.wrap.b32 	%r2509, %r2508, %r2508, 7;
	add.s32 	%r2510, %r2468, %r2485;
	xor.b32  	%r2511, %r2506, %r2510;
	shf.l.wrap.b32 	%r2512, %r2511, %r2511, 16;
	add.s32 	%r2513, %r2495, %r2512;
	xor.b32  	%r2514, %r2485, %r2513;
	shf.l.wrap.b32 	%r2515, %r2514, %r2514, 12;
	add.s32 	%r2516, %r2510, %r2515;
	xor.b32  	%r2517, %r2512, %r2516;
	shf.l.wrap.b32 	%r2518, %r2517, %r2517, 8;
	add.s32 	%r2519, %r2513, %r2518;
	xor.b32  	%r2520, %r2515, %r2519;
	shf.l.wrap.b32 	%r2521, %r2520, %r2520, 7;
	add.s32 	%r2522, %r2480, %r2497;
	xor.b32  	%r2523, %r2470, %r2522;
	shf.l.wrap.b32 	%r2524, %r2523, %r2523, 16;
	add.s32 	%r2525, %r2507, %r2524;
	xor.b32  	%r2526, %r2497, %r2525;
	shf.l.wrap.b32 	%r2527, %r2526, %r2526, 12;
	add.s32 	%r2528, %r2522, %r2527;
	xor.b32  	%r2529, %r2524, %r2528;
	shf.l.wrap.b32 	%r2530, %r2529, %r2529, 8;
	add.s32 	%r2531, %r2525, %r2530;
	xor.b32  	%r2532, %r2527, %r2531;
	shf.l.wrap.b32 	%r2533, %r2532, %r2532, 7;
	add.s32 	%r2534, %r2492, %r2509;
	xor.b32  	%r2535, %r2482, %r2534;
	shf.l.wrap.b32 	%r2536, %r2535, %r2535, 16;
	add.s32 	%r2537, %r2471, %r2536;
	xor.b32  	%r2538, %r2509, %r2537;
	shf.l.wrap.b32 	%r2539, %r2538, %r2538, 12;
	add.s32 	%r2540, %r2534, %r2539;
	xor.b32  	%r2541, %r2536, %r2540;
	shf.l.wrap.b32 	%r2542, %r2541, %r2541, 8;
	add.s32 	%r2543, %r2537, %r2542;
	xor.b32  	%r2544, %r2539, %r2543;
	shf.l.wrap.b32 	%r2545, %r2544, %r2544, 7;
	add.s32 	%r2546, %r2504, %r2473;
	xor.b32  	%r2547, %r2494, %r2546;
	shf.l.wrap.b32 	%r2548, %r2547, %r2547, 16;
	add.s32 	%r2549, %r2483, %r2548;
	xor.b32  	%r2550, %r2473, %r2549;
	shf.l.wrap.b32 	%r2551, %r2550, %r2550, 12;
	add.s32 	%r2552, %r2546, %r2551;
	xor.b32  	%r2553, %r2548, %r2552;
	shf.l.wrap.b32 	%r2554, %r2553, %r2553, 8;
	add.s32 	%r2555, %r2549, %r2554;
	xor.b32  	%r2556, %r2551, %r2555;
	shf.l.wrap.b32 	%r2557, %r2556, %r2556, 7;
	add.s32 	%r11065, %r13, %r2516;
	add.s32 	%r11064, %r14, %r2528;
	add.s32 	%r11063, %r15, %r2540;
	add.s32 	%r11062, %r16, %r2552;
	add.s32 	%r11066, %r11073, %r2557;
	add.s32 	%r11067, %r11072, %r2521;
	add.s32 	%r11068, %r11071, %r2533;
	add.s32 	%r11069, %r11070, %r2545;
	xor.b32  	%r2558, %r2178, 1;
	shf.l.wrap.b32 	%r2559, %r2178, %r2558, 16;
	add.s32 	%r2560, %r11073, %r2559;
	xor.b32  	%r2561, %r11073, %r2560;
	shf.l.wrap.b32 	%r2562, %r2561, %r2561, 12;
	add.s32 	%r2563, %r2178, %r2562;
	xor.b32  	%r2564, %r2559, %r2563;
	shf.l.wrap.b32 	%r2565, %r2564, %r2564, 8;
	add.s32 	%r2566, %r2560, %r2565;
	xor.b32  	%r2567, %r2562, %r2566;
	shf.l.wrap.b32 	%r2568, %r2567, %r2567, 7;
	add.s32 	%r2569, %r2563, %r2199;
	xor.b32  	%r2570, %r2218, %r2569;
	shf.l.wrap.b32 	%r2571, %r2570, %r2570, 16;
	add.s32 	%r2572, %r2208, %r2571;
	xor.b32  	%r2573, %r2199, %r2572;
	shf.l.wrap.b32 	%r2574, %r2573, %r2573, 12;
	add.s32 	%r2575, %r2569, %r2574;
	xor.b32  	%r2576, %r2571, %r2575;
	shf.l.wrap.b32 	%r2577, %r2576, %r2576, 8;
	add.s32 	%r2578, %r2572, %r2577;
	xor.b32  	%r2579, %r2574, %r2578;
	shf.l.wrap.b32 	%r2580, %r2579, %r2579, 7;
	xor.b32  	%r2581, %r2565, %r2234;
	shf.l.wrap.b32 	%r2582, %r2581, %r2581, 16;
	add.s32 	%r2583, %r2219, %r2582;
	xor.b32  	%r2584, %r2210, %r2583;
	shf.l.wrap.b32 	%r2585, %r2584, %r2584, 12;
	add.s32 	%r2586, %r2234, %r2585;
	xor.b32  	%r2587, %r2582, %r2586;
	shf.l.wrap.b32 	%r2588, %r2587, %r2587, 8;
	add.s32 	%r2589, %r2583, %r2588;
	xor.b32  	%r2590, %r2585, %r2589;
	shf.l.wrap.b32 	%r2591, %r2590, %r2590, 7;
	add.s32 	%r2592, %r2566, %r2248;
	xor.b32  	%r2593, %r2221, %r2592;
	shf.l.wrap.b32 	%r2594, %r2593, %r2593, 12;
	add.s32 	%r2595, %r2246, %r2594;
	xor.b32  	%r2596, %r2248, %r2595;
	shf.l.wrap.b32 	%r2597, %r2596, %r2596, 8;
	add.s32 	%r2598, %r2592, %r2597;
	xor.b32  	%r2599, %r2594, %r2598;
	shf.l.wrap.b32 	%r2600, %r2599, %r2599, 7;
	add.s32 	%r2601, %r2216, %r2568;
	xor.b32  	%r2602, %r2207, %r2601;
	shf.l.wrap.b32 	%r2603, %r2602, %r2602, 16;
	add.s32 	%r2604, %r2197, %r2603;
	xor.b32  	%r2605, %r2568, %r2604;
	shf.l.wrap.b32 	%r2606, %r2605, %r2605, 12;
	add.s32 	%r2607, %r2601, %r2606;
	xor.b32  	%r2608, %r2603, %r2607;
	shf.l.wrap.b32 	%r2609, %r2608, %r2608, 8;
	add.s32 	%r2610, %r2604, %r2609;
	xor.b32  	%r2611, %r2606, %r2610;
	shf.l.wrap.b32 	%r2612, %r2611, %r2611, 7;
	add.s32 	%r2613, %r2575, %r2612;
	xor.b32  	%r2614, %r2588, %r2613;
	shf.l.wrap.b32 	%r2615, %r2614, %r2614, 16;
	add.s32 	%r2616, %r2598, %r2615;
	xor.b32  	%r2617, %r2612, %r2616;
	shf.l.wrap.b32 	%r2618, %r2617, %r2617, 12;
	add.s32 	%r2619, %r2613, %r2618;
	xor.b32  	%r2620, %r2615, %r2619;
	shf.l.wrap.b32 	%r2621, %r2620, %r2620, 8;
	add.s32 	%r2622, %r2616, %r2621;
	xor.b32  	%r2623, %r2618, %r2622;
	shf.l.wrap.b32 	%r2624, %r2623, %r2623, 7;
	add.s32 	%r2625, %r2586, %r2580;
	xor.b32  	%r2626, %r2597, %r2625;
	shf.l.wrap.b32 	%r2627, %r2626, %r2626, 16;
	add.s32 	%r2628, %r2610, %r2627;
	xor.b32  	%r2629, %r2580, %r2628;
	shf.l.wrap.b32 	%r2630, %r2629, %r2629, 12;
	add.s32 	%r2631, %r2625, %r2630;
	xor.b32  	%r2632, %r2627, %r2631;
	shf.l.wrap.b32 	%r2633, %r2632, %r2632, 8;
	add.s32 	%r2634, %r2628, %r2633;
	xor.b32  	%r2635, %r2630, %r2634;
	shf.l.wrap.b32 	%r2636, %r2635, %r2635, 7;
	add.s32 	%r2637, %r2595, %r2591;
	xor.b32  	%r2638, %r2609, %r2637;
	shf.l.wrap.b32 	%r2639, %r2638, %r2638, 16;
	add.s32 	%r2640, %r2578, %r2639;
	xor.b32  	%r2641, %r2591, %r2640;
	shf.l.wrap.b32 	%r2642, %r2641, %r2641, 12;
	add.s32 	%r2643, %r2637, %r2642;
	xor.b32  	%r2644, %r2639, %r2643;
	shf.l.wrap.b32 	%r2645, %r2644, %r2644, 8;
	add.s32 	%r2646, %r2640, %r2645;
	xor.b32  	%r2647, %r2642, %r2646;
	shf.l.wrap.b32 	%r2648, %r2647, %r2647, 7;
	add.s32 	%r2649, %r2607, %r2600;
	xor.b32  	%r2650, %r2577, %r2649;
	shf.l.wrap.b32 	%r2651, %r2650, %r2650, 16;
	add.s32 	%r2652, %r2589, %r2651;
	xor.b32  	%r2653, %r2600, %r2652;
	shf.l.wrap.b32 	%r2654, %r2653, %r2653, 12;
	add.s32 	%r2655, %r2649, %r2654;
	xor.b32  	%r2656, %r2651, %r2655;
	shf.l.wrap.b32 	%r2657, %r2656, %r2656, 8;
	add.s32 	%r2658, %r2652, %r2657;
	xor.b32  	%r2659, %r2654, %r2658;
	shf.l.wrap.b32 	%r2660, %r2659, %r2659, 7;
	add.s32 	%r2661, %r2619, %r2636;
	xor.b32  	%r2662, %r2657, %r2661;
	shf.l.wrap.b32 	%r2663, %r2662, %r2662, 16;
	add.s32 	%r2664, %r2646, %r2663;
	xor.b32  	%r2665, %r2636, %r2664;
	shf.l.wrap.b32 	%r2666, %r2665, %r2665, 12;
	add.s32 	%r2667, %r2661, %r2666;
	xor.b32  	%r2668, %r2663, %r2667;
	shf.l.wrap.b32 	%r2669, %r2668, %r2668, 8;
	add.s32 	%r2670, %r2664, %r2669;
	xor.b32  	%r2671, %r2666, %r2670;
	shf.l.wrap.b32 	%r2672, %r2671, %r2671, 7;
	add.s32 	%r2673, %r2631, %r2648;
	xor.b32  	%r2674, %r2621, %r2673;
	shf.l.wrap.b32 	%r2675, %r2674, %r2674, 16;
	add.s32 	%r2676, %r2658, %r2675;
	xor.b32  	%r2677, %r2648, %r2676;
	shf.l.wrap.b32 	%r2678, %r2677, %r2677, 12;
	add.s32 	%r2679, %r2673, %r2678;
	xor.b32  	%r2680, %r2675, %r2679;
	shf.l.wrap.b32 	%r2681, %r2680, %r2680, 8;
	add.s32 	%r2682, %r2676, %r2681;
	xor.b32  	%r2683, %r2678, %r2682;
	shf.l.wrap.b32 	%r2684, %r2683, %r2683, 7;
	add.s32 	%r2685, %r2643, %r2660;
	xor.b32  	%r2686, %r2633, %r2685;
	shf.l.wrap.b32 	%r2687, %r2686, %r2686, 16;
	add.s32 	%r2688, %r2622, %r2687;
	xor.b32  	%r2689, %r2660, %r2688;
	shf.l.wrap.b32 	%r2690, %r2689, %r2689, 12;
	add.s32 	%r2691, %r2685, %r2690;
	xor.b32  	%r2692, %r2687, %r2691;
	shf.l.wrap.b32 	%r2693, %r2692, %r2692, 8;
	add.s32 	%r2694, %r2688, %r2693;
	xor.b32  	%r2695, %r2690, %r2694;
	shf.l.wrap.b32 	%r2696, %r2695, %r2695, 7;
	add.s32 	%r2697, %r2655, %r2624;
	xor.b32  	%r2698, %r2645, %r2697;
	shf.l.wrap.b32 	%r2699, %r2698, %r2698, 16;
	add.s32 	%r2700, %r2634, %r2699;
	xor.b32  	%r2701, %r2624, %r2700;
	shf.l.wrap.b32 	%r2702, %r2701, %r2701, 12;
	add.s32 	%r2703, %r2697, %r2702;
	xor.b32  	%r2704, %r2699, %r2703;
	shf.l.wrap.b32 	%r2705, %r2704, %r2704, 8;
	add.s32 	%r2706, %r2700, %r2705;
	xor.b32  	%r2707, %r2702, %r2706;
	shf.l.wrap.b32 	%r2708, %r2707, %r2707, 7;
	add.s32 	%r2709, %r2667, %r2708;
	xor.b32  	%r2710, %r2681, %r2709;
	shf.l.wrap.b32 	%r2711, %r2710, %r2710, 16;
	add.s32 	%r2712, %r2694, %r2711;
	xor.b32  	%r2713, %r2708, %r2712;
	shf.l.wrap.b32 	%r2714, %r2713, %r2713, 12;
	add.s32 	%r2715, %r2709, %r2714;
	xor.b32  	%r2716, %r2711, %r2715;
	shf.l.wrap.b32 	%r2717, %r2716, %r2716, 8;
	add.s32 	%r2718, %r2712, %r2717;
	xor.b32  	%r2719, %r2714, %r2718;
	shf.l.wrap.b32 	%r2720, %r2719, %r2719, 7;
	add.s32 	%r2721, %r2679, %r2672;
	xor.b32  	%r2722, %r2693, %r2721;
	shf.l.wrap.b32 	%r2723, %r2722, %r2722, 16;
	add.s32 	%r2724, %r2706, %r2723;
	xor.b32  	%r2725, %r2672, %r2724;
	shf.l.wrap.b32 	%r2726, %r2725, %r2725, 12;
	add.s32 	%r2727, %r2721, %r2726;
	xor.b32  	%r2728, %r2723, %r2727;
	shf.l.wrap.b32 	%r2729, %r2728, %r2728, 8;
	add.s32 	%r2730, %r2724, %r2729;
	xor.b32  	%r2731, %r2726, %r2730;
	shf.l.wrap.b32 	%r2732, %r2731, %r2731, 7;
	add.s32 	%r2733, %r2691, %r2684;
	xor.b32  	%r2734, %r2705, %r2733;
	shf.l.wrap.b32 	%r2735, %r2734, %r2734, 16;
	add.s32 	%r2736, %r2670, %r2735;
	xor.b32  	%r2737, %r2684, %r2736;
	shf.l.wrap.b32 	%r2738, %r2737, %r2737, 12;
	add.s32 	%r2739, %r2733, %r2738;
	xor.b32  	%r2740, %r2735, %r2739;
	shf.l.wrap.b32 	%r2741, %r2740, %r2740, 8;
	add.s32 	%r2742, %r2736, %r2741;
	xor.b32  	%r2743, %r2738, %r2742;
	shf.l.wrap.b32 	%r2744, %r2743, %r2743, 7;
	add.s32 	%r2745, %r2703, %r2696;
	xor.b32  	%r2746, %r2669, %r2745;
	shf.l.wrap.b32 	%r2747, %r2746, %r2746, 16;
	add.s32 	%r2748, %r2682, %r2747;
	xor.b32  	%r2749, %r2696, %r2748;
	shf.l.wrap.b32 	%r2750, %r2749, %r2749, 12;
	add.s32 	%r2751, %r2745, %r2750;
	xor.b32  	%r2752, %r2747, %r2751;
	shf.l.wrap.b32 	%r2753, %r2752, %r2752, 8;
	add.s32 	%r2754, %r2748, %r2753;
	xor.b32  	%r2755, %r2750, %r2754;
	shf.l.wrap.b32 	%r2756, %r2755, %r2755, 7;
	add.s32 	%r2757, %r2715, %r2732;
	xor.b32  	%r2758, %r2753, %r2757;
	shf.l.wrap.b32 	%r2759, %r2758, %r2758, 16;
	add.s32 	%r2760, %r2742, %r2759;
	xor.b32  	%r2761, %r2732, %r2760;
	shf.l.wrap.b32 	%r2762, %r2761, %r2761, 12;
	add.s32 	%r2763, %r2757, %r2762;
	xor.b32  	%r2764, %r2759, %r2763;
	shf.l.wrap.b32 	%r2765, %r2764, %r2764, 8;
	add.s32 	%r2766, %r2760, %r2765;
	xor.b32  	%r2767, %r2762, %r2766;
	shf.l.wrap.b32 	%r2768, %r2767, %r2767, 7;
	add.s32 	%r2769, %r2727, %r2744;
	xor.b32  	%r2770, %r2717, %r2769;
	shf.l.wrap.b32 	%r2771, %r2770, %r2770, 16;
	add.s32 	%r2772, %r2754, %r2771;
	xor.b32  	%r2773, %r2744, %r2772;
	shf.l.wrap.b32 	%r2774, %r2773, %r2773, 12;
	add.s32 	%r2775, %r2769, %r2774;
	xor.b32  	%r2776, %r2771, %r2775;
	shf.l.wrap.b32 	%r2777, %r2776, %r2776, 8;
	add.s32 	%r2778, %r2772, %r2777;
	xor.b32  	%r2779, %r2774, %r2778;
	shf.l.wrap.b32 	%r2780, %r2779, %r2779, 7;
	add.s32 	%r2781, %r2739, %r2756;
	xor.b32  	%r2782, %r2729, %r2781;
	shf.l.wrap.b32 	%r2783, %r2782, %r2782, 16;
	add.s32 	%r2784, %r2718, %r2783;
	xor.b32  	%r2785, %r2756, %r2784;
	shf.l.wrap.b32 	%r2786, %r2785, %r2785, 12;
	add.s32 	%r2787, %r2781, %r2786;
	xor.b32  	%r2788, %r2783, %r2787;
	shf.l.wrap.b32 	%r2789, %r2788, %r2788, 8;
	add.s32 	%r2790, %r2784, %r2789;
	xor.b32  	%r2791, %r2786, %r2790;
	shf.l.wrap.b32 	%r2792, %r2791, %r2791, 7;
	add.s32 	%r2793, %r2751, %r2720;
	xor.b32  	%r2794, %r2741, %r2793;
	shf.l.wrap.b32 	%r2795, %r2794, %r2794, 16;
	add.s32 	%r2796, %r2730, %r2795;
	xor.b32  	%r2797, %r2720, %r2796;
	shf.l.wrap.b32 	%r2798, %r2797, %r2797, 12;
	add.s32 	%r2799, %r2793, %r2798;
	xor.b32  	%r2800, %r2795, %r2799;
	shf.l.wrap.b32 	%r2801, %r2800, %r2800, 8;
	add.s32 	%r2802, %r2796, %r2801;
	xor.b32  	%r2803, %r2798, %r2802;
	shf.l.wrap.b32 	%r2804, %r2803, %r2803, 7;
	add.s32 	%r2805, %r2763, %r2804;
	xor.b32  	%r2806, %r2777, %r2805;
	shf.l.wrap.b32 	%r2807, %r2806, %r2806, 16;
	add.s32 	%r2808, %r2790, %r2807;
	xor.b32  	%r2809, %r2804, %r2808;
	shf.l.wrap.b32 	%r2810, %r2809, %r2809, 12;
	add.s32 	%r2811, %r2805, %r2810;
	xor.b32  	%r2812, %r2807, %r2811;
	shf.l.wrap.b32 	%r2813, %r2812, %r2812, 8;
	add.s32 	%r2814, %r2775, %r2768;
	xor.b32  	%r2815, %r2789, %r2814;
	shf.l.wrap.b32 	%r2816, %r2815, %r2815, 16;
	add.s32 	%r2817, %r2802, %r2816;
	xor.b32  	%r2818, %r2768, %r2817;
	shf.l.wrap.b32 	%r2819, %r2818, %r2818, 12;
	add.s32 	%r2820, %r2814, %r2819;
	xor.b32  	%r2821, %r2816, %r2820;
	shf.l.wrap.b32 	%r2822, %r2821, %r2821, 8;
	add.s32 	%r2823, %r2817, %r2822;
	xor.b32  	%r2824, %r2819, %r2823;
	shf.l.wrap.b32 	%r2825, %r2824, %r2824, 7;
	add.s32 	%r2826, %r2787, %r2780;
	xor.b32  	%r2827, %r2801, %r2826;
	shf.l.wrap.b32 	%r2828, %r2827, %r2827, 16;
	add.s32 	%r2829, %r2766, %r2828;
	xor.b32  	%r2830, %r2780, %r2829;
	shf.l.wrap.b32 	%r2831, %r2830, %r2830, 12;
	add.s32 	%r2832, %r2826, %r2831;
	xor.b32  	%r2833, %r2828, %r2832;
	shf.l.wrap.b32 	%r2834, %r2833, %r2833, 8;
	add.s32 	%r2835, %r2829, %r2834;
	xor.b32  	%r2836, %r2831, %r2835;
	shf.l.wrap.b32 	%r2837, %r2836, %r2836, 7;
	add.s32 	%r2838, %r2799, %r2792;
	xor.b32  	%r2839, %r2765, %r2838;
	shf.l.wrap.b32 	%r2840, %r2839, %r2839, 16;
	add.s32 	%r2841, %r2778, %r2840;
	xor.b32  	%r2842, %r2792, %r2841;
	shf.l.wrap.b32 	%r2843, %r2842, %r2842, 12;
	add.s32 	%r2844, %r2838, %r2843;
	xor.b32  	%r2845, %r2840, %r2844;
	shf.l.wrap.b32 	%r2846, %r2845, %r2845, 8;
	add.s32 	%r2847, %r2841, %r2846;
	add.s32 	%r2848, %r2811, %r2825;
	xor.b32  	%r2849, %r2846, %r2848;
	shf.l.wrap.b32 	%r2850, %r2849, %r2849, 16;
	add.s32 	%r2851, %r2835, %r2850;
	xor.b32  	%r2852, %r2825, %r2851;
	shr.u32 	%r2853, %r2852, 20;
	add.s32 	%r2854, %r2848, %r2853;
	add.s32 	%r2855, %r2820, %r2837;
	xor.b32  	%r2856, %r2813, %r2855;
	shf.l.wrap.b32 	%r2857, %r2856, %r2856, 16;
	add.s32 	%r2858, %r2847, %r2857;
	xor.b32  	%r2859, %r2837, %r2858;
	shr.u32 	%r2860, %r2859, 20;
	add.s32 	%r2861, %r2855, %r2860;
	add.s32 	%r2862, %r13, %r2854;
	add.s32 	%r2863, %r14, %r2861;
	not.b32 	%r2864, %r11061;
	add.s32 	%r2865, %r66, %r2864;
	mov.b32 	%r2866, 1;
	shl.b32 	%r2867, %r2866, %r2865;
	and.b32  	%r81, %r2867, %r12;
	setp.eq.s32 	%p14, %r81, 0;
	selp.b32 	%r2868, %r2862, %r2863, %p14;
	cvt.u16.u32 	%rs82, %r2868;
	and.b16  	%rs156, %rs82, 1;
	and.b16  	%rs83, %rs154, 255;
	setp.ne.s16 	%p15, %rs83, 1;
	@%p15 bra 	$L__BB6_16;
	setp.eq.s32 	%p16, %r81, 0;
	mul.wide.u32 	%rd20, %r11061, 16;
	add.s64 	%rd21, %rd1, %rd20;
	ld.global.u32 	%r2869, [%rd21+508];
	selp.b32 	%r2870, %r11065, %r11066, %p16;
	xor.b32  	%r2871, %r2870, %r2869;
	selp.b32 	%r2872, %r11064, %r11067, %p16;
	selp.b32 	%r11065, %r2871, %r11065, %p16;
	selp.b32 	%r11066, %r11066, %r2871, %p16;
	ld.global.u32 	%r2873, [%rd21+512];
	xor.b32  	%r2874, %r2872, %r2873;
	selp.b32 	%r2875, %r11063, %r11068, %p16;
	selp.b32 	%r11064, %r2874, %r11064, %p16;
	selp.b32 	%r11067, %r11067, %r2874, %p16;
	ld.global.u32 	%r2876, [%rd21+516];
	xor.b32  	%r2877, %r2875, %r2876;
	selp.b32 	%r2878, %r11062, %r11069, %p16;
	selp.b32 	%r11063, %r2877, %r11063, %p16;
	selp.b32 	%r11068, %r11068, %r2877, %p16;
	ld.global.u32 	%r2879, [%rd21+520];
	xor.b32  	%r2880, %r2878, %r2879;
	selp.b32 	%r2881, 420, 445, %p16;
	selp.b32 	%r11062, %r2880, %r11062, %p16;
	selp.b32 	%r11069, %r11069, %r2880, %p16;
	add.s32 	%r2882, %r2881, %r11061;
	cvt.u64.u32 	%rd22, %r2882;
	add.s64 	%rd23, %rd1, %rd22;
	ld.global.u8 	%rs84, [%rd23+488];
	xor.b16  	%rs156, %rs84, %rs156;
$L__BB6_16:
	setp.eq.s32 	%p17, %r81, 0;
	selp.b32 	%r11073, %r11065, %r11066, %p17;
	selp.b32 	%r11072, %r11064, %r11067, %p17;
	selp.b32 	%r11071, %r11063, %r11068, %p17;
	selp.b32 	%r11070, %r11062, %r11069, %p17;
	add.s32 	%r102, %r11061, 1;
	setp.ne.s32 	%p18, %r11061, %r67;
	mov.u16 	%rs154, %rs156;
	mov.u32 	%r11061, %r102;
	@%p18 bra 	$L__BB6_14;
$L__BB6_17:
	st.shared.u32 	[s_mem+24596], %r11073;
	st.shared.v2.u32 	[s_mem+24600], {%r11072, %r11071};
	st.shared.u32 	[s_mem+24608], %r11070;
	st.shared.u8 	[s_mem+24612], %rs156;
	ld.global.v2.u8 	{%rs159, %rs16}, [%rd1+992];
	ld.global.u32 	%r11090, [%rd1+976];
	ld.global.u32 	%r11089, [%rd1+980];
	ld.global.u32 	%r11088, [%rd1+984];
	ld.global.u32 	%r11087, [%rd1+988];
	setp.lt.u16 	%p19, %rs16, 12;
	@%p19 bra 	$L__BB6_22;
	cvt.u32.u16 	%r2884, %rs16;
	and.b32  	%r111, %r2884, 255;
	add.s32 	%r112, %r111, -12;
	mov.b32 	%r11078, 0;
	mov.u16 	%rs157, %rs159;
$L__BB6_19:
	add.s32 	%r2885, %r13, %r11090;
	shf.l.wrap.b32 	%r2886, %r2885, %r2885, 16;
	add.s32 	%r2887, %r11090, %r2886;
	xor.b32  	%r2888, %r11090, %r2887;
	shf.l.wrap.b32 	%r2889, %r2888, %r2888, 12;
	add.s32 	%r2890, %r2885, %r2889;
	xor.b32  	%r2891, %r2886, %r2890;
	shf.l.wrap.b32 	%r2892, %r2891, %r2891, 8;
	add.s32 	%r2893, %r2887, %r2892;
	xor.b32  	%r2894, %r2889, %r2893;
	shf.l.wrap.b32 	%r2895, %r2894, %r2894, 7;
	add.s32 	%r2896, %r14, %r11089;
	shf.l.wrap.b32 	%r2897, %r2896, %r2896, 16;
	add.s32 	%r2898, %r11089, %r2897;
	xor.b32  	%r2899, %r11089, %r2898;
	shf.l.wrap.b32 	%r2900, %r2899, %r2899, 12;
	add.s32 	%r2901, %r2896, %r2900;
	xor.b32  	%r2902, %r2897, %r2901;
	shf.l.wrap.b32 	%r2903, %r2902, %r2902, 8;
	add.s32 	%r2904, %r2898, %r2903;
	xor.b32  	%r2905, %r2900, %r2904;
	shf.l.wrap.b32 	%r2906, %r2905, %r2905, 7;
	add.s32 	%r2907, %r15, %r11088;
	shf.l.wrap.b32 	%r2908, %r2907, %r2907, 16;
	add.s32 	%r2909, %r11088, %r2908;
	xor.b32  	%r2910, %r11088, %r2909;
	shf.l.wrap.b32 	%r2911, %r2910, %r2910, 12;
	add.s32 	%r2912, %r2907, %r2911;
	xor.b32  	%r2913, %r2908, %r2912;
	shf.l.wrap.b32 	%r2914, %r2913, %r2913, 8;
	add.s32 	%r2915, %r2909, %r2914;
	xor.b32  	%r2916, %r2911, %r2915;
	shf.l.wrap.b32 	%r2917, %r2916, %r2916, 7;
	add.s32 	%r2918, %r16, %r11087;
	shf.l.wrap.b32 	%r2919, %r2918, %r2918, 16;
	add.s32 	%r2920, %r11087, %r2919;
	xor.b32  	%r2921, %r11087, %r2920;
	shf.l.wrap.b32 	%r2922, %r2921, %r2921, 12;
	add.s32 	%r2923, %r2918, %r2922;
	xor.b32  	%r2924, %r2919, %r2923;
	shf.l.wrap.b32 	%r2925, %r2924, %r2924, 8;
	add.s32 	%r2926, %r2920, %r2925;
	xor.b32  	%r2927, %r2922, %r2926;
	shf.l.wrap.b32 	%r2928, %r2927, %r2927, 7;
	add.s32 	%r2929, %r2890, %r2906;
	xor.b32  	%r2930, %r2925, %r2929;
	shf.l.wrap.b32 	%r2931, %r2930, %r2930, 16;
	add.s32 	%r2932, %r2915, %r2931;
	xor.b32  	%r2933, %r2906, %r2932;
	shf.l.wrap.b32 	%r2934, %r2933, %r2933, 12;
	add.s32 	%r2935, %r2929, %r2934;
	xor.b32  	%r2936, %r2931, %r2935;
	shf.l.wrap.b32 	%r2937, %r2936, %r2936, 8;
	add.s32 	%r2938, %r2932, %r2937;
	xor.b32  	%r2939, %r2934, %r2938;
	shf.l.wrap.b32 	%r2940, %r2939, %r2939, 7;
	add.s32 	%r2941, %r2901, %r2917;
	xor.b32  	%r2942, %r2892, %r2941;
	shf.l.wrap.b32 	%r2943, %r2942, %r2942, 16;
	add.s32 	%r2944, %r2926, %r2943;
	xor.b32  	%r2945, %r2917, %r2944;
	shf.l.wrap.b32 	%r2946, %r2945, %r2945, 12;
	add.s32 	%r2947, %r2941, %r2946;
	xor.b32  	%r2948, %r2943, %r2947;
	shf.l.wrap.b32 	%r2949, %r2948, %r2948, 8;
	add.s32 	%r2950, %r2944, %r2949;
	xor.b32  	%r2951, %r2946, %r2950;
	shf.l.wrap.b32 	%r2952, %r2951, %r2951, 7;
	add.s32 	%r2953, %r2912, %r2928;
	xor.b32  	%r2954, %r2903, %r2953;
	shf.l.wrap.b32 	%r2955, %r2954, %r2954, 16;
	add.s32 	%r2956, %r2893, %r2955;
	xor.b32  	%r2957, %r2928, %r2956;
	shf.l.wrap.b32 	%r2958, %r2957, %r2957, 12;
	add.s32 	%r2959, %r2953, %r2958;
	xor.b32  	%r2960, %r2955, %r2959;
	shf.l.wrap.b32 	%r2961, %r2960, %r2960, 8;
	add.s32 	%r2962, %r2956, %r2961;
	xor.b32  	%r2963, %r2958, %r2962;
	shf.l.wrap.b32 	%r2964, %r2963, %r2963, 7;
	add.s32 	%r2965, %r2923, %r2895;
	xor.b32  	%r2966, %r2914, %r2965;
	shf.l.wrap.b32 	%r2967, %r2966, %r2966, 16;
	add.s32 	%r2968, %r2904, %r2967;
	xor.b32  	%r2969, %r2895, %r2968;
	shf.l.wrap.b32 	%r2970, %r2969, %r2969, 12;
	add.s32 	%r2971, %r2965, %r2970;
	xor.b32  	%r2972, %r2967, %r2971;
	shf.l.wrap.b32 	%r2973, %r2972, %r2972, 8;
	add.s32 	%r2974, %r2968, %r2973;
	xor.b32  	%r2975, %r2970, %r2974;
	shf.l.wrap.b32 	%r2976, %r2975, %r2975, 7;
	add.s32 	%r2977, %r2935, %r2976;
	xor.b32  	%r2978, %r2949, %r2977;
	shf.l.wrap.b32 	%r2979, %r2978, %r2978, 16;
	add.s32 	%r2980, %r2962, %r2979;
	xor.b32  	%r2981, %r2976, %r2980;
	shf.l.wrap.b32 	%r2982, %r2981, %r2981, 12;
	add.s32 	%r2983, %r2977, %r2982;
	xor.b32  	%r2984, %r2979, %r2983;
	shf.l.wrap.b32 	%r2985, %r2984, %r2984, 8;
	add.s32 	%r2986, %r2980, %r2985;
	xor.b32  	%r2987, %r2982, %r2986;
	shf.l.wrap.b32 	%r2988, %r2987, %r2987, 7;
	add.s32 	%r2989, %r2947, %r2940;
	xor.b32  	%r2990, %r2961, %r2989;
	shf.l.wrap.b32 	%r2991, %r2990, %r2990, 16;
	add.s32 	%r2992, %r2974, %r2991;
	xor.b32  	%r2993, %r2940, %r2992;
	shf.l.wrap.b32 	%r2994, %r2993, %r2993, 12;
	add.s32 	%r2995, %r2989, %r2994;
	xor.b32  	%r2996, %r2991, %r2995;
	shf.l.wrap.b32 	%r2997, %r2996, %r2996, 8;
	add.s32 	%r2998, %r2992, %r2997;
	xor.b32  	%r2999, %r2994, %r2998;
	shf.l.wrap.b32 	%r3000, %r2999, %r2999, 7;
	add.s32 	%r3001, %r2959, %r2952;
	xor.b32  	%r3002, %r2973, %r3001;
	shf.l.wrap.b32 	%r3003, %r3002, %r3002, 16;
	add.s32 	%r3004, %r2938, %r3003;
	xor.b32  	%r3005, %r2952, %r3004;
	shf.l.wrap.b32 	%r3006, %r3005, %r3005, 12;
	add.s32 	%r3007, %r3001, %r3006;
	xor.b32  	%r3008, %r3003, %r3007;
	shf.l.wrap.b32 	%r3009, %r3008, %r3008, 8;
	add.s32 	%r3010, %r3004, %r3009;
	xor.b32  	%r3011, %r3006, %r3010;
	shf.l.wrap.b32 	%r3012, %r3011, %r3011, 7;
	add.s32 	%r3013, %r2971, %r2964;
	xor.b32  	%r3014, %r2937, %r3013;
	shf.l.wrap.b32 	%r3015, %r3014, %r3014, 16;
	add.s32 	%r3016, %r2950, %r3015;
	xor.b32  	%r3017, %r2964, %r3016;
	shf.l.wrap.b32 	%r3018, %r3017, %r3017, 12;
	add.s32 	%r3019, %r3013, %r3018;
	xor.b32  	%r3020, %r3015, %r3019;
	shf.l.wrap.b32 	%r3021, %r3020, %r3020, 8;
	add.s32 	%r3022, %r3016, %r3021;
	xor.b32  	%r3023, %r3018, %r3022;
	shf.l.wrap.b32 	%r3024, %r3023, %r3023, 7;
	add.s32 	%r3025, %r2983, %r3000;
	xor.b32  	%r3026, %r3021, %r3025;
	shf.l.wrap.b32 	%r3027, %r3026, %r3026, 16;
	add.s32 	%r3028, %r3010, %r3027;
	xor.b32  	%r3029, %r3000, %r3028;
	shf.l.wrap.b32 	%r3030, %r3029, %r3029, 12;
	add.s32 	%r3031, %r3025, %r3030;
	xor.b32  	%r3032, %r3027, %r3031;
	shf.l.wrap.b32 	%r3033, %r3032, %r3032, 8;
	add.s32 	%r3034, %r3028, %r3033;
	xor.b32  	%r3035, %r3030, %r3034;
	shf.l.wrap.b32 	%r3036, %r3035, %r3035, 7;
	add.s32 	%r3037, %r2995, %r3012;
	xor.b32  	%r3038, %r2985, %r3037;
	shf.l.wrap.b32 	%r3039, %r3038, %r3038, 16;
	add.s32 	%r3040, %r3022, %r3039;
	xor.b32  	%r3041, %r3012, %r3040;
	shf.l.wrap.b32 	%r3042, %r3041, %r3041, 12;
	add.s32 	%r3043, %r3037, %r3042;
	xor.b32  	%r3044, %r3039, %r3043;
	shf.l.wrap.b32 	%r3045, %r3044, %r3044, 8;
	add.s32 	%r3046, %r3040, %r3045;
	xor.b32  	%r3047, %r3042, %r3046;
	shf.l.wrap.b32 	%r3048, %r3047, %r3047, 7;
	add.s32 	%r3049, %r3007, %r3024;
	xor.b32  	%r3050, %r2997, %r3049;
	shf.l.wrap.b32 	%r3051, %r3050, %r3050, 16;
	add.s32 	%r3052, %r2986, %r3051;
	xor.b32  	%r3053, %r3024, %r3052;
	shf.l.wrap.b32 	%r3054, %r3053, %r3053, 12;
	add.s32 	%r3055, %r3049, %r3054;
	xor.b32  	%r3056, %r3051, %r3055;
	shf.l.wrap.b32 	%r3057, %r3056, %r3056, 8;
	add.s32 	%r3058, %r3052, %r3057;
	xor.b32  	%r3059, %r3054, %r3058;
	shf.l.wrap.b32 	%r3060, %r3059, %r3059, 7;
	add.s32 	%r3061, %r3019, %r2988;
	xor.b32  	%r3062, %r3009, %r3061;
	shf.l.wrap.b32 	%r3063, %r3062, %r3062, 16;
	add.s32 	%r3064, %r2998, %r3063;
	xor.b32  	%r3065, %r2988, %r3064;
	shf.l.wrap.b32 	%r3066, %r3065, %r3065, 12;
	add.s32 	%r3067, %r3061, %r3066;
	xor.b32  	%r3068, %r3063, %r3067;
	shf.l.wrap.b32 	%r3069, %r3068, %r3068, 8;
	add.s32 	%r3070, %r3064, %r3069;
	xor.b32  	%r3071, %r3066, %r3070;
	shf.l.wrap.b32 	%r3072, %r3071, %r3071, 7;
	add.s32 	%r3073, %r3031, %r3072;
	xor.b32  	%r3074, %r3045, %r3073;
	shf.l.wrap.b32 	%r3075, %r3074, %r3074, 16;
	add.s32 	%r3076, %r3058, %r3075;
	xor.b32  	%r3077, %r3072, %r3076;
	shf.l.wrap.b32 	%r3078, %r3077, %r3077, 12;
	add.s32 	%r3079, %r3073, %r3078;
	xor.b32  	%r3080, %r3075, %r3079;
	shf.l.wrap.b32 	%r3081, %r3080, %r3080, 8;
	add.s32 	%r3082, %r3076, %r3081;
	xor.b32  	%r3083, %r3078, %r3082;
	shf.l.wrap.b32 	%r3084, %r3083, %r3083, 7;
	add.s32 	%r3085, %r3043, %r3036;
	xor.b32  	%r3086, %r3057, %r3085;
	shf.l.wrap.b32 	%r3087, %r3086, %r3086, 16;
	add.s32 	%r3088, %r3070, %r3087;
	xor.b32  	%r3089, %r3036, %r3088;
	shf.l.wrap.b32 	%r3090, %r3089, %r3089, 12;
	add.s32 	%r3091, %r3085, %r3090;
	xor.b32  	%r3092, %r3087, %r3091;
	shf.l.wrap.b32 	%r3093, %r3092, %r3092, 8;
	add.s32 	%r3094, %r3088, %r3093;
	xor.b32  	%r3095, %r3090, %r3094;
	shf.l.wrap.b32 	%r3096, %r3095, %r3095, 7;
	add.s32 	%r3097, %r3055, %r3048;
	xor.b32  	%r3098, %r3069, %r3097;
	shf.l.wrap.b32 	%r3099, %r3098, %r3098, 16;
	add.s32 	%r3100, %r3034, %r3099;
	xor.b32  	%r3101, %r3048, %r3100;
	shf.l.wrap.b32 	%r3102, %r3101, %r3101, 12;
	add.s32 	%r3103, %r3097, %r3102;
	xor.b32  	%r3104, %r3099, %r3103;
	shf.l.wrap.b32 	%r3105, %r3104, %r3104, 8;
	add.s32 	%r3106, %r3100, %r3105;
	xor.b32  	%r3107, %r3102, %r3106;
	shf.l.wrap.b32 	%r3108, %r3107, %r3107, 7;
	add.s32 	%r3109, %r3067, %r3060;
	xor.b32  	%r3110, %r3033, %r3109;
	shf.l.wrap.b32 	%r3111, %r3110, %r3110, 16;
	add.s32 	%r3112, %r3046, %r3111;
	xor.b32  	%r3113, %r3060, %r3112;
	shf.l.wrap.b32 	%r3114, %r3113, %r3113, 12;
	add.s32 	%r3115, %r3109, %r3114;
	xor.b32  	%r3116, %r3111, %r3115;
	shf.l.wrap.b32 	%r3117, %r3116, %r3116, 8;
	add.s32 	%r3118, %r3112, %r3117;
	xor.b32  	%r3119, %r3114, %r3118;
	shf.l.wrap.b32 	%r3120, %r3119, %r3119, 7;
	add.s32 	%r3121, %r3079, %r3096;
	xor.b32  	%r3122, %r3117, %r3121;
	shf.l.wrap.b32 	%r3123, %r3122, %r3122, 16;
	add.s32 	%r3124, %r3106, %r3123;
	xor.b32  	%r3125, %r3096, %r3124;
	shf.l.wrap.b32 	%r3126, %r3125, %r3125, 12;
	add.s32 	%r3127, %r3121, %r3126;
	xor.b32  	%r3128, %r3123, %r3127;
	shf.l.wrap.b32 	%r3129, %r3128, %r3128, 8;
	add.s32 	%r3130, %r3124, %r3129;
	xor.b32  	%r3131, %r3126, %r3130;
	shf.l.wrap.b32 	%r3132, %r3131, %r3131, 7;
	add.s32 	%r3133, %r3091, %r3108;
	xor.b32  	%r3134, %r3081, %r3133;
	shf.l.wrap.b32 	%r3135, %r3134, %r3134, 16;
	add.s32 	%r3136, %r3118, %r3135;
	xor.b32  	%r3137, %r3108, %r3136;
	shf.l.wrap.b32 	%r3138, %r3137, %r3137, 12;
	add.s32 	%r3139, %r3133, %r3138;
	xor.b32  	%r3140, %r3135, %r3139;
	shf.l.wrap.b32 	%r3141, %r3140, %r3140, 8;
	add.s32 	%r3142, %r3136, %r3141;
	xor.b32  	%r3143, %r3138, %r3142;
	shf.l.wrap.b32 	%r3144, %r3143, %r3143, 7;
	add.s32 	%r3145, %r3103, %r3120;
	xor.b32  	%r3146, %r3093, %r3145;
	shf.l.wrap.b32 	%r3147, %r3146, %r3146, 16;
	add.s32 	%r3148, %r3082, %r3147;
	xor.b32  	%r3149, %r3120, %r3148;
	shf.l.wrap.b32 	%r3150, %r3149, %r3149, 12;
	add.s32 	%r3151, %r3145, %r3150;
	xor.b32  	%r3152, %r3147, %r3151;
	shf.l.wrap.b32 	%r3153, %r3152, %r3152, 8;
	add.s32 	%r3154, %r3148, %r3153;
	xor.b32  	%r3155, %r3150, %r3154;
	shf.l.wrap.b32 	%r3156, %r3155, %r3155, 7;
	add.s32 	%r3157, %r3115, %r3084;
	xor.b32  	%r3158, %r3105, %r3157;
	shf.l.wrap.b32 	%r3159, %r3158, %r3158, 16;
	add.s32 	%r3160, %r3094, %r3159;
	xor.b32  	%r3161, %r3084, %r3160;
	shf.l.wrap.b32 	%r3162, %r3161, %r3161, 12;
	add.s32 	%r3163, %r3157, %r3162;
	xor.b32  	%r3164, %r3159, %r3163;
	shf.l.wrap.b32 	%r3165, %r3164, %r3164, 8;
	add.s32 	%r3166, %r3160, %r3165;
	xor.b32  	%r3167, %r3162, %r3166;
	shf.l.wrap.b32 	%r3168, %r3167, %r3167, 7;
	add.s32 	%r3169, %r3127, %r3168;
	xor.b32  	%r3170, %r3141, %r3169;
	shf.l.wrap.b32 	%r3171, %r3170, %r3170, 16;
	add.s32 	%r3172, %r3154, %r3171;
	xor.b32  	%r3173, %r3168, %r3172;
	shf.l.wrap.b32 	%r3174, %r3173, %r3173, 12;
	add.s32 	%r3175, %r3169, %r3174;
	xor.b32  	%r3176, %r3171, %r3175;
	shf.l.wrap.b32 	%r3177, %r3176, %r3176, 8;
	add.s32 	%r3178, %r3172, %r3177;
	xor.b32  	%r3179, %r3174, %r3178;
	shf.l.wrap.b32 	%r3180, %r3179, %r3179, 7;
	add.s32 	%r3181, %r3139, %r3132;
	xor.b32  	%r3182, %r3153, %r3181;
	shf.l.wrap.b32 	%r3183, %r3182, %r3182, 16;
	add.s32 	%r3184, %r3166, %r3183;
	xor.b32  	%r3185, %r3132, %r3184;
	shf.l.wrap.b32 	%r3186, %r3185, %r3185, 12;
	add.s32 	%r3187, %r3181, %r3186;
	xor.b32  	%r3188, %r3183, %r3187;
	shf.l.wrap.b32 	%r3189, %r3188, %r3188, 8;
	add.s32 	%r3190, %r3184, %r3189;
	xor.b32  	%r3191, %r3186, %r3190;
	shf.l.wrap.b32 	%r3192, %r3191, %r3191, 7;
	add.s32 	%r3193, %r3151, %r3144;
	xor.b32  	%r3194, %r3165, %r3193;
	shf.l.wrap.b32 	%r3195, %r3194, %r3194, 16;
	add.s32 	%r3196, %r3130, %r3195;
	xor.b32  	%r3197, %r3144, %r3196;
	shf.l.wrap.b32 	%r3198, %r3197, %r3197, 12;
	add.s32 	%r3199, %r3193, %r3198;
	xor.b32  	%r3200, %r3195, %r3199;
	shf.l.wrap.b32 	%r3201, %r3200, %r3200, 8;
	add.s32 	%r3202, %r3196, %r3201;
	xor.b32  	%r3203, %r3198, %r3202;
	shf.l.wrap.b32 	%r3204, %r3203, %r3203, 7;
	add.s32 	%r3205, %r3163, %r3156;
	xor.b32  	%r3206, %r3129, %r3205;
	shf.l.wrap.b32 	%r3207, %r3206, %r3206, 16;
	add.s32 	%r3208, %r3142, %r3207;
	xor.b32  	%r3209, %r3156, %r3208;
	shf.l.wrap.b32 	%r3210, %r3209, %r3209, 12;
	add.s32 	%r3211, %r3205, %r3210;
	xor.b32  	%r3212, %r3207, %r3211;
	shf.l.wrap.b32 	%r3213, %r3212, %r3212, 8;
	add.s32 	%r3214, %r3208, %r3213;
	xor.b32  	%r3215, %r3210, %r3214;
	shf.l.wrap.b32 	%r3216, %r3215, %r3215, 7;
	add.s32 	%r3217, %r3175, %r3192;
	xor.b32  	%r3218, %r3213, %r3217;
	shf.l.wrap.b32 	%r3219, %r3218, %r3218, 16;
	add.s32 	%r3220, %r3202, %r3219;
	xor.b32  	%r3221, %r3192, %r3220;
	shf.l.wrap.b32 	%r3222, %r3221, %r3221, 12;
	add.s32 	%r3223, %r3217, %r3222;
	xor.b32  	%r3224, %r3219, %r3223;
	shf.l.wrap.b32 	%r3225, %r3224, %r3224, 8;
	add.s32 	%r3226, %r3220, %r3225;
	xor.b32  	%r3227, %r3222, %r3226;
	shf.l.wrap.b32 	%r3228, %r3227, %r3227, 7;
	add.s32 	%r3229, %r3187, %r3204;
	xor.b32  	%r3230, %r3177, %r3229;
	shf.l.wrap.b32 	%r3231, %r3230, %r3230, 16;
	add.s32 	%r3232, %r3214, %r3231;
	xor.b32  	%r3233, %r3204, %r3232;
	shf.l.wrap.b32 	%r3234, %r3233, %r3233, 12;
	add.s32 	%r3235, %r3229, %r3234;
	xor.b32  	%r3236, %r3231, %r3235;
	shf.l.wrap.b32 	%r3237, %r3236, %r3236, 8;
	add.s32 	%r3238, %r3232, %r3237;
	xor.b32  	%r3239, %r3234, %r3238;
	shf.l.wrap.b32 	%r3240, %r3239, %r3239, 7;
	add.s32 	%r3241, %r3199, %r3216;
	xor.b32  	%r3242, %r3189, %r3241;
	shf.l.wrap.b32 	%r3243, %r3242, %r3242, 16;
	add.s32 	%r3244, %r3178, %r3243;
	xor.b32  	%r3245, %r3216, %r3244;
	shf.l.wrap.b32 	%r3246, %r3245, %r3245, 12;
	add.s32 	%r3247, %r3241, %r3246;
	xor.b32  	%r3248, %r3243, %r3247;
	shf.l.wrap.b32 	%r3249, %r3248, %r3248, 8;
	add.s32 	%r3250, %r3244, %r3249;
	xor.b32  	%r3251, %r3246, %r3250;
	shf.l.wrap.b32 	%r3252, %r3251, %r3251, 7;
	add.s32 	%r3253, %r3211, %r3180;
	xor.b32  	%r3254, %r3201, %r3253;
	shf.l.wrap.b32 	%r3255, %r3254, %r3254, 16;
	add.s32 	%r3256, %r3190, %r3255;
	xor.b32  	%r3257, %r3180, %r3256;
	shf.l.wrap.b32 	%r3258, %r3257, %r3257, 12;
	add.s32 	%r3259, %r3253, %r3258;
	xor.b32  	%r3260, %r3255, %r3259;
	shf.l.wrap.b32 	%r3261, %r3260, %r3260, 8;
	add.s32 	%r3262, %r3256, %r3261;
	xor.b32  	%r3263, %r3258, %r3262;
	shf.l.wrap.b32 	%r3264, %r3263, %r3263, 7;
	add.s32 	%r11082, %r13, %r3223;
	add.s32 	%r11081, %r14, %r3235;
	add.s32 	%r11080, %r15, %r3247;
	add.s32 	%r11079, %r16, %r3259;
	add.s32 	%r11083, %r11090, %r3264;
	add.s32 	%r11084, %r11089, %r3228;
	add.s32 	%r11085, %r11088, %r3240;
	add.s32 	%r11086, %r11087, %r3252;
	xor.b32  	%r3265, %r2885, 1;
	shf.l.wrap.b32 	%r3266, %r2885, %r3265, 16;
	add.s32 	%r3267, %r11090, %r3266;
	xor.b32  	%r3268, %r11090, %r3267;
	shf.l.wrap.b32 	%r3269, %r3268, %r3268, 12;
	add.s32 	%r3270, %r2885, %r3269;
	xor.b32  	%r3271, %r3266, %r3270;
	shf.l.wrap.b32 	%r3272, %r3271, %r3271, 8;
	add.s32 	%r3273, %r3267, %r3272;
	xor.b32  	%r3274, %r3269, %r3273;
	shf.l.wrap.b32 	%r3275, %r3274, %r3274, 7;
	add.s32 	%r3276, %r3270, %r2906;
	xor.b32  	%r3277, %r2925, %r3276;
	shf.l.wrap.b32 	%r3278, %r3277, %r3277, 16;
	add.s32 	%r3279, %r2915, %r3278;
	xor.b32  	%r3280, %r2906, %r3279;
	shf.l.wrap.b32 	%r3281, %r3280, %r3280, 12;
	add.s32 	%r3282, %r3276, %r3281;
	xor.b32  	%r3283, %r3278, %r3282;
	shf.l.wrap.b32 	%r3284, %r3283, %r3283, 8;
	add.s32 	%r3285, %r3279, %r3284;
	xor.b32  	%r3286, %r3281, %r3285;
	shf.l.wrap.b32 	%r3287, %r3286, %r3286, 7;
	xor.b32  	%r3288, %r3272, %r2941;
	shf.l.wrap.b32 	%r3289, %r3288, %r3288, 16;
	add.s32 	%r3290, %r2926, %r3289;
	xor.b32  	%r3291, %r2917, %r3290;
	shf.l.wrap.b32 	%r3292, %r3291, %r3291, 12;
	add.s32 	%r3293, %r2941, %r3292;
	xor.b32  	%r3294, %r3289, %r3293;
	shf.l.wrap.b32 	%r3295, %r3294, %r3294, 8;
	add.s32 	%r3296, %r3290, %r3295;
	xor.b32  	%r3297, %r3292, %r3296;
	shf.l.wrap.b32 	%r3298, %r3297, %r3297, 7;
	add.s32 	%r3299, %r3273, %r2955;
	xor.b32  	%r3300, %r2928, %r3299;
	shf.l.wrap.b32 	%r3301, %r3300, %r3300, 12;
	add.s32 	%r3302, %r2953, %r3301;
	xor.b32  	%r3303, %r2955, %r3302;
	shf.l.wrap.b32 	%r3304, %r3303, %r3303, 8;
	add.s32 	%r3305, %r3299, %r3304;
	xor.b32  	%r3306, %r3301, %r3305;
	shf.l.wrap.b32 	%r3307, %r3306, %r3306, 7;
	add.s32 	%r3308, %r2923, %r3275;
	xor.b32  	%r3309, %r2914, %r3308;
	shf.l.wrap.b32 	%r3310, %r3309, %r3309, 16;
	add.s32 	%r3311, %r2904, %r3310;
	xor.b32  	%r3312, %r3275, %r3311;
	shf.l.wrap.b32 	%r3313, %r3312, %r3312, 12;
	add.s32 	%r3314, %r3308, %r3313;
	xor.b32  	%r3315, %r3310, %r3314;
	shf.l.wrap.b32 	%r3316, %r3315, %r3315, 8;
	add.s32 	%r3317, %r3311, %r3316;
	xor.b32  	%r3318, %r3313, %r3317;
	shf.l.wrap.b32 	%r3319, %r3318, %r3318, 7;
	add.s32 	%r3320, %r3282, %r3319;
	xor.b32  	%r3321, %r3295, %r3320;
	shf.l.wrap.b32 	%r3322, %r3321, %r3321, 16;
	add.s32 	%r3323, %r3305, %r3322;
	xor.b32  	%r3324, %r3319, %r3323;
	shf.l.wrap.b32 	%r3325, %r3324, %r3324, 12;
	add.s32 	%r3326, %r3320, %r3325;
	xor.b32  	%r3327, %r3322, %r3326;
	shf.l.wrap.b32 	%r3328, %r3327, %r3327, 8;
	add.s32 	%r3329, %r3323, %r3328;
	xor.b32  	%r3330, %r3325, %r3329;
	shf.l.wrap.b32 	%r3331, %r3330, %r3330, 7;
	add.s32 	%r3332, %r3293, %r3287;
	xor.b32  	%r3333, %r3304, %r3332;
	shf.l.wrap.b32 	%r3334, %r3333, %r3333, 16;
	add.s32 	%r3335, %r3317, %r3334;
	xor.b32  	%r3336, %r3287, %r3335;
	shf.l.wrap.b32 	%r3337, %r3336, %r3336, 12;
	add.s32 	%r3338, %r3332, %r3337;
	xor.b32  	%r3339, %r3334, %r3338;
	shf.l.wrap.b32 	%r3340, %r3339, %r3339, 8;
	add.s32 	%r3341, %r3335, %r3340;
	xor.b32  	%r3342, %r3337, %r3341;
	shf.l.wrap.b32 	%r3343, %r3342, %r3342, 7;
	add.s32 	%r3344, %r3302, %r3298;
	xor.b32  	%r3345, %r3316, %r3344;
	shf.l.wrap.b32 	%r3346, %r3345, %r3345, 16;
	add.s32 	%r3347, %r3285, %r3346;
	xor.b32  	%r3348, %r3298, %r3347;
	shf.l.wrap.b32 	%r3349, %r3348, %r3348, 12;
	add.s32 	%r3350, %r3344, %r3349;
	xor.b32  	%r3351, %r3346, %r3350;
	shf.l.wrap.b32 	%r3352, %r3351, %r3351, 8;
	add.s32 	%r3353, %r3347, %r3352;
	xor.b32  	%r3354, %r3349, %r3353;
	shf.l.wrap.b32 	%r3355, %r3354, %r3354, 7;
	add.s32 	%r3356, %r3314, %r3307;
	xor.b32  	%r3357, %r3284, %r3356;
	shf.l.wrap.b32 	%r3358, %r3357, %r3357, 16;
	add.s32 	%r3359, %r3296, %r3358;
	xor.b32  	%r3360, %r3307, %r3359;
	shf.l.wrap.b32 	%r3361, %r3360, %r3360, 12;
	add.s32 	%r3362, %r3356, %r3361;
	xor.b32  	%r3363, %r3358, %r3362;
	shf.l.wrap.b32 	%r3364, %r3363, %r3363, 8;
	add.s32 	%r3365, %r3359, %r3364;
	xor.b32  	%r3366, %r3361, %r3365;
	shf.l.wrap.b32 	%r3367, %r3366, %r3366, 7;
	add.s32 	%r3368, %r3326, %r3343;
	xor.b32  	%r3369, %r3364, %r3368;
	shf.l.wrap.b32 	%r3370, %r3369, %r3369, 16;
	add.s32 	%r3371, %r3353, %r3370;
	xor.b32  	%r3372, %r3343, %r3371;
	shf.l.wrap.b32 	%r3373, %r3372, %r3372, 12;
	add.s32 	%r3374, %r3368, %r3373;
	xor.b32  	%r3375, %r3370, %r3374;
	shf.l.wrap.b32 	%r3376, %r3375, %r3375, 8;
	add.s32 	%r3377, %r3371, %r3376;
	xor.b32  	%r3378, %r3373, %r3377;
	shf.l.wrap.b32 	%r3379, %r3378, %r3378, 7;
	add.s32 	%r3380, %r3338, %r3355;
	xor.b32  	%r3381, %r3328, %r3380;
	shf.l.wrap.b32 	%r3382, %r3381, %r3381, 16;
	add.s32 	%r3383, %r3365, %r3382;
	xor.b32  	%r3384, %r3355, %r3383;
	shf.l.wrap.b32 	%r3385, %r3384, %r3384, 12;
	add.s32 	%r3386, %r3380, %r3385;
	xor.b32  	%r3387, %r3382, %r3386;
	shf.l.wrap.b32 	%r3388, %r3387, %r3387, 8;
	add.s32 	%r3389, %r3383, %r3388;
	xor.b32  	%r3390, %r3385, %r3389;
	shf.l.wrap.b32 	%r3391, %r3390, %r3390, 7;
	add.s32 	%r3392, %r3350, %r3367;
	xor.b32  	%r3393, %r3340, %r3392;
	shf.l.wrap.b32 	%r3394, %r3393, %r3393, 16;
	add.s32 	%r3395, %r3329, %r3394;
	xor.b32  	%r3396, %r3367, %r3395;
	shf.l.wrap.b32 	%r3397, %r3396, %r3396, 12;
	add.s32 	%r3398, %r3392, %r3397;
	xor.b32  	%r3399, %r3394, %r3398;
	shf.l.wrap.b32 	%r3400, %r3399, %r3399, 8;
	add.s32 	%r3401, %r3395, %r3400;
	xor.b32  	%r3402, %r3397, %r3401;
	shf.l.wrap.b32 	%r3403, %r3402, %r3402, 7;
	add.s32 	%r3404, %r3362, %r3331;
	xor.b32  	%r3405, %r3352, %r3404;
	shf.l.wrap.b32 	%r3406, %r3405, %r3405, 16;
	add.s32 	%r3407, %r3341, %r3406;
	xor.b32  	%r3408, %r3331, %r3407;
	shf.l.wrap.b32 	%r3409, %r3408, %r3408, 12;
	add.s32 	%r3410, %r3404, %r3409;
	xor.b32  	%r3411, %r3406, %r3410;
	shf.l.wrap.b32 	%r3412, %r3411, %r3411, 8;
	add.s32 	%r3413, %r3407, %r3412;
	xor.b32  	%r3414, %r3409, %r3413;
	shf.l.wrap.b32 	%r3415, %r3414, %r3414, 7;
	add.s32 	%r3416, %r3374, %r3415;
	xor.b32  	%r3417, %r3388, %r3416;
	shf.l.wrap.b32 	%r3418, %r3417, %r3417, 16;
	add.s32 	%r3419, %r3401, %r3418;
	xor.b32  	%r3420, %r3415, %r3419;
	shf.l.wrap.b32 	%r3421, %r3420, %r3420, 12;
	add.s32 	%r3422, %r3416, %r3421;
	xor.b32  	%r3423, %r3418, %r3422;
	shf.l.wrap.b32 	%r3424, %r3423, %r3423, 8;
	add.s32 	%r3425, %r3419, %r3424;
	xor.b32  	%r3426, %r3421, %r3425;
	shf.l.wrap.b32 	%r3427, %r3426, %r3426, 7;
	add.s32 	%r3428, %r3386, %r3379;
	xor.b32  	%r3429, %r3400, %r3428;
	shf.l.wrap.b32 	%r3430, %r3429, %r3429, 16;
	add.s32 	%r3431, %r3413, %r3430;
	xor.b32  	%r3432, %r3379, %r3431;
	shf.l.wrap.b32 	%r3433, %r3432, %r3432, 12;
	add.s32 	%r3434, %r3428, %r3433;
	xor.b32  	%r3435, %r3430, %r3434;
	shf.l.wrap.b32 	%r3436, %r3435, %r3435, 8;
	add.s32 	%r3437, %r3431, %r3436;
	xor.b32  	%r3438, %r3433, %r3437;
	shf.l.wrap.b32 	%r3439, %r3438, %r3438, 7;
	add.s32 	%r3440, %r3398, %r3391;
	xor.b32  	%r3441, %r3412, %r3440;
	shf.l.wrap.b32 	%r3442, %r3441, %r3441, 16;
	add.s32 	%r3443, %r3377, %r3442;
	xor.b32  	%r3444, %r3391, %r3443;
	shf.l.wrap.b32 	%r3445, %r3444, %r3444, 12;
	add.s32 	%r3446, %r3440, %r3445;
	xor.b32  	%r3447, %r3442, %r3446;
	shf.l.wrap.b32 	%r3448, %r3447, %r3447, 8;
	add.s32 	%r3449, %r3443, %r3448;
	xor.b32  	%r3450, %r3445, %r3449;
	shf.l.wrap.b32 	%r3451, %r3450, %r3450, 7;
	add.s32 	%r3452, %r3410, %r3403;
	xor.b32  	%r3453, %r3376, %r3452;
	shf.l.wrap.b32 	%r3454, %r3453, %r3453, 16;
	add.s32 	%r3455, %r3389, %r3454;
	xor.b32  	%r3456, %r3403, %r3455;
	shf.l.wrap.b32 	%r3457, %r3456, %r3456, 12;
	add.s32 	%r3458, %r3452, %r3457;
	xor.b32  	%r3459, %r3454, %r3458;
	shf.l.wrap.b32 	%r3460, %r3459, %r3459, 8;
	add.s32 	%r3461, %r3455, %r3460;
	xor.b32  	%r3462, %r3457, %r3461;
	shf.l.wrap.b32 	%r3463, %r3462, %r3462, 7;
	add.s32 	%r3464, %r3422, %r3439;
	xor.b32  	%r3465, %r3460, %r3464;
	shf.l.wrap.b32 	%r3466, %r3465, %r3465, 16;
	add.s32 	%r3467, %r3449, %r3466;
	xor.b32  	%r3468, %r3439, %r3467;
	shf.l.wrap.b32 	%r3469, %r3468, %r3468, 12;
	add.s32 	%r3470, %r3464, %r3469;
	xor.b32  	%r3471, %r3466, %r3470;
	shf.l.wrap.b32 	%r3472, %r3471, %r3471, 8;
	add.s32 	%r3473, %r3467, %r3472;
	xor.b32  	%r3474, %r3469, %r3473;
	shf.l.wrap.b32 	%r3475, %r3474, %r3474, 7;
	add.s32 	%r3476, %r3434, %r3451;
	xor.b32  	%r3477, %r3424, %r3476;
	shf.l.wrap.b32 	%r3478, %r3477, %r3477, 16;
	add.s32 	%r3479, %r3461, %r3478;
	xor.b32  	%r3480, %r3451, %r3479;
	shf.l.wrap.b32 	%r3481, %r3480, %r3480, 12;
	add.s32 	%r3482, %r3476, %r3481;
	xor.b32  	%r3483, %r3478, %r3482;
	shf.l.wrap.b32 	%r3484, %r3483, %r3483, 8;
	add.s32 	%r3485, %r3479, %r3484;
	xor.b32  	%r3486, %r3481, %r3485;
	shf.l.wrap.b32 	%r3487, %r3486, %r3486, 7;
	add.s32 	%r3488, %r3446, %r3463;
	xor.b32  	%r3489, %r3436, %r3488;
	shf.l.wrap.b32 	%r3490, %r3489, %r3489, 16;
	add.s32 	%r3491, %r3425, %r3490;
	xor.b32  	%r3492, %r3463, %r3491;
	shf.l.wrap.b32 	%r3493, %r3492, %r3492, 12;
	add.s32 	%r3494, %r3488, %r3493;
	xor.b32  	%r3495, %r3490, %r3494;
	shf.l.wrap.b32 	%r3496, %r3495, %r3495, 8;
	add.s32 	%r3497, %r3491, %r3496;
	xor.b32  	%r3498, %r3493, %r3497;
	shf.l.wrap.b32 	%r3499, %r3498, %r3498, 7;
	add.s32 	%r3500, %r3458, %r3427;
	xor.b32  	%r3501, %r3448, %r3500;
	shf.l.wrap.b32 	%r3502, %r3501, %r3501, 16;
	add.s32 	%r3503, %r3437, %r3502;
	xor.b32  	%r3504, %r3427, %r3503;
	shf.l.wrap.b32 	%r3505, %r3504, %r3504, 12;
	add.s32 	%r3506, %r3500, %r3505;
	xor.b32  	%r3507, %r3502, %r3506;
	shf.l.wrap.b32 	%r3508, %r3507, %r3507, 8;
	add.s32 	%r3509, %r3503, %r3508;
	xor.b32  	%r3510, %r3505, %r3509;
	shf.l.wrap.b32 	%r3511, %r3510, %r3510, 7;
	add.s32 	%r3512, %r3470, %r3511;
	xor.b32  	%r3513, %r3484, %r3512;
	shf.l.wrap.b32 	%r3514, %r3513, %r3513, 16;
	add.s32 	%r3515, %r3497, %r3514;
	xor.b32  	%r3516, %r3511, %r3515;
	shf.l.wrap.b32 	%r3517, %r3516, %r3516, 12;
	add.s32 	%r3518, %r3512, %r3517;
	xor.b32  	%r3519, %r3514, %r3518;
	shf.l.wrap.b32 	%r3520, %r3519, %r3519, 8;
	add.s32 	%r3521, %r3482, %r3475;
	xor.b32  	%r3522, %r3496, %r3521;
	shf.l.wrap.b32 	%r3523, %r3522, %r3522, 16;
	add.s32 	%r3524, %r3509, %r3523;
	xor.b32  	%r3525, %r3475, %r3524;
	shf.l.wrap.b32 	%r3526, %r3525, %r3525, 12;
	add.s32 	%r3527, %r3521, %r3526;
	xor.b32  	%r3528, %r3523, %r3527;
	shf.l.wrap.b32 	%r3529, %r3528, %r3528, 8;
	add.s32 	%r3530, %r3524, %r3529;
	xor.b32  	%r3531, %r3526, %r3530;
	shf.l.wrap.b32 	%r3532, %r3531, %r3531, 7;
	add.s32 	%r3533, %r3494, %r3487;
	xor.b32  	%r3534, %r3508, %r3533;
	shf.l.wrap.b32 	%r3535, %r3534, %r3534, 16;
	add.s32 	%r3536, %r3473, %r3535;
	xor.b32  	%r3537, %r3487, %r3536;
	shf.l.wrap.b32 	%r3538, %r3537, %r3537, 12;
	add.s32 	%r3539, %r3533, %r3538;
	xor.b32  	%r3540, %r3535, %r3539;
	shf.l.wrap.b32 	%r3541, %r3540, %r3540, 8;
	add.s32 	%r3542, %r3536, %r3541;
	xor.b32  	%r3543, %r3538, %r3542;
	shf.l.wrap.b32 	%r3544, %r3543, %r3543, 7;
	add.s32 	%r3545, %r3506, %r3499;
	xor.b32  	%r3546, %r3472, %r3545;
	shf.l.wrap.b32 	%r3547, %r3546, %r3546, 16;
	add.s32 	%r3548, %r3485, %r3547;
	xor.b32  	%r3549, %r3499, %r3548;
	shf.l.wrap.b32 	%r3550, %r3549, %r3549, 12;
	add.s32 	%r3551, %r3545, %r3550;
	xor.b32  	%r3552, %r3547, %r3551;
	shf.l.wrap.b32 	%r3553, %r3552, %r3552, 8;
	add.s32 	%r3554, %r3548, %r3553;
	add.s32 	%r3555, %r3518, %r3532;
	xor.b32  	%r3556, %r3553, %r3555;
	shf.l.wrap.b32 	%r3557, %r3556, %r3556, 16;
	add.s32 	%r3558, %r3542, %r3557;
	xor.b32  	%r3559, %r3532, %r3558;
	shr.u32 	%r3560, %r3559, 20;
	add.s32 	%r3561, %r3555, %r3560;
	add.s32 	%r3562, %r3527, %r3544;
	xor.b32  	%r3563, %r3520, %r3562;
	shf.l.wrap.b32 	%r3564, %r3563, %r3563, 16;
	add.s32 	%r3565, %r3554, %r3564;
	xor.b32  	%r3566, %r3544, %r3565;
	shr.u32 	%r3567, %r3566, 20;
	add.s32 	%r3568, %r3562, %r3567;
	add.s32 	%r3569, %r13, %r3561;
	add.s32 	%r3570, %r14, %r3568;
	not.b32 	%r3571, %r11078;
	add.s32 	%r3572, %r111, %r3571;
	mov.b32 	%r3573, 1;
	shl.b32 	%r3574, %r3573, %r3572;
	and.b32  	%r126, %r3574, %r12;
	setp.eq.s32 	%p20, %r126, 0;
	selp.b32 	%r3575, %r3569, %r3570, %p20;
	cvt.u16.u32 	%rs85, %r3575;
	and.b16  	%rs159, %rs85, 1;
	and.b16  	%rs86, %rs157, 255;
	setp.ne.s16 	%p21, %rs86, 1;
	@%p21 bra 	$L__BB6_21;
	setp.eq.s32 	%p22, %r126, 0;
	mul.wide.u32 	%rd24, %r11078, 16;
	add.s64 	%rd25, %rd1, %rd24;
	ld.global.u32 	%r3576, [%rd25+996];
	selp.b32 	%r3577, %r11082, %r11083, %p22;
	xor.b32  	%r3578, %r3577, %r3576;
	selp.b32 	%r3579, %r11081, %r11084, %p22;
	selp.b32 	%r11082, %r3578, %r11082, %p22;
	selp.b32 	%r11083, %r11083, %r3578, %p22;
	ld.global.u32 	%r3580, [%rd25+1000];
	xor.b32  	%r3581, %r3579, %r3580;
	selp.b32 	%r3582, %r11080, %r11085, %p22;
	selp.b32 	%r11081, %r3581, %r11081, %p22;
	selp.b32 	%r11084, %r11084, %r3581, %p22;
	ld.global.u32 	%r3583, [%rd25+1004];
	xor.b32  	%r3584, %r3582, %r3583;
	selp.b32 	%r3585, %r11079, %r11086, %p22;
	selp.b32 	%r11080, %r3584, %r11080, %p22;
	selp.b32 	%r11085, %r11085, %r3584, %p22;
	ld.global.u32 	%r3586, [%rd25+1008];
	xor.b32  	%r3587, %r3585, %r3586;
	selp.b32 	%r3588, 420, 445, %p22;
	selp.b32 	%r11079, %r3587, %r11079, %p22;
	selp.b32 	%r11086, %r11086, %r3587, %p22;
	add.s32 	%r3589, %r3588, %r11078;
	cvt.u64.u32 	%rd26, %r3589;
	add.s64 	%rd27, %rd1, %rd26;
	ld.global.u8 	%rs87, [%rd27+976];
	xor.b16  	%rs159, %rs87, %rs159;
$L__BB6_21:
	setp.eq.s32 	%p23, %r126, 0;
	selp.b32 	%r11090, %r11082, %r11083, %p23;
	selp.b32 	%r11089, %r11081, %r11084, %p23;
	selp.b32 	%r11088, %r11080, %r11085, %p23;
	selp.b32 	%r11087, %r11079, %r11086, %p23;
	add.s32 	%r147, %r11078, 1;
	setp.ne.s32 	%p24, %r11078, %r112;
	mov.u16 	%rs157, %rs159;
	mov.u32 	%r11078, %r147;
	@%p24 bra 	$L__BB6_19;
$L__BB6_22:
	st.shared.v2.u32 	[s_mem+24616], {%r11090, %r11089};
	st.shared.v2.u32 	[s_mem+24624], {%r11088, %r11087};
	st.shared.u8 	[s_mem+24632], %rs159;
	ld.global.v2.u8 	{%rs162, %rs23}, [%rd1+1480];
	ld.global.u32 	%r11107, [%rd1+1464];
	ld.global.u32 	%r11106, [%rd1+1468];
	ld.global.u32 	%r11105, [%rd1+1472];
	ld.global.u32 	%r11104, [%rd1+1476];
	setp.lt.u16 	%p25, %rs23, 12;
	@%p25 bra 	$L__BB6_27;
	cvt.u32.u16 	%r3591, %rs23;
	and.b32  	%r156, %r3591, 255;
	add.s32 	%r157, %r156, -12;
	mov.b32 	%r11095, 0;
	mov.u16 	%rs160, %rs162;
$L__BB6_24:
	add.s32 	%r3592, %r13, %r11107;
	shf.l.wrap.b32 	%r3593, %r3592, %r3592, 16;
	add.s32 	%r3594, %r11107, %r3593;
	xor.b32  	%r3595, %r11107, %r3594;
	shf.l.wrap.b32 	%r3596, %r3595, %r3595, 12;
	add.s32 	%r3597, %r3592, %r3596;
	xor.b32  	%r3598, %r3593, %r3597;
	shf.l.wrap.b32 	%r3599, %r3598, %r3598, 8;
	add.s32 	%r3600, %r3594, %r3599;
	xor.b32  	%r3601, %r3596, %r3600;
	shf.l.wrap.b32 	%r3602, %r3601, %r3601, 7;
	add.s32 	%r3603, %r14, %r11106;
	shf.l.wrap.b32 	%r3604, %r3603, %r3603, 16;
	add.s32 	%r3605, %r11106, %r3604;
	xor.b32  	%r3606, %r11106, %r3605;
	shf.l.wrap.b32 	%r3607, %r3606, %r3606, 12;
	add.s32 	%r3608, %r3603, %r3607;
	xor.b32  	%r3609, %r3604, %r3608;
	shf.l.wrap.b32 	%r3610, %r3609, %r3609, 8;
	add.s32 	%r3611, %r3605, %r3610;
	xor.b32  	%r3612, %r3607, %r3611;
	shf.l.wrap.b32 	%r3613, %r3612, %r3612, 7;
	add.s32 	%r3614, %r15, %r11105;
	shf.l.wrap.b32 	%r3615, %r3614, %r3614, 16;
	add.s32 	%r3616, %r11105, %r3615;
	xor.b32  	%r3617, %r11105, %r3616;
	shf.l.wrap.b32 	%r3618, %r3617, %r3617, 12;
	add.s32 	%r3619, %r3614, %r3618;
	xor.b32  	%r3620, %r3615, %r3619;
	shf.l.wrap.b32 	%r3621, %r3620, %r3620, 8;
	add.s32 	%r3622, %r3616, %r3621;
	xor.b32  	%r3623, %r3618, %r3622;
	shf.l.wrap.b32 	%r3624, %r3623, %r3623, 7;
	add.s32 	%r3625, %r16, %r11104;
	shf.l.wrap.b32 	%r3626, %r3625, %r3625, 16;
	add.s32 	%r3627, %r11104, %r3626;
	xor.b32  	%r3628, %r11104, %r3627;
	shf.l.wrap.b32 	%r3629, %r3628, %r3628, 12;
	add.s32 	%r3630, %r3625, %r3629;
	xor.b32  	%r3631, %r3626, %r3630;
	shf.l.wrap.b32 	%r3632, %r3631, %r3631, 8;
	add.s32 	%r3633, %r3627, %r3632;
	xor.b32  	%r3634, %r3629, %r3633;
	shf.l.wrap.b32 	%r3635, %r3634, %r3634, 7;
	add.s32 	%r3636, %r3597, %r3613;
	xor.b32  	%r3637, %r3632, %r3636;
	shf.l.wrap.b32 	%r3638, %r3637, %r3637, 16;
	add.s32 	%r3639, %r3622, %r3638;
	xor.b32  	%r3640, %r3613, %r3639;
	shf.l.wrap.b32 	%r3641, %r3640, %r3640, 12;
	add.s32 	%r3642, %r3636, %r3641;
	xor.b32  	%r3643, %r3638, %r3642;
	shf.l.wrap.b32 	%r3644, %r3643, %r3643, 8;
	add.s32 	%r3645, %r3639, %r3644;
	xor.b32  	%r3646, %r3641, %r3645;
	shf.l.wrap.b32 	%r3647, %r3646, %r3646, 7;
	add.s32 	%r3648, %r3608, %r3624;
	xor.b32  	%r3649, %r3599, %r3648;
	shf.l.wrap.b32 	%r3650, %r3649, %r3649, 16;
	add.s32 	%r3651, %r3633, %r3650;
	xor.b32  	%r3652, %r3624, %r3651;
	shf.l.wrap.b32 	%r3653, %r3652, %r3652, 12;
	add.s32 	%r3654, %r3648, %r3653;
	xor.b32  	%r3655, %r3650, %r3654;
	shf.l.wrap.b32 	%r3656, %r3655, %r3655, 8;
	add.s32 	%r3657, %r3651, %r3656;
	xor.b32  	%r3658, %r3653, %r3657;
	shf.l.wrap.b32 	%r3659, %r3658, %r3658, 7;
	add.s32 	%r3660, %r3619, %r3635;
	xor.b32  	%r3661, %r3610, %r3660;
	shf.l.wrap.b32 	%r3662, %r3661, %r3661, 16;
	add.s32 	%r3663, %r3600, %r3662;
	xor.b32  	%r3664, %r3635, %r3663;
	shf.l.wrap.b32 	%r3665, %r3664, %r3664, 12;
	add.s32 	%r3666, %r3660, %r3665;
	xor.b32  	%r3667, %r3662, %r3666;
	shf.l.wrap.b32 	%r3668, %r3667, %r3667, 8;
	add.s32 	%r3669, %r3663, %r3668;
	xor.b32  	%r3670, %r3665, %r3669;
	shf.l.wrap.b32 	%r3671, %r3670, %r3670, 7;
	add.s32 	%r3672, %r3630, %r3602;
	xor.b32  	%r3673, %r3621, %r3672;
	shf.l.wrap.b32 	%r3674, %r3673, %r3673, 16;
	add.s32 	%r3675, %r3611, %r3674;
	xor.b32  	%r3676, %r3602, %r3675;
	shf.l.wrap.b32 	%r3677, %r3676, %r3676, 12;
	add.s32 	%r3678, %r3672, %r3677;
	xor.b32  	%r3679, %r3674, %r3678;
	shf.l.wrap.b32 	%r3680, %r3679, %r3679, 8;
	add.s32 	%r3681, %r3675, %r3680;
	xor.b32  	%r3682, %r3677, %r3681;
	shf.l.wrap.b32 	%r3683, %r3682, %r3682, 7;
	add.s32 	%r3684, %r3642, %r3683;
	xor.b32  	%r3685, %r3656, %r3684;
	shf.l.wrap.b32 	%r3686, %r3685, %r3685, 16;
	add.s32 	%r3687, %r3669, %r3686;
	xor.b32  	%r3688, %r3683, %r3687;
	shf.l.wrap.b32 	%r3689, %r3688, %r3688, 12;
	add.s32 	%r3690, %r3684, %r3689;
	xor.b32  	%r3691, %r3686, %r3690;
	shf.l.wrap.b32 	%r3692, %r3691, %r3691, 8;
	add.s32 	%r3693, %r3687, %r3692;
	xor.b32  	%r3694, %r3689, %r3693;
	shf.l.wrap.b32 	%r3695, %r3694, %r3694, 7;
	add.s32 	%r3696, %r3654, %r3647;
	xor.b32  	%r3697, %r3668, %r3696;
	shf.l.wrap.b32 	%r3698, %r3697, %r3697, 16;
	add.s32 	%r3699, %r3681, %r3698;
	xor.b32  	%r3700, %r3647, %r3699;
	shf.l.wrap.b32 	%r3701, %r3700, %r3700, 12;
	add.s32 	%r3702, %r3696, %r3701;
	xor.b32  	%r3703, %r3698, %r3702;
	shf.l.wrap.b32 	%r3704, %r3703, %r3703, 8;
	add.s32 	%r3705, %r3699, %r3704;
	xor.b32  	%r3706, %r3701, %r3705;
	shf.l.wrap.b32 	%r3707, %r3706, %r3706, 7;
	add.s32 	%r3708, %r3666, %r3659;
	xor.b32  	%r3709, %r3680, %r3708;
	shf.l.wrap.b32 	%r3710, %r3709, %r3709, 16;
	add.s32 	%r3711, %r3645, %r3710;
	xor.b32  	%r3712, %r3659, %r3711;
	shf.l.wrap.b32 	%r3713, %r3712, %r3712, 12;
	add.s32 	%r3714, %r3708, %r3713;
	xor.b32  	%r3715, %r3710, %r3714;
	shf.l.wrap.b32 	%r3716, %r3715, %r3715, 8;
	add.s32 	%r3717, %r3711, %r3716;
	xor.b32  	%r3718, %r3713, %r3717;
	shf.l.wrap.b32 	%r3719, %r3718, %r3718, 7;
	add.s32 	%r3720, %r3678, %r3671;
	xor.b32  	%r3721, %r3644, %r3720;
	shf.l.wrap.b32 	%r3722, %r3721, %r3721, 16;
	add.s32 	%r3723, %r3657, %r3722;
	xor.b32  	%r3724, %r3671, %r3723;
	shf.l.wrap.b32 	%r3725, %r3724, %r3724, 12;
	add.s32 	%r3726, %r3720, %r3725;
	xor.b32  	%r3727, %r3722, %r3726;
	shf.l.wrap.b32 	%r3728, %r3727, %r3727, 8;
	add.s32 	%r3729, %r3723, %r3728;
	xor.b32  	%r3730, %r3725, %r3729;
	shf.l.wrap.b32 	%r3731, %r3730, %r3730, 7;
	add.s32 	%r3732, %r3690, %r3707;
	xor.b32  	%r3733, %r3728, %r3732;
	shf.l.wrap.b32 	%r3734, %r3733, %r3733, 16;
	add.s32 	%r3735, %r3717, %r3734;
	xor.b32  	%r3736, %r3707, %r3735;
	shf.l.wrap.b32 	%r3737, %r3736, %r3736, 12;
	add.s32 	%r3738, %r3732, %r3737;
	xor.b32  	%r3739, %r3734, %r3738;
	shf.l.wrap.b32 	%r3740, %r3739, %r3739, 8;
	add.s32 	%r3741, %r3735, %r3740;
	xor.b32  	%r3742, %r3737, %r3741;
	shf.l.wrap.b32 	%r3743, %r3742, %r3742, 7;
	add.s32 	%r3744, %r3702, %r3719;
	xor.b32  	%r3745, %r3692, %r3744;
	shf.l.wrap.b32 	%r3746, %r3745, %r3745, 16;
	add.s32 	%r3747, %r3729, %r3746;
	xor.b32  	%r3748, %r3719, %r3747;
	shf.l.wrap.b32 	%r3749, %r3748, %r3748, 12;
	add.s32 	%r3750, %r3744, %r3749;
	xor.b32  	%r3751, %r3746, %r3750;
	shf.l.wrap.b32 	%r3752, %r3751, %r3751, 8;
	add.s32 	%r3753, %r3747, %r3752;
	xor.b32  	%r3754, %r3749, %r3753;
	shf.l.wrap.b32 	%r3755, %r3754, %r3754, 7;
	add.s32 	%r3756, %r3714, %r3731;
	xor.b32  	%r3757, %r3704, %r3756;
	shf.l.wrap.b32 	%r3758, %r3757, %r3757, 16;
	add.s32 	%r3759, %r3693, %r3758;
	xor.b32  	%r3760, %r3731, %r3759;
	shf.l.wrap.b32 	%r3761, %r3760, %r3760, 12;
	add.s32 	%r3762, %r3756, %r3761;
	xor.b32  	%r3763, %r3758, %r3762;
	shf.l.wrap.b32 	%r3764, %r3763, %r3763, 8;
	add.s32 	%r3765, %r3759, %r3764;
	xor.b32  	%r3766, %r3761, %r3765;
	shf.l.wrap.b32 	%r3767, %r3766, %r3766, 7;
	add.s32 	%r3768, %r3726, %r3695;
	xor.b32  	%r3769, %r3716, %r3768;
	shf.l.wrap.b32 	%r3770, %r3769, %r3769, 16;
	add.s32 	%r3771, %r3705, %r3770;
	xor.b32  	%r3772, %r3695, %r3771;
	shf.l.wrap.b32 	%r3773, %r3772, %r3772, 12;
	add.s32 	%r3774, %r3768, %r3773;
	xor.b32  	%r3775, %r3770, %r3774;
	shf.l.wrap.b32 	%r3776, %r3775, %r3775, 8;
	add.s32 	%r3777, %r3771, %r3776;
	xor.b32  	%r3778, %r3773, %r3777;
	shf.l.wrap.b32 	%r3779, %r3778, %r3778, 7;
	add.s32 	%r3780, %r3738, %r3779;
	xor.b32  	%r3781, %r3752, %r3780;
	shf.l.wrap.b32 	%r3782, %r3781, %r3781, 16;
	add.s32 	%r3783, %r3765, %r3782;
	xor.b32  	%r3784, %r3779, %r3783;
	shf.l.wrap.b32 	%r3785, %r3784, %r3784, 12;
	add.s32 	%r3786, %r3780, %r3785;
	xor.b32  	%r3787, %r3782, %r3786;
	shf.l.wrap.b32 	%r3788, %r3787, %r3787, 8;
	add.s32 	%r3789, %r3783, %r3788;
	xor.b32  	%r3790, %r3785, %r3789;
	shf.l.wrap.b32 	%r3791, %r3790, %r3790, 7;
	add.s32 	%r3792, %r3750, %r3743;
	xor.b32  	%r3793, %r3764, %r3792;
	shf.l.wrap.b32 	%r3794, %r3793, %r3793, 16;
	add.s32 	%r3795, %r3777, %r3794;
	xor.b32  	%r3796, %r3743, %r3795;
	shf.l.wrap.b32 	%r3797, %r3796, %r3796, 12;
	add.s32 	%r3798, %r3792, %r3797;
	xor.b32  	%r3799, %r3794, %r3798;
	shf.l.wrap.b32 	%r3800, %r3799, %r3799, 8;
	add.s32 	%r3801, %r3795, %r3800;
	xor.b32  	%r3802, %r3797, %r3801;
	shf.l.wrap.b32 	%r3803, %r3802, %r3802, 7;
	add.s32 	%r3804, %r3762, %r3755;
	xor.b32  	%r3805, %r3776, %r3804;
	shf.l.wrap.b32 	%r3806, %r3805, %r3805, 16;
	add.s32 	%r3807, %r3741, %r3806;
	xor.b32  	%r3808, %r3755, %r3807;
	shf.l.wrap.b32 	%r3809, %r3808, %r3808, 12;
	add.s32 	%r3810, %r3804, %r3809;
	xor.b32  	%r3811, %r3806, %r3810;
	shf.l.wrap.b32 	%r3812, %r3811, %r3811, 8;
	add.s32 	%r3813, %r3807, %r3812;
	xor.b32  	%r3814, %r3809, %r3813;
	shf.l.wrap.b32 	%r3815, %r3814, %r3814, 7;
	add.s32 	%r3816, %r3774, %r3767;
	xor.b32  	%r3817, %r3740, %r3816;
	shf.l.wrap.b32 	%r3818, %r3817, %r3817, 16;
	add.s32 	%r3819, %r3753, %r3818;
	xor.b32  	%r3820, %r3767, %r3819;
	shf.l.wrap.b32 	%r3821, %r3820, %r3820, 12;
	add.s32 	%r3822, %r3816, %r3821;
	xor.b32  	%r3823, %r3818, %r3822;
	shf.l.wrap.b32 	%r3824, %r3823, %r3823, 8;
	add.s32 	%r3825, %r3819, %r3824;
	xor.b32  	%r3826, %r3821, %r3825;
	shf.l.wrap.b32 	%r3827, %r3826, %r3826, 7;
	add.s32 	%r3828, %r3786, %r3803;
	xor.b32  	%r3829, %r3824, %r3828;
	shf.l.wrap.b32 	%r3830, %r3829, %r3829, 16;
	add.s32 	%r3831, %r3813, %r3830;
	xor.b32  	%r3832, %r3803, %r3831;
	shf.l.wrap.b32 	%r3833, %r3832, %r3832, 12;
	add.s32 	%r3834, %r3828, %r3833;
	xor.b32  	%r3835, %r3830, %r3834;
	shf.l.wrap.b32 	%r3836, %r3835, %r3835, 8;
	add.s32 	%r3837, %r3831, %r3836;
	xor.b32  	%r3838, %r3833, %r3837;
	shf.l.wrap.b32 	%r3839, %r3838, %r3838, 7;
	add.s32 	%r3840, %r3798, %r3815;
	xor.b32  	%r3841, %r3788, %r3840;
	shf.l.wrap.b32 	%r3842, %r3841, %r3841, 16;
	add.s32 	%r3843, %r3825, %r3842;
	xor.b32  	%r3844, %r3815, %r3843;
	shf.l.wrap.b32 	%r3845, %r3844, %r3844, 12;
	add.s32 	%r3846, %r3840, %r3845;
	xor.b32  	%r3847, %r3842, %r3846;
	shf.l.wrap.b32 	%r3848, %r3847, %r3847, 8;
	add.s32 	%r3849, %r3843, %r3848;
	xor.b32  	%r3850, %r3845, %r3849;
	shf.l.wrap.b32 	%r3851, %r3850, %r3850, 7;
	add.s32 	%r3852, %r3810, %r3827;
	xor.b32  	%r3853, %r3800, %r3852;
	shf.l.wrap.b32 	%r3854, %r3853, %r3853, 16;
	add.s32 	%r3855, %r3789, %r3854;
	xor.b32  	%r3856, %r3827, %r3855;
	shf.l.wrap.b32 	%r3857, %r3856, %r3856, 12;
	add.s32 	%r3858, %r3852, %r3857;
	xor.b32  	%r3859, %r3854, %r3858;
	shf.l.wrap.b32 	%r3860, %r3859, %r3859, 8;
	add.s32 	%r3861, %r3855, %r3860;
	xor.b32  	%r3862, %r3857, %r3861;
	shf.l.wrap.b32 	%r3863, %r3862, %r3862, 7;
	add.s32 	%r3864, %r3822, %r3791;
	xor.b32  	%r3865, %r3812, %r3864;
	shf.l.wrap.b32 	%r3866, %r3865, %r3865, 16;
	add.s32 	%r3867, %r3801, %r3866;
	xor.b32  	%r3868, %r3791, %r3867;
	shf.l.wrap.b32 	%r3869, %r3868, %r3868, 12;
	add.s32 	%r3870, %r3864, %r3869;
	xor.b32  	%r3871, %r3866, %r3870;
	shf.l.wrap.b32 	%r3872, %r3871, %r3871, 8;
	add.s32 	%r3873, %r3867, %r3872;
	xor.b32  	%r3874, %r3869, %r3873;
	shf.l.wrap.b32 	%r3875, %r3874, %r3874, 7;
	add.s32 	%r3876, %r3834, %r3875;
	xor.b32  	%r3877, %r3848, %r3876;
	shf.l.wrap.b32 	%r3878, %r3877, %r3877, 16;
	add.s32 	%r3879, %r3861, %r3878;
	xor.b32  	%r3880, %r3875, %r3879;
	shf.l.wrap.b32 	%r3881, %r3880, %r3880, 12;
	add.s32 	%r3882, %r3876, %r3881;
	xor.b32  	%r3883, %r3878, %r3882;
	shf.l.wrap.b32 	%r3884, %r3883, %r3883, 8;
	add.s32 	%r3885, %r3879, %r3884;
	xor.b32  	%r3886, %r3881, %r3885;
	shf.l.wrap.b32 	%r3887, %r3886, %r3886, 7;
	add.s32 	%r3888, %r3846, %r3839;
	xor.b32  	%r3889, %r3860, %r3888;
	shf.l.wrap.b32 	%r3890, %r3889, %r3889, 16;
	add.s32 	%r3891, %r3873, %r3890;
	xor.b32  	%r3892, %r3839, %r3891;
	shf.l.wrap.b32 	%r3893, %r3892, %r3892, 12;
	add.s32 	%r3894, %r3888, %r3893;
	xor.b32  	%r3895, %r3890, %r3894;
	shf.l.wrap.b32 	%r3896, %r3895, %r3895, 8;
	add.s32 	%r3897, %r3891, %r3896;
	xor.b32  	%r3898, %r3893, %r3897;
	shf.l.wrap.b32 	%r3899, %r3898, %r3898, 7;
	add.s32 	%r3900, %r3858, %r3851;
	xor.b32  	%r3901, %r3872, %r3900;
	shf.l.wrap.b32 	%r3902, %r3901, %r3901, 16;
	add.s32 	%r3903, %r3837, %r3902;
	xor.b32  	%r3904, %r3851, %r3903;
	shf.l.wrap.b32 	%r3905, %r3904, %r3904, 12;
	add.s32 	%r3906, %r3900, %r3905;
	xor.b32  	%r3907, %r3902, %r3906;
	shf.l.wrap.b32 	%r3908, %r3907, %r3907, 8;
	add.s32 	%r3909, %r3903, %r3908;
	xor.b32  	%r3910, %r3905, %r3909;
	shf.l.wrap.b32 	%r3911, %r3910, %r3910, 7;
	add.s32 	%r3912, %r3870, %r3863;
	xor.b32  	%r3913, %r3836, %r3912;
	shf.l.wrap.b32 	%r3914, %r3913, %r3913, 16;
	add.s32 	%r3915, %r3849, %r3914;
	xor.b32  	%r3916, %r3863, %r3915;
	shf.l.wrap.b32 	%r3917, %r3916, %r3916, 12;
	add.s32 	%r3918, %r3912, %r3917;
	xor.b32  	%r3919, %r3914, %r3918;
	shf.l.wrap.b32 	%r3920, %r3919, %r3919, 8;
	add.s32 	%r3921, %r3915, %r3920;
	xor.b32  	%r3922, %r3917, %r3921;
	shf.l.wrap.b32 	%r3923, %r3922, %r3922, 7;
	add.s32 	%r3924, %r3882, %r3899;
	xor.b32  	%r3925, %r3920, %r3924;
	shf.l.wrap.b32 	%r3926, %r3925, %r3925, 16;
	add.s32 	%r3927, %r3909, %r3926;
	xor.b32  	%r3928, %r3899, %r3927;
	shf.l.wrap.b32 	%r3929, %r3928, %r3928, 12;
	add.s32 	%r3930, %r3924, %r3929;
	xor.b32  	%r3931, %r3926, %r3930;
	shf.l.wrap.b32 	%r3932, %r3931, %r3931, 8;
	add.s32 	%r3933, %r3927, %r3932;
	xor.b32  	%r3934, %r3929, %r3933;
	shf.l.wrap.b32 	%r3935, %r3934, %r3934, 7;
	add.s32 	%r3936, %r3894, %r3911;
	xor.b32  	%r3937, %r3884, %r3936;
	shf.l.wrap.b32 	%r3938, %r3937, %r3937, 16;
	add.s32 	%r3939, %r3921, %r3938;
	xor.b32  	%r3940, %r3911, %r3939;
	shf.l.wrap.b32 	%r3941, %r3940, %r3940, 12;
	add.s32 	%r3942, %r3936, %r3941;
	xor.b32  	%r3943, %r3938, %r3942;
	shf.l.wrap.b32 	%r3944, %r3943, %r3943, 8;
	add.s32 	%r3945, %r3939, %r3944;
	xor.b32  	%r3946, %r3941, %r3945;
	shf.l.wrap.b32 	%r3947, %r3946, %r3946, 7;
	add.s32 	%r3948, %r3906, %r3923;
	xor.b32  	%r3949, %r3896, %r3948;
	shf.l.wrap.b32 	%r3950, %r3949, %r3949, 16;
	add.s32 	%r3951, %r3885, %r3950;
	xor.b32  	%r3952, %r3923, %r3951;
	shf.l.wrap.b32 	%r3953, %r3952, %r3952, 12;
	add.s32 	%r3954, %r3948, %r3953;
	xor.b32  	%r3955, %r3950, %r3954;
	shf.l.wrap.b32 	%r3956, %r3955, %r3955, 8;
	add.s32 	%r3957, %r3951, %r3956;
	xor.b32  	%r3958, %r3953, %r3957;
	shf.l.wrap.b32 	%r3959, %r3958, %r3958, 7;
	add.s32 	%r3960, %r3918, %r3887;
	xor.b32  	%r3961, %r3908, %r3960;
	shf.l.wrap.b32 	%r3962, %r3961, %r3961, 16;
	add.s32 	%r3963, %r3897, %r3962;
	xor.b32  	%r3964, %r3887, %r3963;
	shf.l.wrap.b32 	%r3965, %r3964, %r3964, 12;
	add.s32 	%r3966, %r3960, %r3965;
	xor.b32  	%r3967, %r3962, %r3966;
	shf.l.wrap.b32 	%r3968, %r3967, %r3967, 8;
	add.s32 	%r3969, %r3963, %r3968;
	xor.b32  	%r3970, %r3965, %r3969;
	shf.l.wrap.b32 	%r3971, %r3970, %r3970, 7;
	add.s32 	%r11099, %r13, %r3930;
	add.s32 	%r11098, %r14, %r3942;
	add.s32 	%r11097, %r15, %r3954;
	add.s32 	%r11096, %r16, %r3966;
	add.s32 	%r11100, %r11107, %r3971;
	add.s32 	%r11101, %r11106, %r3935;
	add.s32 	%r11102, %r11105, %r3947;
	add.s32 	%r11103, %r11104, %r3959;
	xor.b32  	%r3972, %r3592, 1;
	shf.l.wrap.b32 	%r3973, %r3592, %r3972, 16;
	add.s32 	%r3974, %r11107, %r3973;
	xor.b32  	%r3975, %r11107, %r3974;
	shf.l.wrap.b32 	%r3976, %r3975, %r3975, 12;
	add.s32 	%r3977, %r3592, %r3976;
	xor.b32  	%r3978, %r3973, %r3977;
	shf.l.wrap.b32 	%r3979, %r3978, %r3978, 8;
	add.s32 	%r3980, %r3974, %r3979;
	xor.b32  	%r3981, %r3976, %r3980;
	shf.l.wrap.b32 	%r3982, %r3981, %r3981, 7;
	add.s32 	%r3983, %r3977, %r3613;
	xor.b32  	%r3984, %r3632, %r3983;
	shf.l.wrap.b32 	%r3985, %r3984, %r3984, 16;
	add.s32 	%r3986, %r3622, %r3985;
	xor.b32  	%r3987, %r3613, %r3986;
	shf.l.wrap.b32 	%r3988, %r3987, %r3987, 12;
	add.s32 	%r3989, %r3983, %r3988;
	xor.b32  	%r3990, %r3985, %r3989;
	shf.l.wrap.b32 	%r3991, %r3990, %r3990, 8;
	add.s32 	%r3992, %r3986, %r3991;
	xor.b32  	%r3993, %r3988, %r3992;
	shf.l.wrap.b32 	%r3994, %r3993, %r3993, 7;
	xor.b32  	%r3995, %r3979, %r3648;
	shf.l.wrap.b32 	%r3996, %r3995, %r3995, 16;
	add.s32 	%r3997, %r3633, %r3996;
	xor.b32  	%r3998, %r3624, %r3997;
	shf.l.wrap.b32 	%r3999, %r3998, %r3998, 12;
	add.s32 	%r4000, %r3648, %r3999;
	xor.b32  	%r4001, %r3996, %r4000;
	shf.l.wrap.b32 	%r4002, %r4001, %r4001, 8;
	add.s32 	%r4003, %r3997, %r4002;
	xor.b32  	%r4004, %r3999, %r4003;
	shf.l.wrap.b32 	%r4005, %r4004, %r4004, 7;
	add.s32 	%r4006, %r3980, %r3662;
	xor.b32  	%r4007, %r3635, %r4006;
	shf.l.wrap.b32 	%r4008, %r4007, %r4007, 12;
	add.s32 	%r4009, %r3660, %r4008;
	xor.b32  	%r4010, %r3662, %r4009;
	shf.l.wrap.b32 	%r4011, %r4010, %r4010, 8;
	add.s32 	%r4012, %r4006, %r4011;
	xor.b32  	%r4013, %r4008, %r4012;
	shf.l.wrap.b32 	%r4014, %r4013, %r4013, 7;
	add.s32 	%r4015, %r3630, %r3982;
	xor.b32  	%r4016, %r3621, %r4015;
	shf.l.wrap.b32 	%r4017, %r4016, %r4016, 16;
	add.s32 	%r4018, %r3611, %r4017;
	xor.b32  	%r4019, %r3982, %r4018;
	shf.l.wrap.b32 	%r4020, %r4019, %r4019, 12;
	add.s32 	%r4021, %r4015, %r4020;
	xor.b32  	%r4022, %r4017, %r4021;
	shf.l.wrap.b32 	%r4023, %r4022, %r4022, 8;
	add.s32 	%r4024, %r4018, %r4023;
	xor.b32  	%r4025, %r4020, %r4024;
	shf.l.wrap.b32 	%r4026, %r4025, %r4025, 7;
	add.s32 	%r4027, %r3989, %r4026;
	xor.b32  	%r4028, %r4002, %r4027;
	shf.l.wrap.b32 	%r4029, %r4028, %r4028, 16;
	add.s32 	%r4030, %r4012, %r4029;
	xor.b32  	%r4031, %r4026, %r4030;
	shf.l.wrap.b32 	%r4032, %r4031, %r4031, 12;
	add.s32 	%r4033, %r4027, %r4032;
	xor.b32  	%r4034, %r4029, %r4033;
	shf.l.wrap.b32 	%r4035, %r4034, %r4034, 8;
	add.s32 	%r4036, %r4030, %r4035;
	xor.b32  	%r4037, %r4032, %r4036;
	shf.l.wrap.b32 	%r4038, %r4037, %r4037, 7;
	add.s32 	%r4039, %r4000, %r3994;
	xor.b32  	%r4040, %r4011, %r4039;
	shf.l.wrap.b32 	%r4041, %r4040, %r4040, 16;
	add.s32 	%r4042, %r4024, %r4041;
	xor.b32  	%r4043, %r3994, %r4042;
	shf.l.wrap.b32 	%r4044, %r4043, %r4043, 12;
	add.s32 	%r4045, %r4039, %r4044;
	xor.b32  	%r4046, %r4041, %r4045;
	shf.l.wrap.b32 	%r4047, %r4046, %r4046, 8;
	add.s32 	%r4048, %r4042, %r4047;
	xor.b32  	%r4049, %r4044, %r4048;
	shf.l.wrap.b32 	%r4050, %r4049, %r4049, 7;
	add.s32 	%r4051, %r4009, %r4005;
	xor.b32  	%r4052, %r4023, %r4051;
	shf.l.wrap.b32 	%r4053, %r4052, %r4052, 16;
	add.s32 	%r4054, %r3992, %r4053;
	xor.b32  	%r4055, %r4005, %r4054;
	shf.l.wrap.b32 	%r4056, %r4055, %r4055, 12;
	add.s32 	%r4057, %r4051, %r4056;
	xor.b32  	%r4058, %r4053, %r4057;
	shf.l.wrap.b32 	%r4059, %r4058, %r4058, 8;
	add.s32 	%r4060, %r4054, %r4059;
	xor.b32  	%r4061, %r4056, %r4060;
	shf.l.wrap.b32 	%r4062, %r4061, %r4061, 7;
	add.s32 	%r4063, %r4021, %r4014;
	xor.b32  	%r4064, %r3991, %r4063;
	shf.l.wrap.b32 	%r4065, %r4064, %r4064, 16;
	add.s32 	%r4066, %r4003, %r4065;
	xor.b32  	%r4067, %r4014, %r4066;
	shf.l.wrap.b32 	%r4068, %r4067, %r4067, 12;
	add.s32 	%r4069, %r4063, %r4068;
	xor.b32  	%r4070, %r4065, %r4069;
	shf.l.wrap.b32 	%r4071, %r4070, %r4070, 8;
	add.s32 	%r4072, %r4066, %r4071;
	xor.b32  	%r4073, %r4068, %r4072;
	shf.l.wrap.b32 	%r4074, %r4073, %r4073, 7;
	add.s32 	%r4075, %r4033, %r4050;
	xor.b32  	%r4076, %r4071, %r4075;
	shf.l.wrap.b32 	%r4077, %r4076, %r4076, 16;
	add.s32 	%r4078, %r4060, %r4077;
	xor.b32  	%r4079, %r4050, %r4078;
	shf.l.wrap.b32 	%r4080, %r4079, %r4079, 12;
	add.s32 	%r4081, %r4075, %r4080;
	xor.b32  	%r4082, %r4077, %r4081;
	shf.l.wrap.b32 	%r4083, %r4082, %r4082, 8;
	add.s32 	%r4084, %r4078, %r4083;
	xor.b32  	%r4085, %r4080, %r4084;
	shf.l.wrap.b32 	%r4086, %r4085, %r4085, 7;
	add.s32 	%r4087, %r4045, %r4062;
	xor.b32  	%r4088, %r4035, %r4087;
	shf.l.wrap.b32 	%r4089, %r4088, %r4088, 16;
	add.s32 	%r4090, %r4072, %r4089;
	xor.b32  	%r4091, %r4062, %r4090;
	shf.l.wrap.b32 	%r4092, %r4091, %r4091, 12;
	add.s32 	%r4093, %r4087, %r4092;
	xor.b32  	%r4094, %r4089, %r4093;
	shf.l.wrap.b32 	%r4095, %r4094, %r4094, 8;
	add.s32 	%r4096, %r4090, %r4095;
	xor.b32  	%r4097, %r4092, %r4096;
	shf.l.wrap.b32 	%r4098, %r4097, %r4097, 7;
	add.s32 	%r4099, %r4057, %r4074;
	xor.b32  	%r4100, %r4047, %r4099;
	shf.l.wrap.b32 	%r4101, %r4100, %r4100, 16;
	add.s32 	%r4102, %r4036, %r4101;
	xor.b32  	%r4103, %r4074, %r4102;
	shf.l.wrap.b32 	%r4104, %r4103, %r4103, 12;
	add.s32 	%r4105, %r4099, %r4104;
	xor.b32  	%r4106, %r4101, %r4105;
	shf.l.wrap.b32 	%r4107, %r4106, %r4106, 8;
	add.s32 	%r4108, %r4102, %r4107;
	xor.b32  	%r4109, %r4104, %r4108;
	shf.l.wrap.b32 	%r4110, %r4109, %r4109, 7;
	add.s32 	%r4111, %r4069, %r4038;
	xor.b32  	%r4112, %r4059, %r4111;
	shf.l.wrap.b32 	%r4113, %r4112, %r4112, 16;
	add.s32 	%r4114, %r4048, %r4113;
	xor.b32  	%r4115, %r4038, %r4114;
	shf.l.wrap.b32 	%r4116, %r4115, %r4115, 12;
	add.s32 	%r4117, %r4111, %r4116;
	xor.b32  	%r4118, %r4113, %r4117;
	shf.l.wrap.b32 	%r4119, %r4118, %r4118, 8;
	add.s32 	%r4120, %r4114, %r4119;
	xor.b32  	%r4121, %r4116, %r4120;
	shf.l.wrap.b32 	%r4122, %r4121, %r4121, 7;
	add.s32 	%r4123, %r4081, %r4122;
	xor.b32  	%r4124, %r4095, %r4123;
	shf.l.wrap.b32 	%r4125, %r4124, %r4124, 16;
	add.s32 	%r4126, %r4108, %r4125;
	xor.b32  	%r4127, %r4122, %r4126;
	shf.l.wrap.b32 	%r4128, %r4127, %r4127, 12;
	add.s32 	%r4129, %r4123, %r4128;
	xor.b32  	%r4130, %r4125, %r4129;
	shf.l.wrap.b32 	%r4131, %r4130, %r4130, 8;
	add.s32 	%r4132, %r4126, %r4131;
	xor.b32  	%r4133, %r4128, %r4132;
	shf.l.wrap.b32 	%r4134, %r4133, %r4133, 7;
	add.s32 	%r4135, %r4093, %r4086;
	xor.b32  	%r4136, %r4107, %r4135;
	shf.l.wrap.b32 	%r4137, %r4136, %r4136, 16;
	add.s32 	%r4138, %r4120, %r4137;
	xor.b32  	%r4139, %r4086, %r4138;
	shf.l.wrap.b32 	%r4140, %r4139, %r4139, 12;
	add.s32 	%r4141, %r4135, %r4140;
	xor.b32  	%r4142, %r4137, %r4141;
	shf.l.wrap.b32 	%r4143, %r4142, %r4142, 8;
	add.s32 	%r4144, %r4138, %r4143;
	xor.b32  	%r4145, %r4140, %r4144;
	shf.l.wrap.b32 	%r4146, %r4145, %r4145, 7;
	add.s32 	%r4147, %r4105, %r4098;
	xor.b32  	%r4148, %r4119, %r4147;
	shf.l.wrap.b32 	%r4149, %r4148, %r4148, 16;
	add.s32 	%r4150, %r4084, %r4149;
	xor.b32  	%r4151, %r4098, %r4150;
	shf.l.wrap.b32 	%r4152, %r4151, %r4151, 12;
	add.s32 	%r4153, %r4147, %r4152;
	xor.b32  	%r4154, %r4149, %r4153;
	shf.l.wrap.b32 	%r4155, %r4154, %r4154, 8;
	add.s32 	%r4156, %r4150, %r4155;
	xor.b32  	%r4157, %r4152, %r4156;
	shf.l.wrap.b32 	%r4158, %r4157, %r4157, 7;
	add.s32 	%r4159, %r4117, %r4110;
	xor.b32  	%r4160, %r4083, %r4159;
	shf.l.wrap.b32 	%r4161, %r4160, %r4160, 16;
	add.s32 	%r4162, %r4096, %r4161;
	xor.b32  	%r4163, %r4110, %r4162;
	shf.l.wrap.b32 	%r4164, %r4163, %r4163, 12;
	add.s32 	%r4165, %r4159, %r4164;
	xor.b32  	%r4166, %r4161, %r4165;
	shf.l.wrap.b32 	%r4167, %r4166, %r4166, 8;
	add.s32 	%r4168, %r4162, %r4167;
	xor.b32  	%r4169, %r4164, %r4168;
	shf.l.wrap.b32 	%r4170, %r4169, %r4169, 7;
	add.s32 	%r4171, %r4129, %r4146;
	xor.b32  	%r4172, %r4167, %r4171;
	shf.l.wrap.b32 	%r4173, %r4172, %r4172, 16;
	add.s32 	%r4174, %r4156, %r4173;
	xor.b32  	%r4175, %r4146, %r4174;
	shf.l.wrap.b32 	%r4176, %r4175, %r4175, 12;
	add.s32 	%r4177, %r4171, %r4176;
	xor.b32  	%r4178, %r4173, %r4177;
	shf.l.wrap.b32 	%r4179, %r4178, %r4178, 8;
	add.s32 	%r4180, %r4174, %r4179;
	xor.b32  	%r4181, %r4176, %r4180;
	shf.l.wrap.b32 	%r4182, %r4181, %r4181, 7;
	add.s32 	%r4183, %r4141, %r4158;
	xor.b32  	%r4184, %r4131, %r4183;
	shf.l.wrap.b32 	%r4185, %r4184, %r4184, 16;
	add.s32 	%r4186, %r4168, %r4185;
	xor.b32  	%r4187, %r4158, %r4186;
	shf.l.wrap.b32 	%r4188, %r4187, %r4187, 12;
	add.s32 	%r4189, %r4183, %r4188;
	xor.b32  	%r4190, %r4185, %r4189;
	shf.l.wrap.b32 	%r4191, %r4190, %r4190, 8;
	add.s32 	%r4192, %r4186, %r4191;
	xor.b32  	%r4193, %r4188, %r4192;
	shf.l.wrap.b32 	%r4194, %r4193, %r4193, 7;
	add.s32 	%r4195, %r4153, %r4170;
	xor.b32  	%r4196, %r4143, %r4195;
	shf.l.wrap.b32 	%r4197, %r4196, %r4196, 16;
	add.s32 	%r4198, %r4132, %r4197;
	xor.b32  	%r4199, %r4170, %r4198;
	shf.l.wrap.b32 	%r4200, %r4199, %r4199, 12;
	add.s32 	%r4201, %r4195, %r4200;
	xor.b32  	%r4202, %r4197, %r4201;
	shf.l.wrap.b32 	%r4203, %r4202, %r4202, 8;
	add.s32 	%r4204, %r4198, %r4203;
	xor.b32  	%r4205, %r4200, %r4204;
	shf.l.wrap.b32 	%r4206, %r4205, %r4205, 7;
	add.s32 	%r4207, %r4165, %r4134;
	xor.b32  	%r4208, %r4155, %r4207;
	shf.l.wrap.b32 	%r4209, %r4208, %r4208, 16;
	add.s32 	%r4210, %r4144, %r4209;
	xor.b32  	%r4211, %r4134, %r4210;
	shf.l.wrap.b32 	%r4212, %r4211, %r4211, 12;
	add.s32 	%r4213, %r4207, %r4212;
	xor.b32  	%r4214, %r4209, %r4213;
	shf.l.wrap.b32 	%r4215, %r4214, %r4214, 8;
	add.s32 	%r4216, %r4210, %r4215;
	xor.b32  	%r4217, %r4212, %r4216;
	shf.l.wrap.b32 	%r4218, %r4217, %r4217, 7;
	add.s32 	%r4219, %r4177, %r4218;
	xor.b32  	%r4220, %r4191, %r4219;
	shf.l.wrap.b32 	%r4221, %r4220, %r4220, 16;
	add.s32 	%r4222, %r4204, %r4221;
	xor.b32  	%r4223, %r4218, %r4222;
	shf.l.wrap.b32 	%r4224, %r4223, %r4223, 12;
	add.s32 	%r4225, %r4219, %r4224;
	xor.b32  	%r4226, %r4221, %r4225;
	shf.l.wrap.b32 	%r4227, %r4226, %r4226, 8;
	add.s32 	%r4228, %r4189, %r4182;
	xor.b32  	%r4229, %r4203, %r4228;
	shf.l.wrap.b32 	%r4230, %r4229, %r4229, 16;
	add.s32 	%r4231, %r4216, %r4230;
	xor.b32  	%r4232, %r4182, %r4231;
	shf.l.wrap.b32 	%r4233, %r4232, %r4232, 12;
	add.s32 	%r4234, %r4228, %r4233;
	xor.b32  	%r4235, %r4230, %r4234;
	shf.l.wrap.b32 	%r4236, %r4235, %r4235, 8;
	add.s32 	%r4237, %r4231, %r4236;
	xor.b32  	%r4238, %r4233, %r4237;
	shf.l.wrap.b32 	%r4239, %r4238, %r4238, 7;
	add.s32 	%r4240, %r4201, %r4194;
	xor.b32  	%r4241, %r4215, %r4240;
	shf.l.wrap.b32 	%r4242, %r4241, %r4241, 16;
	add.s32 	%r4243, %r4180, %r4242;
	xor.b32  	%r4244, %r4194, %r4243;
	shf.l.wrap.b32 	%r4245, %r4244, %r4244, 12;
	add.s32 	%r4246, %r4240, %r4245;
	xor.b32  	%r4247, %r4242, %r4246;
	shf.l.wrap.b32 	%r4248, %r4247, %r4247, 8;
	add.s32 	%r4249, %r4243, %r4248;
	xor.b32  	%r4250, %r4245, %r4249;
	shf.l.wrap.b32 	%r4251, %r4250, %r4250, 7;
	add.s32 	%r4252, %r4213, %r4206;
	xor.b32  	%r4253, %r4179, %r4252;
	shf.l.wrap.b32 	%r4254, %r4253, %r4253, 16;
	add.s32 	%r4255, %r4192, %r4254;
	xor.b32  	%r4256, %r4206, %r4255;
	shf.l.wrap.b32 	%r4257, %r4256, %r4256, 12;
	add.s32 	%r4258, %r4252, %r4257;
	xor.b32  	%r4259, %r4254, %r4258;
	shf.l.wrap.b32 	%r4260, %r4259, %r4259, 8;
	add.s32 	%r4261, %r4255, %r4260;
	add.s32 	%r4262, %r4225, %r4239;
	xor.b32  	%r4263, %r4260, %r4262;
	shf.l.wrap.b32 	%r4264, %r4263, %r4263, 16;
	add.s32 	%r4265, %r4249, %r4264;
	xor.b32  	%r4266, %r4239, %r4265;
	shr.u32 	%r4267, %r4266, 20;
	add.s32 	%r4268, %r4262, %r4267;
	add.s32 	%r4269, %r4234, %r4251;
	xor.b32  	%r4270, %r4227, %r4269;
	shf.l.wrap.b32 	%r4271, %r4270, %r4270, 16;
	add.s32 	%r4272, %r4261, %r4271;
	xor.b32  	%r4273, %r4251, %r4272;
	shr.u32 	%r4274, %r4273, 20;
	add.s32 	%r4275, %r4269, %r4274;
	add.s32 	%r4276, %r13, %r4268;
	add.s32 	%r4277, %r14, %r4275;
	not.b32 	%r4278, %r11095;
	add.s32 	%r4279, %r156, %r4278;
	mov.b32 	%r4280, 1;
	shl.b32 	%r4281, %r4280, %r4279;
	and.b32  	%r171, %r4281, %r12;
	setp.eq.s32 	%p26, %r171, 0;
	selp.b32 	%r4282, %r4276, %r4277, %p26;
	cvt.u16.u32 	%rs88, %r4282;
	and.b16  	%rs162, %rs88, 1;
	and.b16  	%rs89, %rs160, 255;
	setp.ne.s16 	%p27, %rs89, 1;
	@%p27 bra 	$L__BB6_26;
	setp.eq.s32 	%p28, %r171, 0;
	mul.wide.u32 	%rd28, %r11095, 16;
	add.s64 	%rd29, %rd1, %rd28;
	ld.global.u32 	%r4283, [%rd29+1484];
	selp.b32 	%r4284, %r11099, %r11100, %p28;
	xor.b32  	%r4285, %r4284, %r4283;
	selp.b32 	%r4286, %r11098, %r11101, %p28;
	selp.b32 	%r11099, %r4285, %r11099, %p28;
	selp.b32 	%r11100, %r11100, %r4285, %p28;
	ld.global.u32 	%r4287, [%rd29+1488];
	xor.b32  	%r4288, %r4286, %r4287;
	selp.b32 	%r4289, %r11097, %r11102, %p28;
	selp.b32 	%r11098, %r4288, %r11098, %p28;
	selp.b32 	%r11101, %r11101, %r4288, %p28;
	ld.global.u32 	%r4290, [%rd29+1492];
	xor.b32  	%r4291, %r4289, %r4290;
	selp.b32 	%r4292, %r11096, %r11103, %p28;
	selp.b32 	%r11097, %r4291, %r11097, %p28;
	selp.b32 	%r11102, %r11102, %r4291, %p28;
	ld.global.u32 	%r4293, [%rd29+1496];
	xor.b32  	%r4294, %r4292, %r4293;
	selp.b32 	%r4295, 420, 445, %p28;
	selp.b32 	%r11096, %r4294, %r11096, %p28;
	selp.b32 	%r11103, %r11103, %r4294, %p28;
	add.s32 	%r4296, %r4295, %r11095;
	cvt.u64.u32 	%rd30, %r4296;
	add.s64 	%rd31, %rd1, %rd30;
	ld.global.u8 	%rs90, [%rd31+1464];
	xor.b16  	%rs162, %rs90, %rs162;
$L__BB6_26:
	setp.eq.s32 	%p29, %r171, 0;
	selp.b32 	%r11107, %r11099, %r11100, %p29;
	selp.b32 	%r11106, %r11098, %r11101, %p29;
	selp.b32 	%r11105, %r11097, %r11102, %p29;
	selp.b32 	%r11104, %r11096, %r11103, %p29;
	add.s32 	%r192, %r11095, 1;
	setp.ne.s32 	%p30, %r11095, %r157;
	mov.u16 	%rs160, %rs162;
	mov.u32 	%r11095, %r192;
	@%p30 bra 	$L__BB6_24;
$L__BB6_27:
	st.shared.u32 	[s_mem+24636], %r11107;
	st.shared.v2.u32 	[s_mem+24640], {%r11106, %r11105};
	st.shared.u32 	[s_mem+24648], %r11104;
	st.shared.u8 	[s_mem+24652], %rs162;
	ld.global.v2.u8 	{%rs165, %rs30}, [%rd1+1968];
	ld.global.u32 	%r11124, [%rd1+1952];
	ld.global.u32 	%r11123, [%rd1+1956];
	ld.global.u32 	%r11122, [%rd1+1960];
	ld.global.u32 	%r11121, [%rd1+1964];
	setp.lt.u16 	%p31, %rs30, 12;
	@%p31 bra 	$L__BB6_32;
	cvt.u32.u16 	%r4298, %rs30;
	and.b32  	%r201, %r4298, 255;
	add.s32 	%r202, %r201, -12;
	mov.b32 	%r11112, 0;
	mov.u16 	%rs163, %rs165;
$L__BB6_29:
	add.s32 	%r4299, %r13, %r11124;
	shf.l.wrap.b32 	%r4300, %r4299, %r4299, 16;
	add.s32 	%r4301, %r11124, %r4300;
	xor.b32  	%r4302, %r11124, %r4301;
	shf.l.wrap.b32 	%r4303, %r4302, %r4302, 12;
	add.s32 	%r4304, %r4299, %r4303;
	xor.b32  	%r4305, %r4300, %r4304;
	shf.l.wrap.b32 	%r4306, %r4305, %r4305, 8;
	add.s32 	%r4307, %r4301, %r4306;
	xor.b32  	%r4308, %r4303, %r4307;
	shf.l.wrap.b32 	%r4309, %r4308, %r4308, 7;
	add.s32 	%r4310, %r14, %r11123;
	shf.l.wrap.b32 	%r4311, %r4310, %r4310, 16;
	add.s32 	%r4312, %r11123, %r4311;
	xor.b32  	%r4313, %r11123, %r4312;
	shf.l.wrap.b32 	%r4314, %r4313, %r4313, 12;
	add.s32 	%r4315, %r4310, %r4314;
	xor.b32  	%r4316, %r4311, %r4315;
	shf.l.wrap.b32 	%r4317, %r4316, %r4316, 8;
	add.s32 	%r4318, %r4312, %r4317;
	xor.b32  	%r4319, %r4314, %r4318;
	shf.l.wrap.b32 	%r4320, %r4319, %r4319, 7;
	add.s32 	%r4321, %r15, %r11122;
	shf.l.wrap.b32 	%r4322, %r4321, %r4321, 16;
	add.s32 	%r4323, %r11122, %r4322;
	xor.b32  	%r4324, %r11122, %r4323;
	shf.l.wrap.b32 	%r4325, %r4324, %r4324, 12;
	add.s32 	%r4326, %r4321, %r4325;
	xor.b32  	%r4327, %r4322, %r4326;
	shf.l.wrap.b32 	%r4328, %r4327, %r4327, 8;
	add.s32 	%r4329, %r4323, %r4328;
	xor.b32  	%r4330, %r4325, %r4329;
	shf.l.wrap.b32 	%r4331, %r4330, %r4330, 7;
	add.s32 	%r4332, %r16, %r11121;
	shf.l.wrap.b32 	%r4333, %r4332, %r4332, 16;
	add.s32 	%r4334, %r11121, %r4333;
	xor.b32  	%r4335, %r11121, %r4334;
	shf.l.wrap.b32 	%r4336, %r4335, %r4335, 12;
	add.s32 	%r4337, %r4332, %r4336;
	xor.b32  	%r4338, %r4333, %r4337;
	shf.l.wrap.b32 	%r4339, %r4338, %r4338, 8;
	add.s32 	%r4340, %r4334, %r4339;
	xor.b32  	%r4341, %r4336, %r4340;
	shf.l.wrap.b32 	%r4342, %r4341, %r4341, 7;
	add.s32 	%r4343, %r4304, %r4320;
	xor.b32  	%r4344, %r4339, %r4343;
	shf.l.wrap.b32 	%r4345, %r4344, %r4344, 16;
	add.s32 	%r4346, %r4329, %r4345;
	xor.b32  	%r4347, %r4320, %r4346;
	shf.l.wrap.b32 	%r4348, %r4347, %r4347, 12;
	add.s32 	%r4349, %r4343, %r4348;
	xor.b32  	%r4350, %r4345, %r4349;
	shf.l.wrap.b32 	%r4351, %r4350, %r4350, 8;
	add.s32 	%r4352, %r4346, %r4351;
	xor.b32  	%r4353, %r4348, %r4352;
	shf.l.wrap.b32 	%r4354, %r4353, %r4353, 7;
	add.s32 	%r4355, %r4315, %r4331;
	xor.b32  	%r4356, %r4306, %r4355;
	shf.l.wrap.b32 	%r4357, %r4356, %r4356, 16;
	add.s32 	%r4358, %r4340, %r4357;
	xor.b32  	%r4359, %r4331, %r4358;
	shf.l.wrap.b32 	%r4360, %r4359, %r4359, 12;
	add.s32 	%r4361, %r4355, %r4360;
	xor.b32  	%r4362, %r4357, %r4361;
	shf.l.wrap.b32 	%r4363, %r4362, %r4362, 8;
	add.s32 	%r4364, %r4358, %r4363;
	xor.b32  	%r4365, %r4360, %r4364;
	shf.l.wrap.b32 	%r4366, %r4365, %r4365, 7;
	add.s32 	%r4367, %r4326, %r4342;
	xor.b32  	%r4368, %r4317, %r4367;
	shf.l.wrap.b32 	%r4369, %r4368, %r4368, 16;
	add.s32 	%r4370, %r4307, %r4369;
	xor.b32  	%r4371, %r4342, %r4370;
	shf.l.wrap.b32 	%r4372, %r4371, %r4371, 12;
	add.s32 	%r4373, %r4367, %r4372;
	xor.b32  	%r4374, %r4369, %r4373;
	shf.l.wrap.b32 	%r4375, %r4374, %r4374, 8;
	add.s32 	%r4376, %r4370, %r4375;
	xor.b32  	%r4377, %r4372, %r4376;
	shf.l.wrap.b32 	%r4378, %r4377, %r4377, 7;
	add.s32 	%r4379, %r4337, %r4309;
	xor.b32  	%r4380, %r4328, %r4379;
	shf.l.wrap.b32 	%r4381, %r4380, %r4380, 16;
	add.s32 	%r4382, %r4318, %r4381;
	xor.b32  	%r4383, %r4309, %r4382;
	shf.l.wrap.b32 	%r4384, %r4383, %r4383, 12;
	add.s32 	%r4385, %r4379, %r4384;
	xor.b32  	%r4386, %r4381, %r4385;
	shf.l.wrap.b32 	%r4387, %r4386, %r4386, 8;
	add.s32 	%r4388, %r4382, %r4387;
	xor.b32  	%r4389, %r4384, %r4388;
	shf.l.wrap.b32 	%r4390, %r4389, %r4389, 7;
	add.s32 	%r4391, %r4349, %r4390;
	xor.b32  	%r4392, %r4363, %r4391;
	shf.l.wrap.b32 	%r4393, %r4392, %r4392, 16;
	add.s32 	%r4394, %r4376, %r4393;
	xor.b32  	%r4395, %r4390, %r4394;
	shf.l.wrap.b32 	%r4396, %r4395, %r4395, 12;
	add.s32 	%r4397, %r4391, %r4396;
	xor.b32  	%r4398, %r4393, %r4397;
	shf.l.wrap.b32 	%r4399, %r4398, %r4398, 8;
	add.s32 	%r4400, %r4394, %r4399;
	xor.b32  	%r4401, %r4396, %r4400;
	shf.l.wrap.b32 	%r4402, %r4401, %r4401, 7;
	add.s32 	%r4403, %r4361, %r4354;
	xor.b32  	%r4404, %r4375, %r4403;
	shf.l.wrap.b32 	%r4405, %r4404, %r4404, 16;
	add.s32 	%r4406, %r4388, %r4405;
	xor.b32  	%r4407, %r4354, %r4406;
	shf.l.wrap.b32 	%r4408, %r4407, %r4407, 12;
	add.s32 	%r4409, %r4403, %r4408;
	xor.b32  	%r4410, %r4405, %r4409;
	shf.l.wrap.b32 	%r4411, %r4410, %r4410, 8;
	add.s32 	%r4412, %r4406, %r4411;
	xor.b32  	%r4413, %r4408, %r4412;
	shf.l.wrap.b32 	%r4414, %r4413, %r4413, 7;
	add.s32 	%r4415, %r4373, %r4366;
	xor.b32  	%r4416, %r4387, %r4415;
	shf.l.wrap.b32 	%r4417, %r4416, %r4416, 16;
	add.s32 	%r4418, %r4352, %r4417;
	xor.b32  	%r4419, %r4366, %r4418;
	shf.l.wrap.b32 	%r4420, %r4419, %r4419, 12;
	add.s32 	%r4421, %r4415, %r4420;
	xor.b32  	%r4422, %r4417, %r4421;
	shf.l.wrap.b32 	%r4423, %r4422, %r4422, 8;
	add.s32 	%r4424, %r4418, %r4423;
	xor.b32  	%r4425, %r4420, %r4424;
	shf.l.wrap.b32 	%r4426, %r4425, %r4425, 7;
	add.s32 	%r4427, %r4385, %r4378;
	xor.b32  	%r4428, %r4351, %r4427;
	shf.l.wrap.b32 	%r4429, %r4428, %r4428, 16;
	add.s32 	%r4430, %r4364, %r4429;
	xor.b32  	%r4431, %r4378, %r4430;
	shf.l.wrap.b32 	%r4432, %r4431, %r4431, 12;
	add.s32 	%r4433, %r4427, %r4432;
	xor.b32  	%r4434, %r4429, %r4433;
	shf.l.wrap.b32 	%r4435, %r4434, %r4434, 8;
	add.s32 	%r4436, %r4430, %r4435;
	xor.b32  	%r4437, %r4432, %r4436;
	shf.l.wrap.b32 	%r4438, %r4437, %r4437, 7;
	add.s32 	%r4439, %r4397, %r4414;
	xor.b32  	%r4440, %r4435, %r4439;
	shf.l.wrap.b32 	%r4441, %r4440, %r4440, 16;
	add.s32 	%r4442, %r4424, %r4441;
	xor.b32  	%r4443, %r4414, %r4442;
	shf.l.wrap.b32 	%r4444, %r4443, %r4443, 12;
	add.s32 	%r4445, %r4439, %r4444;
	xor.b32  	%r4446, %r4441, %r4445;
	shf.l.wrap.b32 	%r4447, %r4446, %r4446, 8;
	add.s32 	%r4448, %r4442, %r4447;
	xor.b32  	%r4449, %r4444, %r4448;
	shf.l.wrap.b32 	%r4450, %r4449, %r4449, 7;
	add.s32 	%r4451, %r4409, %r4426;
	xor.b32  	%r4452, %r4399, %r4451;
	shf.l.wrap.b32 	%r4453, %r4452, %r4452, 16;
	add.s32 	%r4454, %r4436, %r4453;
	xor.b32  	%r4455, %r4426, %r4454;
	shf.l.wrap.b32 	%r4456, %r4455, %r4455, 12;
	add.s32 	%r4457, %r4451, %r4456;
	xor.b32  	%r4458, %r4453, %r4457;
	shf.l.wrap.b32 	%r4459, %r4458, %r4458, 8;
	add.s32 	%r4460, %r4454, %r4459;
	xor.b32  	%r4461, %r4456, %r4460;
	shf.l.wrap.b32 	%r4462, %r4461, %r4461, 7;
	add.s32 	%r4463, %r4421, %r4438;
	xor.b32  	%r4464, %r4411, %r4463;
	shf.l.wrap.b32 	%r4465, %r4464, %r4464, 16;
	add.s32 	%r4466, %r4400, %r4465;
	xor.b32  	%r4467, %r4438, %r4466;
	shf.l.wrap.b32 	%r4468, %r4467, %r4467, 12;
	add.s32 	%r4469, %r4463, %r4468;
	xor.b32  	%r4470, %r4465, %r4469;
	shf.l.wrap.b32 	%r4471, %r4470, %r4470, 8;
	add.s32 	%r4472, %r4466, %r4471;
	xor.b32  	%r4473, %r4468, %r4472;
	shf.l.wrap.b32 	%r4474, %r4473, %r4473, 7;
	add.s32 	%r4475, %r4433, %r4402;
	xor.b32  	%r4476, %r4423, %r4475;
	shf.l.wrap.b32 	%r4477, %r4476, %r4476, 16;
	add.s32 	%r4478, %r4412, %r4477;
	xor.b32  	%r4479, %r4402, %r4478;
	shf.l.wrap.b32 	%r4480, %r4479, %r4479, 12;
	add.s32 	%r4481, %r4475, %r4480;
	xor.b32  	%r4482, %r4477, %r4481;
	shf.l.wrap.b32 	%r4483, %r4482, %r4482, 8;
	add.s32 	%r4484, %r4478, %r4483;
	xor.b32  	%r4485, %r4480, %r4484;
	shf.l.wrap.b32 	%r4486, %r4485, %r4485, 7;
	add.s32 	%r4487, %r4445, %r4486;
	xor.b32  	%r4488, %r4459, %r4487;
	shf.l.wrap.b32 	%r4489, %r4488, %r4488, 16;
	add.s32 	%r4490, %r4472, %r4489;
	xor.b32  	%r4491, %r4486, %r4490;
	shf.l.wrap.b32 	%r4492, %r4491, %r4491, 12;
	add.s32 	%r4493, %r4487, %r4492;
	xor.b32  	%r4494, %r4489, %r4493;
	shf.l.wrap.b32 	%r4495, %r4494, %r4494, 8;
	add.s32 	%r4496, %r4490, %r4495;
	xor.b32  	%r4497, %r4492, %r4496;
	shf.l.wrap.b32 	%r4498, %r4497, %r4497, 7;
	add.s32 	%r4499, %r4457, %r4450;
	xor.b32  	%r4500, %r4471, %r4499;
	shf.l.wrap.b32 	%r4501, %r4500, %r4500, 16;
	add.s32 	%r4502, %r4484, %r4501;
	xor.b32  	%r4503, %r4450, %r4502;
	shf.l.wrap.b32 	%r4504, %r4503, %r4503, 12;
	add.s32 	%r4505, %r4499, %r4504;
	xor.b32  	%r4506, %r4501, %r4505;
	shf.l.wrap.b32 	%r4507, %r4506, %r4506, 8;
	add.s32 	%r4508, %r4502, %r4507;
	xor.b32  	%r4509, %r4504, %r4508;
	shf.l.wrap.b32 	%r4510, %r4509, %r4509, 7;
	add.s32 	%r4511, %r4469, %r4462;
	xor.b32  	%r4512, %r4483, %r4511;
	shf.l.wrap.b32 	%r4513, %r4512, %r4512, 16;
	add.s32 	%r4514, %r4448, %r4513;
	xor.b32  	%r4515, %r4462, %r4514;
	shf.l.wrap.b32 	%r4516, %r4515, %r4515, 12;
	add.s32 	%r4517, %r4511, %r4516;
	xor.b32  	%r4518, %r4513, %r4517;
	shf.l.wrap.b32 	%r4519, %r4518, %r4518, 8;
	add.s32 	%r4520, %r4514, %r4519;
	xor.b32  	%r4521, %r4516, %r4520;
	shf.l.wrap.b32 	%r4522, %r4521, %r4521, 7;
	add.s32 	%r4523, %r4481, %r4474;
	xor.b32  	%r4524, %r4447, %r4523;
	shf.l.wrap.b32 	%r4525, %r4524, %r4524, 16;
	add.s32 	%r4526, %r4460, %r4525;
	xor.b32  	%r4527, %r4474, %r4526;
	shf.l.wrap.b32 	%r4528, %r4527, %r4527, 12;
	add.s32 	%r4529, %r4523, %r4528;
	xor.b32  	%r4530, %r4525, %r4529;
	shf.l.wrap.b32 	%r4531, %r4530, %r4530, 8;
	add.s32 	%r4532, %r4526, %r4531;
	xor.b32  	%r4533, %r4528, %r4532;
	shf.l.wrap.b32 	%r4534, %r4533, %r4533, 7;
	add.s32 	%r4535, %r4493, %r4510;
	xor.b32  	%r4536, %r4531, %r4535;
	shf.l.wrap.b32 	%r4537, %r4536, %r4536, 16;
	add.s32 	%r4538, %r4520, %r4537;
	xor.b32  	%r4539, %r4510, %r4538;
	shf.l.wrap.b32 	%r4540, %r4539, %r4539, 12;
	add.s32 	%r4541, %r4535, %r4540;
	xor.b32  	%r4542, %r4537, %r4541;
	shf.l.wrap.b32 	%r4543, %r4542, %r4542, 8;
	add.s32 	%r4544, %r4538, %r4543;
	xor.b32  	%r4545, %r4540, %r4544;
	shf.l.wrap.b32 	%r4546, %r4545, %r4545, 7;
	add.s32 	%r4547, %r4505, %r4522;
	xor.b32  	%r4548, %r4495, %r4547;
	shf.l.wrap.b32 	%r4549, %r4548, %r4548, 16;
	add.s32 	%r4550, %r4532, %r4549;
	xor.b32  	%r4551, %r4522, %r4550;
	shf.l.wrap.b32 	%r4552, %r4551, %r4551, 12;
	add.s32 	%r4553, %r4547, %r4552;
	xor.b32  	%r4554, %r4549, %r4553;
	shf.l.wrap.b32 	%r4555, %r4554, %r4554, 8;
	add.s32 	%r4556, %r4550, %r4555;
	xor.b32  	%r4557, %r4552, %r4556;
	shf.l.wrap.b32 	%r4558, %r4557, %r4557, 7;
	add.s32 	%r4559, %r4517, %r4534;
	xor.b32  	%r4560, %r4507, %r4559;
	shf.l.wrap.b32 	%r4561, %r4560, %r4560, 16;
	add.s32 	%r4562, %r4496, %r4561;
	xor.b32  	%r4563, %r4534, %r4562;
	shf.l.wrap.b32 	%r4564, %r4563, %r4563, 12;
	add.s32 	%r4565, %r4559, %r4564;
	xor.b32  	%r4566, %r4561, %r4565;
	shf.l.wrap.b32 	%r4567, %r4566, %r4566, 8;
	add.s32 	%r4568, %r4562, %r4567;
	xor.b32  	%r4569, %r4564, %r4568;
	shf.l.wrap.b32 	%r4570, %r4569, %r4569, 7;
	add.s32 	%r4571, %r4529, %r4498;
	xor.b32  	%r4572, %r4519, %r4571;
	shf.l.wrap.b32 	%r4573, %r4572, %r4572, 16;
	add.s32 	%r4574, %r4508, %r4573;
	xor.b32  	%r4575, %r4498, %r4574;
	shf.l.wrap.b32 	%r4576, %r4575, %r4575, 12;
	add.s32 	%r4577, %r4571, %r4576;
	xor.b32  	%r4578, %r4573, %r4577;
	shf.l.wrap.b32 	%r4579, %r4578, %r4578, 8;
	add.s32 	%r4580, %r4574, %r4579;
	xor.b32  	%r4581, %r4576, %r4580;
	shf.l.wrap.b32 	%r4582, %r4581, %r4581, 7;
	add.s32 	%r4583, %r4541, %r4582;
	xor.b32  	%r4584, %r4555, %r4583;
	shf.l.wrap.b32 	%r4585, %r4584, %r4584, 16;
	add.s32 	%r4586, %r4568, %r4585;
	xor.b32  	%r4587, %r4582, %r4586;
	shf.l.wrap.b32 	%r4588, %r4587, %r4587, 12;
	add.s32 	%r4589, %r4583, %r4588;
	xor.b32  	%r4590, %r4585, %r4589;
	shf.l.wrap.b32 	%r4591, %r4590, %r4590, 8;
	add.s32 	%r4592, %r4586, %r4591;
	xor.b32  	%r4593, %r4588, %r4592;
	shf.l.wrap.b32 	%r4594, %r4593, %r4593, 7;
	add.s32 	%r4595, %r4553, %r4546;
	xor.b32  	%r4596, %r4567, %r4595;
	shf.l.wrap.b32 	%r4597, %r4596, %r4596, 16;
	add.s32 	%r4598, %r4580, %r4597;
	xor.b32  	%r4599, %r4546, %r4598;
	shf.l.wrap.b32 	%r4600, %r4599, %r4599, 12;
	add.s32 	%r4601, %r4595, %r4600;
	xor.b32  	%r4602, %r4597, %r4601;
	shf.l.wrap.b32 	%r4603, %r4602, %r4602, 8;
	add.s32 	%r4604, %r4598, %r4603;
	xor.b32  	%r4605, %r4600, %r4604;
	shf.l.wrap.b32 	%r4606, %r4605, %r4605, 7;
	add.s32 	%r4607, %r4565, %r4558;
	xor.b32  	%r4608, %r4579, %r4607;
	shf.l.wrap.b32 	%r4609, %r4608, %r4608, 16;
	add.s32 	%r4610, %r4544, %r4609;
	xor.b32  	%r4611, %r4558, %r4610;
	shf.l.wrap.b32 	%r4612, %r4611, %r4611, 12;
	add.s32 	%r4613, %r4607, %r4612;
	xor.b32  	%r4614, %r4609, %r4613;
	shf.l.wrap.b32 	%r4615, %r4614, %r4614, 8;
	add.s32 	%r4616, %r4610, %r4615;
	xor.b32  	%r4617, %r4612, %r4616;
	shf.l.wrap.b32 	%r4618, %r4617, %r4617, 7;
	add.s32 	%r4619, %r4577, %r4570;
	xor.b32  	%r4620, %r4543, %r4619;
	shf.l.wrap.b32 	%r4621, %r4620, %r4620, 16;
	add.s32 	%r4622, %r4556, %r4621;
	xor.b32  	%r4623, %r4570, %r4622;
	shf.l.wrap.b32 	%r4624, %r4623, %r4623, 12;
	add.s32 	%r4625, %r4619, %r4624;
	xor.b32  	%r4626, %r4621, %r4625;
	shf.l.wrap.b32 	%r4627, %r4626, %r4626, 8;
	add.s32 	%r4628, %r4622, %r4627;
	xor.b32  	%r4629, %r4624, %r4628;
	shf.l.wrap.b32 	%r4630, %r4629, %r4629, 7;
	add.s32 	%r4631, %r4589, %r4606;
	xor.b32  	%r4632, %r4627, %r4631;
	shf.l.wrap.b32 	%r4633, %r4632, %r4632, 16;
	add.s32 	%r4634, %r4616, %r4633;
	xor.b32  	%r4635, %r4606, %r4634;
	shf.l.wrap.b32 	%r4636, %r4635, %r4635, 12;
	add.s32 	%r4637, %r4631, %r4636;
	xor.b32  	%r4638, %r4633, %r4637;
	shf.l.wrap.b32 	%r4639, %r4638, %r4638, 8;
	add.s32 	%r4640, %r4634, %r4639;
	xor.b32  	%r4641, %r4636, %r4640;
	shf.l.wrap.b32 	%r4642, %r4641, %r4641, 7;
	add.s32 	%r4643, %r4601, %r4618;
	xor.b32  	%r4644, %r4591, %r4643;
	shf.l.wrap.b32 	%r4645, %r4644, %r4644, 16;
	add.s32 	%r4646, %r4628, %r4645;
	xor.b32  	%r4647, %r4618, %r4646;
	shf.l.wrap.b32 	%r4648, %r4647, %r4647, 12;
	add.s32 	%r4649, %r4643, %r4648;
	xor.b32  	%r4650, %r4645, %r4649;
	shf.l.wrap.b32 	%r4651, %r4650, %r4650, 8;
	add.s32 	%r4652, %r4646, %r4651;
	xor.b32  	%r4653, %r4648, %r4652;
	shf.l.wrap.b32 	%r4654, %r4653, %r4653, 7;
	add.s32 	%r4655, %r4613, %r4630;
	xor.b32  	%r4656, %r4603, %r4655;
	shf.l.wrap.b32 	%r4657, %r4656, %r4656, 16;
	add.s32 	%r4658, %r4592, %r4657;
	xor.b32  	%r4659, %r4630, %r4658;
	shf.l.wrap.b32 	%r4660, %r4659, %r4659, 12;
	add.s32 	%r4661, %r4655, %r4660;
	xor.b32  	%r4662, %r4657, %r4661;
	shf.l.wrap.b32 	%r4663, %r4662, %r4662, 8;
	add.s32 	%r4664, %r4658, %r4663;
	xor.b32  	%r4665, %r4660, %r4664;
	shf.l.wrap.b32 	%r4666, %r4665, %r4665, 7;
	add.s32 	%r4667, %r4625, %r4594;
	xor.b32  	%r4668, %r4615, %r4667;
	shf.l.wrap.b32 	%r4669, %r4668, %r4668, 16;
	add.s32 	%r4670, %r4604, %r4669;
	xor.b32  	%r4671, %r4594, %r4670;
	shf.l.wrap.b32 	%r4672, %r4671, %r4671, 12;
	add.s32 	%r4673, %r4667, %r4672;
	xor.b32  	%r4674, %r4669, %r4673;
	shf.l.wrap.b32 	%r4675, %r4674, %r4674, 8;
	add.s32 	%r4676, %r4670, %r4675;
	xor.b32  	%r4677, %r4672, %r4676;
	shf.l.wrap.b32 	%r4678, %r4677, %r4677, 7;
	add.s32 	%r11116, %r13, %r4637;
	add.s32 	%r11115, %r14, %r4649;
	add.s32 	%r11114, %r15, %r4661;
	add.s32 	%r11113, %r16, %r4673;
	add.s32 	%r11117, %r11124, %r4678;
	add.s32 	%r11118, %r11123, %r4642;
	add.s32 	%r11119, %r11122, %r4654;
	add.s32 	%r11120, %r11121, %r4666;
	xor.b32  	%r4679, %r4299, 1;
	shf.l.wrap.b32 	%r4680, %r4299, %r4679, 16;
	add.s32 	%r4681, %r11124, %r4680;
	xor.b32  	%r4682, %r11124, %r4681;
	shf.l.wrap.b32 	%r4683, %r4682, %r4682, 12;
	add.s32 	%r4684, %r4299, %r4683;
	xor.b32  	%r4685, %r4680, %r4684;
	shf.l.wrap.b32 	%r4686, %r4685, %r4685, 8;
	add.s32 	%r4687, %r4681, %r4686;
	xor.b32  	%r4688, %r4683, %r4687;
	shf.l.wrap.b32 	%r4689, %r4688, %r4688, 7;
	add.s32 	%r4690, %r4684, %r4320;
	xor.b32  	%r4691, %r4339, %r4690;
	shf.l.wrap.b32 	%r4692, %r4691, %r4691, 16;
	add.s32 	%r4693, %r4329, %r4692;
	xor.b32  	%r4694, %r4320, %r4693;
	shf.l.wrap.b32 	%r4695, %r4694, %r4694, 12;
	add.s32 	%r4696, %r4690, %r4695;
	xor.b32  	%r4697, %r4692, %r4696;
	shf.l.wrap.b32 	%r4698, %r4697, %r4697, 8;
	add.s32 	%r4699, %r4693, %r4698;
	xor.b32  	%r4700, %r4695, %r4699;
	shf.l.wrap.b32 	%r4701, %r4700, %r4700, 7;
	xor.b32  	%r4702, %r4686, %r4355;
	shf.l.wrap.b32 	%r4703, %r4702, %r4702, 16;
	add.s32 	%r4704, %r4340, %r4703;
	xor.b32  	%r4705, %r4331, %r4704;
	shf.l.wrap.b32 	%r4706, %r4705, %r4705, 12;
	add.s32 	%r4707, %r4355, %r4706;
	xor.b32  	%r4708, %r4703, %r4707;
	shf.l.wrap.b32 	%r4709, %r4708, %r4708, 8;
	add.s32 	%r4710, %r4704, %r4709;
	xor.b32  	%r4711, %r4706, %r4710;
	shf.l.wrap.b32 	%r4712, %r4711, %r4711, 7;
	add.s32 	%r4713, %r4687, %r4369;
	xor.b32  	%r4714, %r4342, %r4713;
	shf.l.wrap.b32 	%r4715, %r4714, %r4714, 12;
	add.s32 	%r4716, %r4367, %r4715;
	xor.b32  	%r4717, %r4369, %r4716;
	shf.l.wrap.b32 	%r4718, %r4717, %r4717, 8;
	add.s32 	%r4719, %r4713, %r4718;
	xor.b32  	%r4720, %r4715, %r4719;
	shf.l.wrap.b32 	%r4721, %r4720, %r4720, 7;
	add.s32 	%r4722, %r4337, %r4689;
	xor.b32  	%r4723, %r4328, %r4722;
	shf.l.wrap.b32 	%r4724, %r4723, %r4723, 16;
	add.s32 	%r4725, %r4318, %r4724;
	xor.b32  	%r4726, %r4689, %r4725;
	shf.l.wrap.b32 	%r4727, %r4726, %r4726, 12;
	add.s32 	%r4728, %r4722, %r4727;
	xor.b32  	%r4729, %r4724, %r4728;
	shf.l.wrap.b32 	%r4730, %r4729, %r4729, 8;
	add.s32 	%r4731, %r4725, %r4730;
	xor.b32  	%r4732, %r4727, %r4731;
	shf.l.wrap.b32 	%r4733, %r4732, %r4732, 7;
	add.s32 	%r4734, %r4696, %r4733;
	xor.b32  	%r4735, %r4709, %r4734;
	shf.l.wrap.b32 	%r4736, %r4735, %r4735, 16;
	add.s32 	%r4737, %r4719, %r4736;
	xor.b32  	%r4738, %r4733, %r4737;
	shf.l.wrap.b32 	%r4739, %r4738, %r4738, 12;
	add.s32 	%r4740, %r4734, %r4739;
	xor.b32  	%r4741, %r4736, %r4740;
	shf.l.wrap.b32 	%r4742, %r4741, %r4741, 8;
	add.s32 	%r4743, %r4737, %r4742;
	xor.b32  	%r4744, %r4739, %r4743;
	shf.l.wrap.b32 	%r4745, %r4744, %r4744, 7;
	add.s32 	%r4746, %r4707, %r4701;
	xor.b32  	%r4747, %r4718, %r4746;
	shf.l.wrap.b32 	%r4748, %r4747, %r4747, 16;
	add.s32 	%r4749, %r4731, %r4748;
	xor.b32  	%r4750, %r4701, %r4749;
	shf.l.wrap.b32 	%r4751, %r4750, %r4750, 12;
	add.s32 	%r4752, %r4746, %r4751;
	xor.b32  	%r4753, %r4748, %r4752;
	shf.l.wrap.b32 	%r4754, %r4753, %r4753, 8;
	add.s32 	%r4755, %r4749, %r4754;
	xor.b32  	%r4756, %r4751, %r4755;
	shf.l.wrap.b32 	%r4757, %r4756, %r4756, 7;
	add.s32 	%r4758, %r4716, %r4712;
	xor.b32  	%r4759, %r4730, %r4758;
	shf.l.wrap.b32 	%r4760, %r4759, %r4759, 16;
	add.s32 	%r4761, %r4699, %r4760;
	xor.b32  	%r4762, %r4712, %r4761;
	shf.l.wrap.b32 	%r4763, %r4762, %r4762, 12;
	add.s32 	%r4764, %r4758, %r4763;
	xor.b32  	%r4765, %r4760, %r4764;
	shf.l.wrap.b32 	%r4766, %r4765, %r4765, 8;
	add.s32 	%r4767, %r4761, %r4766;
	xor.b32  	%r4768, %r4763, %r4767;
	shf.l.wrap.b32 	%r4769, %r4768, %r4768, 7;
	add.s32 	%r4770, %r4728, %r4721;
	xor.b32  	%r4771, %r4698, %r4770;
	shf.l.wrap.b32 	%r4772, %r4771, %r4771, 16;
	add.s32 	%r4773, %r4710, %r4772;
	xor.b32  	%r4774, %r4721, %r4773;
	shf.l.wrap.b32 	%r4775, %r4774, %r4774, 12;
	add.s32 	%r4776, %r4770, %r4775;
	xor.b32  	%r4777, %r4772, %r4776;
	shf.l.wrap.b32 	%r4778, %r4777, %r4777, 8;
	add.s32 	%r4779, %r4773, %r4778;
	xor.b32  	%r4780, %r4775, %r4779;
	shf.l.wrap.b32 	%r4781, %r4780, %r4780, 7;
	add.s32 	%r4782, %r4740, %r4757;
	xor.b32  	%r4783, %r4778, %r4782;
	shf.l.wrap.b32 	%r4784, %r4783, %r4783, 16;
	add.s32 	%r4785, %r4767, %r4784;
	xor.b32  	%r4786, %r4757, %r4785;
	shf.l.wrap.b32 	%r4787, %r4786, %r4786, 12;
	add.s32 	%r4788, %r4782, %r4787;
	xor.b32  	%r4789, %r4784, %r4788;
	shf.l.wrap.b32 	%r4790, %r4789, %r4789, 8;
	add.s32 	%r4791, %r4785, %r4790;
	xor.b32  	%r4792, %r4787, %r4791;
	shf.l.wrap.b32 	%r4793, %r4792, %r4792, 7;
	add.s32 	%r4794, %r4752, %r4769;
	xor.b32  	%r4795, %r4742, %r4794;
	shf.l.wrap.b32 	%r4796, %r4795, %r4795, 16;
	add.s32 	%r4797, %r4779, %r4796;
	xor.b32  	%r4798, %r4769, %r4797;
	shf.l.wrap.b32 	%r4799, %r4798, %r4798, 12;
	add.s32 	%r4800, %r4794, %r4799;
	xor.b32  	%r4801, %r4796, %r4800;
	shf.l.wrap.b32 	%r4802, %r4801, %r4801, 8;
	add.s32 	%r4803, %r4797, %r4802;
	xor.b32  	%r4804, %r4799, %r4803;
	shf.l.wrap.b32 	%r4805, %r4804, %r4804, 7;
	add.s32 	%r4806, %r4764, %r4781;
	xor.b32  	%r4807, %r4754, %r4806;
	shf.l.wrap.b32 	%r4808, %r4807, %r4807, 16;
	add.s32 	%r4809, %r4743, %r4808;
	xor.b32  	%r4810, %r4781, %r4809;
	shf.l.wrap.b32 	%r4811, %r4810, %r4810, 12;
	add.s32 	%r4812, %r4806, %r4811;
	xor.b32  	%r4813, %r4808, %r4812;
	shf.l.wrap.b32 	%r4814, %r4813, %r4813, 8;
	add.s32 	%r4815, %r4809, %r4814;
	xor.b32  	%r4816, %r4811, %r4815;
	shf.l.wrap.b32 	%r4817, %r4816, %r4816, 7;
	add.s32 	%r4818, %r4776, %r4745;
	xor.b32  	%r4819, %r4766, %r4818;
	shf.l.wrap.b32 	%r4820, %r4819, %r4819, 16;
	add.s32 	%r4821, %r4755, %r4820;
	xor.b32  	%r4822, %r4745, %r4821;
	shf.l.wrap.b32 	%r4823, %r4822, %r4822, 12;
	add.s32 	%r4824, %r4818, %r4823;
	xor.b32  	%r4825, %r4820, %r4824;
	shf.l.wrap.b32 	%r4826, %r4825, %r4825, 8;
	add.s32 	%r4827, %r4821, %r4826;
	xor.b32  	%r4828, %r4823, %r4827;
	shf.l.wrap.b32 	%r4829, %r4828, %r4828, 7;
	add.s32 	%r4830, %r4788, %r4829;
	xor.b32  	%r4831, %r4802, %r4830;
	shf.l.wrap.b32 	%r4832, %r4831, %r4831, 16;
	add.s32 	%r4833, %r4815, %r4832;
	xor.b32  	%r4834, %r4829, %r4833;
	shf.l.wrap.b32 	%r4835, %r4834, %r4834, 12;
	add.s32 	%r4836, %r4830, %r4835;
	xor.b32  	%r4837, %r4832, %r4836;
	shf.l.wrap.b32 	%r4838, %r4837, %r4837, 8;
	add.s32 	%r4839, %r4833, %r4838;
	xor.b32  	%r4840, %r4835, %r4839;
	shf.l.wrap.b32 	%r4841, %r4840, %r4840, 7;
	add.s32 	%r4842, %r4800, %r4793;
	xor.b32  	%r4843, %r4814, %r4842;
	shf.l.wrap.b32 	%r4844, %r4843, %r4843, 16;
	add.s32 	%r4845, %r4827, %r4844;
	xor.b32  	%r4846, %r4793, %r4845;
	shf.l.wrap.b32 	%r4847, %r4846, %r4846, 12;
	add.s32 	%r4848, %r4842, %r4847;
	xor.b32  	%r4849, %r4844, %r4848;
	shf.l.wrap.b32 	%r4850, %r4849, %r4849, 8;
	add.s32 	%r4851, %r4845, %r4850;
	xor.b32  	%r4852, %r4847, %r4851;
	shf.l.wrap.b32 	%r4853, %r4852, %r4852, 7;
	add.s32 	%r4854, %r4812, %r4805;
	xor.b32  	%r4855, %r4826, %r4854;
	shf.l.wrap.b32 	%r4856, %r4855, %r4855, 16;
	add.s32 	%r4857, %r4791, %r4856;
	xor.b32  	%r4858, %r4805, %r4857;
	shf.l.wrap.b32 	%r4859, %r4858, %r4858, 12;
	add.s32 	%r4860, %r4854, %r4859;
	xor.b32  	%r4861, %r4856, %r4860;
	shf.l.wrap.b32 	%r4862, %r4861, %r4861, 8;
	add.s32 	%r4863, %r4857, %r4862;
	xor.b32  	%r4864, %r4859, %r4863;
	shf.l.wrap.b32 	%r4865, %r4864, %r4864, 7;
	add.s32 	%r4866, %r4824, %r4817;
	xor.b32  	%r4867, %r4790, %r4866;
	shf.l.wrap.b32 	%r4868, %r4867, %r4867, 16;
	add.s32 	%r4869, %r4803, %r4868;
	xor.b32  	%r4870, %r4817, %r4869;
	shf.l.wrap.b32 	%r4871, %r4870, %r4870, 12;
	add.s32 	%r4872, %r4866, %r4871;
	xor.b32  	%r4873, %r4868, %r4872;
	shf.l.wrap.b32 	%r4874, %r4873, %r4873, 8;
	add.s32 	%r4875, %r4869, %r4874;
	xor.b32  	%r4876, %r4871, %r4875;
	shf.l.wrap.b32 	%r4877, %r4876, %r4876, 7;
	add.s32 	%r4878, %r4836, %r4853;
	xor.b32  	%r4879, %r4874, %r4878;
	shf.l.wrap.b32 	%r4880, %r4879, %r4879, 16;
	add.s32 	%r4881, %r4863, %r4880;
	xor.b32  	%r4882, %r4853, %r4881;
	shf.l.wrap.b32 	%r4883, %r4882, %r4882, 12;
	add.s32 	%r4884, %r4878, %r4883;
	xor.b32  	%r4885, %r4880, %r4884;
	shf.l.wrap.b32 	%r4886, %r4885, %r4885, 8;
	add.s32 	%r4887, %r4881, %r4886;
	xor.b32  	%r4888, %r4883, %r4887;
	shf.l.wrap.b32 	%r4889, %r4888, %r4888, 7;
	add.s32 	%r4890, %r4848, %r4865;
	xor.b32  	%r4891, %r4838, %r4890;
	shf.l.wrap.b32 	%r4892, %r4891, %r4891, 16;
	add.s32 	%r4893, %r4875, %r4892;
	xor.b32  	%r4894, %r4865, %r4893;
	shf.l.wrap.b32 	%r4895, %r4894, %r4894, 12;
	add.s32 	%r4896, %r4890, %r4895;
	xor.b32  	%r4897, %r4892, %r4896;
	shf.l.wrap.b32 	%r4898, %r4897, %r4897, 8;
	add.s32 	%r4899, %r4893, %r4898;
	xor.b32  	%r4900, %r4895, %r4899;
	shf.l.wrap.b32 	%r4901, %r4900, %r4900, 7;
	add.s32 	%r4902, %r4860, %r4877;
	xor.b32  	%r4903, %r4850, %r4902;
	shf.l.wrap.b32 	%r4904, %r4903, %r4903, 16;
	add.s32 	%r4905, %r4839, %r4904;
	xor.b32  	%r4906, %r4877, %r4905;
	shf.l.wrap.b32 	%r4907, %r4906, %r4906, 12;
	add.s32 	%r4908, %r4902, %r4907;
	xor.b32  	%r4909, %r4904, %r4908;
	shf.l.wrap.b32 	%r4910, %r4909, %r4909, 8;
	add.s32 	%r4911, %r4905, %r4910;
	xor.b32  	%r4912, %r4907, %r4911;
	shf.l.wrap.b32 	%r4913, %r4912, %r4912, 7;
	add.s32 	%r4914, %r4872, %r4841;
	xor.b32  	%r4915, %r4862, %r4914;
	shf.l.wrap.b32 	%r4916, %r4915, %r4915, 16;
	add.s32 	%r4917, %r4851, %r4916;
	xor.b32  	%r4918, %r4841, %r4917;
	shf.l.wrap.b32 	%r4919, %r4918, %r4918, 12;
	add.s32 	%r4920, %r4914, %r4919;
	xor.b32  	%r4921, %r4916, %r4920;
	shf.l.wrap.b32 	%r4922, %r4921, %r4921, 8;
	add.s32 	%r4923, %r4917, %r4922;
	xor.b32  	%r4924, %r4919, %r4923;
	shf.l.wrap.b32 	%r4925, %r4924, %r4924, 7;
	add.s32 	%r4926, %r4884, %r4925;
	xor.b32  	%r4927, %r4898, %r4926;
	shf.l.wrap.b32 	%r4928, %r4927, %r4927, 16;
	add.s32 	%r4929, %r4911, %r4928;
	xor.b32  	%r4930, %r4925, %r4929;
	shf.l.wrap.b32 	%r4931, %r4930, %r4930, 12;
	add.s32 	%r4932, %r4926, %r4931;
	xor.b32  	%r4933, %r4928, %r4932;
	shf.l.wrap.b32 	%r4934, %r4933, %r4933, 8;
	add.s32 	%r4935, %r4896, %r4889;
	xor.b32  	%r4936, %r4910, %r4935;
	shf.l.wrap.b32 	%r4937, %r4936, %r4936, 16;
	add.s32 	%r4938, %r4923, %r4937;
	xor.b32  	%r4939, %r4889, %r4938;
	shf.l.wrap.b32 	%r4940, %r4939, %r4939, 12;
	add.s32 	%r4941, %r4935, %r4940;
	xor.b32  	%r4942, %r4937, %r4941;
	shf.l.wrap.b32 	%r4943, %r4942, %r4942, 8;
	add.s32 	%r4944, %r4938, %r4943;
	xor.b32  	%r4945, %r4940, %r4944;
	shf.l.wrap.b32 	%r4946, %r4945, %r4945, 7;
	add.s32 	%r4947, %r4908, %r4901;
	xor.b32  	%r4948, %r4922, %r4947;
	shf.l.wrap.b32 	%r4949, %r4948, %r4948, 16;
	add.s32 	%r4950, %r4887, %r4949;
	xor.b32  	%r4951, %r4901, %r4950;
	shf.l.wrap.b32 	%r4952, %r4951, %r4951, 12;
	add.s32 	%r4953, %r4947, %r4952;
	xor.b32  	%r4954, %r4949, %r4953;
	shf.l.wrap.b32 	%r4955, %r4954, %r4954, 8;
	add.s32 	%r4956, %r4950, %r4955;
	xor.b32  	%r4957, %r4952, %r4956;
	shf.l.wrap.b32 	%r4958, %r4957, %r4957, 7;
	add.s32 	%r4959, %r4920, %r4913;
	xor.b32  	%r4960, %r4886, %r4959;
	shf.l.wrap.b32 	%r4961, %r4960, %r4960, 16;
	add.s32 	%r4962, %r4899, %r4961;
	xor.b32  	%r4963, %r4913, %r4962;
	shf.l.wrap.b32 	%r4964, %r4963, %r4963, 12;
	add.s32 	%r4965, %r4959, %r4964;
	xor.b32  	%r4966, %r4961, %r4965;
	shf.l.wrap.b32 	%r4967, %r4966, %r4966, 8;
	add.s32 	%r4968, %r4962, %r4967;
	add.s32 	%r4969, %r4932, %r4946;
	xor.b32  	%r4970, %r4967, %r4969;
	shf.l.wrap.b32 	%r4971, %r4970, %r4970, 16;
	add.s32 	%r4972, %r4956, %r4971;
	xor.b32  	%r4973, %r4946, %r4972;
	shr.u32 	%r4974, %r4973, 20;
	add.s32 	%r4975, %r4969, %r4974;
	add.s32 	%r4976, %r4941, %r4958;
	xor.b32  	%r4977, %r4934, %r4976;
	shf.l.wrap.b32 	%r4978, %r4977, %r4977, 16;
	add.s32 	%r4979, %r4968, %r4978;
	xor.b32  	%r4980, %r4958, %r4979;
	shr.u32 	%r4981, %r4980, 20;
	add.s32 	%r4982, %r4976, %r4981;
	add.s32 	%r4983, %r13, %r4975;
	add.s32 	%r4984, %r14, %r4982;
	not.b32 	%r4985, %r11112;
	add.s32 	%r4986, %r201, %r4985;
	mov.b32 	%r4987, 1;
	shl.b32 	%r4988, %r4987, %r4986;
	and.b32  	%r216, %r4988, %r12;
	setp.eq.s32 	%p32, %r216, 0;
	selp.b32 	%r4989, %r4983, %r4984, %p32;
	cvt.u16.u32 	%rs91, %r4989;
	and.b16  	%rs165, %rs91, 1;
	and.b16  	%rs92, %rs163, 255;
	setp.ne.s16 	%p33, %rs92, 1;
	@%p33 bra 	$L__BB6_31;
	setp.eq.s32 	%p34, %r216, 0;
	mul.wide.u32 	%rd32, %r11112, 16;
	add.s64 	%rd33, %rd1, %rd32;
	ld.global.u32 	%r4990, [%rd33+1972];
	selp.b32 	%r4991, %r11116, %r11117, %p34;
	xor.b32  	%r4992, %r4991, %r4990;
	selp.b32 	%r4993, %r11115, %r11118, %p34;
	selp.b32 	%r11116, %r4992, %r11116, %p34;
	selp.b32 	%r11117, %r11117, %r4992, %p34;
	ld.global.u32 	%r4994, [%rd33+1976];
	xor.b32  	%r4995, %r4993, %r4994;
	selp.b32 	%r4996, %r11114, %r11119, %p34;
	selp.b32 	%r11115, %r4995, %r11115, %p34;
	selp.b32 	%r11118, %r11118, %r4995, %p34;
	ld.global.u32 	%r4997, [%rd33+1980];
	xor.b32  	%r4998, %r4996, %r4997;
	selp.b32 	%r4999, %r11113, %r11120, %p34;
	selp.b32 	%r11114, %r4998, %r11114, %p34;
	selp.b32 	%r11119, %r11119, %r4998, %p34;
	ld.global.u32 	%r5000, [%rd33+1984];
	xor.b32  	%r5001, %r4999, %r5000;
	selp.b32 	%r5002, 420, 445, %p34;
	selp.b32 	%r11113, %r5001, %r11113, %p34;
	selp.b32 	%r11120, %r11120, %r5001, %p34;
	add.s32 	%r5003, %r5002, %r11112;
	cvt.u64.u32 	%rd34, %r5003;
	add.s64 	%rd35, %rd1, %rd34;
	ld.global.u8 	%rs93, [%rd35+1952];
	xor.b16  	%rs165, %rs93, %rs165;
$L__BB6_31:
	setp.eq.s32 	%p35, %r216, 0;
	selp.b32 	%r11124, %r11116, %r11117, %p35;
	selp.b32 	%r11123, %r11115, %r11118, %p35;
	selp.b32 	%r11122, %r11114, %r11119, %p35;
	selp.b32 	%r11121, %r11113, %r11120, %p35;
	add.s32 	%r237, %r11112, 1;
	setp.ne.s32 	%p36, %r11112, %r202;
	mov.u16 	%rs163, %rs165;
	mov.u32 	%r11112, %r237;
	@%p36 bra 	$L__BB6_29;
$L__BB6_32:
	st.shared.v4.u32 	[s_mem+24656], {%r11124, %r11123, %r11122, %r11121};
	st.shared.u8 	[s_mem+24672], %rs165;
	ld.global.v2.u8 	{%rs168, %rs37}, [%rd1+2456];
	ld.global.u32 	%r11141, [%rd1+2440];
	ld.global.u32 	%r11140, [%rd1+2444];
	ld.global.u32 	%r11139, [%rd1+2448];
	ld.global.u32 	%r11138, [%rd1+2452];
	setp.lt.u16 	%p37, %rs37, 12;
	@%p37 bra 	$L__BB6_37;
	cvt.u32.u16 	%r5005, %rs37;
	and.b32  	%r246, %r5005, 255;
	add.s32 	%r247, %r246, -12;
	mov.b32 	%r11129, 0;
	mov.u16 	%rs166, %rs168;
$L__BB6_34:
	add.s32 	%r5006, %r13, %r11141;
	shf.l.wrap.b32 	%r5007, %r5006, %r5006, 16;
	add.s32 	%r5008, %r11141, %r5007;
	xor.b32  	%r5009, %r11141, %r5008;
	shf.l.wrap.b32 	%r5010, %r5009, %r5009, 12;
	add.s32 	%r5011, %r5006, %r5010;
	xor.b32  	%r5012, %r5007, %r5011;
	shf.l.wrap.b32 	%r5013, %r5012, %r5012, 8;
	add.s32 	%r5014, %r5008, %r5013;
	xor.b32  	%r5015, %r5010, %r5014;
	shf.l.wrap.b32 	%r5016, %r5015, %r5015, 7;
	add.s32 	%r5017, %r14, %r11140;
	shf.l.wrap.b32 	%r5018, %r5017, %r5017, 16;
	add.s32 	%r5019, %r11140, %r5018;
	xor.b32  	%r5020, %r11140, %r5019;
	shf.l.wrap.b32 	%r5021, %r5020, %r5020, 12;
	add.s32 	%r5022, %r5017, %r5021;
	xor.b32  	%r5023, %r5018, %r5022;
	shf.l.wrap.b32 	%r5024, %r5023, %r5023, 8;
	add.s32 	%r5025, %r5019, %r5024;
	xor.b32  	%r5026, %r5021, %r5025;
	shf.l.wrap.b32 	%r5027, %r5026, %r5026, 7;
	add.s32 	%r5028, %r15, %r11139;
	shf.l.wrap.b32 	%r5029, %r5028, %r5028, 16;
	add.s32 	%r5030, %r11139, %r5029;
	xor.b32  	%r5031, %r11139, %r5030;
	shf.l.wrap.b32 	%r5032, %r5031, %r5031, 12;
	add.s32 	%r5033, %r5028, %r5032;
	xor.b32  	%r5034, %r5029, %r5033;
	shf.l.wrap.b32 	%r5035, %r5034, %r5034, 8;
	add.s32 	%r5036, %r5030, %r5035;
	xor.b32  	%r5037, %r5032, %r5036;
	shf.l.wrap.b32 	%r5038, %r5037, %r5037, 7;
	add.s32 	%r5039, %r16, %r11138;
	shf.l.wrap.b32 	%r5040, %r5039, %r5039, 16;
	add.s32 	%r5041, %r11138, %r5040;
	xor.b32  	%r5042, %r11138, %r5041;
	shf.l.wrap.b32 	%r5043, %r5042, %r5042, 12;
	add.s32 	%r5044, %r5039, %r5043;
	xor.b32  	%r5045, %r5040, %r5044;
	shf.l.wrap.b32 	%r5046, %r5045, %r5045, 8;
	add.s32 	%r5047, %r5041, %r5046;
	xor.b32  	%r5048, %r5043, %r5047;
	shf.l.wrap.b32 	%r5049, %r5048, %r5048, 7;
	add.s32 	%r5050, %r5011, %r5027;
	xor.b32  	%r5051, %r5046, %r5050;
	shf.l.wrap.b32 	%r5052, %r5051, %r5051, 16;
	add.s32 	%r5053, %r5036, %r5052;
	xor.b32  	%r5054, %r5027, %r5053;
	shf.l.wrap.b32 	%r5055, %r5054, %r5054, 12;
	add.s32 	%r5056, %r5050, %r5055;
	xor.b32  	%r5057, %r5052, %r5056;
	shf.l.wrap.b32 	%r5058, %r5057, %r5057, 8;
	add.s32 	%r5059, %r5053, %r5058;
	xor.b32  	%r5060, %r5055, %r5059;
	shf.l.wrap.b32 	%r5061, %r5060, %r5060, 7;
	add.s32 	%r5062, %r5022, %r5038;
	xor.b32  	%r5063, %r5013, %r5062;
	shf.l.wrap.b32 	%r5064, %r5063, %r5063, 16;
	add.s32 	%r5065, %r5047, %r5064;
	xor.b32  	%r5066, %r5038, %r5065;
	shf.l.wrap.b32 	%r5067, %r5066, %r5066, 12;
	add.s32 	%r5068, %r5062, %r5067;
	xor.b32  	%r5069, %r5064, %r5068;
	shf.l.wrap.b32 	%r5070, %r5069, %r5069, 8;
	add.s32 	%r5071, %r5065, %r5070;
	xor.b32  	%r5072, %r5067, %r5071;
	shf.l.wrap.b32 	%r5073, %r5072, %r5072, 7;
	add.s32 	%r5074, %r5033, %r5049;
	xor.b32  	%r5075, %r5024, %r5074;
	shf.l.wrap.b32 	%r5076, %r5075, %r5075, 16;
	add.s32 	%r5077, %r5014, %r5076;
	xor.b32  	%r5078, %r5049, %r5077;
	shf.l.wrap.b32 	%r5079, %r5078, %r5078, 12;
	add.s32 	%r5080, %r5074, %r5079;
	xor.b32  	%r5081, %r5076, %r5080;
	shf.l.wrap.b32 	%r5082, %r5081, %r5081, 8;
	add.s32 	%r5083, %r5077, %r5082;
	xor.b32  	%r5084, %r5079, %r5083;
	shf.l.wrap.b32 	%r5085, %r5084, %r5084, 7;
	add.s32 	%r5086, %r5044, %r5016;
	xor.b32  	%r5087, %r5035, %r5086;
	shf.l.wrap.b32 	%r5088, %r5087, %r5087, 16;
	add.s32 	%r5089, %r5025, %r5088;
	xor.b32  	%r5090, %r5016, %r5089;
	shf.l.wrap.b32 	%r5091, %r5090, %r5090, 12;
	add.s32 	%r5092, %r5086, %r5091;
	xor.b32  	%r5093, %r5088, %r5092;
	shf.l.wrap.b32 	%r5094, %r5093, %r5093, 8;
	add.s32 	%r5095, %r5089, %r5094;
	xor.b32  	%r5096, %r5091, %r5095;
	shf.l.wrap.b32 	%r5097, %r5096, %r5096, 7;
	add.s32 	%r5098, %r5056, %r5097;
	xor.b32  	%r5099, %r5070, %r5098;
	shf.l.wrap.b32 	%r5100, %r5099, %r5099, 16;
	add.s32 	%r5101, %r5083, %r5100;
	xor.b32  	%r5102, %r5097, %r5101;
	shf.l.wrap.b32 	%r5103, %r5102, %r5102, 12;
	add.s32 	%r5104, %r5098, %r5103;
	xor.b32  	%r5105, %r5100, %r5104;
	shf.l.wrap.b32 	%r5106, %r5105, %r5105, 8;
	add.s32 	%r5107, %r5101, %r5106;
	xor.b32  	%r5108, %r5103, %r5107;
	shf.l.wrap.b32 	%r5109, %r5108, %r5108, 7;
	add.s32 	%r5110, %r5068, %r5061;
	xor.b32  	%r5111, %r5082, %r5110;
	shf.l.wrap.b32 	%r5112, %r5111, %r5111, 16;
	add.s32 	%r5113, %r5095, %r5112;
	xor.b32  	%r5114, %r5061, %r5113;
	shf.l.wrap.b32 	%r5115, %r5114, %r5114, 12;
	add.s32 	%r5116, %r5110, %r5115;
	xor.b32  	%r5117, %r5112, %r5116;
	shf.l.wrap.b32 	%r5118, %r5117, %r5117, 8;
	add.s32 	%r5119, %r5113, %r5118;
	xor.b32  	%r5120, %r5115, %r5119;
	shf.l.wrap.b32 	%r5121, %r5120, %r5120, 7;
	add.s32 	%r5122, %r5080, %r5073;
	xor.b32  	%r5123, %r5094, %r5122;
	shf.l.wrap.b32 	%r5124, %r5123, %r5123, 16;
	add.s32 	%r5125, %r5059, %r5124;
	xor.b32  	%r5126, %r5073, %r5125;
	shf.l.wrap.b32 	%r5127, %r5126, %r5126, 12;
	add.s32 	%r5128, %r5122, %r5127;
	xor.b32  	%r5129, %r5124, %r5128;
	shf.l.wrap.b32 	%r5130, %r5129, %r5129, 8;
	add.s32 	%r5131, %r5125, %r5130;
	xor.b32  	%r5132, %r5127, %r5131;
	shf.l.wrap.b32 	%r5133, %r5132, %r5132, 7;
	add.s32 	%r5134, %r5092, %r5085;
	xor.b32  	%r5135, %r5058, %r5134;
	shf.l.wrap.b32 	%r5136, %r5135, %r5135, 16;
	add.s32 	%r5137, %r5071, %r5136;
	xor.b32  	%r5138, %r5085, %r5137;
	shf.l.wrap.b32 	%r5139, %r5138, %r5138, 12;
	add.s32 	%r5140, %r5134, %r5139;
	xor.b32  	%r5141, %r5136, %r5140;
	shf.l.wrap.b32 	%r5142, %r5141, %r5141, 8;
	add.s32 	%r5143, %r5137, %r5142;
	xor.b32  	%r5144, %r5139, %r5143;
	shf.l.wrap.b32 	%r5145, %r5144, %r5144, 7;
	add.s32 	%r5146, %r5104, %r5121;
	xor.b32  	%r5147, %r5142, %r5146;
	shf.l.wrap.b32 	%r5148, %r5147, %r5147, 16;
	add.s32 	%r5149, %r5131, %r5148;
	xor.b32  	%r5150, %r5121, %r5149;
	shf.l.wrap.b32 	%r5151, %r5150, %r5150, 12;
	add.s32 	%r5152, %r5146, %r5151;
	xor.b32  	%r5153, %r5148, %r5152;
	shf.l.wrap.b32 	%r5154, %r5153, %r5153, 8;
	add.s32 	%r5155, %r5149, %r5154;
	xor.b32  	%r5156, %r5151, %r5155;
	shf.l.wrap.b32 	%r5157, %r5156, %r5156, 7;
	add.s32 	%r5158, %r5116, %r5133;
	xor.b32  	%r5159, %r5106, %r5158;
	shf.l.wrap.b32 	%r5160, %r5159, %r5159, 16;
	add.s32 	%r5161, %r5143, %r5160;
	xor.b32  	%r5162, %r5133, %r5161;
	shf.l.wrap.b32 	%r5163, %r5162, %r5162, 12;
	add.s32 	%r5164, %r5158, %r5163;
	xor.b32  	%r5165, %r5160, %r5164;
	shf.l.wrap.b32 	%r5166, %r5165, %r5165, 8;
	add.s32 	%r5167, %r5161, %r5166;
	xor.b32  	%r5168, %r5163, %r5167;
	shf.l.wrap.b32 	%r5169, %r5168, %r5168, 7;
	add.s32 	%r5170, %r5128, %r5145;
	xor.b32  	%r5171, %r5118, %r5170;
	shf.l.wrap.b32 	%r5172, %r5171, %r5171, 16;
	add.s32 	%r5173, %r5107, %r5172;
	xor.b32  	%r5174, %r5145, %r5173;
	shf.l.wrap.b32 	%r5175, %r5174, %r5174, 12;
	add.s32 	%r5176, %r5170, %r5175;
	xor.b32  	%r5177, %r5172, %r5176;
	shf.l.wrap.b32 	%r5178, %r5177, %r5177, 8;
	add.s32 	%r5179, %r5173, %r5178;
	xor.b32  	%r5180, %r5175, %r5179;
	shf.l.wrap.b32 	%r5181, %r5180, %r5180, 7;
	add.s32 	%r5182, %r5140, %r5109;
	xor.b32  	%r5183, %r5130, %r5182;
	shf.l.wrap.b32 	%r5184, %r5183, %r5183, 16;
	add.s32 	%r5185, %r5119, %r5184;
	xor.b32  	%r5186, %r5109, %r5185;
	shf.l.wrap.b32 	%r5187, %r5186, %r5186, 12;
	add.s32 	%r5188, %r5182, %r5187;
	xor.b32  	%r5189, %r5184, %r5188;
	shf.l.wrap.b32 	%r5190, %r5189, %r5189, 8;
	add.s32 	%r5191, %r5185, %r5190;
	xor.b32  	%r5192, %r5187, %r5191;
	shf.l.wrap.b32 	%r5193, %r5192, %r5192, 7;
	add.s32 	%r5194, %r5152, %r5193;
	xor.b32  	%r5195, %r5166, %r5194;
	shf.l.wrap.b32 	%r5196, %r5195, %r5195, 16;
	add.s32 	%r5197, %r5179, %r5196;
	xor.b32  	%r5198, %r5193, %r5197;
	shf.l.wrap.b32 	%r5199, %r5198, %r5198, 12;
	add.s32 	%r5200, %r5194, %r5199;
	xor.b32  	%r5201, %r5196, %r5200;
	shf.l.wrap.b32 	%r5202, %r5201, %r5201, 8;
	add.s32 	%r5203, %r5197, %r5202;
	xor.b32  	%r5204, %r5199, %r5203;
	shf.l.wrap.b32 	%r5205, %r5204, %r5204, 7;
	add.s32 	%r5206, %r5164, %r5157;
	xor.b32  	%r5207, %r5178, %r5206;
	shf.l.wrap.b32 	%r5208, %r5207, %r5207, 16;
	add.s32 	%r5209, %r5191, %r5208;
	xor.b32  	%r5210, %r5157, %r5209;
	shf.l.wrap.b32 	%r5211, %r5210, %r5210, 12;
	add.s32 	%r5212, %r5206, %r5211;
	xor.b32  	%r5213, %r5208, %r5212;
	shf.l.wrap.b32 	%r5214, %r5213, %r5213, 8;
	add.s32 	%r5215, %r5209, %r5214;
	xor.b32  	%r5216, %r5211, %r5215;
	shf.l.wrap.b32 	%r5217, %r5216, %r5216, 7;
	add.s32 	%r5218, %r5176, %r5169;
	xor.b32  	%r5219, %r5190, %r5218;
	shf.l.wrap.b32 	%r5220, %r5219, %r5219, 16;
	add.s32 	%r5221, %r5155, %r5220;
	xor.b32  	%r5222, %r5169, %r5221;
	shf.l.wrap.b32 	%r5223, %r5222, %r5222, 12;
	add.s32 	%r5224, %r5218, %r5223;
	xor.b32  	%r5225, %r5220, %r5224;
	shf.l.wrap.b32 	%r5226, %r5225, %r5225, 8;
	add.s32 	%r5227, %r5221, %r5226;
	xor.b32  	%r5228, %r5223, %r5227;
	shf.l.wrap.b32 	%r5229, %r5228, %r5228, 7;
	add.s32 	%r5230, %r5188, %r5181;
	xor.b32  	%r5231, %r5154, %r5230;
	shf.l.wrap.b32 	%r5232, %r5231, %r5231, 16;
	add.s32 	%r5233, %r5167, %r5232;
	xor.b32  	%r5234, %r5181, %r5233;
	shf.l.wrap.b32 	%r5235, %r5234, %r5234, 12;
	add.s32 	%r5236, %r5230, %r5235;
	xor.b32  	%r5237, %r5232, %r5236;
	shf.l.wrap.b32 	%r5238, %r5237, %r5237, 8;
	add.s32 	%r5239, %r5233, %r5238;
	xor.b32  	%r5240, %r5235, %r5239;
	shf.l.wrap.b32 	%r5241, %r5240, %r5240, 7;
	add.s32 	%r5242, %r5200, %r5217;
	xor.b32  	%r5243, %r5238, %r5242;
	shf.l.wrap.b32 	%r5244, %r5243, %r5243, 16;
	add.s32 	%r5245, %r5227, %r5244;
	xor.b32  	%r5246, %r5217, %r5245;
	shf.l.wrap.b32 	%r5247, %r5246, %r5246, 12;
	add.s32 	%r5248, %r5242, %r5247;
	xor.b32  	%r5249, %r5244, %r5248;
	shf.l.wrap.b32 	%r5250, %r5249, %r5249, 8;
	add.s32 	%r5251, %r5245, %r5250;
	xor.b32  	%r5252, %r5247, %r5251;
	shf.l.wrap.b32 	%r5253, %r5252, %r5252, 7;
	add.s32 	%r5254, %r5212, %r5229;
	xor.b32  	%r5255, %r5202, %r5254;
	shf.l.wrap.b32 	%r5256, %r5255, %r5255, 16;
	add.s32 	%r5257, %r5239, %r5256;
	xor.b32  	%r5258, %r5229, %r5257;
	shf.l.wrap.b32 	%r5259, %r5258, %r5258, 12;
	add.s32 	%r5260, %r5254, %r5259;
	xor.b32  	%r5261, %r5256, %r5260;
	shf.l.wrap.b32 	%r5262, %r5261, %r5261, 8;
	add.s32 	%r5263, %r5257, %r5262;
	xor.b32  	%r5264, %r5259, %r5263;
	shf.l.wrap.b32 	%r5265, %r5264, %r5264, 7;
	add.s32 	%r5266, %r5224, %r5241;
	xor.b32  	%r5267, %r5214, %r5266;
	shf.l.wrap.b32 	%r5268, %r5267, %r5267, 16;
	add.s32 	%r5269, %r5203, %r5268;
	xor.b32  	%r5270, %r5241, %r5269;
	shf.l.wrap.b32 	%r5271, %r5270, %r5270, 12;
	add.s32 	%r5272, %r5266, %r5271;
	xor.b32  	%r5273, %r5268, %r5272;
	shf.l.wrap.b32 	%r5274, %r5273, %r5273, 8;
	add.s32 	%r5275, %r5269, %r5274;
	xor.b32  	%r5276, %r5271, %r5275;
	shf.l.wrap.b32 	%r5277, %r5276, %r5276, 7;
	add.s32 	%r5278, %r5236, %r5205;
	xor.b32  	%r5279, %r5226, %r5278;
	shf.l.wrap.b32 	%r5280, %r5279, %r5279, 16;
	add.s32 	%r5281, %r5215, %r5280;
	xor.b32  	%r5282, %r5205, %r5281;
	shf.l.wrap.b32 	%r5283, %r5282, %r5282, 12;
	add.s32 	%r5284, %r5278, %r5283;
	xor.b32  	%r5285, %r5280, %r5284;
	shf.l.wrap.b32 	%r5286, %r5285, %r5285, 8;
	add.s32 	%r5287, %r5281, %r5286;
	xor.b32  	%r5288, %r5283, %r5287;
	shf.l.wrap.b32 	%r5289, %r5288, %r5288, 7;
	add.s32 	%r5290, %r5248, %r5289;
	xor.b32  	%r5291, %r5262, %r5290;
	shf.l.wrap.b32 	%r5292, %r5291, %r5291, 16;
	add.s32 	%r5293, %r5275, %r5292;
	xor.b32  	%r5294, %r5289, %r5293;
	shf.l.wrap.b32 	%r5295, %r5294, %r5294, 12;
	add.s32 	%r5296, %r5290, %r5295;
	xor.b32  	%r5297, %r5292, %r5296;
	shf.l.wrap.b32 	%r5298, %r5297, %r5297, 8;
	add.s32 	%r5299, %r5293, %r5298;
	xor.b32  	%r5300, %r5295, %r5299;
	shf.l.wrap.b32 	%r5301, %r5300, %r5300, 7;
	add.s32 	%r5302, %r5260, %r5253;
	xor.b32  	%r5303, %r5274, %r5302;
	shf.l.wrap.b32 	%r5304, %r5303, %r5303, 16;
	add.s32 	%r5305, %r5287, %r5304;
	xor.b32  	%r5306, %r5253, %r5305;
	shf.l.wrap.b32 	%r5307, %r5306, %r5306, 12;
	add.s32 	%r5308, %r5302, %r5307;
	xor.b32  	%r5309, %r5304, %r5308;
	shf.l.wrap.b32 	%r5310, %r5309, %r5309, 8;
	add.s32 	%r5311, %r5305, %r5310;
	xor.b32  	%r5312, %r5307, %r5311;
	shf.l.wrap.b32 	%r5313, %r5312, %r5312, 7;
	add.s32 	%r5314, %r5272, %r5265;
	xor.b32  	%r5315, %r5286, %r5314;
	shf.l.wrap.b32 	%r5316, %r5315, %r5315, 16;
	add.s32 	%r5317, %r5251, %r5316;
	xor.b32  	%r5318, %r5265, %r5317;
	shf.l.wrap.b32 	%r5319, %r5318, %r5318, 12;
	add.s32 	%r5320, %r5314, %r5319;
	xor.b32  	%r5321, %r5316, %r5320;
	shf.l.wrap.b32 	%r5322, %r5321, %r5321, 8;
	add.s32 	%r5323, %r5317, %r5322;
	xor.b32  	%r5324, %r5319, %r5323;
	shf.l.wrap.b32 	%r5325, %r5324, %r5324, 7;
	add.s32 	%r5326, %r5284, %r5277;
	xor.b32  	%r5327, %r5250, %r5326;
	shf.l.wrap.b32 	%r5328, %r5327, %r5327, 16;
	add.s32 	%r5329, %r5263, %r5328;
	xor.b32  	%r5330, %r5277, %r5329;
	shf.l.wrap.b32 	%r5331, %r5330, %r5330, 12;
	add.s32 	%r5332, %r5326, %r5331;
	xor.b32  	%r5333, %r5328, %r5332;
	shf.l.wrap.b32 	%r5334, %r5333, %r5333, 8;
	add.s32 	%r5335, %r5329, %r5334;
	xor.b32  	%r5336, %r5331, %r5335;
	shf.l.wrap.b32 	%r5337, %r5336, %r5336, 7;
	add.s32 	%r5338, %r5296, %r5313;
	xor.b32  	%r5339, %r5334, %r5338;
	shf.l.wrap.b32 	%r5340, %r5339, %r5339, 16;
	add.s32 	%r5341, %r5323, %r5340;
	xor.b32  	%r5342, %r5313, %r5341;
	shf.l.wrap.b32 	%r5343, %r5342, %r5342, 12;
	add.s32 	%r5344, %r5338, %r5343;
	xor.b32  	%r5345, %r5340, %r5344;
	shf.l.wrap.b32 	%r5346, %r5345, %r5345, 8;
	add.s32 	%r5347, %r5341, %r5346;
	xor.b32  	%r5348, %r5343, %r5347;
	shf.l.wrap.b32 	%r5349, %r5348, %r5348, 7;
	add.s32 	%r5350, %r5308, %r5325;
	xor.b32  	%r5351, %r5298, %r5350;
	shf.l.wrap.b32 	%r5352, %r5351, %r5351, 16;
	add.s32 	%r5353, %r5335, %r5352;
	xor.b32  	%r5354, %r5325, %r5353;
	shf.l.wrap.b32 	%r5355, %r5354, %r5354, 12;
	add.s32 	%r5356, %r5350, %r5355;
	xor.b32  	%r5357, %r5352, %r5356;
	shf.l.wrap.b32 	%r5358, %r5357, %r5357, 8;
	add.s32 	%r5359, %r5353, %r5358;
	xor.b32  	%r5360, %r5355, %r5359;
	shf.l.wrap.b32 	%r5361, %r5360, %r5360, 7;
	add.s32 	%r5362, %r5320, %r5337;
	xor.b32  	%r5363, %r5310, %r5362;
	shf.l.wrap.b32 	%r5364, %r5363, %r5363, 16;
	add.s32 	%r5365, %r5299, %r5364;
	xor.b32  	%r5366, %r5337, %r5365;
	shf.l.wrap.b32 	%r5367, %r5366, %r5366, 12;
	add.s32 	%r5368, %r5362, %r5367;
	xor.b32  	%r5369, %r5364, %r5368;
	shf.l.wrap.b32 	%r5370, %r5369, %r5369, 8;
	add.s32 	%r5371, %r5365, %r5370;
	xor.b32  	%r5372, %r5367, %r5371;
	shf.l.wrap.b32 	%r5373, %r5372, %r5372, 7;
	add.s32 	%r5374, %r5332, %r5301;
	xor.b32  	%r5375, %r5322, %r5374;
	shf.l.wrap.b32 	%r5376, %r5375, %r5375, 16;
	add.s32 	%r5377, %r5311, %r5376;
	xor.b32  	%r5378, %r5301, %r5377;
	shf.l.wrap.b32 	%r5379, %r5378, %r5378, 12;
	add.s32 	%r5380, %r5374, %r5379;
	xor.b32  	%r5381, %r5376, %r5380;
	shf.l.wrap.b32 	%r5382, %r5381, %r5381, 8;
	add.s32 	%r5383, %r5377, %r5382;
	xor.b32  	%r5384, %r5379, %r5383;
	shf.l.wrap.b32 	%r5385, %r5384, %r5384, 7;
	add.s32 	%r11133, %r13, %r5344;
	add.s32 	%r11132, %r14, %r5356;
	add.s32 	%r11131, %r15, %r5368;
	add.s32 	%r11130, %r16, %r5380;
	add.s32 	%r11134, %r11141, %r5385;
	add.s32 	%r11135, %r11140, %r5349;
	add.s32 	%r11136, %r11139, %r5361;
	add.s32 	%r11137, %r11138, %r5373;
	xor.b32  	%r5386, %r5006, 1;
	shf.l.wrap.b32 	%r5387, %r5006, %r5386, 16;
	add.s32 	%r5388, %r11141, %r5387;
	xor.b32  	%r5389, %r11141, %r5388;
	shf.l.wrap.b32 	%r5390, %r5389, %r5389, 12;
	add.s32 	%r5391, %r5006, %r5390;
	xor.b32  	%r5392, %r5387, %r5391;
	shf.l.wrap.b32 	%r5393, %r5392, %r5392, 8;
	add.s32 	%r5394, %r5388, %r5393;
	xor.b32  	%r5395, %r5390, %r5394;
	shf.l.wrap.b32 	%r5396, %r5395, %r5395, 7;
	add.s32 	%r5397, %r5391, %r5027;
	xor.b32  	%r5398, %r5046, %r5397;
	shf.l.wrap.b32 	%r5399, %r5398, %r5398, 16;
	add.s32 	%r5400, %r5036, %r5399;
	xor.b32  	%r5401, %r5027, %r5400;
	shf.l.wrap.b32 	%r5402, %r5401, %r5401, 12;
	add.s32 	%r5403, %r5397, %r5402;
	xor.b32  	%r5404, %r5399, %r5403;
	shf.l.wrap.b32 	%r5405, %r5404, %r5404, 8;
	add.s32 	%r5406, %r5400, %r5405;
	xor.b32  	%r5407, %r5402, %r5406;
	shf.l.wrap.b32 	%r5408, %r5407, %r5407, 7;
	xor.b32  	%r5409, %r5393, %r5062;
	shf.l.wrap.b32 	%r5410, %r5409, %r5409, 16;
	add.s32 	%r5411, %r5047, %r5410;
	xor.b32  	%r5412, %r5038, %r5411;
	shf.l.wrap.b32 	%r5413, %r5412, %r5412, 12;
	add.s32 	%r5414, %r5062, %r5413;
	xor.b32  	%r5415, %r5410, %r5414;
	shf.l.wrap.b32 	%r5416, %r5415, %r5415, 8;
	add.s32 	%r5417, %r5411, %r5416;
	xor.b32  	%r5418, %r5413, %r5417;
	shf.l.wrap.b32 	%r5419, %r5418, %r5418, 7;
	add.s32 	%r5420, %r5394, %r5076;
	xor.b32  	%r5421, %r5049, %r5420;
	shf.l.wrap.b32 	%r5422, %r5421, %r5421, 12;
	add.s32 	%r5423, %r5074, %r5422;
	xor.b32  	%r5424, %r5076, %r5423;
	shf.l.wrap.b32 	%r5425, %r5424, %r5424, 8;
	add.s32 	%r5426, %r5420, %r5425;
	xor.b32  	%r5427, %r5422, %r5426;
	shf.l.wrap.b32 	%r5428, %r5427, %r5427, 7;
	add.s32 	%r5429, %r5044, %r5396;
	xor.b32  	%r5430, %r5035, %r5429;
	shf.l.wrap.b32 	%r5431, %r5430, %r5430, 16;
	add.s32 	%r5432, %r5025, %r5431;
	xor.b32  	%r5433, %r5396, %r5432;
	shf.l.wrap.b32 	%r5434, %r5433, %r5433, 12;
	add.s32 	%r5435, %r5429, %r5434;
	xor.b32  	%r5436, %r5431, %r5435;
	shf.l.wrap.b32 	%r5437, %r5436, %r5436, 8;
	add.s32 	%r5438, %r5432, %r5437;
	xor.b32  	%r5439, %r5434, %r5438;
	shf.l.wrap.b32 	%r5440, %r5439, %r5439, 7;
	add.s32 	%r5441, %r5403, %r5440;
	xor.b32  	%r5442, %r5416, %r5441;
	shf.l.wrap.b32 	%r5443, %r5442, %r5442, 16;
	add.s32 	%r5444, %r5426, %r5443;
	xor.b32  	%r5445, %r5440, %r5444;
	shf.l.wrap.b32 	%r5446, %r5445, %r5445, 12;
	add.s32 	%r5447, %r5441, %r5446;
	xor.b32  	%r5448, %r5443, %r5447;
	shf.l.wrap.b32 	%r5449, %r5448, %r5448, 8;
	add.s32 	%r5450, %r5444, %r5449;
	xor.b32  	%r5451, %r5446, %r5450;
	shf.l.wrap.b32 	%r5452, %r5451, %r5451, 7;
	add.s32 	%r5453, %r5414, %r5408;
	xor.b32  	%r5454, %r5425, %r5453;
	shf.l.wrap.b32 	%r5455, %r5454, %r5454, 16;
	add.s32 	%r5456, %r5438, %r5455;
	xor.b32  	%r5457, %r5408, %r5456;
	shf.l.wrap.b32 	%r5458, %r5457, %r5457, 12;
	add.s32 	%r5459, %r5453, %r5458;
	xor.b32  	%r5460, %r5455, %r5459;
	shf.l.wrap.b32 	%r5461, %r5460, %r5460, 8;
	add.s32 	%r5462, %r5456, %r5461;
	xor.b32  	%r5463, %r5458, %r5462;
	shf.l.wrap.b32 	%r5464, %r5463, %r5463, 7;
	add.s32 	%r5465, %r5423, %r5419;
	xor.b32  	%r5466, %r5437, %r5465;
	shf.l.wrap.b32 	%r5467, %r5466, %r5466, 16;
	add.s32 	%r5468, %r5406, %r5467;
	xor.b32  	%r5469, %r5419, %r5468;
	shf.l.wrap.b32 	%r5470, %r5469, %r5469, 12;
	add.s32 	%r5471, %r5465, %r5470;
	xor.b32  	%r5472, %r5467, %r5471;
	shf.l.wrap.b32 	%r5473, %r5472, %r5472, 8;
	add.s32 	%r5474, %r5468, %r5473;
	xor.b32  	%r5475, %r5470, %r5474;
	shf.l.wrap.b32 	%r5476, %r5475, %r5475, 7;
	add.s32 	%r5477, %r5435, %r5428;
	xor.b32  	%r5478, %r5405, %r5477;
	shf.l.wrap.b32 	%r5479, %r5478, %r5478, 16;
	add.s32 	%r5480, %r5417, %r5479;
	xor.b32  	%r5481, %r5428, %r5480;
	shf.l.wrap.b32 	%r5482, %r5481, %r5481, 12;
	add.s32 	%r5483, %r5477, %r5482;
	xor.b32  	%r5484, %r5479, %r5483;
	shf.l.wrap.b32 	%r5485, %r5484, %r5484, 8;
	add.s32 	%r5486, %r5480, %r5485;
	xor.b32  	%r5487, %r5482, %r5486;
	shf.l.wrap.b32 	%r5488, %r5487, %r5487, 7;
	add.s32 	%r5489, %r5447, %r5464;
	xor.b32  	%r5490, %r5485, %r5489;
	shf.l.wrap.b32 	%r5491, %r5490, %r5490, 16;
	add.s32 	%r5492, %r5474, %r5491;
	xor.b32  	%r5493, %r5464, %r5492;
	shf.l.wrap.b32 	%r5494, %r5493, %r5493, 12;
	add.s32 	%r5495, %r5489, %r5494;
	xor.b32  	%r5496, %r5491, %r5495;
	shf.l.wrap.b32 	%r5497, %r5496, %r5496, 8;
	add.s32 	%r5498, %r5492, %r5497;
	xor.b32  	%r5499, %r5494, %r5498;
	shf.l.wrap.b32 	%r5500, %r5499, %r5499, 7;
	add.s32 	%r5501, %r5459, %r5476;
	xor.b32  	%r5502, %r5449, %r5501;
	shf.l.wrap.b32 	%r5503, %r5502, %r5502, 16;
	add.s32 	%r5504, %r5486, %r5503;
	xor.b32  	%r5505, %r5476, %r5504;
	shf.l.wrap.b32 	%r5506, %r5505, %r5505, 12;
	add.s32 	%r5507, %r5501, %r5506;
	xor.b32  	%r5508, %r5503, %r5507;
	shf.l.wrap.b32 	%r5509, %r5508, %r5508, 8;
	add.s32 	%r5510, %r5504, %r5509;
	xor.b32  	%r5511, %r5506, %r5510;
	shf.l.wrap.b32 	%r5512, %r5511, %r5511, 7;
	add.s32 	%r5513, %r5471, %r5488;
	xor.b32  	%r5514, %r5461, %r5513;
	shf.l.wrap.b32 	%r5515, %r5514, %r5514, 16;
	add.s32 	%r5516, %r5450, %r5515;
	xor.b32  	%r5517, %r5488, %r5516;
	shf.l.wrap.b32 	%r5518, %r5517, %r5517, 12;
	add.s32 	%r5519, %r5513, %r5518;
	xor.b32  	%r5520, %r5515, %r5519;
	shf.l.wrap.b32 	%r5521, %r5520, %r5520, 8;
	add.s32 	%r5522, %r5516, %r5521;
	xor.b32  	%r5523, %r5518, %r5522;
	shf.l.wrap.b32 	%r5524, %r5523, %r5523, 7;
	add.s32 	%r5525, %r5483, %r5452;
	xor.b32  	%r5526, %r5473, %r5525;
	shf.l.wrap.b32 	%r5527, %r5526, %r5526, 16;
	add.s32 	%r5528, %r5462, %r5527;
	xor.b32  	%r5529, %r5452, %r5528;
	shf.l.wrap.b32 	%r5530, %r5529, %r5529, 12;
	add.s32 	%r5531, %r5525, %r5530;
	xor.b32  	%r5532, %r5527, %r5531;
	shf.l.wrap.b32 	%r5533, %r5532, %r5532, 8;
	add.s32 	%r5534, %r5528, %r5533;
	xor.b32  	%r5535, %r5530, %r5534;
	shf.l.wrap.b32 	%r5536, %r5535, %r5535, 7;
	add.s32 	%r5537, %r5495, %r5536;
	xor.b32  	%r5538, %r5509, %r5537;
	shf.l.wrap.b32 	%r5539, %r5538, %r5538, 16;
	add.s32 	%r5540, %r5522, %r5539;
	xor.b32  	%r5541, %r5536, %r5540;
	shf.l.wrap.b32 	%r5542, %r5541, %r5541, 12;
	add.s32 	%r5543, %r5537, %r5542;
	xor.b32  	%r5544, %r5539, %r5543;
	shf.l.wrap.b32 	%r5545, %r5544, %r5544, 8;
	add.s32 	%r5546, %r5540, %r5545;
	xor.b32  	%r5547, %r5542, %r5546;
	shf.l.wrap.b32 	%r5548, %r5547, %r5547, 7;
	add.s32 	%r5549, %r5507, %r5500;
	xor.b32  	%r5550, %r5521, %r5549;
	shf.l.wrap.b32 	%r5551, %r5550, %r5550, 16;
	add.s32 	%r5552, %r5534, %r5551;
	xor.b32  	%r5553, %r5500, %r5552;
	shf.l.wrap.b32 	%r5554, %r5553, %r5553, 12;
	add.s32 	%r5555, %r5549, %r5554;
	xor.b32  	%r5556, %r5551, %r5555;
	shf.l.wrap.b32 	%r5557, %r5556, %r5556, 8;
	add.s32 	%r5558, %r5552, %r5557;
	xor.b32  	%r5559, %r5554, %r5558;
	shf.l.wrap.b32 	%r5560, %r5559, %r5559, 7;
	add.s32 	%r5561, %r5519, %r5512;
	xor.b32  	%r5562, %r5533, %r5561;
	shf.l.wrap.b32 	%r5563, %r5562, %r5562, 16;
	add.s32 	%r5564, %r5498, %r5563;
	xor.b32  	%r5565, %r5512, %r5564;
	shf.l.wrap.b32 	%r5566, %r5565, %r5565, 12;
	add.s32 	%r5567, %r5561, %r5566;
	xor.b32  	%r5568, %r5563, %r5567;
	shf.l.wrap.b32 	%r5569, %r5568, %r5568, 8;
	add.s32 	%r5570, %r5564, %r5569;
	xor.b32  	%r5571, %r5566, %r5570;
	shf.l.wrap.b32 	%r5572, %r5571, %r5571, 7;
	add.s32 	%r5573, %r5531, %r5524;
	xor.b32  	%r5574, %r5497, %r5573;
	shf.l.wrap.b32 	%r5575, %r5574, %r5574, 16;
	add.s32 	%r5576, %r5510, %r5575;
	xor.b32  	%r5577, %r5524, %r5576;
	shf.l.wrap.b32 	%r5578, %r5577, %r5577, 12;
	add.s32 	%r5579, %r5573, %r5578;
	xor.b32  	%r5580, %r5575, %r5579;
	shf.l.wrap.b32 	%r5581, %r5580, %r5580, 8;
	add.s32 	%r5582, %r5576, %r5581;
	xor.b32  	%r5583, %r5578, %r5582;
	shf.l.wrap.b32 	%r5584, %r5583, %r5583, 7;
	add.s32 	%r5585, %r5543, %r5560;
	xor.b32  	%r5586, %r5581, %r5585;
	shf.l.wrap.b32 	%r5587, %r5586, %r5586, 16;
	add.s32 	%r5588, %r5570, %r5587;
	xor.b32  	%r5589, %r5560, %r5588;
	shf.l.wrap.b32 	%r5590, %r5589, %r5589, 12;
	add.s32 	%r5591, %r5585, %r5590;
	xor.b32  	%r5592, %r5587, %r5591;
	shf.l.wrap.b32 	%r5593, %r5592, %r5592, 8;
	add.s32 	%r5594, %r5588, %r5593;
	xor.b32  	%r5595, %r5590, %r5594;
	shf.l.wrap.b32 	%r5596, %r5595, %r5595, 7;
	add.s32 	%r5597, %r5555, %r5572;
	xor.b32  	%r5598, %r5545, %r5597;
	shf.l.wrap.b32 	%r5599, %r5598, %r5598, 16;
	add.s32 	%r5600, %r5582, %r5599;
	xor.b32  	%r5601, %r5572, %r5600;
	shf.l.wrap.b32 	%r5602, %r5601, %r5601, 12;
	add.s32 	%r5603, %r5597, %r5602;
	xor.b32  	%r5604, %r5599, %r5603;
	shf.l.wrap.b32 	%r5605, %r5604, %r5604, 8;
	add.s32 	%r5606, %r5600, %r5605;
	xor.b32  	%r5607, %r5602, %r5606;
	shf.l.wrap.b32 	%r5608, %r5607, %r5607, 7;
	add.s32 	%r5609, %r5567, %r5584;
	xor.b32  	%r5610, %r5557, %r5609;
	shf.l.wrap.b32 	%r5611, %r5610, %r5610, 16;
	add.s32 	%r5612, %r5546, %r5611;
	xor.b32  	%r5613, %r5584, %r5612;
	shf.l.wrap.b32 	%r5614, %r5613, %r5613, 12;
	add.s32 	%r5615, %r5609, %r5614;
	xor.b32  	%r5616, %r5611, %r5615;
	shf.l.wrap.b32 	%r5617, %r5616, %r5616, 8;
	add.s32 	%r5618, %r5612, %r5617;
	xor.b32  	%r5619, %r5614, %r5618;
	shf.l.wrap.b32 	%r5620, %r5619, %r5619, 7;
	add.s32 	%r5621, %r5579, %r5548;
	xor.b32  	%r5622, %r5569, %r5621;
	shf.l.wrap.b32 	%r5623, %r5622, %r5622, 16;
	add.s32 	%r5624, %r5558, %r5623;
	xor.b32  	%r5625, %r5548, %r5624;
	shf.l.wrap.b32 	%r5626, %r5625, %r5625, 12;
	add.s32 	%r5627, %r5621, %r5626;
	xor.b32  	%r5628, %r5623, %r5627;
	shf.l.wrap.b32 	%r5629, %r5628, %r5628, 8;
	add.s32 	%r5630, %r5624, %r5629;
	xor.b32  	%r5631, %r5626, %r5630;
	shf.l.wrap.b32 	%r5632, %r5631, %r5631, 7;
	add.s32 	%r5633, %r5591, %r5632;
	xor.b32  	%r5634, %r5605, %r5633;
	shf.l.wrap.b32 	%r5635, %r5634, %r5634, 16;
	add.s32 	%r5636, %r5618, %r5635;
	xor.b32  	%r5637, %r5632, %r5636;
	shf.l.wrap.b32 	%r5638, %r5637, %r5637, 12;
	add.s32 	%r5639, %r5633, %r5638;
	xor.b32  	%r5640, %r5635, %r5639;
	shf.l.wrap.b32 	%r5641, %r5640, %r5640, 8;
	add.s32 	%r5642, %r5603, %r5596;
	xor.b32  	%r5643, %r5617, %r5642;
	shf.l.wrap.b32 	%r5644, %r5643, %r5643, 16;
	add.s32 	%r5645, %r5630, %r5644;
	xor.b32  	%r5646, %r5596, %r5645;
	shf.l.wrap.b32 	%r5647, %r5646, %r5646, 12;
	add.s32 	%r5648, %r5642, %r5647;
	xor.b32  	%r5649, %r5644, %r5648;
	shf.l.wrap.b32 	%r5650, %r5649, %r5649, 8;
	add.s32 	%r5651, %r5645, %r5650;
	xor.b32  	%r5652, %r5647, %r5651;
	shf.l.wrap.b32 	%r5653, %r5652, %r5652, 7;
	add.s32 	%r5654, %r5615, %r5608;
	xor.b32  	%r5655, %r5629, %r5654;
	shf.l.wrap.b32 	%r5656, %r5655, %r5655, 16;
	add.s32 	%r5657, %r5594, %r5656;
	xor.b32  	%r5658, %r5608, %r5657;
	shf.l.wrap.b32 	%r5659, %r5658, %r5658, 12;
	add.s32 	%r5660, %r5654, %r5659;
	xor.b32  	%r5661, %r5656, %r5660;
	shf.l.wrap.b32 	%r5662, %r5661, %r5661, 8;
	add.s32 	%r5663, %r5657, %r5662;
	xor.b32  	%r5664, %r5659, %r5663;
	shf.l.wrap.b32 	%r5665, %r5664, %r5664, 7;
	add.s32 	%r5666, %r5627, %r5620;
	xor.b32  	%r5667, %r5593, %r5666;
	shf.l.wrap.b32 	%r5668, %r5667, %r5667, 16;
	add.s32 	%r5669, %r5606, %r5668;
	xor.b32  	%r5670, %r5620, %r5669;
	shf.l.wrap.b32 	%r5671, %r5670, %r5670, 12;
	add.s32 	%r5672, %r5666, %r5671;
	xor.b32  	%r5673, %r5668, %r5672;
	shf.l.wrap.b32 	%r5674, %r5673, %r5673, 8;
	add.s32 	%r5675, %r5669, %r5674;
	add.s32 	%r5676, %r5639, %r5653;
	xor.b32  	%r5677, %r5674, %r5676;
	shf.l.wrap.b32 	%r5678, %r5677, %r5677, 16;
	add.s32 	%r5679, %r5663, %r5678;
	xor.b32  	%r5680, %r5653, %r5679;
	shr.u32 	%r5681, %r5680, 20;
	add.s32 	%r5682, %r5676, %r5681;
	add.s32 	%r5683, %r5648, %r5665;
	xor.b32  	%r5684, %r5641, %r5683;
	shf.l.wrap.b32 	%r5685, %r5684, %r5684, 16;
	add.s32 	%r5686, %r5675, %r5685;
	xor.b32  	%r5687, %r5665, %r5686;
	shr.u32 	%r5688, %r5687, 20;
	add.s32 	%r5689, %r5683, %r5688;
	add.s32 	%r5690, %r13, %r5682;
	add.s32 	%r5691, %r14, %r5689;
	not.b32 	%r5692, %r11129;
	add.s32 	%r5693, %r246, %r5692;
	mov.b32 	%r5694, 1;
	shl.b32 	%r5695, %r5694, %r5693;
	and.b32  	%r261, %r5695, %r12;
	setp.eq.s32 	%p38, %r261, 0;
	selp.b32 	%r5696, %r5690, %r5691, %p38;
	cvt.u16.u32 	%rs94, %r5696;
	and.b16  	%rs168, %rs94, 1;
	and.b16  	%rs95, %rs166, 255;
	setp.ne.s16 	%p39, %rs95, 1;
	@%p39 bra 	$L__BB6_36;
	setp.eq.s32 	%p40, %r261, 0;
	mul.wide.u32 	%rd36, %r11129, 16;
	add.s64 	%rd37, %rd1, %rd36;
	ld.global.u32 	%r5697, [%rd37+2460];
	selp.b32 	%r5698, %r11133, %r11134, %p40;
	xor.b32  	%r5699, %r5698, %r5697;
	selp.b32 	%r5700, %r11132, %r11135, %p40;
	selp.b32 	%r11133, %r5699, %r11133, %p40;
	selp.b32 	%r11134, %r11134, %r5699, %p40;
	ld.global.u32 	%r5701, [%rd37+2464];
	xor.b32  	%r5702, %r5700, %r5701;
	selp.b32 	%r5703, %r11131, %r11136, %p40;
	selp.b32 	%r11132, %r5702, %r11132, %p40;
	selp.b32 	%r11135, %r11135, %r5702, %p40;
	ld.global.u32 	%r5704, [%rd37+2468];
	xor.b32  	%r5705, %r5703, %r5704;
	selp.b32 	%r5706, %r11130, %r11137, %p40;
	selp.b32 	%r11131, %r5705, %r11131, %p40;
	selp.b32 	%r11136, %r11136, %r5705, %p40;
	ld.global.u32 	%r5707, [%rd37+2472];
	xor.b32  	%r5708, %r5706, %r5707;
	selp.b32 	%r5709, 420, 445, %p40;
	selp.b32 	%r11130, %r5708, %r11130, %p40;
	selp.b32 	%r11137, %r11137, %r5708, %p40;
	add.s32 	%r5710, %r5709, %r11129;
	cvt.u64.u32 	%rd38, %r5710;
	add.s64 	%rd39, %rd1, %rd38;
	ld.global.u8 	%rs96, [%rd39+2440];
	xor.b16  	%rs168, %rs96, %rs168;
$L__BB6_36:
	setp.eq.s32 	%p41, %r261, 0;
	selp.b32 	%r11141, %r11133, %r11134, %p41;
	selp.b32 	%r11140, %r11132, %r11135, %p41;
	selp.b32 	%r11139, %r11131, %r11136, %p41;
	selp.b32 	%r11138, %r11130, %r11137, %p41;
	add.s32 	%r282, %r11129, 1;
	setp.ne.s32 	%p42, %r11129, %r247;
	mov.u16 	%rs166, %rs168;
	mov.u32 	%r11129, %r282;
	@%p42 bra 	$L__BB6_34;
$L__BB6_37:
	st.shared.u32 	[s_mem+24676], %r11141;
	st.shared.v2.u32 	[s_mem+24680], {%r11140, %r11139};
	st.shared.u32 	[s_mem+24688], %r11138;
	st.shared.u8 	[s_mem+24692], %rs168;
$L__BB6_38:
	bar.sync 	0;
	mov.b32 	%r11673, 0;
	mov.u32 	%r5713, %tid.x;
	and.b32  	%r5714, %r5713, 31;
	shl.b32 	%r5715, %r5713, 3;
	and.b32  	%r5716, %r5715, 7936;
	add.s32 	%r5719, %r5716, %r12;
	or.b32  	%r5720, %r5719, %r5714;
	mov.u32 	%r11674, %r11673;
	mov.u32 	%r11675, %r11673;
	mov.u32 	%r11676, %r11673;
	mov.u32 	%r11677, %r11673;
	mov.u32 	%r11678, %r11673;
	mov.u32 	%r11679, %r11673;
	mov.u32 	%r11680, %r11673;
	mov.u32 	%r11681, %r11673;
	mov.u32 	%r11682, %r11673;
	mov.u32 	%r11683, %r11673;
	mov.u32 	%r11684, %r11673;
	mov.u32 	%r11685, %r11673;
	mov.u32 	%r11686, %r11673;
	mov.u32 	%r11687, %r11673;
	mov.u32 	%r11688, %r11673;
	mov.u32 	%r11689, %r11673;
	mov.u32 	%r11690, %r11673;
	mov.u32 	%r11691, %r11673;
	mov.u32 	%r11692, %r11673;
	mov.u32 	%r11693, %r11673;
	mov.u32 	%r11694, %r11673;
	mov.u32 	%r11695, %r11673;
	mov.u32 	%r11696, %r11673;
	mov.u32 	%r11697, %r11673;
	mov.u32 	%r11698, %r11673;
	mov.u32 	%r11699, %r11673;
	mov.u32 	%r11700, %r11673;
	mov.u32 	%r11701, %r11673;
	mov.u32 	%r11702, %r11673;
	mov.u32 	%r11703, %r11673;
	mov.u32 	%r11704, %r11673;
	mov.u32 	%r11705, %r11673;
	mov.u32 	%r11706, %r11673;
	mov.u32 	%r11707, %r11673;
	mov.u32 	%r11708, %r11673;
	mov.u32 	%r11709, %r11673;
	mov.u32 	%r11710, %r11673;
	mov.u32 	%r11711, %r11673;
	mov.u32 	%r11712, %r11673;
	mov.u32 	%r11713, %r11673;
	mov.u32 	%r11714, %r11673;
	mov.u32 	%r11715, %r11673;
	mov.u32 	%r11716, %r11673;
	mov.u32 	%r11717, %r11673;
	mov.u32 	%r11718, %r11673;
	mov.u32 	%r11719, %r11673;
	mov.u32 	%r11720, %r11673;
	mov.u32 	%r11721, %r11673;
	mov.u32 	%r11722, %r11673;
	mov.u32 	%r11723, %r11673;
	mov.u32 	%r11724, %r11673;
	mov.u32 	%r11725, %r11673;
	mov.u32 	%r11726, %r11673;
	mov.u32 	%r11727, %r11673;
	mov.u32 	%r11728, %r11673;
	mov.u32 	%r11729, %r11673;
	mov.u32 	%r11730, %r11673;
	mov.u32 	%r11731, %r11673;
	mov.u32 	%r11732, %r11673;
	mov.u32 	%r11733, %r11673;
	mov.u32 	%r11734, %r11673;
	mov.u32 	%r11735, %r11673;
	mov.u32 	%r11736, %r11673;
	mov.u32 	%r11737, %r11673;
	mov.u32 	%r11738, %r11673;
	mov.u32 	%r11739, %r11673;
	mov.u32 	%r11740, %r11673;
	mov.u32 	%r11741, %r11673;
	mov.u32 	%r11742, %r11673;
	mov.u32 	%r11743, %r11673;
	mov.u32 	%r11744, %r11673;
	mov.u32 	%r11745, %r11673;
	mov.u32 	%r11746, %r11673;
	mov.u32 	%r11747, %r11673;
	mov.u32 	%r11748, %r11673;
	mov.u32 	%r11749, %r11673;
	mov.u32 	%r11750, %r11673;
	mov.u32 	%r11751, %r11673;
	mov.u32 	%r11752, %r11673;
	mov.u32 	%r11753, %r11673;
	mov.u32 	%r11754, %r11673;
	mov.u32 	%r11755, %r11673;
	mov.u32 	%r11756, %r11673;
	mov.u32 	%r11757, %r11673;
	mov.u32 	%r11758, %r11673;
	mov.u32 	%r11759, %r11673;
	mov.u32 	%r11760, %r11673;
	mov.u32 	%r11761, %r11673;
	mov.u32 	%r11762, %r11673;
	mov.u32 	%r11763, %r11673;
	mov.u32 	%r11764, %r11673;
	mov.u32 	%r11765, %r11673;
	mov.u32 	%r11766, %r11673;
	mov.u32 	%r11767, %r11673;
	mov.u32 	%r11768, %r11673;
	mov.u32 	%r11769, %r11673;
	mov.u32 	%r11770, %r11673;
	mov.u32 	%r11771, %r11673;
	mov.u32 	%r11772, %r11673;
	mov.u32 	%r11773, %r11673;
	mov.u32 	%r11774, %r11673;
	mov.u32 	%r11775, %r11673;
	mov.u32 	%r11776, %r11673;
	mov.u32 	%r11777, %r11673;
	mov.u32 	%r11778, %r11673;
	mov.u32 	%r11779, %r11673;
	mov.u32 	%r11780, %r11673;
	mov.u32 	%r11781, %r11673;
	mov.u32 	%r11782, %r11673;
	mov.u32 	%r11783, %r11673;
	mov.u32 	%r11784, %r11673;
	mov.u32 	%r11785, %r11673;
	mov.u32 	%r11786, %r11673;
	mov.u32 	%r11787, %r11673;
	mov.u32 	%r11788, %r11673;
	mov.u32 	%r11789, %r11673;
	mov.u32 	%r11790, %r11673;
	mov.u32 	%r11791, %r11673;
	mov.u32 	%r11792, %r11673;
	mov.u32 	%r11793, %r11673;
	mov.u32 	%r11794, %r11673;
	mov.u32 	%r11795, %r11673;
	mov.u32 	%r11796, %r11673;
	mov.u32 	%r11797, %r11673;
	mov.u32 	%r11798, %r11673;
	mov.u32 	%r11799, %r11673;
	mov.u32 	%r11800, %r11673;
	mov.u32 	%r11801, %r11673;
	mov.u32 	%r11802, %r11673;
	mov.u32 	%r11803, %r11673;
	mov.u32 	%r11804, %r11673;
	mov.u32 	%r11805, %r11673;
	mov.u32 	%r11806, %r11673;
	mov.u32 	%r11807, %r11673;
	mov.u32 	%r11808, %r11673;
	mov.u32 	%r11809, %r11673;
	mov.u32 	%r11810, %r11673;
	mov.u32 	%r11811, %r11673;
	mov.u32 	%r11812, %r11673;
	mov.u32 	%r11813, %r11673;
	mov.u32 	%r11814, %r11673;
	mov.u32 	%r11815, %r11673;
	mov.u32 	%r11816, %r11673;
	mov.u32 	%r11817, %r11673;
	mov.u32 	%r11818, %r11673;
	mov.u32 	%r11819, %r11673;
	mov.u32 	%r11820, %r11673;
	mov.u32 	%r11821, %r11673;
	mov.u32 	%r11822, %r11673;
	mov.u32 	%r11823, %r11673;
	mov.u32 	%r11824, %r11673;
	mov.u32 	%r11825, %r11673;
	mov.u32 	%r11826, %r11673;
	mov.u32 	%r11827, %r11673;
	mov.u32 	%r11828, %r11673;
	mov.u32 	%r11829, %r11673;
	mov.u32 	%r11830, %r11673;
	mov.u32 	%r11831, %r11673;
	mov.u32 	%r11832, %r11673;
	mov.u32 	%r11833, %r11673;
	mov.u32 	%r11834, %r11673;
	mov.u32 	%r11835, %r11673;
	mov.u32 	%r11836, %r11673;
	mov.u32 	%r11837, %r11673;
	mov.u32 	%r11838, %r11673;
	mov.u32 	%r11839, %r11673;
	mov.u32 	%r11840, %r11673;
	mov.u32 	%r11841, %r11673;
	mov.u32 	%r11842, %r11673;
	mov.u32 	%r11843, %r11673;
	mov.u32 	%r11844, %r11673;
	mov.u32 	%r11845, %r11673;
	mov.u32 	%r11846, %r11673;
	mov.u32 	%r11847, %r11673;
	mov.u32 	%r11848, %r11673;
	mov.u32 	%r11849, %r11673;
	mov.u32 	%r11850, %r11673;
	mov.u32 	%r11851, %r11673;
	mov.u32 	%r11852, %r11673;
	mov.u32 	%r11853, %r11673;
	mov.u32 	%r11854, %r11673;
	mov.u32 	%r11855, %r11673;
	mov.u32 	%r11856, %r11673;
	mov.u32 	%r11857, %r11673;
	mov.u32 	%r11858, %r11673;
	mov.u32 	%r11859, %r11673;
	mov.u32 	%r11860, %r11673;
	mov.u32 	%r11861, %r11673;
	mov.u32 	%r11862, %r11673;
	mov.u32 	%r11863, %r11673;
	mov.u32 	%r11864, %r11673;
	mov.u32 	%r11334, %r11673;
$L__BB6_39:
	ld.param.u32 	%r11029, [fused_batch_pir_kernel_transposed_2_param_3];
	add.s32 	%r5721, %r5720, %r11334;
	setp.ge.s32 	%p43, %r5721, %r11029;
	mov.b32 	%r11341, 0;
	mov.u32 	%r11342, %r11341;
	mov.u32 	%r11343, %r11341;
	mov.u32 	%r11344, %r11341;
	@%p43 bra 	$L__BB6_53;
	ld.param.u64 	%rd172, [fused_batch_pir_kernel_transposed_2_param_1];
	cvta.to.global.u64 	%rd40, %rd172;
	ld.global.u8 	%rs97, [%rd40+17];
	max.u16 	%rs98, %rs97, 11;
	cvt.u32.u16 	%r11340, %rs98;
	add.s32 	%r5722, %r11340, -11;
	ld.shared.v4.u32 	{%r11344, %r11343, %r11342, %r11341}, [s_mem+24576];
	ld.shared.u8 	%rs169, [s_mem+24592];
	cvt.u32.u16 	%r485, %rs97;
	setp.ge.u32 	%p44, %r5722, %r485;
	@%p44 bra 	$L__BB6_45;
	ld.param.u64 	%rd173, [fused_batch_pir_kernel_transposed_2_param_1];
	sub.s32 	%r11339, %r485, %r11340;
	add.s32 	%r5723, %r11340, -11;
	cvt.u64.u32 	%rd41, %r5723;
	cvta.to.global.u64 	%rd42, %rd173;
	add.s64 	%rd210, %rd42, %rd41;
	mul.wide.u32 	%rd43, %r5723, 16;
	add.s64 	%rd44, %rd42, %rd43;
	add.s64 	%rd209, %rd44, 32;
	mov.u16 	%rs170, %rs169;
$L__BB6_42:
	ld.const.u32 	%r5724, [CHACHA_CONSTANTS];
	add.s32 	%r5725, %r5724, %r11344;
	shf.l.wrap.b32 	%r5726, %r5725, %r5725, 16;
	add.s32 	%r5727, %r11344, %r5726;
	xor.b32  	%r5728, %r11344, %r5727;
	shf.l.wrap.b32 	%r5729, %r5728, %r5728, 12;
	add.s32 	%r5730, %r5725, %r5729;
	xor.b32  	%r5731, %r5726, %r5730;
	shf.l.wrap.b32 	%r5732, %r5731, %r5731, 8;
	add.s32 	%r5733, %r5727, %r5732;
	xor.b32  	%r5734, %r5729, %r5733;
	shf.l.wrap.b32 	%r5735, %r5734, %r5734, 7;
	ld.const.u32 	%r5736, [CHACHA_CONSTANTS+4];
	add.s32 	%r5737, %r5736, %r11343;
	shf.l.wrap.b32 	%r5738, %r5737, %r5737, 16;
	add.s32 	%r5739, %r11343, %r5738;
	xor.b32  	%r5740, %r11343, %r5739;
	shf.l.wrap.b32 	%r5741, %r5740, %r5740, 12;
	add.s32 	%r5742, %r5737, %r5741;
	xor.b32  	%r5743, %r5738, %r5742;
	shf.l.wrap.b32 	%r5744, %r5743, %r5743, 8;
	add.s32 	%r5745, %r5739, %r5744;
	xor.b32  	%r5746, %r5741, %r5745;
	shf.l.wrap.b32 	%r5747, %r5746, %r5746, 7;
	ld.const.u32 	%r5748, [CHACHA_CONSTANTS+8];
	add.s32 	%r5749, %r5748, %r11342;
	shf.l.wrap.b32 	%r5750, %r5749, %r5749, 16;
	add.s32 	%r5751, %r11342, %r5750;
	xor.b32  	%r5752, %r11342, %r5751;
	shf.l.wrap.b32 	%r5753, %r5752, %r5752, 12;
	add.s32 	%r5754, %r5749, %r5753;
	xor.b32  	%r5755, %r5750, %r5754;
	shf.l.wrap.b32 	%r5756, %r5755, %r5755, 8;
	add.s32 	%r5757, %r5751, %r5756;
	xor.b32  	%r5758, %r5753, %r5757;
	shf.l.wrap.b32 	%r5759, %r5758, %r5758, 7;
	ld.const.u32 	%r5760, [CHACHA_CONSTANTS+12];
	add.s32 	%r5761, %r5760, %r11341;
	shf.l.wrap.b32 	%r5762, %r5761, %r5761, 16;
	add.s32 	%r5763, %r11341, %r5762;
	xor.b32  	%r5764, %r11341, %r5763;
	shf.l.wrap.b32 	%r5765, %r5764, %r5764, 12;
	add.s32 	%r5766, %r5761, %r5765;
	xor.b32  	%r5767, %r5762, %r5766;
	shf.l.wrap.b32 	%r5768, %r5767, %r5767, 8;
	add.s32 	%r5769, %r5763, %r5768;
	xor.b32  	%r5770, %r5765, %r5769;
	shf.l.wrap.b32 	%r5771, %r5770, %r5770, 7;
	add.s32 	%r5772, %r5730, %r5747;
	xor.b32  	%r5773, %r5768, %r5772;
	shf.l.wrap.b32 	%r5774, %r5773, %r5773, 16;
	add.s32 	%r5775, %r5757, %r5774;
	xor.b32  	%r5776, %r5747, %r5775;
	shf.l.wrap.b32 	%r5777, %r5776, %r5776, 12;
	add.s32 	%r5778, %r5772, %r5777;
	xor.b32  	%r5779, %r5774, %r5778;
	shf.l.wrap.b32 	%r5780, %r5779, %r5779, 8;
	add.s32 	%r5781, %r5775, %r5780;
	xor.b32  	%r5782, %r5777, %r5781;
	shf.l.wrap.b32 	%r5783, %r5782, %r5782, 7;
	add.s32 	%r5784, %r5742, %r5759;
	xor.b32  	%r5785, %r5732, %r5784;
	shf.l.wrap.b32 	%r5786, %r5785, %r5785, 16;
	add.s32 	%r5787, %r5769, %r5786;
	xor.b32  	%r5788, %r5759, %r5787;
	shf.l.wrap.b32 	%r5789, %r5788, %r5788, 12;
	add.s32 	%r5790, %r5784, %r5789;
	xor.b32  	%r5791, %r5786, %r5790;
	shf.l.wrap.b32 	%r5792, %r5791, %r5791, 8;
	add.s32 	%r5793, %r5787, %r5792;
	xor.b32  	%r5794, %r5789, %r5793;
	shf.l.wrap.b32 	%r5795, %r5794, %r5794, 7;
	add.s32 	%r5796, %r5754, %r5771;
	xor.b32  	%r5797, %r5744, %r5796;
	shf.l.wrap.b32 	%r5798, %r5797, %r5797, 16;
	add.s32 	%r5799, %r5733, %r5798;
	xor.b32  	%r5800, %r5771, %r5799;
	shf.l.wrap.b32 	%r5801, %r5800, %r5800, 12;
	add.s32 	%r5802, %r5796, %r5801;
	xor.b32  	%r5803, %r5798, %r5802;
	shf.l.wrap.b32 	%r5804, %r5803, %r5803, 8;
	add.s32 	%r5805, %r5799, %r5804;
	xor.b32  	%r5806, %r5801, %r5805;
	shf.l.wrap.b32 	%r5807, %r5806, %r5806, 7;
	add.s32 	%r5808, %r5766, %r5735;
	xor.b32  	%r5809, %r5756, %r5808;
	shf.l.wrap.b32 	%r5810, %r5809, %r5809, 16;
	add.s32 	%r5811, %r5745, %r5810;
	xor.b32  	%r5812, %r5735, %r5811;
	shf.l.wrap.b32 	%r5813, %r5812, %r5812, 12;
	add.s32 	%r5814, %r5808, %r5813;
	xor.b32  	%r5815, %r5810, %r5814;
	shf.l.wrap.b32 	%r5816, %r5815, %r5815, 8;
	add.s32 	%r5817, %r5811, %r5816;
	xor.b32  	%r5818, %r5813, %r5817;
	shf.l.wrap.b32 	%r5819, %r5818, %r5818, 7;
	add.s32 	%r5820, %r5778, %r5819;
	xor.b32  	%r5821, %r5792, %r5820;
	shf.l.wrap.b32 	%r5822, %r5821, %r5821, 16;
	add.s32 	%r5823, %r5805, %r5822;
	xor.b32  	%r5824, %r5819, %r5823;
	shf.l.wrap.b32 	%r5825, %r5824, %r5824, 12;
	add.s32 	%r5826, %r5820, %r5825;
	xor.b32  	%r5827, %r5822, %r5826;
	shf.l.wrap.b32 	%r5828, %r5827, %r5827, 8;
	add.s32 	%r5829, %r5823, %r5828;
	xor.b32  	%r5830, %r5825, %r5829;
	shf.l.wrap.b32 	%r5831, %r5830, %r5830, 7;
	add.s32 	%r5832, %r5790, %r5783;
	xor.b32  	%r5833, %r5804, %r5832;
	shf.l.wrap.b32 	%r5834, %r5833, %r5833, 16;
	add.s32 	%r5835, %r5817, %r5834;
	xor.b32  	%r5836, %r5783, %r5835;
	shf.l.wrap.b32 	%r5837, %r5836, %r5836, 12;
	add.s32 	%r5838, %r5832, %r5837;
	xor.b32  	%r5839, %r5834, %r5838;
	shf.l.wrap.b32 	%r5840, %r5839, %r5839, 8;
	add.s32 	%r5841, %r5835, %r5840;
	xor.b32  	%r5842, %r5837, %r5841;
	shf.l.wrap.b32 	%r5843, %r5842, %r5842, 7;
	add.s32 	%r5844, %r5802, %r5795;
	xor.b32  	%r5845, %r5816, %r5844;
	shf.l.wrap.b32 	%r5846, %r5845, %r5845, 16;
	add.s32 	%r5847, %r5781, %r5846;
	xor.b32  	%r5848, %r5795, %r5847;
	shf.l.wrap.b32 	%r5849, %r5848, %r5848, 12;
	add.s32 	%r5850, %r5844, %r5849;
	xor.b32  	%r5851, %r5846, %r5850;
	shf.l.wrap.b32 	%r5852, %r5851, %r5851, 8;
	add.s32 	%r5853, %r5847, %r5852;
	xor.b32  	%r5854, %r5849, %r5853;
	shf.l.wrap.b32 	%r5855, %r5854, %r5854, 7;
	add.s32 	%r5856, %r5814, %r5807;
	xor.b32  	%r5857, %r5780, %r5856;
	shf.l.wrap.b32 	%r5858, %r5857, %r5857, 16;
	add.s32 	%r5859, %r5793, %r5858;
	xor.b32  	%r5860, %r5807, %r5859;
	shf.l.wrap.b32 	%r5861, %r5860, %r5860, 12;
	add.s32 	%r5862, %r5856, %r5861;
	xor.b32  	%r5863, %r5858, %r5862;
	shf.l.wrap.b32 	%r5864, %r5863, %r5863, 8;
	add.s32 	%r5865, %r5859, %r5864;
	xor.b32  	%r5866, %r5861, %r5865;
	shf.l.wrap.b32 	%r5867, %r5866, %r5866, 7;
	add.s32 	%r5868, %r5826, %r5843;
	xor.b32  	%r5869, %r5864, %r5868;
	shf.l.wrap.b32 	%r5870, %r5869, %r5869, 16;
	add.s32 	%r5871, %r5853, %r5870;
	xor.b32  	%r5872, %r5843, %r5871;
	shf.l.wrap.b32 	%r5873, %r5872, %r5872, 12;
	add.s32 	%r5874, %r5868, %r5873;
	xor.b32  	%r5875, %r5870, %r5874;
	shf.l.wrap.b32 	%r5876, %r5875, %r5875, 8;
	add.s32 	%r5877, %r5871, %r5876;
	xor.b32  	%r5878, %r5873, %r5877;
	shf.l.wrap.b32 	%r5879, %r5878, %r5878, 7;
	add.s32 	%r5880, %r5838, %r5855;
	xor.b32  	%r5881, %r5828, %r5880;
	shf.l.wrap.b32 	%r5882, %r5881, %r5881, 16;
	add.s32 	%r5883, %r5865, %r5882;
	xor.b32  	%r5884, %r5855, %r5883;
	shf.l.wrap.b32 	%r5885, %r5884, %r5884, 12;
	add.s32 	%r5886, %r5880, %r5885;
	xor.b32  	%r5887, %r5882, %r5886;
	shf.l.wrap.b32 	%r5888, %r5887, %r5887, 8;
	add.s32 	%r5889, %r5883, %r5888;
	xor.b32  	%r5890, %r5885, %r5889;
	shf.l.wrap.b32 	%r5891, %r5890, %r5890, 7;
	add.s32 	%r5892, %r5850, %r5867;
	xor.b32  	%r5893, %r5840, %r5892;
	shf.l.wrap.b32 	%r5894, %r5893, %r5893, 16;
	add.s32 	%r5895, %r5829, %r5894;
	xor.b32  	%r5896, %r5867, %r5895;
	shf.l.wrap.b32 	%r5897, %r5896, %r5896, 12;
	add.s32 	%r5898, %r5892, %r5897;
	xor.b32  	%r5899, %r5894, %r5898;
	shf.l.wrap.b32 	%r5900, %r5899, %r5899, 8;
	add.s32 	%r5901, %r5895, %r5900;
	xor.b32  	%r5902, %r5897, %r5901;
	shf.l.wrap.b32 	%r5903, %r5902, %r5902, 7;
	add.s32 	%r5904, %r5862, %r5831;
	xor.b32  	%r5905, %r5852, %r5904;
	shf.l.wrap.b32 	%r5906, %r5905, %r5905, 16;
	add.s32 	%r5907, %r5841, %r5906;
	xor.b32  	%r5908, %r5831, %r5907;
	shf.l.wrap.b32 	%r5909, %r5908, %r5908, 12;
	add.s32 	%r5910, %r5904, %r5909;
	xor.b32  	%r5911, %r5906, %r5910;
	shf.l.wrap.b32 	%r5912, %r5911, %r5911, 8;
	add.s32 	%r5913, %r5907, %r5912;
	xor.b32  	%r5914, %r5909, %r5913;
	shf.l.wrap.b32 	%r5915, %r5914, %r5914, 7;
	add.s32 	%r5916, %r5874, %r5915;
	xor.b32  	%r5917, %r5888, %r5916;
	shf.l.wrap.b32 	%r5918, %r5917, %r5917, 16;
	add.s32 	%r5919, %r5901, %r5918;
	xor.b32  	%r5920, %r5915, %r5919;
	shf.l.wrap.b32 	%r5921, %r5920, %r5920, 12;
	add.s32 	%r5922, %r5916, %r5921;
	xor.b32  	%r5923, %r5918, %r5922;
	shf.l.wrap.b32 	%r5924, %r5923, %r5923, 8;
	add.s32 	%r5925, %r5919, %r5924;
	xor.b32  	%r5926, %r5921, %r5925;
	shf.l.wrap.b32 	%r5927, %r5926, %r5926, 7;
	add.s32 	%r5928, %r5886, %r5879;
	xor.b32  	%r5929, %r5900, %r5928;
	shf.l.wrap.b32 	%r5930, %r5929, %r5929, 16;
	add.s32 	%r5931, %r5913, %r5930;
	xor.b32  	%r5932, %r5879, %r5931;
	shf.l.wrap.b32 	%r5933, %r5932, %r5932, 12;
	add.s32 	%r5934, %r5928, %r5933;
	xor.b32  	%r5935, %r5930, %r5934;
	shf.l.wrap.b32 	%r5936, %r5935, %r5935, 8;
	add.s32 	%r5937, %r5931, %r5936;
	xor.b32  	%r5938, %r5933, %r5937;
	shf.l.wrap.b32 	%r5939, %r5938, %r5938, 7;
	add.s32 	%r5940, %r5898, %r5891;
	xor.b32  	%r5941, %r5912, %r5940;
	shf.l.wrap.b32 	%r5942, %r5941, %r5941, 16;
	add.s32 	%r5943, %r5877, %r5942;
	xor.b32  	%r5944, %r5891, %r5943;
	shf.l.wrap.b32 	%r5945, %r5944, %r5944, 12;
	add.s32 	%r5946, %r5940, %r5945;
	xor.b32  	%r5947, %r5942, %r5946;
	shf.l.wrap.b32 	%r5948, %r5947, %r5947, 8;
	add.s32 	%r5949, %r5943, %r5948;
	xor.b32  	%r5950, %r5945, %r5949;
	shf.l.wrap.b32 	%r5951, %r5950, %r5950, 7;
	add.s32 	%r5952, %r5910, %r5903;
	xor.b32  	%r5953, %r5876, %r5952;
	shf.l.wrap.b32 	%r5954, %r5953, %r5953, 16;
	add.s32 	%r5955, %r5889, %r5954;
	xor.b32  	%r5956, %r5903, %r5955;
	shf.l.wrap.b32 	%r5957, %r5956, %r5956, 12;
	add.s32 	%r5958, %r5952, %r5957;
	xor.b32  	%r5959, %r5954, %r5958;
	shf.l.wrap.b32 	%r5960, %r5959, %r5959, 8;
	add.s32 	%r5961, %r5955, %r5960;
	xor.b32  	%r5962, %r5957, %r5961;
	shf.l.wrap.b32 	%r5963, %r5962, %r5962, 7;
	add.s32 	%r5964, %r5922, %r5939;
	xor.b32  	%r5965, %r5960, %r5964;
	shf.l.wrap.b32 	%r5966, %r5965, %r5965, 16;
	add.s32 	%r5967, %r5949, %r5966;
	xor.b32  	%r5968, %r5939, %r5967;
	shf.l.wrap.b32 	%r5969, %r5968, %r5968, 12;
	add.s32 	%r5970, %r5964, %r5969;
	xor.b32  	%r5971, %r5966, %r5970;
	shf.l.wrap.b32 	%r5972, %r5971, %r5971, 8;
	add.s32 	%r5973, %r5967, %r5972;
	xor.b32  	%r5974, %r5969, %r5973;
	shf.l.wrap.b32 	%r5975, %r5974, %r5974, 7;
	add.s32 	%r5976, %r5934, %r5951;
	xor.b32  	%r5977, %r5924, %r5976;
	shf.l.wrap.b32 	%r5978, %r5977, %r5977, 16;
	add.s32 	%r5979, %r5961, %r5978;
	xor.b32  	%r5980, %r5951, %r5979;
	shf.l.wrap.b32 	%r5981, %r5980, %r5980, 12;
	add.s32 	%r5982, %r5976, %r5981;
	xor.b32  	%r5983, %r5978, %r5982;
	shf.l.wrap.b32 	%r5984, %r5983, %r5983, 8;
	add.s32 	%r5985, %r5979, %r5984;
	xor.b32  	%r5986, %r5981, %r5985;
	shf.l.wrap.b32 	%r5987, %r5986, %r5986, 7;
	add.s32 	%r5988, %r5946, %r5963;
	xor.b32  	%r5989, %r5936, %r5988;
	shf.l.wrap.b32 	%r5990, %r5989, %r5989, 16;
	add.s32 	%r5991, %r5925, %r5990;
	xor.b32  	%r5992, %r5963, %r5991;
	shf.l.wrap.b32 	%r5993, %r5992, %r5992, 12;
	add.s32 	%r5994, %r5988, %r5993;
	xor.b32  	%r5995, %r5990, %r5994;
	shf.l.wrap.b32 	%r5996, %r5995, %r5995, 8;
	add.s32 	%r5997, %r5991, %r5996;
	xor.b32  	%r5998, %r5993, %r5997;
	shf.l.wrap.b32 	%r5999, %r5998, %r5998, 7;
	add.s32 	%r6000, %r5958, %r5927;
	xor.b32  	%r6001, %r5948, %r6000;
	shf.l.wrap.b32 	%r6002, %r6001, %r6001, 16;
	add.s32 	%r6003, %r5937, %r6002;
	xor.b32  	%r6004, %r5927, %r6003;
	shf.l.wrap.b32 	%r6005, %r6004, %r6004, 12;
	add.s32 	%r6006, %r6000, %r6005;
	xor.b32  	%r6007, %r6002, %r6006;
	shf.l.wrap.b32 	%r6008, %r6007, %r6007, 8;
	add.s32 	%r6009, %r6003, %r6008;
	xor.b32  	%r6010, %r6005, %r6009;
	shf.l.wrap.b32 	%r6011, %r6010, %r6010, 7;
	add.s32 	%r6012, %r5970, %r6011;
	xor.b32  	%r6013, %r5984, %r6012;
	shf.l.wrap.b32 	%r6014, %r6013, %r6013, 16;
	add.s32 	%r6015, %r5997, %r6014;
	xor.b32  	%r6016, %r6011, %r6015;
	shf.l.wrap.b32 	%r6017, %r6016, %r6016, 12;
	add.s32 	%r6018, %r6012, %r6017;
	xor.b32  	%r6019, %r6014, %r6018;
	shf.l.wrap.b32 	%r6020, %r6019, %r6019, 8;
	add.s32 	%r6021, %r6015, %r6020;
	xor.b32  	%r6022, %r6017, %r6021;
	shf.l.wrap.b32 	%r6023, %r6022, %r6022, 7;
	add.s32 	%r6024, %r5982, %r5975;
	xor.b32  	%r6025, %r5996, %r6024;
	shf.l.wrap.b32 	%r6026, %r6025, %r6025, 16;
	add.s32 	%r6027, %r6009, %r6026;
	xor.b32  	%r6028, %r5975, %r6027;
	shf.l.wrap.b32 	%r6029, %r6028, %r6028, 12;
	add.s32 	%r6030, %r6024, %r6029;
	xor.b32  	%r6031, %r6026, %r6030;
	shf.l.wrap.b32 	%r6032, %r6031, %r6031, 8;
	add.s32 	%r6033, %r6027, %r6032;
	xor.b32  	%r6034, %r6029, %r6033;
	shf.l.wrap.b32 	%r6035, %r6034, %r6034, 7;
	add.s32 	%r6036, %r5994, %r5987;
	xor.b32  	%r6037, %r6008, %r6036;
	shf.l.wrap.b32 	%r6038, %r6037, %r6037, 16;
	add.s32 	%r6039, %r5973, %r6038;
	xor.b32  	%r6040, %r5987, %r6039;
	shf.l.wrap.b32 	%r6041, %r6040, %r6040, 12;
	add.s32 	%r6042, %r6036, %r6041;
	xor.b32  	%r6043, %r6038, %r6042;
	shf.l.wrap.b32 	%r6044, %r6043, %r6043, 8;
	add.s32 	%r6045, %r6039, %r6044;
	xor.b32  	%r6046, %r6041, %r6045;
	shf.l.wrap.b32 	%r6047, %r6046, %r6046, 7;
	add.s32 	%r6048, %r6006, %r5999;
	xor.b32  	%r6049, %r5972, %r6048;
	shf.l.wrap.b32 	%r6050, %r6049, %r6049, 16;
	add.s32 	%r6051, %r5985, %r6050;
	xor.b32  	%r6052, %r5999, %r6051;
	shf.l.wrap.b32 	%r6053, %r6052, %r6052, 12;
	add.s32 	%r6054, %r6048, %r6053;
	xor.b32  	%r6055, %r6050, %r6054;
	shf.l.wrap.b32 	%r6056, %r6055, %r6055, 8;
	add.s32 	%r6057, %r6051, %r6056;
	xor.b32  	%r6058, %r6053, %r6057;
	shf.l.wrap.b32 	%r6059, %r6058, %r6058, 7;
	add.s32 	%r6060, %r6018, %r6035;
	xor.b32  	%r6061, %r6056, %r6060;
	shf.l.wrap.b32 	%r6062, %r6061, %r6061, 16;
	add.s32 	%r6063, %r6045, %r6062;
	xor.b32  	%r6064, %r6035, %r6063;
	shf.l.wrap.b32 	%r6065, %r6064, %r6064, 12;
	add.s32 	%r6066, %r6060, %r6065;
	xor.b32  	%r6067, %r6062, %r6066;
	shf.l.wrap.b32 	%r6068, %r6067, %r6067, 8;
	add.s32 	%r6069, %r6063, %r6068;
	xor.b32  	%r6070, %r6065, %r6069;
	shf.l.wrap.b32 	%r6071, %r6070, %r6070, 7;
	add.s32 	%r6072, %r6030, %r6047;
	xor.b32  	%r6073, %r6020, %r6072;
	shf.l.wrap.b32 	%r6074, %r6073, %r6073, 16;
	add.s32 	%r6075, %r6057, %r6074;
	xor.b32  	%r6076, %r6047, %r6075;
	shf.l.wrap.b32 	%r6077, %r6076, %r6076, 12;
	add.s32 	%r6078, %r6072, %r6077;
	xor.b32  	%r6079, %r6074, %r6078;
	shf.l.wrap.b32 	%r6080, %r6079, %r6079, 8;
	add.s32 	%r6081, %r6075, %r6080;
	xor.b32  	%r6082, %r6077, %r6081;
	shf.l.wrap.b32 	%r6083, %r6082, %r6082, 7;
	add.s32 	%r6084, %r6042, %r6059;
	xor.b32  	%r6085, %r6032, %r6084;
	shf.l.wrap.b32 	%r6086, %r6085, %r6085, 16;
	add.s32 	%r6087, %r6021, %r6086;
	xor.b32  	%r6088, %r6059, %r6087;
	shf.l.wrap.b32 	%r6089, %r6088, %r6088, 12;
	add.s32 	%r6090, %r6084, %r6089;
	xor.b32  	%r6091, %r6086, %r6090;
	shf.l.wrap.b32 	%r6092, %r6091, %r6091, 8;
	add.s32 	%r6093, %r6087, %r6092;
	xor.b32  	%r6094, %r6089, %r6093;
	shf.l.wrap.b32 	%r6095, %r6094, %r6094, 7;
	add.s32 	%r6096, %r6054, %r6023;
	xor.b32  	%r6097, %r6044, %r6096;
	shf.l.wrap.b32 	%r6098, %r6097, %r6097, 16;
	add.s32 	%r6099, %r6033, %r6098;
	xor.b32  	%r6100, %r6023, %r6099;
	shf.l.wrap.b32 	%r6101, %r6100, %r6100, 12;
	add.s32 	%r6102, %r6096, %r6101;
	xor.b32  	%r6103, %r6098, %r6102;
	shf.l.wrap.b32 	%r6104, %r6103, %r6103, 8;
	add.s32 	%r6105, %r6099, %r6104;
	xor.b32  	%r6106, %r6101, %r6105;
	shf.l.wrap.b32 	%r6107, %r6106, %r6106, 7;
	add.s32 	%r11348, %r5724, %r6066;
	add.s32 	%r11347, %r5736, %r6078;
	add.s32 	%r11346, %r5748, %r6090;
	add.s32 	%r11345, %r5760, %r6102;
	add.s32 	%r11349, %r11344, %r6107;
	add.s32 	%r11350, %r11343, %r6071;
	add.s32 	%r11351, %r11342, %r6083;
	add.s32 	%r11352, %r11341, %r6095;
	xor.b32  	%r6108, %r5725, 1;
	shf.l.wrap.b32 	%r6109, %r5725, %r6108, 16;
	add.s32 	%r6110, %r11344, %r6109;
	xor.b32  	%r6111, %r11344, %r6110;
	shf.l.wrap.b32 	%r6112, %r6111, %r6111, 12;
	add.s32 	%r6113, %r5725, %r6112;
	xor.b32  	%r6114, %r6109, %r6113;
	shf.l.wrap.b32 	%r6115, %r6114, %r6114, 8;
	add.s32 	%r6116, %r6110, %r6115;
	xor.b32  	%r6117, %r6112, %r6116;
	shf.l.wrap.b32 	%r6118, %r6117, %r6117, 7;
	add.s32 	%r6119, %r6113, %r5747;
	xor.b32  	%r6120, %r5768, %r6119;
	shf.l.wrap.b32 	%r6121, %r6120, %r6120, 16;
	add.s32 	%r6122, %r5757, %r6121;
	xor.b32  	%r6123, %r5747, %r6122;
	shf.l.wrap.b32 	%r6124, %r6123, %r6123, 12;
	add.s32 	%r6125, %r6119, %r6124;
	xor.b32  	%r6126, %r6121, %r6125;
	shf.l.wrap.b32 	%r6127, %r6126, %r6126, 8;
	add.s32 	%r6128, %r6122, %r6127;
	xor.b32  	%r6129, %r6124, %r6128;
	shf.l.wrap.b32 	%r6130, %r6129, %r6129, 7;
	xor.b32  	%r6131, %r6115, %r5784;
	shf.l.wrap.b32 	%r6132, %r6131, %r6131, 16;
	add.s32 	%r6133, %r5769, %r6132;
	xor.b32  	%r6134, %r5759, %r6133;
	shf.l.wrap.b32 	%r6135, %r6134, %r6134, 12;
	add.s32 	%r6136, %r5784, %r6135;
	xor.b32  	%r6137, %r6132, %r6136;
	shf.l.wrap.b32 	%r6138, %r6137, %r6137, 8;
	add.s32 	%r6139, %r6133, %r6138;
	xor.b32  	%r6140, %r6135, %r6139;
	shf.l.wrap.b32 	%r6141, %r6140, %r6140, 7;
	add.s32 	%r6142, %r6116, %r5798;
	xor.b32  	%r6143, %r5771, %r6142;
	shf.l.wrap.b32 	%r6144, %r6143, %r6143, 12;
	add.s32 	%r6145, %r5796, %r6144;
	xor.b32  	%r6146, %r5798, %r6145;
	shf.l.wrap.b32 	%r6147, %r6146, %r6146, 8;
	add.s32 	%r6148, %r6142, %r6147;
	xor.b32  	%r6149, %r6144, %r6148;
	shf.l.wrap.b32 	%r6150, %r6149, %r6149, 7;
	add.s32 	%r6151, %r5766, %r6118;
	xor.b32  	%r6152, %r5756, %r6151;
	shf.l.wrap.b32 	%r6153, %r6152, %r6152, 16;
	add.s32 	%r6154, %r5745, %r6153;
	xor.b32  	%r6155, %r6118, %r6154;
	shf.l.wrap.b32 	%r6156, %r6155, %r6155, 12;
	add.s32 	%r6157, %r6151, %r6156;
	xor.b32  	%r6158, %r6153, %r6157;
	shf.l.wrap.b32 	%r6159, %r6158, %r6158, 8;
	add.s32 	%r6160, %r6154, %r6159;
	xor.b32  	%r6161, %r6156, %r6160;
	shf.l.wrap.b32 	%r6162, %r6161, %r6161, 7;
	add.s32 	%r6163, %r6125, %r6162;
	xor.b32  	%r6164, %r6138, %r6163;
	shf.l.wrap.b32 	%r6165, %r6164, %r6164, 16;
	add.s32 	%r6166, %r6148, %r6165;
	xor.b32  	%r6167, %r6162, %r6166;
	shf.l.wrap.b32 	%r6168, %r6167, %r6167, 12;
	add.s32 	%r6169, %r6163, %r6168;
	xor.b32  	%r6170, %r6165, %r6169;
	shf.l.wrap.b32 	%r6171, %r6170, %r6170, 8;
	add.s32 	%r6172, %r6166, %r6171;
	xor.b32  	%r6173, %r6168, %r6172;
	shf.l.wrap.b32 	%r6174, %r6173, %r6173, 7;
	add.s32 	%r6175, %r6136, %r6130;
	xor.b32  	%r6176, %r6147, %r6175;
	shf.l.wrap.b32 	%r6177, %r6176, %r6176, 16;
	add.s32 	%r6178, %r6160, %r6177;
	xor.b32  	%r6179, %r6130, %r6178;
	shf.l.wrap.b32 	%r6180, %r6179, %r6179, 12;
	add.s32 	%r6181, %r6175, %r6180;
	xor.b32  	%r6182, %r6177, %r6181;
	shf.l.wrap.b32 	%r6183, %r6182, %r6182, 8;
	add.s32 	%r6184, %r6178, %r6183;
	xor.b32  	%r6185, %r6180, %r6184;
	shf.l.wrap.b32 	%r6186, %r6185, %r6185, 7;
	add.s32 	%r6187, %r6145, %r6141;
	xor.b32  	%r6188, %r6159, %r6187;
	shf.l.wrap.b32 	%r6189, %r6188, %r6188, 16;
	add.s32 	%r6190, %r6128, %r6189;
	xor.b32  	%r6191, %r6141, %r6190;
	shf.l.wrap.b32 	%r6192, %r6191, %r6191, 12;
	add.s32 	%r6193, %r6187, %r6192;
	xor.b32  	%r6194, %r6189, %r6193;
	shf.l.wrap.b32 	%r6195, %r6194, %r6194, 8;
	add.s32 	%r6196, %r6190, %r6195;
	xor.b32  	%r6197, %r6192, %r6196;
	shf.l.wrap.b32 	%r6198, %r6197, %r6197, 7;
	add.s32 	%r6199, %r6157, %r6150;
	xor.b32  	%r6200, %r6127, %r6199;
	shf.l.wrap.b32 	%r6201, %r6200, %r6200, 16;
	add.s32 	%r6202, %r6139, %r6201;
	xor.b32  	%r6203, %r6150, %r6202;
	shf.l.wrap.b32 	%r6204, %r6203, %r6203, 12;
	add.s32 	%r6205, %r6199, %r6204;
	xor.b32  	%r6206, %r6201, %r6205;
	shf.l.wrap.b32 	%r6207, %r6206, %r6206, 8;
	add.s32 	%r6208, %r6202, %r6207;
	xor.b32  	%r6209, %r6204, %r6208;
	shf.l.wrap.b32 	%r6210, %r6209, %r6209, 7;
	add.s32 	%r6211, %r6169, %r6186;
	xor.b32  	%r6212, %r6207, %r6211;
	shf.l.wrap.b32 	%r6213, %r6212, %r6212, 16;
	add.s32 	%r6214, %r6196, %r6213;
	xor.b32  	%r6215, %r6186, %r6214;
	shf.l.wrap.b32 	%r6216, %r6215, %r6215, 12;
	add.s32 	%r6217, %r6211, %r6216;
	xor.b32  	%r6218, %r6213, %r6217;
	shf.l.wrap.b32 	%r6219, %r6218, %r6218, 8;
	add.s32 	%r6220, %r6214, %r6219;
	xor.b32  	%r6221, %r6216, %r6220;
	shf.l.wrap.b32 	%r6222, %r6221, %r6221, 7;
	add.s32 	%r6223, %r6181, %r6198;
	xor.b32  	%r6224, %r6171, %r6223;
	shf.l.wrap.b32 	%r6225, %r6224, %r6224, 16;
	add.s32 	%r6226, %r6208, %r6225;
	xor.b32  	%r6227, %r6198, %r6226;
	shf.l.wrap.b32 	%r6228, %r6227, %r6227, 12;
	add.s32 	%r6229, %r6223, %r6228;
	xor.b32  	%r6230, %r6225, %r6229;
	shf.l.wrap.b32 	%r6231, %r6230, %r6230, 8;
	add.s32 	%r6232, %r6226, %r6231;
	xor.b32  	%r6233, %r6228, %r6232;
	shf.l.wrap.b32 	%r6234, %r6233, %r6233, 7;
	add.s32 	%r6235, %r6193, %r6210;
	xor.b32  	%r6236, %r6183, %r6235;
	shf.l.wrap.b32 	%r6237, %r6236, %r6236, 16;
	add.s32 	%r6238, %r6172, %r6237;
	xor.b32  	%r6239, %r6210, %r6238;
	shf.l.wrap.b32 	%r6240, %r6239, %r6239, 12;
	add.s32 	%r6241, %r6235, %r6240;
	xor.b32  	%r6242, %r6237, %r6241;
	shf.l.wrap.b32 	%r6243, %r6242, %r6242, 8;
	add.s32 	%r6244, %r6238, %r6243;
	xor.b32  	%r6245, %r6240, %r6244;
	shf.l.wrap.b32 	%r6246, %r6245, %r6245, 7;
	add.s32 	%r6247, %r6205, %r6174;
	xor.b32  	%r6248, %r6195, %r6247;
	shf.l.wrap.b32 	%r6249, %r6248, %r6248, 16;
	add.s32 	%r6250, %r6184, %r6249;
	xor.b32  	%r6251, %r6174, %r6250;
	shf.l.wrap.b32 	%r6252, %r6251, %r6251, 12;
	add.s32 	%r6253, %r6247, %r6252;
	xor.b32  	%r6254, %r6249, %r6253;
	shf.l.wrap.b32 	%r6255, %r6254, %r6254, 8;
	add.s32 	%r6256, %r6250, %r6255;
	xor.b32  	%r6257, %r6252, %r6256;
	shf.l.wrap.b32 	%r6258, %r6257, %r6257, 7;
	add.s32 	%r6259, %r6217, %r6258;
	xor.b32  	%r6260, %r6231, %r6259;
	shf.l.wrap.b32 	%r6261, %r6260, %r6260, 16;
	add.s32 	%r6262, %r6244, %r6261;
	xor.b32  	%r6263, %r6258, %r6262;
	shf.l.wrap.b32 	%r6264, %r6263, %r6263, 12;
	add.s32 	%r6265, %r6259, %r6264;
	xor.b32  	%r6266, %r6261, %r6265;
	shf.l.wrap.b32 	%r6267, %r6266, %r6266, 8;
	add.s32 	%r6268, %r6262, %r6267;
	xor.b32  	%r6269, %r6264, %r6268;
	shf.l.wrap.b32 	%r6270, %r6269, %r6269, 7;
	add.s32 	%r6271, %r6229, %r6222;
	xor.b32  	%r6272, %r6243, %r6271;
	shf.l.wrap.b32 	%r6273, %r6272, %r6272, 16;
	add.s32 	%r6274, %r6256, %r6273;
	xor.b32  	%r6275, %r6222, %r6274;
	shf.l.wrap.b32 	%r6276, %r6275, %r6275, 12;
	add.s32 	%r6277, %r6271, %r6276;
	xor.b32  	%r6278, %r6273, %r6277;
	shf.l.wrap.b32 	%r6279, %r6278, %r6278, 8;
	add.s32 	%r6280, %r6274, %r6279;
	xor.b32  	%r6281, %r6276, %r6280;
	shf.l.wrap.b32 	%r6282, %r6281, %r6281, 7;
	add.s32 	%r6283, %r6241, %r6234;
	xor.b32  	%r6284, %r6255, %r6283;
	shf.l.wrap.b32 	%r6285, %r6284, %r6284, 16;
	add.s32 	%r6286, %r6220, %r6285;
	xor.b32  	%r6287, %r6234, %r6286;
	shf.l.wrap.b32 	%r6288, %r6287, %r6287, 12;
	add.s32 	%r6289, %r6283, %r6288;
	xor.b32  	%r6290, %r6285, %r6289;
	shf.l.wrap.b32 	%r6291, %r6290, %r6290, 8;
	add.s32 	%r6292, %r6286, %r6291;
	xor.b32  	%r6293, %r6288, %r6292;
	shf.l.wrap.b32 	%r6294, %r6293, %r6293, 7;
	add.s32 	%r6295, %r6253, %r6246;
	xor.b32  	%r6296, %r6219, %r6295;
	shf.l.wrap.b32 	%r6297, %r6296, %r6296, 16;
	add.s32 	%r6298, %r6232, %r6297;
	xor.b32  	%r6299, %r6246, %r6298;
	shf.l.wrap.b32 	%r6300, %r6299, %r6299, 12;
	add.s32 	%r6301, %r6295, %r6300;
	xor.b32  	%r6302, %r6297, %r6301;
	shf.l.wrap.b32 	%r6303, %r6302, %r6302, 8;
	add.s32 	%r6304, %r6298, %r6303;
	xor.b32  	%r6305, %r6300, %r6304;
	shf.l.wrap.b32 	%r6306, %r6305, %r6305, 7;
	add.s32 	%r6307, %r6265, %r6282;
	xor.b32  	%r6308, %r6303, %r6307;
	shf.l.wrap.b32 	%r6309, %r6308, %r6308, 16;
	add.s32 	%r6310, %r6292, %r6309;
	xor.b32  	%r6311, %r6282, %r6310;
	shf.l.wrap.b32 	%r6312, %r6311, %r6311, 12;
	add.s32 	%r6313, %r6307, %r6312;
	xor.b32  	%r6314, %r6309, %r6313;
	shf.l.wrap.b32 	%r6315, %r6314, %r6314, 8;
	add.s32 	%r6316, %r6310, %r6315;
	xor.b32  	%r6317, %r6312, %r6316;
	shf.l.wrap.b32 	%r6318, %r6317, %r6317, 7;
	add.s32 	%r6319, %r6277, %r6294;
	xor.b32  	%r6320, %r6267, %r6319;
	shf.l.wrap.b32 	%r6321, %r6320, %r6320, 16;
	add.s32 	%r6322, %r6304, %r6321;
	xor.b32  	%r6323, %r6294, %r6322;
	shf.l.wrap.b32 	%r6324, %r6323, %r6323, 12;
	add.s32 	%r6325, %r6319, %r6324;
	xor.b32  	%r6326, %r6321, %r6325;
	shf.l.wrap.b32 	%r6327, %r6326, %r6326, 8;
	add.s32 	%r6328, %r6322, %r6327;
	xor.b32  	%r6329, %r6324, %r6328;
	shf.l.wrap.b32 	%r6330, %r6329, %r6329, 7;
	add.s32 	%r6331, %r6289, %r6306;
	xor.b32  	%r6332, %r6279, %r6331;
	shf.l.wrap.b32 	%r6333, %r6332, %r6332, 16;
	add.s32 	%r6334, %r6268, %r6333;
	xor.b32  	%r6335, %r6306, %r6334;
	shf.l.wrap.b32 	%r6336, %r6335, %r6335, 12;
	add.s32 	%r6337, %r6331, %r6336;
	xor.b32  	%r6338, %r6333, %r6337;
	shf.l.wrap.b32 	%r6339, %r6338, %r6338, 8;
	add.s32 	%r6340, %r6334, %r6339;
	xor.b32  	%r6341, %r6336, %r6340;
	shf.l.wrap.b32 	%r6342, %r6341, %r6341, 7;
	add.s32 	%r6343, %r6301, %r6270;
	xor.b32  	%r6344, %r6291, %r6343;
	shf.l.wrap.b32 	%r6345, %r6344, %r6344, 16;
	add.s32 	%r6346, %r6280, %r6345;
	xor.b32  	%r6347, %r6270, %r6346;
	shf.l.wrap.b32 	%r6348, %r6347, %r6347, 12;
	add.s32 	%r6349, %r6343, %r6348;
	xor.b32  	%r6350, %r6345, %r6349;
	shf.l.wrap.b32 	%r6351, %r6350, %r6350, 8;
	add.s32 	%r6352, %r6346, %r6351;
	xor.b32  	%r6353, %r6348, %r6352;
	shf.l.wrap.b32 	%r6354, %r6353, %r6353, 7;
	add.s32 	%r6355, %r6313, %r6354;
	xor.b32  	%r6356, %r6327, %r6355;
	shf.l.wrap.b32 	%r6357, %r6356, %r6356, 16;
	add.s32 	%r6358, %r6340, %r6357;
	xor.b32  	%r6359, %r6354, %r6358;
	shf.l.wrap.b32 	%r6360, %r6359, %r6359, 12;
	add.s32 	%r6361, %r6355, %r6360;
	xor.b32  	%r6362, %r6357, %r6361;
	shf.l.wrap.b32 	%r6363, %r6362, %r6362, 8;
	add.s32 	%r6364, %r6325, %r6318;
	xor.b32  	%r6365, %r6339, %r6364;
	shf.l.wrap.b32 	%r6366, %r6365, %r6365, 16;
	add.s32 	%r6367, %r6352, %r6366;
	xor.b32  	%r6368, %r6318, %r6367;
	shf.l.wrap.b32 	%r6369, %r6368, %r6368, 12;
	add.s32 	%r6370, %r6364, %r6369;
	xor.b32  	%r6371, %r6366, %r6370;
	shf.l.wrap.b32 	%r6372, %r6371, %r6371, 8;
	add.s32 	%r6373, %r6367, %r6372;
	xor.b32  	%r6374, %r6369, %r6373;
	shf.l.wrap.b32 	%r6375, %r6374, %r6374, 7;
	add.s32 	%r6376, %r6337, %r6330;
	xor.b32  	%r6377, %r6351, %r6376;
	shf.l.wrap.b32 	%r6378, %r6377, %r6377, 16;
	add.s32 	%r6379, %r6316, %r6378;
	xor.b32  	%r6380, %r6330, %r6379;
	shf.l.wrap.b32 	%r6381, %r6380, %r6380, 12;
	add.s32 	%r6382, %r6376, %r6381;
	xor.b32  	%r6383, %r6378, %r6382;
	shf.l.wrap.b32 	%r6384, %r6383, %r6383, 8;
	add.s32 	%r6385, %r6379, %r6384;
	xor.b32  	%r6386, %r6381, %r6385;
	shf.l.wrap.b32 	%r6387, %r6386, %r6386, 7;
	add.s32 	%r6388, %r6349, %r6342;
	xor.b32  	%r6389, %r6315, %r6388;
	shf.l.wrap.b32 	%r6390, %r6389, %r6389, 16;
	add.s32 	%r6391, %r6328, %r6390;
	xor.b32  	%r6392, %r6342, %r6391;
	shf.l.wrap.b32 	%r6393, %r6392, %r6392, 12;
	add.s32 	%r6394, %r6388, %r6393;
	xor.b32  	%r6395, %r6390, %r6394;
	shf.l.wrap.b32 	%r6396, %r6395, %r6395, 8;
	add.s32 	%r6397, %r6391, %r6396;
	add.s32 	%r6398, %r6361, %r6375;
	xor.b32  	%r6399, %r6396, %r6398;
	shf.l.wrap.b32 	%r6400, %r6399, %r6399, 16;
	add.s32 	%r6401, %r6385, %r6400;
	xor.b32  	%r6402, %r6375, %r6401;
	shr.u32 	%r6403, %r6402, 20;
	add.s32 	%r6404, %r6398, %r6403;
	add.s32 	%r6405, %r6370, %r6387;
	xor.b32  	%r6406, %r6363, %r6405;
	shf.l.wrap.b32 	%r6407, %r6406, %r6406, 16;
	add.s32 	%r6408, %r6397, %r6407;
	xor.b32  	%r6409, %r6387, %r6408;
	shr.u32 	%r6410, %r6409, 20;
	add.s32 	%r6411, %r6405, %r6410;
	add.s32 	%r6412, %r5724, %r6404;
	add.s32 	%r6413, %r5736, %r6411;
	add.s32 	%r6414, %r11339, 10;
	mov.u32 	%r6415, %tid.x;
	shl.b32 	%r6416, %r6415, 3;
	and.b32  	%r6417, %r6416, 7936;
	mov.u32 	%r6418, %ctaid.x;
	shl.b32 	%r6419, %r6418, 11;
	add.s32 	%r6420, %r6417, %r6419;
	and.b32  	%r6421, %r6415, 31;
	or.b32  	%r6422, %r6420, %r6421;
	add.s32 	%r6423, %r6422, %r11334;
	shr.u32 	%r6424, %r6423, %r6414;
	and.b32  	%r6425, %r6424, 1;
	setp.eq.b32 	%p45, %r6425, 1;
	selp.b32 	%r6426, %r6413, %r6412, %p45;
	cvt.u16.u32 	%rs99, %r6426;
	and.b16  	%rs169, %rs99, 1;
	and.b16  	%rs100, %rs170, 255;
	setp.ne.s16 	%p46, %rs100, 1;
	@%p46 bra 	$L__BB6_44;
	add.s32 	%r6427, %r11339, 10;
	mov.u32 	%r6428, %tid.x;
	shl.b32 	%r6429, %r6428, 3;
	and.b32  	%r6430, %r6429, 7936;
	mov.u32 	%r6431, %ctaid.x;
	shl.b32 	%r6432, %r6431, 11;
	add.s32 	%r6433, %r6430, %r6432;
	and.b32  	%r6434, %r6428, 31;
	or.b32  	%r6435, %r6433, %r6434;
	add.s32 	%r6436, %r6435, %r11334;
	shr.u32 	%r6437, %r6436, %r6427;
	and.b32  	%r6438, %r6437, 1;
	setp.eq.b32 	%p47, %r6438, 1;
	ld.global.u32 	%r6439, [%rd209+-12];
	selp.b32 	%r6440, %r11349, %r11348, %p47;
	xor.b32  	%r6441, %r6440, %r6439;
	selp.b32 	%r6442, %r11350, %r11347, %p47;
	selp.b32 	%r11348, %r11348, %r6441, %p47;
	selp.b32 	%r11349, %r6441, %r11349, %p47;
	ld.global.u32 	%r6443, [%rd209+-8];
	xor.b32  	%r6444, %r6442, %r6443;
	selp.b32 	%r6445, %r11351, %r11346, %p47;
	selp.b32 	%r11347, %r11347, %r6444, %p47;
	selp.b32 	%r11350, %r6444, %r11350, %p47;
	ld.global.u32 	%r6446, [%rd209+-4];
	xor.b32  	%r6447, %r6445, %r6446;
	selp.b32 	%r6448, %r11352, %r11345, %p47;
	selp.b32 	%r11346, %r11346, %r6447, %p47;
	selp.b32 	%r11351, %r6447, %r11351, %p47;
	ld.global.u32 	%r6449, [%rd209];
	xor.b32  	%r6450, %r6448, %r6449;
	selp.b64 	%rd45, 445, 420, %p47;
	selp.b32 	%r11345, %r11345, %r6450, %p47;
	selp.b32 	%r11352, %r6450, %r11352, %p47;
	add.s64 	%rd46, %rd210, %rd45;
	ld.global.u8 	%rs101, [%rd46];
	xor.b16  	%rs169, %rs101, %rs169;
$L__BB6_44:
	add.s32 	%r6451, %r11339, 10;
	mov.u32 	%r6452, %tid.x;
	shl.b32 	%r6453, %r6452, 3;
	and.b32  	%r6454, %r6453, 7936;
	mov.u32 	%r6455, %ctaid.x;
	shl.b32 	%r6456, %r6455, 11;
	add.s32 	%r6457, %r6454, %r6456;
	and.b32  	%r6458, %r6452, 31;
	or.b32  	%r6459, %r6457, %r6458;
	add.s32 	%r6460, %r6459, %r11334;
	shr.u32 	%r6461, %r6460, %r6451;
	and.b32  	%r6462, %r6461, 1;
	setp.eq.b32 	%p48, %r6462, 1;
	selp.b32 	%r11344, %r11349, %r11348, %p48;
	selp.b32 	%r11343, %r11350, %r11347, %p48;
	selp.b32 	%r11342, %r11351, %r11346, %p48;
	selp.b32 	%r11341, %r11352, %r11345, %p48;
	add.s32 	%r525, %r11340, 1;
	add.s32 	%r6463, %r11340, -10;
	add.s32 	%r11339, %r11339, -1;
	add.s64 	%rd210, %rd210, 1;
	add.s64 	%rd209, %rd209, 16;
	setp.lt.u32 	%p49, %r6463, %r485;
	mov.u32 	%r11340, %r525;
	mov.u16 	%rs170, %rs169;
	@%p49 bra 	$L__BB6_42;
$L__BB6_45:
	and.b16  	%rs102, %rs169, 255;
	setp.eq.s16 	%p50, %rs102, 1;
	@%p50 bra 	$L__BB6_46;
	bra.uni 	$L__BB6_47;
$L__BB6_46:
	ld.param.u64 	%rd174, [fused_batch_pir_kernel_transposed_2_param_1];
	cvta.to.global.u64 	%rd47, %rd174;
	ld.global.u32 	%r6464, [%rd47+472];
	xor.b32  	%r11344, %r11344, %r6464;
$L__BB6_47:
	setp.ne.s16 	%p51, %rs102, 1;
	@%p51 bra 	$L__BB6_49;
	ld.param.u64 	%rd175, [fused_batch_pir_kernel_transposed_2_param_1];
	cvta.to.global.u64 	%rd48, %rd175;
	ld.global.u32 	%r6465, [%rd48+476];
	xor.b32  	%r11343, %r11343, %r6465;
$L__BB6_49:
	@%p51 bra 	$L__BB6_51;
	ld.param.u64 	%rd176, [fused_batch_pir_kernel_transposed_2_param_1];
	cvta.to.global.u64 	%rd49, %rd176;
	ld.global.u32 	%r6466, [%rd49+480];
	xor.b32  	%r11342, %r11342, %r6466;
$L__BB6_51:
	@%p51 bra 	$L__BB6_53;
	ld.param.u64 	%rd177, [fused_batch_pir_kernel_transposed_2_param_1];
	cvta.to.global.u64 	%rd50, %rd177;
	ld.global.u32 	%r6467, [%rd50+484];
	xor.b32  	%r11341, %r11341, %r6467;
$L__BB6_53:
	ld.param.u32 	%r11030, [fused_batch_pir_kernel_transposed_2_param_3];
	mov.u32 	%r6469, %tid.x;
	shl.b32 	%r6470, %r6469, 3;
	and.b32  	%r6471, %r6470, 7936;
	mov.u32 	%r6472, %ctaid.x;
	shl.b32 	%r6473, %r6472, 11;
	add.s32 	%r6474, %r6471, %r6473;
	and.b32  	%r6475, %r6469, 31;
	or.b32  	%r6476, %r6474, %r6475;
	add.s32 	%r6477, %r6476, %r11334;
	setp.ge.s32 	%p54, %r6477, %r11030;
	mov.u32 	%r6478, s_mem;
	cvt.u64.u32 	%rd51, %r6478;
	cvta.shared.u64 	%rd52, %rd51;
	add.s64 	%rd53, %rd52, 24711;
	and.b64  	%rd54, %rd53, -16;
	mul.lo.s32 	%r6479, %r6469, 6;
	mul.wide.u32 	%rd55, %r6479, 16;
	add.s64 	%rd56, %rd54, %rd55;
	st.v4.u32 	[%rd56], {%r11344, %r11343, %r11342, %r11341};
	mov.b32 	%r11373, 0;
	mov.u32 	%r11374, %r11373;
	mov.u32 	%r11375, %r11373;
	mov.u32 	%r11376, %r11373;
	@%p54 bra 	$L__BB6_67;
	ld.param.u64 	%rd178, [fused_batch_pir_kernel_transposed_2_param_1];
	cvta.to.global.u64 	%rd57, %rd178;
	ld.global.u8 	%rs106, [%rd57+505];
	max.u16 	%rs107, %rs106, 11;
	cvt.u32.u16 	%r6480, %rs107;
	add.s32 	%r11364, %r6480, -11;
	ld.shared.u32 	%r11376, [s_mem+24596];
	ld.shared.v2.u32 	{%r11375, %r11374}, [s_mem+24600];
	ld.shared.u32 	%r11373, [s_mem+24608];
	ld.shared.u8 	%rs174, [s_mem+24612];
	cvt.u32.u16 	%r543, %rs106;
	setp.ge.u32 	%p55, %r11364, %r543;
	@%p55 bra 	$L__BB6_59;
	mov.u16 	%rs172, %rs174;
$L__BB6_56:
	ld.const.u32 	%r6481, [CHACHA_CONSTANTS];
	add.s32 	%r6482, %r6481, %r11376;
	shf.l.wrap.b32 	%r6483, %r6482, %r6482, 16;
	add.s32 	%r6484, %r11376, %r6483;
	xor.b32  	%r6485, %r11376, %r6484;
	shf.l.wrap.b32 	%r6486, %r6485, %r6485, 12;
	add.s32 	%r6487, %r6482, %r6486;
	xor.b32  	%r6488, %r6483, %r6487;
	shf.l.wrap.b32 	%r6489, %r6488, %r6488, 8;
	add.s32 	%r6490, %r6484, %r6489;
	xor.b32  	%r6491, %r6486, %r6490;
	shf.l.wrap.b32 	%r6492, %r6491, %r6491, 7;
	ld.const.u32 	%r6493, [CHACHA_CONSTANTS+4];
	add.s32 	%r6494, %r6493, %r11375;
	shf.l.wrap.b32 	%r6495, %r6494, %r6494, 16;
	add.s32 	%r6496, %r11375, %r6495;
	xor.b32  	%r6497, %r11375, %r6496;
	shf.l.wrap.b32 	%r6498, %r6497, %r6497, 12;
	add.s32 	%r6499, %r6494, %r6498;
	xor.b32  	%r6500, %r6495, %r6499;
	shf.l.wrap.b32 	%r6501, %r6500, %r6500, 8;
	add.s32 	%r6502, %r6496, %r6501;
	xor.b32  	%r6503, %r6498, %r6502;
	shf.l.wrap.b32 	%r6504, %r6503, %r6503, 7;
	ld.const.u32 	%r6505, [CHACHA_CONSTANTS+8];
	add.s32 	%r6506, %r6505, %r11374;
	shf.l.wrap.b32 	%r6507, %r6506, %r6506, 16;
	add.s32 	%r6508, %r11374, %r6507;
	xor.b32  	%r6509, %r11374, %r6508;
	shf.l.wrap.b32 	%r6510, %r6509, %r6509, 12;
	add.s32 	%r6511, %r6506, %r6510;
	xor.b32  	%r6512, %r6507, %r6511;
	shf.l.wrap.b32 	%r6513, %r6512, %r6512, 8;
	add.s32 	%r6514, %r6508, %r6513;
	xor.b32  	%r6515, %r6510, %r6514;
	shf.l.wrap.b32 	%r6516, %r6515, %r6515, 7;
	ld.const.u32 	%r6517, [CHACHA_CONSTANTS+12];
	add.s32 	%r6518, %r6517, %r11373;
	shf.l.wrap.b32 	%r6519, %r6518, %r6518, 16;
	add.s32 	%r6520, %r11373, %r6519;
	xor.b32  	%r6521, %r11373, %r6520;
	shf.l.wrap.b32 	%r6522, %r6521, %r6521, 12;
	add.s32 	%r6523, %r6518, %r6522;
	xor.b32  	%r6524, %r6519, %r6523;
	shf.l.wrap.b32 	%r6525, %r6524, %r6524, 8;
	add.s32 	%r6526, %r6520, %r6525;
	xor.b32  	%r6527, %r6522, %r6526;
	shf.l.wrap.b32 	%r6528, %r6527, %r6527, 7;
	add.s32 	%r6529, %r6487, %r6504;
	xor.b32  	%r6530, %r6525, %r6529;
	shf.l.wrap.b32 	%r6531, %r6530, %r6530, 16;
	add.s32 	%r6532, %r6514, %r6531;
	xor.b32  	%r6533, %r6504, %r6532;
	shf.l.wrap.b32 	%r6534, %r6533, %r6533, 12;
	add.s32 	%r6535, %r6529, %r6534;
	xor.b32  	%r6536, %r6531, %r6535;
	shf.l.wrap.b32 	%r6537, %r6536, %r6536, 8;
	add.s32 	%r6538, %r6532, %r6537;
	xor.b32  	%r6539, %r6534, %r6538;
	shf.l.wrap.b32 	%r6540, %r6539, %r6539, 7;
	add.s32 	%r6541, %r6499, %r6516;
	xor.b32  	%r6542, %r6489, %r6541;
	shf.l.wrap.b32 	%r6543, %r6542, %r6542, 16;
	add.s32 	%r6544, %r6526, %r6543;
	xor.b32  	%r6545, %r6516, %r6544;
	shf.l.wrap.b32 	%r6546, %r6545, %r6545, 12;
	add.s32 	%r6547, %r6541, %r6546;
	xor.b32  	%r6548, %r6543, %r6547;
	shf.l.wrap.b32 	%r6549, %r6548, %r6548, 8;
	add.s32 	%r6550, %r6544, %r6549;
	xor.b32  	%r6551, %r6546, %r6550;
	shf.l.wrap.b32 	%r6552, %r6551, %r6551, 7;
	add.s32 	%r6553, %r6511, %r6528;
	xor.b32  	%r6554, %r6501, %r6553;
	shf.l.wrap.b32 	%r6555, %r6554, %r6554, 16;
	add.s32 	%r6556, %r6490, %r6555;
	xor.b32  	%r6557, %r6528, %r6556;
	shf.l.wrap.b32 	%r6558, %r6557, %r6557, 12;
	add.s32 	%r6559, %r6553, %r6558;
	xor.b32  	%r6560, %r6555, %r6559;
	shf.l.wrap.b32 	%r6561, %r6560, %r6560, 8;
	add.s32 	%r6562, %r6556, %r6561;
	xor.b32  	%r6563, %r6558, %r6562;
	shf.l.wrap.b32 	%r6564, %r6563, %r6563, 7;
	add.s32 	%r6565, %r6523, %r6492;
	xor.b32  	%r6566, %r6513, %r6565;
	shf.l.wrap.b32 	%r6567, %r6566, %r6566, 16;
	add.s32 	%r6568, %r6502, %r6567;
	xor.b32  	%r6569, %r6492, %r6568;
	shf.l.wrap.b32 	%r6570, %r6569, %r6569, 12;
	add.s32 	%r6571, %r6565, %r6570;
	xor.b32  	%r6572, %r6567, %r6571;
	shf.l.wrap.b32 	%r6573, %r6572, %r6572, 8;
	add.s32 	%r6574, %r6568, %r6573;
	xor.b32  	%r6575, %r6570, %r6574;
	shf.l.wrap.b32 	%r6576, %r6575, %r6575, 7;
	add.s32 	%r6577, %r6535, %r6576;
	xor.b32  	%r6578, %r6549, %r6577;
	shf.l.wrap.b32 	%r6579, %r6578, %r6578, 16;
	add.s32 	%r6580, %r6562, %r6579;
	xor.b32  	%r6581, %r6576, %r6580;
	shf.l.wrap.b32 	%r6582, %r6581, %r6581, 12;
	add.s32 	%r6583, %r6577, %r6582;
	xor.b32  	%r6584, %r6579, %r6583;
	shf.l.wrap.b32 	%r6585, %r6584, %r6584, 8;
	add.s32 	%r6586, %r6580, %r6585;
	xor.b32  	%r6587, %r6582, %r6586;
	shf.l.wrap.b32 	%r6588, %r6587, %r6587, 7;
	add.s32 	%r6589, %r6547, %r6540;
	xor.b32  	%r6590, %r6561, %r6589;
	shf.l.wrap.b32 	%r6591, %r6590, %r6590, 16;
	add.s32 	%r6592, %r6574, %r6591;
	xor.b32  	%r6593, %r6540, %r6592;
	shf.l.wrap.b32 	%r6594, %r6593, %r6593, 12;
	add.s32 	%r6595, %r6589, %r6594;
	xor.b32  	%r6596, %r6591, %r6595;
	shf.l.wrap.b32 	%r6597, %r6596, %r6596, 8;
	add.s32 	%r6598, %r6592, %r6597;
	xor.b32  	%r6599, %r6594, %r6598;
	shf.l.wrap.b32 	%r6600, %r6599, %r6599, 7;
	add.s32 	%r6601, %r6559, %r6552;
	xor.b32  	%r6602, %r6573, %r6601;
	shf.l.wrap.b32 	%r6603, %r6602, %r6602, 16;
	add.s32 	%r6604, %r6538, %r6603;
	xor.b32  	%r6605, %r6552, %r6604;
	shf.l.wrap.b32 	%r6606, %r6605, %r6605, 12;
	add.s32 	%r6607, %r6601, %r6606;
	xor.b32  	%r6608, %r6603, %r6607;
	shf.l.wrap.b32 	%r6609, %r6608, %r6608, 8;
	add.s32 	%r6610, %r6604, %r6609;
	xor.b32  	%r6611, %r6606, %r6610;
	shf.l.wrap.b32 	%r6612, %r6611, %r6611, 7;
	add.s32 	%r6613, %r6571, %r6564;
	xor.b32  	%r6614, %r6537, %r6613;
	shf.l.wrap.b32 	%r6615, %r6614, %r6614, 16;
	add.s32 	%r6616, %r6550, %r6615;
	xor.b32  	%r6617, %r6564, %r6616;
	shf.l.wrap.b32 	%r6618, %r6617, %r6617, 12;
	add.s32 	%r6619, %r6613, %r6618;
	xor.b32  	%r6620, %r6615, %r6619;
	shf.l.wrap.b32 	%r6621, %r6620, %r6620, 8;
	add.s32 	%r6622, %r6616, %r6621;
	xor.b32  	%r6623, %r6618, %r6622;
	shf.l.wrap.b32 	%r6624, %r6623, %r6623, 7;
	add.s32 	%r6625, %r6583, %r6600;
	xor.b32  	%r6626, %r6621, %r6625;
	shf.l.wrap.b32 	%r6627, %r6626, %r6626, 16;
	add.s32 	%r6628, %r6610, %r6627;
	xor.b32  	%r6629, %r6600, %r6628;
	shf.l.wrap.b32 	%r6630, %r6629, %r6629, 12;
	add.s32 	%r6631, %r6625, %r6630;
	xor.b32  	%r6632, %r6627, %r6631;
	shf.l.wrap.b32 	%r6633, %r6632, %r6632, 8;
	add.s32 	%r6634, %r6628, %r6633;
	xor.b32  	%r6635, %r6630, %r6634;
	shf.l.wrap.b32 	%r6636, %r6635, %r6635, 7;
	add.s32 	%r6637, %r6595, %r6612;
	xor.b32  	%r6638, %r6585, %r6637;
	shf.l.wrap.b32 	%r6639, %r6638, %r6638, 16;
	add.s32 	%r6640, %r6622, %r6639;
	xor.b32  	%r6641, %r6612, %r6640;
	shf.l.wrap.b32 	%r6642, %r6641, %r6641, 12;
	add.s32 	%r6643, %r6637, %r6642;
	xor.b32  	%r6644, %r6639, %r6643;
	shf.l.wrap.b32 	%r6645, %r6644, %r6644, 8;
	add.s32 	%r6646, %r6640, %r6645;
	xor.b32  	%r6647, %r6642, %r6646;
	shf.l.wrap.b32 	%r6648, %r6647, %r6647, 7;
	add.s32 	%r6649, %r6607, %r6624;
	xor.b32  	%r6650, %r6597, %r6649;
	shf.l.wrap.b32 	%r6651, %r6650, %r6650, 16;
	add.s32 	%r6652, %r6586, %r6651;
	xor.b32  	%r6653, %r6624, %r6652;
	shf.l.wrap.b32 	%r6654, %r6653, %r6653, 12;
	add.s32 	%r6655, %r6649, %r6654;
	xor.b32  	%r6656, %r6651, %r6655;
	shf.l.wrap.b32 	%r6657, %r6656, %r6656, 8;
	add.s32 	%r6658, %r6652, %r6657;
	xor.b32  	%r6659, %r6654, %r6658;
	shf.l.wrap.b32 	%r6660, %r6659, %r6659, 7;
	add.s32 	%r6661, %r6619, %r6588;
	xor.b32  	%r6662, %r6609, %r6661;
	shf.l.wrap.b32 	%r6663, %r6662, %r6662, 16;
	add.s32 	%r6664, %r6598, %r6663;
	xor.b32  	%r6665, %r6588, %r6664;
	shf.l.wrap.b32 	%r6666, %r6665, %r6665, 12;
	add.s32 	%r6667, %r6661, %r6666;
	xor.b32  	%r6668, %r6663, %r6667;
	shf.l.wrap.b32 	%r6669, %r6668, %r6668, 8;
	add.s32 	%r6670, %r6664, %r6669;
	xor.b32  	%r6671, %r6666, %r6670;
	shf.l.wrap.b32 	%r6672, %r6671, %r6671, 7;
	add.s32 	%r6673, %r6631, %r6672;
	xor.b32  	%r6674, %r6645, %r6673;
	shf.l.wrap.b32 	%r6675, %r6674, %r6674, 16;
	add.s32 	%r6676, %r6658, %r6675;
	xor.b32  	%r6677, %r6672, %r6676;
	shf.l.wrap.b32 	%r6678, %r6677, %r6677, 12;
	add.s32 	%r6679, %r6673, %r6678;
	xor.b32  	%r6680, %r6675, %r6679;
	shf.l.wrap.b32 	%r6681, %r6680, %r6680, 8;
	add.s32 	%r6682, %r6676, %r6681;
	xor.b32  	%r6683, %r6678, %r6682;
	shf.l.wrap.b32 	%r6684, %r6683, %r6683, 7;
	add.s32 	%r6685, %r6643, %r6636;
	xor.b32  	%r6686, %r6657, %r6685;
	shf.l.wrap.b32 	%r6687, %r6686, %r6686, 16;
	add.s32 	%r6688, %r6670, %r6687;
	xor.b32  	%r6689, %r6636, %r6688;
	shf.l.wrap.b32 	%r6690, %r6689, %r6689, 12;
	add.s32 	%r6691, %r6685, %r6690;
	xor.b32  	%r6692, %r6687, %r6691;
	shf.l.wrap.b32 	%r6693, %r6692, %r6692, 8;
	add.s32 	%r6694, %r6688, %r6693;
	xor.b32  	%r6695, %r6690, %r6694;
	shf.l.wrap.b32 	%r6696, %r6695, %r6695, 7;
	add.s32 	%r6697, %r6655, %r6648;
	xor.b32  	%r6698, %r6669, %r6697;
	shf.l.wrap.b32 	%r6699, %r6698, %r6698, 16;
	add.s32 	%r6700, %r6634, %r6699;
	xor.b32  	%r6701, %r6648, %r6700;
	shf.l.wrap.b32 	%r6702, %r6701, %r6701, 12;
	add.s32 	%r6703, %r6697, %r6702;
	xor.b32  	%r6704, %r6699, %r6703;
	shf.l.wrap.b32 	%r6705, %r6704, %r6704, 8;
	add.s32 	%r6706, %r6700, %r6705;
	xor.b32  	%r6707, %r6702, %r6706;
	shf.l.wrap.b32 	%r6708, %r6707, %r6707, 7;
	add.s32 	%r6709, %r6667, %r6660;
	xor.b32  	%r6710, %r6633, %r6709;
	shf.l.wrap.b32 	%r6711, %r6710, %r6710, 16;
	add.s32 	%r6712, %r6646, %r6711;
	xor.b32  	%r6713, %r6660, %r6712;
	shf.l.wrap.b32 	%r6714, %r6713, %r6713, 12;
	add.s32 	%r6715, %r6709, %r6714;
	xor.b32  	%r6716, %r6711, %r6715;
	shf.l.wrap.b32 	%r6717, %r6716, %r6716, 8;
	add.s32 	%r6718, %r6712, %r6717;
	xor.b32  	%r6719, %r6714, %r6718;
	shf.l.wrap.b32 	%r6720, %r6719, %r6719, 7;
	add.s32 	%r6721, %r6679, %r6696;
	xor.b32  	%r6722, %r6717, %r6721;
	shf.l.wrap.b32 	%r6723, %r6722, %r6722, 16;
	add.s32 	%r6724, %r6706, %r6723;
	xor.b32  	%r6725, %r6696, %r6724;
	shf.l.wrap.b32 	%r6726, %r6725, %r6725, 12;
	add.s32 	%r6727, %r6721, %r6726;
	xor.b32  	%r6728, %r6723, %r6727;
	shf.l.wrap.b32 	%r6729, %r6728, %r6728, 8;
	add.s32 	%r6730, %r6724, %r6729;
	xor.b32  	%r6731, %r6726, %r6730;
	shf.l.wrap.b32 	%r6732, %r6731, %r6731, 7;
	add.s32 	%r6733, %r6691, %r6708;
	xor.b32  	%r6734, %r6681, %r6733;
	shf.l.wrap.b32 	%r6735, %r6734, %r6734, 16;
	add.s32 	%r6736, %r6718, %r6735;
	xor.b32  	%r6737, %r6708, %r6736;
	shf.l.wrap.b32 	%r6738, %r6737, %r6737, 12;
	add.s32 	%r6739, %r6733, %r6738;
	xor.b32  	%r6740, %r6735, %r6739;
	shf.l.wrap.b32 	%r6741, %r6740, %r6740, 8;
	add.s32 	%r6742, %r6736, %r6741;
	xor.b32  	%r6743, %r6738, %r6742;
	shf.l.wrap.b32 	%r6744, %r6743, %r6743, 7;
	add.s32 	%r6745, %r6703, %r6720;
	xor.b32  	%r6746, %r6693, %r6745;
	shf.l.wrap.b32 	%r6747, %r6746, %r6746, 16;
	add.s32 	%r6748, %r6682, %r6747;
	xor.b32  	%r6749, %r6720, %r6748;
	shf.l.wrap.b32 	%r6750, %r6749, %r6749, 12;
	add.s32 	%r6751, %r6745, %r6750;
	xor.b32  	%r6752, %r6747, %r6751;
	shf.l.wrap.b32 	%r6753, %r6752, %r6752, 8;
	add.s32 	%r6754, %r6748, %r6753;
	xor.b32  	%r6755, %r6750, %r6754;
	shf.l.wrap.b32 	%r6756, %r6755, %r6755, 7;
	add.s32 	%r6757, %r6715, %r6684;
	xor.b32  	%r6758, %r6705, %r6757;
	shf.l.wrap.b32 	%r6759, %r6758, %r6758, 16;
	add.s32 	%r6760, %r6694, %r6759;
	xor.b32  	%r6761, %r6684, %r6760;
	shf.l.wrap.b32 	%r6762, %r6761, %r6761, 12;
	add.s32 	%r6763, %r6757, %r6762;
	xor.b32  	%r6764, %r6759, %r6763;
	shf.l.wrap.b32 	%r6765, %r6764, %r6764, 8;
	add.s32 	%r6766, %r6760, %r6765;
	xor.b32  	%r6767, %r6762, %r6766;
	shf.l.wrap.b32 	%r6768, %r6767, %r6767, 7;
	add.s32 	%r6769, %r6727, %r6768;
	xor.b32  	%r6770, %r6741, %r6769;
	shf.l.wrap.b32 	%r6771, %r6770, %r6770, 16;
	add.s32 	%r6772, %r6754, %r6771;
	xor.b32  	%r6773, %r6768, %r6772;
	shf.l.wrap.b32 	%r6774, %r6773, %r6773, 12;
	add.s32 	%r6775, %r6769, %r6774;
	xor.b32  	%r6776, %r6771, %r6775;
	shf.l.wrap.b32 	%r6777, %r6776, %r6776, 8;
	add.s32 	%r6778, %r6772, %r6777;
	xor.b32  	%r6779, %r6774, %r6778;
	shf.l.wrap.b32 	%r6780, %r6779, %r6779, 7;
	add.s32 	%r6781, %r6739, %r6732;
	xor.b32  	%r6782, %r6753, %r6781;
	shf.l.wrap.b32 	%r6783, %r6782, %r6782, 16;
	add.s32 	%r6784, %r6766, %r6783;
	xor.b32  	%r6785, %r6732, %r6784;
	shf.l.wrap.b32 	%r6786, %r6785, %r6785, 12;
	add.s32 	%r6787, %r6781, %r6786;
	xor.b32  	%r6788, %r6783, %r6787;
	shf.l.wrap.b32 	%r6789, %r6788, %r6788, 8;
	add.s32 	%r6790, %r6784, %r6789;
	xor.b32  	%r6791, %r6786, %r6790;
	shf.l.wrap.b32 	%r6792, %r6791, %r6791, 7;
	add.s32 	%r6793, %r6751, %r6744;
	xor.b32  	%r6794, %r6765, %r6793;
	shf.l.wrap.b32 	%r6795, %r6794, %r6794, 16;
	add.s32 	%r6796, %r6730, %r6795;
	xor.b32  	%r6797, %r6744, %r6796;
	shf.l.wrap.b32 	%r6798, %r6797, %r6797, 12;
	add.s32 	%r6799, %r6793, %r6798;
	xor.b32  	%r6800, %r6795, %r6799;
	shf.l.wrap.b32 	%r6801, %r6800, %r6800, 8;
	add.s32 	%r6802, %r6796, %r6801;
	xor.b32  	%r6803, %r6798, %r6802;
	shf.l.wrap.b32 	%r6804, %r6803, %r6803, 7;
	add.s32 	%r6805, %r6763, %r6756;
	xor.b32  	%r6806, %r6729, %r6805;
	shf.l.wrap.b32 	%r6807, %r6806, %r6806, 16;
	add.s32 	%r6808, %r6742, %r6807;
	xor.b32  	%r6809, %r6756, %r6808;
	shf.l.wrap.b32 	%r6810, %r6809, %r6809, 12;
	add.s32 	%r6811, %r6805, %r6810;
	xor.b32  	%r6812, %r6807, %r6811;
	shf.l.wrap.b32 	%r6813, %r6812, %r6812, 8;
	add.s32 	%r6814, %r6808, %r6813;
	xor.b32  	%r6815, %r6810, %r6814;
	shf.l.wrap.b32 	%r6816, %r6815, %r6815, 7;
	add.s32 	%r6817, %r6775, %r6792;
	xor.b32  	%r6818, %r6813, %r6817;
	shf.l.wrap.b32 	%r6819, %r6818, %r6818, 16;
	add.s32 	%r6820, %r6802, %r6819;
	xor.b32  	%r6821, %r6792, %r6820;
	shf.l.wrap.b32 	%r6822, %r6821, %r6821, 12;
	add.s32 	%r6823, %r6817, %r6822;
	xor.b32  	%r6824, %r6819, %r6823;
	shf.l.wrap.b32 	%r6825, %r6824, %r6824, 8;
	add.s32 	%r6826, %r6820, %r6825;
	xor.b32  	%r6827, %r6822, %r6826;
	shf.l.wrap.b32 	%r6828, %r6827, %r6827, 7;
	add.s32 	%r6829, %r6787, %r6804;
	xor.b32  	%r6830, %r6777, %r6829;
	shf.l.wrap.b32 	%r6831, %r6830, %r6830, 16;
	add.s32 	%r6832, %r6814, %r6831;
	xor.b32  	%r6833, %r6804, %r6832;
	shf.l.wrap.b32 	%r6834, %r6833, %r6833, 12;
	add.s32 	%r6835, %r6829, %r6834;
	xor.b32  	%r6836, %r6831, %r6835;
	shf.l.wrap.b32 	%r6837, %r6836, %r6836, 8;
	add.s32 	%r6838, %r6832, %r6837;
	xor.b32  	%r6839, %r6834, %r6838;
	shf.l.wrap.b32 	%r6840, %r6839, %r6839, 7;
	add.s32 	%r6841, %r6799, %r6816;
	xor.b32  	%r6842, %r6789, %r6841;
	shf.l.wrap.b32 	%r6843, %r6842, %r6842, 16;
	add.s32 	%r6844, %r6778, %r6843;
	xor.b32  	%r6845, %r6816, %r6844;
	shf.l.wrap.b32 	%r6846, %r6845, %r6845, 12;
	add.s32 	%r6847, %r6841, %r6846;
	xor.b32  	%r6848, %r6843, %r6847;
	shf.l.wrap.b32 	%r6849, %r6848, %r6848, 8;
	add.s32 	%r6850, %r6844, %r6849;
	xor.b32  	%r6851, %r6846, %r6850;
	shf.l.wrap.b32 	%r6852, %r6851, %r6851, 7;
	add.s32 	%r6853, %r6811, %r6780;
	xor.b32  	%r6854, %r6801, %r6853;
	shf.l.wrap.b32 	%r6855, %r6854, %r6854, 16;
	add.s32 	%r6856, %r6790, %r6855;
	xor.b32  	%r6857, %r6780, %r6856;
	shf.l.wrap.b32 	%r6858, %r6857, %r6857, 12;
	add.s32 	%r6859, %r6853, %r6858;
	xor.b32  	%r6860, %r6855, %r6859;
	shf.l.wrap.b32 	%r6861, %r6860, %r6860, 8;
	add.s32 	%r6862, %r6856, %r6861;
	xor.b32  	%r6863, %r6858, %r6862;
	shf.l.wrap.b32 	%r6864, %r6863, %r6863, 7;
	add.s32 	%r11368, %r6481, %r6823;
	add.s32 	%r11367, %r6493, %r6835;
	add.s32 	%r11366, %r6505, %r6847;
	add.s32 	%r11365, %r6517, %r6859;
	add.s32 	%r11369, %r11376, %r6864;
	add.s32 	%r11370, %r11375, %r6828;
	add.s32 	%r11371, %r11374, %r6840;
	add.s32 	%r11372, %r11373, %r6852;
	xor.b32  	%r6865, %r6482, 1;
	shf.l.wrap.b32 	%r6866, %r6482, %r6865, 16;
	add.s32 	%r6867, %r11376, %r6866;
	xor.b32  	%r6868, %r11376, %r6867;
	shf.l.wrap.b32 	%r6869, %r6868, %r6868, 12;
	add.s32 	%r6870, %r6482, %r6869;
	xor.b32  	%r6871, %r6866, %r6870;
	shf.l.wrap.b32 	%r6872, %r6871, %r6871, 8;
	add.s32 	%r6873, %r6867, %r6872;
	xor.b32  	%r6874, %r6869, %r6873;
	shf.l.wrap.b32 	%r6875, %r6874, %r6874, 7;
	add.s32 	%r6876, %r6870, %r6504;
	xor.b32  	%r6877, %r6525, %r6876;
	shf.l.wrap.b32 	%r6878, %r6877, %r6877, 16;
	add.s32 	%r6879, %r6514, %r6878;
	xor.b32  	%r6880, %r6504, %r6879;
	shf.l.wrap.b32 	%r6881, %r6880, %r6880, 12;
	add.s32 	%r6882, %r6876, %r6881;
	xor.b32  	%r6883, %r6878, %r6882;
	shf.l.wrap.b32 	%r6884, %r6883, %r6883, 8;
	add.s32 	%r6885, %r6879, %r6884;
	xor.b32  	%r6886, %r6881, %r6885;
	shf.l.wrap.b32 	%r6887, %r6886, %r6886, 7;
	xor.b32  	%r6888, %r6872, %r6541;
	shf.l.wrap.b32 	%r6889, %r6888, %r6888, 16;
	add.s32 	%r6890, %r6526, %r6889;
	xor.b32  	%r6891, %r6516, %r6890;
	shf.l.wrap.b32 	%r6892, %r6891, %r6891, 12;
	add.s32 	%r6893, %r6541, %r6892;
	xor.b32  	%r6894, %r6889, %r6893;
	shf.l.wrap.b32 	%r6895, %r6894, %r6894, 8;
	add.s32 	%r6896, %r6890, %r6895;
	xor.b32  	%r6897, %r6892, %r6896;
	shf.l.wrap.b32 	%r6898, %r6897, %r6897, 7;
	add.s32 	%r6899, %r6873, %r6555;
	xor.b32  	%r6900, %r6528, %r6899;
	shf.l.wrap.b32 	%r6901, %r6900, %r6900, 12;
	add.s32 	%r6902, %r6553, %r6901;
	xor.b32  	%r6903, %r6555, %r6902;
	shf.l.wrap.b32 	%r6904, %r6903, %r6903, 8;
	add.s32 	%r6905, %r6899, %r6904;
	xor.b32  	%r6906, %r6901, %r6905;
	shf.l.wrap.b32 	%r6907, %r6906, %r6906, 7;
	add.s32 	%r6908, %r6523, %r6875;
	xor.b32  	%r6909, %r6513, %r6908;
	shf.l.wrap.b32 	%r6910, %r6909, %r6909, 16;
	add.s32 	%r6911, %r6502, %r6910;
	xor.b32  	%r6912, %r6875, %r6911;
	shf.l.wrap.b32 	%r6913, %r6912, %r6912, 12;
	add.s32 	%r6914, %r6908, %r6913;
	xor.b32  	%r6915, %r6910, %r6914;
	shf.l.wrap.b32 	%r6916, %r6915, %r6915, 8;
	add.s32 	%r6917, %r6911, %r6916;
	xor.b32  	%r6918, %r6913, %r6917;
	shf.l.wrap.b32 	%r6919, %r6918, %r6918, 7;
	add.s32 	%r6920, %r6882, %r6919;
	xor.b32  	%r6921, %r6895, %r6920;
	shf.l.wrap.b32 	%r6922, %r6921, %r6921, 16;
	add.s32 	%r6923, %r6905, %r6922;
	xor.b32  	%r6924, %r6919, %r6923;
	shf.l.wrap.b32 	%r6925, %r6924, %r6924, 12;
	add.s32 	%r6926, %r6920, %r6925;
	xor.b32  	%r6927, %r6922, %r6926;
	shf.l.wrap.b32 	%r6928, %r6927, %r6927, 8;
	add.s32 	%r6929, %r6923, %r6928;
	xor.b32  	%r6930, %r6925, %r6929;
	shf.l.wrap.b32 	%r6931, %r6930, %r6930, 7;
	add.s32 	%r6932, %r6893, %r6887;
	xor.b32  	%r6933, %r6904, %r6932;
	shf.l.wrap.b32 	%r6934, %r6933, %r6933, 16;
	add.s32 	%r6935, %r6917, %r6934;
	xor.b32  	%r6936, %r6887, %r6935;
	shf.l.wrap.b32 	%r6937, %r6936, %r6936, 12;
	add.s32 	%r6938, %r6932, %r6937;
	xor.b32  	%r6939, %r6934, %r6938;
	shf.l.wrap.b32 	%r6940, %r6939, %r6939, 8;
	add.s32 	%r6941, %r6935, %r6940;
	xor.b32  	%r6942, %r6937, %r6941;
	shf.l.wrap.b32 	%r6943, %r6942, %r6942, 7;
	add.s32 	%r6944, %r6902, %r6898;
	xor.b32  	%r6945, %r6916, %r6944;
	shf.l.wrap.b32 	%r6946, %r6945, %r6945, 16;
	add.s32 	%r6947, %r6885, %r6946;
	xor.b32  	%r6948, %r6898, %r6947;
	shf.l.wrap.b32 	%r6949, %r6948, %r6948, 12;
	add.s32 	%r6950, %r6944, %r6949;
	xor.b32  	%r6951, %r6946, %r6950;
	shf.l.wrap.b32 	%r6952, %r6951, %r6951, 8;
	add.s32 	%r6953, %r6947, %r6952;
	xor.b32  	%r6954, %r6949, %r6953;
	shf.l.wrap.b32 	%r6955, %r6954, %r6954, 7;
	add.s32 	%r6956, %r6914, %r6907;
	xor.b32  	%r6957, %r6884, %r6956;
	shf.l.wrap.b32 	%r6958, %r6957, %r6957, 16;
	add.s32 	%r6959, %r6896, %r6958;
	xor.b32  	%r6960, %r6907, %r6959;
	shf.l.wrap.b32 	%r6961, %r6960, %r6960, 12;
	add.s32 	%r6962, %r6956, %r6961;
	xor.b32  	%r6963, %r6958, %r6962;
	shf.l.wrap.b32 	%r6964, %r6963, %r6963, 8;
	add.s32 	%r6965, %r6959, %r6964;
	xor.b32  	%r6966, %r6961, %r6965;
	shf.l.wrap.b32 	%r6967, %r6966, %r6966, 7;
	add.s32 	%r6968, %r6926, %r6943;
	xor.b32  	%r6969, %r6964, %r6968;
	shf.l.wrap.b32 	%r6970, %r6969, %r6969, 16;
	add.s32 	%r6971, %r6953, %r6970;
	xor.b32  	%r6972, %r6943, %r6971;
	shf.l.wrap.b32 	%r6973, %r6972, %r6972, 12;
	add.s32 	%r6974, %r6968, %r6973;
	xor.b32  	%r6975, %r6970, %r6974;
	shf.l.wrap.b32 	%r6976, %r6975, %r6975, 8;
	add.s32 	%r6977, %r6971, %r6976;
	xor.b32  	%r6978, %r6973, %r6977;
	shf.l.wrap.b32 	%r6979, %r6978, %r6978, 7;
	add.s32 	%r6980, %r6938, %r6955;
	xor.b32  	%r6981, %r6928, %r6980;
	shf.l.wrap.b32 	%r6982, %r6981, %r6981, 16;
	add.s32 	%r6983, %r6965, %r6982;
	xor.b32  	%r6984, %r6955, %r6983;
	shf.l.wrap.b32 	%r6985, %r6984, %r6984, 12;
	add.s32 	%r6986, %r6980, %r6985;
	xor.b32  	%r6987, %r6982, %r6986;
	shf.l.wrap.b32 	%r6988, %r6987, %r6987, 8;
	add.s32 	%r6989, %r6983, %r6988;
	xor.b32  	%r6990, %r6985, %r6989;
	shf.l.wrap.b32 	%r6991, %r6990, %r6990, 7;
	add.s32 	%r6992, %r6950, %r6967;
	xor.b32  	%r6993, %r6940, %r6992;
	shf.l.wrap.b32 	%r6994, %r6993, %r6993, 16;
	add.s32 	%r6995, %r6929, %r6994;
	xor.b32  	%r6996, %r6967, %r6995;
	shf.l.wrap.b32 	%r6997, %r6996, %r6996, 12;
	add.s32 	%r6998, %r6992, %r6997;
	xor.b32  	%r6999, %r6994, %r6998;
	shf.l.wrap.b32 	%r7000, %r6999, %r6999, 8;
	add.s32 	%r7001, %r6995, %r7000;
	xor.b32  	%r7002, %r6997, %r7001;
	shf.l.wrap.b32 	%r7003, %r7002, %r7002, 7;
	add.s32 	%r7004, %r6962, %r6931;
	xor.b32  	%r7005, %r6952, %r7004;
	shf.l.wrap.b32 	%r7006, %r7005, %r7005, 16;
	add.s32 	%r7007, %r6941, %r7006;
	xor.b32  	%r7008, %r6931, %r7007;
	shf.l.wrap.b32 	%r7009, %r7008, %r7008, 12;
	add.s32 	%r7010, %r7004, %r7009;
	xor.b32  	%r7011, %r7006, %r7010;
	shf.l.wrap.b32 	%r7012, %r7011, %r7011, 8;
	add.s32 	%r7013, %r7007, %r7012;
	xor.b32  	%r7014, %r7009, %r7013;
	shf.l.wrap.b32 	%r7015, %r7014, %r7014, 7;
	add.s32 	%r7016, %r6974, %r7015;
	xor.b32  	%r7017, %r6988, %r7016;
	shf.l.wrap.b32 	%r7018, %r7017, %r7017, 16;
	add.s32 	%r7019, %r7001, %r7018;
	xor.b32  	%r7020, %r7015, %r7019;
	shf.l.wrap.b32 	%r7021, %r7020, %r7020, 12;
	add.s32 	%r7022, %r7016, %r7021;
	xor.b32  	%r7023, %r7018, %r7022;
	shf.l.wrap.b32 	%r7024, %r7023, %r7023, 8;
	add.s32 	%r7025, %r7019, %r7024;
	xor.b32  	%r7026, %r7021, %r7025;
	shf.l.wrap.b32 	%r7027, %r7026, %r7026, 7;
	add.s32 	%r7028, %r6986, %r6979;
	xor.b32  	%r7029, %r7000, %r7028;
	shf.l.wrap.b32 	%r7030, %r7029, %r7029, 16;
	add.s32 	%r7031, %r7013, %r7030;
	xor.b32  	%r7032, %r6979, %r7031;
	shf.l.wrap.b32 	%r7033, %r7032, %r7032, 12;
	add.s32 	%r7034, %r7028, %r7033;
	xor.b32  	%r7035, %r7030, %r7034;
	shf.l.wrap.b32 	%r7036, %r7035, %r7035, 8;
	add.s32 	%r7037, %r7031, %r7036;
	xor.b32  	%r7038, %r7033, %r7037;
	shf.l.wrap.b32 	%r7039, %r7038, %r7038, 7;
	add.s32 	%r7040, %r6998, %r6991;
	xor.b32  	%r7041, %r7012, %r7040;
	shf.l.wrap.b32 	%r7042, %r7041, %r7041, 16;
	add.s32 	%r7043, %r6977, %r7042;
	xor.b32  	%r7044, %r6991, %r7043;
	shf.l.wrap.b32 	%r7045, %r7044, %r7044, 12;
	add.s32 	%r7046, %r7040, %r7045;
	xor.b32  	%r7047, %r7042, %r7046;
	shf.l.wrap.b32 	%r7048, %r7047, %r7047, 8;
	add.s32 	%r7049, %r7043, %r7048;
	xor.b32  	%r7050, %r7045, %r7049;
	shf.l.wrap.b32 	%r7051, %r7050, %r7050, 7;
	add.s32 	%r7052, %r7010, %r7003;
	xor.b32  	%r7053, %r6976, %r7052;
	shf.l.wrap.b32 	%r7054, %r7053, %r7053, 16;
	add.s32 	%r7055, %r6989, %r7054;
	xor.b32  	%r7056, %r7003, %r7055;
	shf.l.wrap.b32 	%r7057, %r7056, %r7056, 12;
	add.s32 	%r7058, %r7052, %r7057;
	xor.b32  	%r7059, %r7054, %r7058;
	shf.l.wrap.b32 	%r7060, %r7059, %r7059, 8;
	add.s32 	%r7061, %r7055, %r7060;
	xor.b32  	%r7062, %r7057, %r7061;
	shf.l.wrap.b32 	%r7063, %r7062, %r7062, 7;
	add.s32 	%r7064, %r7022, %r7039;
	xor.b32  	%r7065, %r7060, %r7064;
	shf.l.wrap.b32 	%r7066, %r7065, %r7065, 16;
	add.s32 	%r7067, %r7049, %r7066;
	xor.b32  	%r7068, %r7039, %r7067;
	shf.l.wrap.b32 	%r7069, %r7068, %r7068, 12;
	add.s32 	%r7070, %r7064, %r7069;
	xor.b32  	%r7071, %r7066, %r7070;
	shf.l.wrap.b32 	%r7072, %r7071, %r7071, 8;
	add.s32 	%r7073, %r7067, %r7072;
	xor.b32  	%r7074, %r7069, %r7073;
	shf.l.wrap.b32 	%r7075, %r7074, %r7074, 7;
	add.s32 	%r7076, %r7034, %r7051;
	xor.b32  	%r7077, %r7024, %r7076;
	shf.l.wrap.b32 	%r7078, %r7077, %r7077, 16;
	add.s32 	%r7079, %r7061, %r7078;
	xor.b32  	%r7080, %r7051, %r7079;
	shf.l.wrap.b32 	%r7081, %r7080, %r7080, 12;
	add.s32 	%r7082, %r7076, %r7081;
	xor.b32  	%r7083, %r7078, %r7082;
	shf.l.wrap.b32 	%r7084, %r7083, %r7083, 8;
	add.s32 	%r7085, %r7079, %r7084;
	xor.b32  	%r7086, %r7081, %r7085;
	shf.l.wrap.b32 	%r7087, %r7086, %r7086, 7;
	add.s32 	%r7088, %r7046, %r7063;
	xor.b32  	%r7089, %r7036, %r7088;
	shf.l.wrap.b32 	%r7090, %r7089, %r7089, 16;
	add.s32 	%r7091, %r7025, %r7090;
	xor.b32  	%r7092, %r7063, %r7091;
	shf.l.wrap.b32 	%r7093, %r7092, %r7092, 12;
	add.s32 	%r7094, %r7088, %r7093;
	xor.b32  	%r7095, %r7090, %r7094;
	shf.l.wrap.b32 	%r7096, %r7095, %r7095, 8;
	add.s32 	%r7097, %r7091, %r7096;
	xor.b32  	%r7098, %r7093, %r7097;
	shf.l.wrap.b32 	%r7099, %r7098, %r7098, 7;
	add.s32 	%r7100, %r7058, %r7027;
	xor.b32  	%r7101, %r7048, %r7100;
	shf.l.wrap.b32 	%r7102, %r7101, %r7101, 16;
	add.s32 	%r7103, %r7037, %r7102;
	xor.b32  	%r7104, %r7027, %r7103;
	shf.l.wrap.b32 	%r7105, %r7104, %r7104, 12;
	add.s32 	%r7106, %r7100, %r7105;
	xor.b32  	%r7107, %r7102, %r7106;
	shf.l.wrap.b32 	%r7108, %r7107, %r7107, 8;
	add.s32 	%r7109, %r7103, %r7108;
	xor.b32  	%r7110, %r7105, %r7109;
	shf.l.wrap.b32 	%r7111, %r7110, %r7110, 7;
	add.s32 	%r7112, %r7070, %r7111;
	xor.b32  	%r7113, %r7084, %r7112;
	shf.l.wrap.b32 	%r7114, %r7113, %r7113, 16;
	add.s32 	%r7115, %r7097, %r7114;
	xor.b32  	%r7116, %r7111, %r7115;
	shf.l.wrap.b32 	%r7117, %r7116, %r7116, 12;
	add.s32 	%r7118, %r7112, %r7117;
	xor.b32  	%r7119, %r7114, %r7118;
	shf.l.wrap.b32 	%r7120, %r7119, %r7119, 8;
	add.s32 	%r7121, %r7082, %r7075;
	xor.b32  	%r7122, %r7096, %r7121;
	shf.l.wrap.b32 	%r7123, %r7122, %r7122, 16;
	add.s32 	%r7124, %r7109, %r7123;
	xor.b32  	%r7125, %r7075, %r7124;
	shf.l.wrap.b32 	%r7126, %r7125, %r7125, 12;
	add.s32 	%r7127, %r7121, %r7126;
	xor.b32  	%r7128, %r7123, %r7127;
	shf.l.wrap.b32 	%r7129, %r7128, %r7128, 8;
	add.s32 	%r7130, %r7124, %r7129;
	xor.b32  	%r7131, %r7126, %r7130;
	shf.l.wrap.b32 	%r7132, %r7131, %r7131, 7;
	add.s32 	%r7133, %r7094, %r7087;
	xor.b32  	%r7134, %r7108, %r7133;
	shf.l.wrap.b32 	%r7135, %r7134, %r7134, 16;
	add.s32 	%r7136, %r7073, %r7135;
	xor.b32  	%r7137, %r7087, %r7136;
	shf.l.wrap.b32 	%r7138, %r7137, %r7137, 12;
	add.s32 	%r7139, %r7133, %r7138;
	xor.b32  	%r7140, %r7135, %r7139;
	shf.l.wrap.b32 	%r7141, %r7140, %r7140, 8;
	add.s32 	%r7142, %r7136, %r7141;
	xor.b32  	%r7143, %r7138, %r7142;
	shf.l.wrap.b32 	%r7144, %r7143, %r7143, 7;
	add.s32 	%r7145, %r7106, %r7099;
	xor.b32  	%r7146, %r7072, %r7145;
	shf.l.wrap.b32 	%r7147, %r7146, %r7146, 16;
	add.s32 	%r7148, %r7085, %r7147;
	xor.b32  	%r7149, %r7099, %r7148;
	shf.l.wrap.b32 	%r7150, %r7149, %r7149, 12;
	add.s32 	%r7151, %r7145, %r7150;
	xor.b32  	%r7152, %r7147, %r7151;
	shf.l.wrap.b32 	%r7153, %r7152, %r7152, 8;
	add.s32 	%r7154, %r7148, %r7153;
	add.s32 	%r7155, %r7118, %r7132;
	xor.b32  	%r7156, %r7153, %r7155;
	shf.l.wrap.b32 	%r7157, %r7156, %r7156, 16;
	add.s32 	%r7158, %r7142, %r7157;
	xor.b32  	%r7159, %r7132, %r7158;
	shr.u32 	%r7160, %r7159, 20;
	add.s32 	%r7161, %r7155, %r7160;
	add.s32 	%r7162, %r7127, %r7144;
	xor.b32  	%r7163, %r7120, %r7162;
	shf.l.wrap.b32 	%r7164, %r7163, %r7163, 16;
	add.s32 	%r7165, %r7154, %r7164;
	xor.b32  	%r7166, %r7144, %r7165;
	shr.u32 	%r7167, %r7166, 20;
	add.s32 	%r7168, %r7162, %r7167;
	add.s32 	%r7169, %r6481, %r7161;
	add.s32 	%r7170, %r6493, %r7168;
	not.b32 	%r7171, %r11364;
	add.s32 	%r7172, %r543, %r7171;
	mov.u32 	%r7173, %tid.x;
	shl.b32 	%r7174, %r7173, 3;
	and.b32  	%r7175, %r7174, 7936;
	mov.u32 	%r7176, %ctaid.x;
	shl.b32 	%r7177, %r7176, 11;
	add.s32 	%r7178, %r7175, %r7177;
	and.b32  	%r7179, %r7173, 31;
	or.b32  	%r7180, %r7178, %r7179;
	add.s32 	%r7181, %r7180, %r11334;
	shr.u32 	%r7182, %r7181, %r7172;
	and.b32  	%r7183, %r7182, 1;
	setp.eq.b32 	%p56, %r7183, 1;
	selp.b32 	%r7184, %r7170, %r7169, %p56;
	cvt.u16.u32 	%rs108, %r7184;
	and.b16  	%rs174, %rs108, 1;
	and.b16  	%rs109, %rs172, 255;
	setp.ne.s16 	%p57, %rs109, 1;
	@%p57 bra 	$L__BB6_58;
	ld.param.u64 	%rd179, [fused_batch_pir_kernel_transposed_2_param_1];
	not.b32 	%r7185, %r11364;
	add.s32 	%r7186, %r543, %r7185;
	mov.u32 	%r7187, %tid.x;
	shl.b32 	%r7188, %r7187, 3;
	and.b32  	%r7189, %r7188, 7936;
	mov.u32 	%r7190, %ctaid.x;
	shl.b32 	%r7191, %r7190, 11;
	add.s32 	%r7192, %r7189, %r7191;
	and.b32  	%r7193, %r7187, 31;
	or.b32  	%r7194, %r7192, %r7193;
	add.s32 	%r7195, %r7194, %r11334;
	shr.u32 	%r7196, %r7195, %r7186;
	and.b32  	%r7197, %r7196, 1;
	setp.eq.b32 	%p58, %r7197, 1;
	cvt.s64.s32 	%rd58, %r11364;
	cvta.to.global.u64 	%rd59, %rd179;
	mul.wide.s32 	%rd60, %r11364, 16;
	add.s64 	%rd61, %rd59, %rd60;
	ld.global.u32 	%r7198, [%rd61+508];
	selp.b32 	%r7199, %r11369, %r11368, %p58;
	xor.b32  	%r7200, %r7199, %r7198;
	selp.b32 	%r7201, %r11370, %r11367, %p58;
	selp.b32 	%r11368, %r11368, %r7200, %p58;
	selp.b32 	%r11369, %r7200, %r11369, %p58;
	ld.global.u32 	%r7202, [%rd61+512];
	xor.b32  	%r7203, %r7201, %r7202;
	selp.b32 	%r7204, %r11371, %r11366, %p58;
	selp.b32 	%r11367, %r11367, %r7203, %p58;
	selp.b32 	%r11370, %r7203, %r11370, %p58;
	ld.global.u32 	%r7205, [%rd61+516];
	xor.b32  	%r7206, %r7204, %r7205;
	selp.b32 	%r7207, %r11372, %r11365, %p58;
	selp.b32 	%r11366, %r11366, %r7206, %p58;
	selp.b32 	%r11371, %r7206, %r11371, %p58;
	ld.global.u32 	%r7208, [%rd61+520];
	xor.b32  	%r7209, %r7207, %r7208;
	selp.b64 	%rd62, 445, 420, %p58;
	selp.b32 	%r11365, %r11365, %r7209, %p58;
	selp.b32 	%r11372, %r7209, %r11372, %p58;
	add.s64 	%rd63, %rd62, %rd58;
	add.s64 	%rd64, %rd59, %rd63;
	ld.global.u8 	%rs110, [%rd64+488];
	xor.b16  	%rs174, %rs110, %rs174;
$L__BB6_58:
	not.b32 	%r7210, %r11364;
	add.s32 	%r7211, %r543, %r7210;
	mov.u32 	%r7212, %tid.x;
	shl.b32 	%r7213, %r7212, 3;
	and.b32  	%r7214, %r7213, 7936;
	mov.u32 	%r7215, %ctaid.x;
	shl.b32 	%r7216, %r7215, 11;
	add.s32 	%r7217, %r7214, %r7216;
	and.b32  	%r7218, %r7212, 31;
	or.b32  	%r7219, %r7217, %r7218;
	add.s32 	%r7220, %r7219, %r11334;
	shr.u32 	%r7221, %r7220, %r7211;
	and.b32  	%r7222, %r7221, 1;
	setp.eq.b32 	%p59, %r7222, 1;
	selp.b32 	%r11376, %r11369, %r11368, %p59;
	selp.b32 	%r11375, %r11370, %r11367, %p59;
	selp.b32 	%r11374, %r11371, %r11366, %p59;
	selp.b32 	%r11373, %r11372, %r11365, %p59;
	add.s32 	%r11364, %r11364, 1;
	setp.lt.u32 	%p60, %r11364, %r543;
	mov.u16 	%rs172, %rs174;
	@%p60 bra 	$L__BB6_56;
$L__BB6_59:
	and.b16  	%rs111, %rs174, 255;
	setp.ne.s16 	%p61, %rs111, 1;
	@%p61 bra 	$L__BB6_61;
	ld.param.u64 	%rd180, [fused_batch_pir_kernel_transposed_2_param_1];
	cvta.to.global.u64 	%rd65, %rd180;
	ld.global.u32 	%r7223, [%rd65+960];
	xor.b32  	%r11376, %r11376, %r7223;
$L__BB6_61:
	@%p61 bra 	$L__BB6_63;
	ld.param.u64 	%rd181, [fused_batch_pir_kernel_transposed_2_param_1];
	cvta.to.global.u64 	%rd66, %rd181;
	ld.global.u32 	%r7224, [%rd66+964];
	xor.b32  	%r11375, %r11375, %r7224;
$L__BB6_63:
	@%p61 bra 	$L__BB6_65;
	ld.param.u64 	%rd182, [fused_batch_pir_kernel_transposed_2_param_1];
	cvta.to.global.u64 	%rd67, %rd182;
	ld.global.u32 	%r7225, [%rd67+968];
	xor.b32  	%r11374, %r11374, %r7225;
$L__BB6_65:
	@%p61 bra 	$L__BB6_67;
	ld.param.u64 	%rd183, [fused_batch_pir_kernel_transposed_2_param_1];
	cvta.to.global.u64 	%rd68, %rd183;
	ld.global.u32 	%r7226, [%rd68+972];
	xor.b32  	%r11373, %r11373, %r7226;
$L__BB6_67:
	ld.param.u32 	%r11031, [fused_batch_pir_kernel_transposed_2_param_3];
	mov.u32 	%r7228, %tid.x;
	shl.b32 	%r7229, %r7228, 3;
	and.b32  	%r7230, %r7229, 7936;
	mov.u32 	%r7231, %ctaid.x;
	shl.b32 	%r7232, %r7231, 11;
	add.s32 	%r7233, %r7230, %r7232;
	and.b32  	%r7234, %r7228, 31;
	or.b32  	%r7235, %r7233, %r7234;
	add.s32 	%r7236, %r7235, %r11334;
	setp.ge.s32 	%p65, %r7236, %r11031;
	mov.u32 	%r7237, s_mem;
	cvt.u64.u32 	%rd69, %r7237;
	cvta.shared.u64 	%rd70, %rd69;
	add.s64 	%rd71, %rd70, 24711;
	and.b64  	%rd72, %rd71, -16;
	mul.lo.s32 	%r7238, %r7228, 6;
	mul.wide.u32 	%rd73, %r7238, 16;
	add.s64 	%rd74, %rd72, %rd73;
	st.v4.u32 	[%rd74+16], {%r11376, %r11375, %r11374, %r11373};
	mov.b32 	%r11397, 0;
	mov.u32 	%r11398, %r11397;
	mov.u32 	%r11399, %r11397;
	mov.u32 	%r11400, %r11397;
	@%p65 bra 	$L__BB6_81;
	ld.param.u64 	%rd184, [fused_batch_pir_kernel_transposed_2_param_1];
	cvta.to.global.u64 	%rd75, %rd184;
	ld.global.u8 	%rs115, [%rd75+993];
	max.u16 	%rs116, %rs115, 11;
	cvt.u32.u16 	%r7239, %rs116;
	add.s32 	%r11388, %r7239, -11;
	ld.shared.v2.u32 	{%r11400, %r11399}, [s_mem+24616];
	ld.shared.v2.u32 	{%r11398, %r11397}, [s_mem+24624];
	ld.shared.u8 	%rs177, [s_mem+24632];
	cvt.u32.u16 	%r598, %rs115;
	setp.ge.u32 	%p66, %r11388, %r598;
	@%p66 bra 	$L__BB6_73;
	mov.u16 	%rs175, %rs177;
$L__BB6_70:
	ld.const.u32 	%r7240, [CHACHA_CONSTANTS];
	add.s32 	%r7241, %r7240, %r11400;
	shf.l.wrap.b32 	%r7242, %r7241, %r7241, 16;
	add.s32 	%r7243, %r11400, %r7242;
	xor.b32  	%r7244, %r11400, %r7243;
	shf.l.wrap.b32 	%r7245, %r7244, %r7244, 12;
	add.s32 	%r7246, %r7241, %r7245;
	xor.b32  	%r7247, %r7242, %r7246;
	shf.l.wrap.b32 	%r7248, %r7247, %r7247, 8;
	add.s32 	%r7249, %r7243, %r7248;
	xor.b32  	%r7250, %r7245, %r7249;
	shf.l.wrap.b32 	%r7251, %r7250, %r7250, 7;
	ld.const.u32 	%r7252, [CHACHA_CONSTANTS+4];
	add.s32 	%r7253, %r7252, %r11399;
	shf.l.wrap.b32 	%r7254, %r7253, %r7253, 16;
	add.s32 	%r7255, %r11399, %r7254;
	xor.b32  	%r7256, %r11399, %r7255;
	shf.l.wrap.b32 	%r7257, %r7256, %r7256, 12;
	add.s32 	%r7258, %r7253, %r7257;
	xor.b32  	%r7259, %r7254, %r7258;
	shf.l.wrap.b32 	%r7260, %r7259, %r7259, 8;
	add.s32 	%r7261, %r7255, %r7260;
	xor.b32  	%r7262, %r7257, %r7261;
	shf.l.wrap.b32 	%r7263, %r7262, %r7262, 7;
	ld.const.u32 	%r7264, [CHACHA_CONSTANTS+8];
	add.s32 	%r7265, %r7264, %r11398;
	shf.l.wrap.b32 	%r7266, %r7265, %r7265, 16;
	add.s32 	%r7267, %r11398, %r7266;
	xor.b32  	%r7268, %r11398, %r7267;
	shf.l.wrap.b32 	%r7269, %r7268, %r7268, 12;
	add.s32 	%r7270, %r7265, %r7269;
	xor.b32  	%r7271, %r7266, %r7270;
	shf.l.wrap.b32 	%r7272, %r7271, %r7271, 8;
	add.s32 	%r7273, %r7267, %r7272;
	xor.b32  	%r7274, %r7269, %r7273;
	shf.l.wrap.b32 	%r7275, %r7274, %r7274, 7;
	ld.const.u32 	%r7276, [CHACHA_CONSTANTS+12];
	add.s32 	%r7277, %r7276, %r11397;
	shf.l.wrap.b32 	%r7278, %r7277, %r7277, 16;
	add.s32 	%r7279, %r11397, %r7278;
	xor.b32  	%r7280, %r11397, %r7279;
	shf.l.wrap.b32 	%r7281, %r7280, %r7280, 12;
	add.s32 	%r7282, %r7277, %r7281;
	xor.b32  	%r7283, %r7278, %r7282;
	shf.l.wrap.b32 	%r7284, %r7283, %r7283, 8;
	add.s32 	%r7285, %r7279, %r7284;
	xor.b32  	%r7286, %r7281, %r7285;
	shf.l.wrap.b32 	%r7287, %r7286, %r7286, 7;
	add.s32 	%r7288, %r7246, %r7263;
	xor.b32  	%r7289, %r7284, %r7288;
	shf.l.wrap.b32 	%r7290, %r7289, %r7289, 16;
	add.s32 	%r7291, %r7273, %r7290;
	xor.b32  	%r7292, %r7263, %r7291;
	shf.l.wrap.b32 	%r7293, %r7292, %r7292, 12;
	add.s32 	%r7294, %r7288, %r7293;
	xor.b32  	%r7295, %r7290, %r7294;
	shf.l.wrap.b32 	%r7296, %r7295, %r7295, 8;
	add.s32 	%r7297, %r7291, %r7296;
	xor.b32  	%r7298, %r7293, %r7297;
	shf.l.wrap.b32 	%r7299, %r7298, %r7298, 7;
	add.s32 	%r7300, %r7258, %r7275;
	xor.b32  	%r7301, %r7248, %r7300;
	shf.l.wrap.b32 	%r7302, %r7301, %r7301, 16;
	add.s32 	%r7303, %r7285, %r7302;
	xor.b32  	%r7304, %r7275, %r7303;
	shf.l.wrap.b32 	%r7305, %r7304, %r7304, 12;
	add.s32 	%r7306, %r7300, %r7305;
	xor.b32  	%r7307, %r7302, %r7306;
	shf.l.wrap.b32 	%r7308, %r7307, %r7307, 8;
	add.s32 	%r7309, %r7303, %r7308;
	xor.b32  	%r7310, %r7305, %r7309;
	shf.l.wrap.b32 	%r7311, %r7310, %r7310, 7;
	add.s32 	%r7312, %r7270, %r7287;
	xor.b32  	%r7313, %r7260, %r7312;
	shf.l.wrap.b32 	%r7314, %r7313, %r7313, 16;
	add.s32 	%r7315, %r7249, %r7314;
	xor.b32  	%r7316, %r7287, %r7315;
	shf.l.wrap.b32 	%r7317, %r7316, %r7316, 12;
	add.s32 	%r7318, %r7312, %r7317;
	xor.b32  	%r7319, %r7314, %r7318;
	shf.l.wrap.b32 	%r7320, %r7319, %r7319, 8;
	add.s32 	%r7321, %r7315, %r7320;
	xor.b32  	%r7322, %r7317, %r7321;
	shf.l.wrap.b32 	%r7323, %r7322, %r7322, 7;
	add.s32 	%r7324, %r7282, %r7251;
	xor.b32  	%r7325, %r7272, %r7324;
	shf.l.wrap.b32 	%r7326, %r7325, %r7325, 16;
	add.s32 	%r7327, %r7261, %r7326;
	xor.b32  	%r7328, %r7251, %r7327;
	shf.l.wrap.b32 	%r7329, %r7328, %r7328, 12;
	add.s32 	%r7330, %r7324, %r7329;
	xor.b32  	%r7331, %r7326, %r7330;
	shf.l.wrap.b32 	%r7332, %r7331, %r7331, 8;
	add.s32 	%r7333, %r7327, %r7332;
	xor.b32  	%r7334, %r7329, %r7333;
	shf.l.wrap.b32 	%r7335, %r7334, %r7334, 7;
	add.s32 	%r7336, %r7294, %r7335;
	xor.b32  	%r7337, %r7308, %r7336;
	shf.l.wrap.b32 	%r7338, %r7337, %r7337, 16;
	add.s32 	%r7339, %r7321, %r7338;
	xor.b32  	%r7340, %r7335, %r7339;
	shf.l.wrap.b32 	%r7341, %r7340, %r7340, 12;
	add.s32 	%r7342, %r7336, %r7341;
	xor.b32  	%r7343, %r7338, %r7342;
	shf.l.wrap.b32 	%r7344, %r7343, %r7343, 8;
	add.s32 	%r7345, %r7339, %r7344;
	xor.b32  	%r7346, %r7341, %r7345;
	shf.l.wrap.b32 	%r7347, %r7346, %r7346, 7;
	add.s32 	%r7348, %r7306, %r7299;
	xor.b32  	%r7349, %r7320, %r7348;
	shf.l.wrap.b32 	%r7350, %r7349, %r7349, 16;
	add.s32 	%r7351, %r7333, %r7350;
	xor.b32  	%r7352, %r7299, %r7351;
	shf.l.wrap.b32 	%r7353, %r7352, %r7352, 12;
	add.s32 	%r7354, %r7348, %r7353;
	xor.b32  	%r7355, %r7350, %r7354;
	shf.l.wrap.b32 	%r7356, %r7355, %r7355, 8;
	add.s32 	%r7357, %r7351, %r7356;
	xor.b32  	%r7358, %r7353, %r7357;
	shf.l.wrap.b32 	%r7359, %r7358, %r7358, 7;
	add.s32 	%r7360, %r7318, %r7311;
	xor.b32  	%r7361, %r7332, %r7360;
	shf.l.wrap.b32 	%r7362, %r7361, %r7361, 16;
	add.s32 	%r7363, %r7297, %r7362;
	xor.b32  	%r7364, %r7311, %r7363;
	shf.l.wrap.b32 	%r7365, %r7364, %r7364, 12;
	add.s32 	%r7366, %r7360, %r7365;
	xor.b32  	%r7367, %r7362, %r7366;
	shf.l.wrap.b32 	%r7368, %r7367, %r7367, 8;
	add.s32 	%r7369, %r7363, %r7368;
	xor.b32  	%r7370, %r7365, %r7369;
	shf.l.wrap.b32 	%r7371, %r7370, %r7370, 7;
	add.s32 	%r7372, %r7330, %r7323;
	xor.b32  	%r7373, %r7296, %r7372;
	shf.l.wrap.b32 	%r7374, %r7373, %r7373, 16;
	add.s32 	%r7375, %r7309, %r7374;
	xor.b32  	%r7376, %r7323, %r7375;
	shf.l.wrap.b32 	%r7377, %r7376, %r7376, 12;
	add.s32 	%r7378, %r7372, %r7377;
	xor.b32  	%r7379, %r7374, %r7378;
	shf.l.wrap.b32 	%r7380, %r7379, %r7379, 8;
	add.s32 	%r7381, %r7375, %r7380;
	xor.b32  	%r7382, %r7377, %r7381;
	shf.l.wrap.b32 	%r7383, %r7382, %r7382, 7;
	add.s32 	%r7384, %r7342, %r7359;
	xor.b32  	%r7385, %r7380, %r7384;
	shf.l.wrap.b32 	%r7386, %r7385, %r7385, 16;
	add.s32 	%r7387, %r7369, %r7386;
	xor.b32  	%r7388, %r7359, %r7387;
	shf.l.wrap.b32 	%r7389, %r7388, %r7388, 12;
	add.s32 	%r7390, %r7384, %r7389;
	xor.b32  	%r7391, %r7386, %r7390;
	shf.l.wrap.b32 	%r7392, %r7391, %r7391, 8;
	add.s32 	%r7393, %r7387, %r7392;
	xor.b32  	%r7394, %r7389, %r7393;
	shf.l.wrap.b32 	%r7395, %r7394, %r7394, 7;
	add.s32 	%r7396, %r7354, %r7371;
	xor.b32  	%r7397, %r7344, %r7396;
	shf.l.wrap.b32 	%r7398, %r7397, %r7397, 16;
	add.s32 	%r7399, %r7381, %r7398;
	xor.b32  	%r7400, %r7371, %r7399;
	shf.l.wrap.b32 	%r7401, %r7400, %r7400, 12;
	add.s32 	%r7402, %r7396, %r7401;
	xor.b32  	%r7403, %r7398, %r7402;
	shf.l.wrap.b32 	%r7404, %r7403, %r7403, 8;
	add.s32 	%r7405, %r7399, %r7404;
	xor.b32  	%r7406, %r7401, %r7405;
	shf.l.wrap.b32 	%r7407, %r7406, %r7406, 7;
	add.s32 	%r7408, %r7366, %r7383;
	xor.b32  	%r7409, %r7356, %r7408;
	shf.l.wrap.b32 	%r7410, %r7409, %r7409, 16;
	add.s32 	%r7411, %r7345, %r7410;
	xor.b32  	%r7412, %r7383, %r7411;
	shf.l.wrap.b32 	%r7413, %r7412, %r7412, 12;
	add.s32 	%r7414, %r7408, %r7413;
	xor.b32  	%r7415, %r7410, %r7414;
	shf.l.wrap.b32 	%r7416, %r7415, %r7415, 8;
	add.s32 	%r7417, %r7411, %r7416;
	xor.b32  	%r7418, %r7413, %r7417;
	shf.l.wrap.b32 	%r7419, %r7418, %r7418, 7;
	add.s32 	%r7420, %r7378, %r7347;
	xor.b32  	%r7421, %r7368, %r7420;
	shf.l.wrap.b32 	%r7422, %r7421, %r7421, 16;
	add.s32 	%r7423, %r7357, %r7422;
	xor.b32  	%r7424, %r7347, %r7423;
	shf.l.wrap.b32 	%r7425, %r7424, %r7424, 12;
	add.s32 	%r7426, %r7420, %r7425;
	xor.b32  	%r7427, %r7422, %r7426;
	shf.l.wrap.b32 	%r7428, %r7427, %r7427, 8;
	add.s32 	%r7429, %r7423, %r7428;
	xor.b32  	%r7430, %r7425, %r7429;
	shf.l.wrap.b32 	%r7431, %r7430, %r7430, 7;
	add.s32 	%r7432, %r7390, %r7431;
	xor.b32  	%r7433, %r7404, %r7432;
	shf.l.wrap.b32 	%r7434, %r7433, %r7433, 16;
	add.s32 	%r7435, %r7417, %r7434;
	xor.b32  	%r7436, %r7431, %r7435;
	shf.l.wrap.b32 	%r7437, %r7436, %r7436, 12;
	add.s32 	%r7438, %r7432, %r7437;
	xor.b32  	%r7439, %r7434, %r7438;
	shf.l.wrap.b32 	%r7440, %r7439, %r7439, 8;
	add.s32 	%r7441, %r7435, %r7440;
	xor.b32  	%r7442, %r7437, %r7441;
	shf.l.wrap.b32 	%r7443, %r7442, %r7442, 7;
	add.s32 	%r7444, %r7402, %r7395;
	xor.b32  	%r7445, %r7416, %r7444;
	shf.l.wrap.b32 	%r7446, %r7445, %r7445, 16;
	add.s32 	%r7447, %r7429, %r7446;
	xor.b32  	%r7448, %r7395, %r7447;
	shf.l.wrap.b32 	%r7449, %r7448, %r7448, 12;
	add.s32 	%r7450, %r7444, %r7449;
	xor.b32  	%r7451, %r7446, %r7450;
	shf.l.wrap.b32 	%r7452, %r7451, %r7451, 8;
	add.s32 	%r7453, %r7447, %r7452;
	xor.b32  	%r7454, %r7449, %r7453;
	shf.l.wrap.b32 	%r7455, %r7454, %r7454, 7;
	add.s32 	%r7456, %r7414, %r7407;
	xor.b32  	%r7457, %r7428, %r7456;
	shf.l.wrap.b32 	%r7458, %r7457, %r7457, 16;
	add.s32 	%r7459, %r7393, %r7458;
	xor.b32  	%r7460, %r7407, %r7459;
	shf.l.wrap.b32 	%r7461, %r7460, %r7460, 12;
	add.s32 	%r7462, %r7456, %r7461;
	xor.b32  	%r7463, %r7458, %r7462;
	shf.l.wrap.b32 	%r7464, %r7463, %r7463, 8;
	add.s32 	%r7465, %r7459, %r7464;
	xor.b32  	%r7466, %r7461, %r7465;
	shf.l.wrap.b32 	%r7467, %r7466, %r7466, 7;
	add.s32 	%r7468, %r7426, %r7419;
	xor.b32  	%r7469, %r7392, %r7468;
	shf.l.wrap.b32 	%r7470, %r7469, %r7469, 16;
	add.s32 	%r7471, %r7405, %r7470;
	xor.b32  	%r7472, %r7419, %r7471;
	shf.l.wrap.b32 	%r7473, %r7472, %r7472, 12;
	add.s32 	%r7474, %r7468, %r7473;
	xor.b32  	%r7475, %r7470, %r7474;
	shf.l.wrap.b32 	%r7476, %r7475, %r7475, 8;
	add.s32 	%r7477, %r7471, %r7476;
	xor.b32  	%r7478, %r7473, %r7477;
	shf.l.wrap.b32 	%r7479, %r7478, %r7478, 7;
	add.s32 	%r7480, %r7438, %r7455;
	xor.b32  	%r7481, %r7476, %r7480;
	shf.l.wrap.b32 	%r7482, %r7481, %r7481, 16;
	add.s32 	%r7483, %r7465, %r7482;
	xor.b32  	%r7484, %r7455, %r7483;
	shf.l.wrap.b32 	%r7485, %r7484, %r7484, 12;
	add.s32 	%r7486, %r7480, %r7485;
	xor.b32  	%r7487, %r7482, %r7486;
	shf.l.wrap.b32 	%r7488, %r7487, %r7487, 8;
	add.s32 	%r7489, %r7483, %r7488;
	xor.b32  	%r7490, %r7485, %r7489;
	shf.l.wrap.b32 	%r7491, %r7490, %r7490, 7;
	add.s32 	%r7492, %r7450, %r7467;
	xor.b32  	%r7493, %r7440, %r7492;
	shf.l.wrap.b32 	%r7494, %r7493, %r7493, 16;
	add.s32 	%r7495, %r7477, %r7494;
	xor.b32  	%r7496, %r7467, %r7495;
	shf.l.wrap.b32 	%r7497, %r7496, %r7496, 12;
	add.s32 	%r7498, %r7492, %r7497;
	xor.b32  	%r7499, %r7494, %r7498;
	shf.l.wrap.b32 	%r7500, %r7499, %r7499, 8;
	add.s32 	%r7501, %r7495, %r7500;
	xor.b32  	%r7502, %r7497, %r7501;
	shf.l.wrap.b32 	%r7503, %r7502, %r7502, 7;
	add.s32 	%r7504, %r7462, %r7479;
	xor.b32  	%r7505, %r7452, %r7504;
	shf.l.wrap.b32 	%r7506, %r7505, %r7505, 16;
	add.s32 	%r7507, %r7441, %r7506;
	xor.b32  	%r7508, %r7479, %r7507;
	shf.l.wrap.b32 	%r7509, %r7508, %r7508, 12;
	add.s32 	%r7510, %r7504, %r7509;
	xor.b32  	%r7511, %r7506, %r7510;
	shf.l.wrap.b32 	%r7512, %r7511, %r7511, 8;
	add.s32 	%r7513, %r7507, %r7512;
	xor.b32  	%r7514, %r7509, %r7513;
	shf.l.wrap.b32 	%r7515, %r7514, %r7514, 7;
	add.s32 	%r7516, %r7474, %r7443;
	xor.b32  	%r7517, %r7464, %r7516;
	shf.l.wrap.b32 	%r7518, %r7517, %r7517, 16;
	add.s32 	%r7519, %r7453, %r7518;
	xor.b32  	%r7520, %r7443, %r7519;
	shf.l.wrap.b32 	%r7521, %r7520, %r7520, 12;
	add.s32 	%r7522, %r7516, %r7521;
	xor.b32  	%r7523, %r7518, %r7522;
	shf.l.wrap.b32 	%r7524, %r7523, %r7523, 8;
	add.s32 	%r7525, %r7519, %r7524;
	xor.b32  	%r7526, %r7521, %r7525;
	shf.l.wrap.b32 	%r7527, %r7526, %r7526, 7;
	add.s32 	%r7528, %r7486, %r7527;
	xor.b32  	%r7529, %r7500, %r7528;
	shf.l.wrap.b32 	%r7530, %r7529, %r7529, 16;
	add.s32 	%r7531, %r7513, %r7530;
	xor.b32  	%r7532, %r7527, %r7531;
	shf.l.wrap.b32 	%r7533, %r7532, %r7532, 12;
	add.s32 	%r7534, %r7528, %r7533;
	xor.b32  	%r7535, %r7530, %r7534;
	shf.l.wrap.b32 	%r7536, %r7535, %r7535, 8;
	add.s32 	%r7537, %r7531, %r7536;
	xor.b32  	%r7538, %r7533, %r7537;
	shf.l.wrap.b32 	%r7539, %r7538, %r7538, 7;
	add.s32 	%r7540, %r7498, %r7491;
	xor.b32  	%r7541, %r7512, %r7540;
	shf.l.wrap.b32 	%r7542, %r7541, %r7541, 16;
	add.s32 	%r7543, %r7525, %r7542;
	xor.b32  	%r7544, %r7491, %r7543;
	shf.l.wrap.b32 	%r7545, %r7544, %r7544, 12;
	add.s32 	%r7546, %r7540, %r7545;
	xor.b32  	%r7547, %r7542, %r7546;
	shf.l.wrap.b32 	%r7548, %r7547, %r7547, 8;
	add.s32 	%r7549, %r7543, %r7548;
	xor.b32  	%r7550, %r7545, %r7549;
	shf.l.wrap.b32 	%r7551, %r7550, %r7550, 7;
	add.s32 	%r7552, %r7510, %r7503;
	xor.b32  	%r7553, %r7524, %r7552;
	shf.l.wrap.b32 	%r7554, %r7553, %r7553, 16;
	add.s32 	%r7555, %r7489, %r7554;
	xor.b32  	%r7556, %r7503, %r7555;
	shf.l.wrap.b32 	%r7557, %r7556, %r7556, 12;
	add.s32 	%r7558, %r7552, %r7557;
	xor.b32  	%r7559, %r7554, %r7558;
	shf.l.wrap.b32 	%r7560, %r7559, %r7559, 8;
	add.s32 	%r7561, %r7555, %r7560;
	xor.b32  	%r7562, %r7557, %r7561;
	shf.l.wrap.b32 	%r7563, %r7562, %r7562, 7;
	add.s32 	%r7564, %r7522, %r7515;
	xor.b32  	%r7565, %r7488, %r7564;
	shf.l.wrap.b32 	%r7566, %r7565, %r7565, 16;
	add.s32 	%r7567, %r7501, %r7566;
	xor.b32  	%r7568, %r7515, %r7567;
	shf.l.wrap.b32 	%r7569, %r7568, %r7568, 12;
	add.s32 	%r7570, %r7564, %r7569;
	xor.b32  	%r7571, %r7566, %r7570;
	shf.l.wrap.b32 	%r7572, %r7571, %r7571, 8;
	add.s32 	%r7573, %r7567, %r7572;
	xor.b32  	%r7574, %r7569, %r7573;
	shf.l.wrap.b32 	%r7575, %r7574, %r7574, 7;
	add.s32 	%r7576, %r7534, %r7551;
	xor.b32  	%r7577, %r7572, %r7576;
	shf.l.wrap.b32 	%r7578, %r7577, %r7577, 16;
	add.s32 	%r7579, %r7561, %r7578;
	xor.b32  	%r7580, %r7551, %r7579;
	shf.l.wrap.b32 	%r7581, %r7580, %r7580, 12;
	add.s32 	%r7582, %r7576, %r7581;
	xor.b32  	%r7583, %r7578, %r7582;
	shf.l.wrap.b32 	%r7584, %r7583, %r7583, 8;
	add.s32 	%r7585, %r7579, %r7584;
	xor.b32  	%r7586, %r7581, %r7585;
	shf.l.wrap.b32 	%r7587, %r7586, %r7586, 7;
	add.s32 	%r7588, %r7546, %r7563;
	xor.b32  	%r7589, %r7536, %r7588;
	shf.l.wrap.b32 	%r7590, %r7589, %r7589, 16;
	add.s32 	%r7591, %r7573, %r7590;
	xor.b32  	%r7592, %r7563, %r7591;
	shf.l.wrap.b32 	%r7593, %r7592, %r7592, 12;
	add.s32 	%r7594, %r7588, %r7593;
	xor.b32  	%r7595, %r7590, %r7594;
	shf.l.wrap.b32 	%r7596, %r7595, %r7595, 8;
	add.s32 	%r7597, %r7591, %r7596;
	xor.b32  	%r7598, %r7593, %r7597;
	shf.l.wrap.b32 	%r7599, %r7598, %r7598, 7;
	add.s32 	%r7600, %r7558, %r7575;
	xor.b32  	%r7601, %r7548, %r7600;
	shf.l.wrap.b32 	%r7602, %r7601, %r7601, 16;
	add.s32 	%r7603, %r7537, %r7602;
	xor.b32  	%r7604, %r7575, %r7603;
	shf.l.wrap.b32 	%r7605, %r7604, %r7604, 12;
	add.s32 	%r7606, %r7600, %r7605;
	xor.b32  	%r7607, %r7602, %r7606;
	shf.l.wrap.b32 	%r7608, %r7607, %r7607, 8;
	add.s32 	%r7609, %r7603, %r7608;
	xor.b32  	%r7610, %r7605, %r7609;
	shf.l.wrap.b32 	%r7611, %r7610, %r7610, 7;
	add.s32 	%r7612, %r7570, %r7539;
	xor.b32  	%r7613, %r7560, %r7612;
	shf.l.wrap.b32 	%r7614, %r7613, %r7613, 16;
	add.s32 	%r7615, %r7549, %r7614;
	xor.b32  	%r7616, %r7539, %r7615;
	shf.l.wrap.b32 	%r7617, %r7616, %r7616, 12;
	add.s32 	%r7618, %r7612, %r7617;
	xor.b32  	%r7619, %r7614, %r7618;
	shf.l.wrap.b32 	%r7620, %r7619, %r7619, 8;
	add.s32 	%r7621, %r7615, %r7620;
	xor.b32  	%r7622, %r7617, %r7621;
	shf.l.wrap.b32 	%r7623, %r7622, %r7622, 7;
	add.s32 	%r11392, %r7240, %r7582;
	add.s32 	%r11391, %r7252, %r7594;
	add.s32 	%r11390, %r7264, %r7606;
	add.s32 	%r11389, %r7276, %r7618;
	add.s32 	%r11393, %r11400, %r7623;
	add.s32 	%r11394, %r11399, %r7587;
	add.s32 	%r11395, %r11398, %r7599;
	add.s32 	%r11396, %r11397, %r7611;
	xor.b32  	%r7624, %r7241, 1;
	shf.l.wrap.b32 	%r7625, %r7241, %r7624, 16;
	add.s32 	%r7626, %r11400, %r7625;
	xor.b32  	%r7627, %r11400, %r7626;
	shf.l.wrap.b32 	%r7628, %r7627, %r7627, 12;
	add.s32 	%r7629, %r7241, %r7628;
	xor.b32  	%r7630, %r7625, %r7629;
	shf.l.wrap.b32 	%r7631, %r7630, %r7630, 8;
	add.s32 	%r7632, %r7626, %r7631;
	xor.b32  	%r7633, %r7628, %r7632;
	shf.l.wrap.b32 	%r7634, %r7633, %r7633, 7;
	add.s32 	%r7635, %r7629, %r7263;
	xor.b32  	%r7636, %r7284, %r7635;
	shf.l.wrap.b32 	%r7637, %r7636, %r7636, 16;
	add.s32 	%r7638, %r7273, %r7637;
	xor.b32  	%r7639, %r7263, %r7638;
	shf.l.wrap.b32 	%r7640, %r7639, %r7639, 12;
	add.s32 	%r7641, %r7635, %r7640;
	xor.b32  	%r7642, %r7637, %r7641;
	shf.l.wrap.b32 	%r7643, %r7642, %r7642, 8;
	add.s32 	%r7644, %r7638, %r7643;
	xor.b32  	%r7645, %r7640, %r7644;
	shf.l.wrap.b32 	%r7646, %r7645, %r7645, 7;
	xor.b32  	%r7647, %r7631, %r7300;
	shf.l.wrap.b32 	%r7648, %r7647, %r7647, 16;
	add.s32 	%r7649, %r7285, %r7648;
	xor.b32  	%r7650, %r7275, %r7649;
	shf.l.wrap.b32 	%r7651, %r7650, %r7650, 12;
	add.s32 	%r7652, %r7300, %r7651;
	xor.b32  	%r7653, %r7648, %r7652;
	shf.l.wrap.b32 	%r7654, %r7653, %r7653, 8;
	add.s32 	%r7655, %r7649, %r7654;
	xor.b32  	%r7656, %r7651, %r7655;
	shf.l.wrap.b32 	%r7657, %r7656, %r7656, 7;
	add.s32 	%r7658, %r7632, %r7314;
	xor.b32  	%r7659, %r7287, %r7658;
	shf.l.wrap.b32 	%r7660, %r7659, %r7659, 12;
	add.s32 	%r7661, %r7312, %r7660;
	xor.b32  	%r7662, %r7314, %r7661;
	shf.l.wrap.b32 	%r7663, %r7662, %r7662, 8;
	add.s32 	%r7664, %r7658, %r7663;
	xor.b32  	%r7665, %r7660, %r7664;
	shf.l.wrap.b32 	%r7666, %r7665, %r7665, 7;
	add.s32 	%r7667, %r7282, %r7634;
	xor.b32  	%r7668, %r7272, %r7667;
	shf.l.wrap.b32 	%r7669, %r7668, %r7668, 16;
	add.s32 	%r7670, %r7261, %r7669;
	xor.b32  	%r7671, %r7634, %r7670;
	shf.l.wrap.b32 	%r7672, %r7671, %r7671, 12;
	add.s32 	%r7673, %r7667, %r7672;
	xor.b32  	%r7674, %r7669, %r7673;
	shf.l.wrap.b32 	%r7675, %r7674, %r7674, 8;
	add.s32 	%r7676, %r7670, %r7675;
	xor.b32  	%r7677, %r7672, %r7676;
	shf.l.wrap.b32 	%r7678, %r7677, %r7677, 7;
	add.s32 	%r7679, %r7641, %r7678;
	xor.b32  	%r7680, %r7654, %r7679;
	shf.l.wrap.b32 	%r7681, %r7680, %r7680, 16;
	add.s32 	%r7682, %r7664, %r7681;
	xor.b32  	%r7683, %r7678, %r7682;
	shf.l.wrap.b32 	%r7684, %r7683, %r7683, 12;
	add.s32 	%r7685, %r7679, %r7684;
	xor.b32  	%r7686, %r7681, %r7685;
	shf.l.wrap.b32 	%r7687, %r7686, %r7686, 8;
	add.s32 	%r7688, %r7682, %r7687;
	xor.b32  	%r7689, %r7684, %r7688;
	shf.l.wrap.b32 	%r7690, %r7689, %r7689, 7;
	add.s32 	%r7691, %r7652, %r7646;
	xor.b32  	%r7692, %r7663, %r7691;
	shf.l.wrap.b32 	%r7693, %r7692, %r7692, 16;
	add.s32 	%r7694, %r7676, %r7693;
	xor.b32  	%r7695, %r7646, %r7694;
	shf.l.wrap.b32 	%r7696, %r7695, %r7695, 12;
	add.s32 	%r7697, %r7691, %r7696;
	xor.b32  	%r7698, %r7693, %r7697;
	shf.l.wrap.b32 	%r7699, %r7698, %r7698, 8;
	add.s32 	%r7700, %r7694, %r7699;
	xor.b32  	%r7701, %r7696, %r7700;
	shf.l.wrap.b32 	%r7702, %r7701, %r7701, 7;
	add.s32 	%r7703, %r7661, %r7657;
	xor.b32  	%r7704, %r7675, %r7703;
	shf.l.wrap.b32 	%r7705, %r7704, %r7704, 16;
	add.s32 	%r7706, %r7644, %r7705;
	xor.b32  	%r7707, %r7657, %r7706;
	shf.l.wrap.b32 	%r7708, %r7707, %r7707, 12;
	add.s32 	%r7709, %r7703, %r7708;
	xor.b32  	%r7710, %r7705, %r7709;
	shf.l.wrap.b32 	%r7711, %r7710, %r7710, 8;
	add.s32 	%r7712, %r7706, %r7711;
	xor.b32  	%r7713, %r7708, %r7712;
	shf.l.wrap.b32 	%r7714, %r7713, %r7713, 7;
	add.s32 	%r7715, %r7673, %r7666;
	xor.b32  	%r7716, %r7643, %r7715;
	shf.l.wrap.b32 	%r7717, %r7716, %r7716, 16;
	add.s32 	%r7718, %r7655, %r7717;
	xor.b32  	%r7719, %r7666, %r7718;
	shf.l.wrap.b32 	%r7720, %r7719, %r7719, 12;
	add.s32 	%r7721, %r7715, %r7720;
	xor.b32  	%r7722, %r7717, %r7721;
	shf.l.wrap.b32 	%r7723, %r7722, %r7722, 8;
	add.s32 	%r7724, %r7718, %r7723;
	xor.b32  	%r7725, %r7720, %r7724;
	shf.l.wrap.b32 	%r7726, %r7725, %r7725, 7;
	add.s32 	%r7727, %r7685, %r7702;
	xor.b32  	%r7728, %r7723, %r7727;
	shf.l.wrap.b32 	%r7729, %r7728, %r7728, 16;
	add.s32 	%r7730, %r7712, %r7729;
	xor.b32  	%r7731, %r7702, %r7730;
	shf.l.wrap.b32 	%r7732, %r7731, %r7731, 12;
	add.s32 	%r7733, %r7727, %r7732;
	xor.b32  	%r7734, %r7729, %r7733;
	shf.l.wrap.b32 	%r7735, %r7734, %r7734, 8;
	add.s32 	%r7736, %r7730, %r7735;
	xor.b32  	%r7737, %r7732, %r7736;
	shf.l.wrap.b32 	%r7738, %r7737, %r7737, 7;
	add.s32 	%r7739, %r7697, %r7714;
	xor.b32  	%r7740, %r7687, %r7739;
	shf.l.wrap.b32 	%r7741, %r7740, %r7740, 16;
	add.s32 	%r7742, %r7724, %r7741;
	xor.b32  	%r7743, %r7714, %r7742;
	shf.l.wrap.b32 	%r7744, %r7743, %r7743, 12;
	add.s32 	%r7745, %r7739, %r7744;
	xor.b32  	%r7746, %r7741, %r7745;
	shf.l.wrap.b32 	%r7747, %r7746, %r7746, 8;
	add.s32 	%r7748, %r7742, %r7747;
	xor.b32  	%r7749, %r7744, %r7748;
	shf.l.wrap.b32 	%r7750, %r7749, %r7749, 7;
	add.s32 	%r7751, %r7709, %r7726;
	xor.b32  	%r7752, %r7699, %r7751;
	shf.l.wrap.b32 	%r7753, %r7752, %r7752, 16;
	add.s32 	%r7754, %r7688, %r7753;
	xor.b32  	%r7755, %r7726, %r7754;
	shf.l.wrap.b32 	%r7756, %r7755, %r7755, 12;
	add.s32 	%r7757, %r7751, %r7756;
	xor.b32  	%r7758, %r7753, %r7757;
	shf.l.wrap.b32 	%r7759, %r7758, %r7758, 8;
	add.s32 	%r7760, %r7754, %r7759;
	xor.b32  	%r7761, %r7756, %r7760;
	shf.l.wrap.b32 	%r7762, %r7761, %r7761, 7;
	add.s32 	%r7763, %r7721, %r7690;
	xor.b32  	%r7764, %r7711, %r7763;
	shf.l.wrap.b32 	%r7765, %r7764, %r7764, 16;
	add.s32 	%r7766, %r7700, %r7765;
	xor.b32  	%r7767, %r7690, %r7766;
	shf.l.wrap.b32 	%r7768, %r7767, %r7767, 12;
	add.s32 	%r7769, %r7763, %r7768;
	xor.b32  	%r7770, %r7765, %r7769;
	shf.l.wrap.b32 	%r7771, %r7770, %r7770, 8;
	add.s32 	%r7772, %r7766, %r7771;
	xor.b32  	%r7773, %r7768, %r7772;
	shf.l.wrap.b32 	%r7774, %r7773, %r7773, 7;
	add.s32 	%r7775, %r7733, %r7774;
	xor.b32  	%r7776, %r7747, %r7775;
	shf.l.wrap.b32 	%r7777, %r7776, %r7776, 16;
	add.s32 	%r7778, %r7760, %r7777;
	xor.b32  	%r7779, %r7774, %r7778;
	shf.l.wrap.b32 	%r7780, %r7779, %r7779, 12;
	add.s32 	%r7781, %r7775, %r7780;
	xor.b32  	%r7782, %r7777, %r7781;
	shf.l.wrap.b32 	%r7783, %r7782, %r7782, 8;
	add.s32 	%r7784, %r7778, %r7783;
	xor.b32  	%r7785, %r7780, %r7784;
	shf.l.wrap.b32 	%r7786, %r7785, %r7785, 7;
	add.s32 	%r7787, %r7745, %r7738;
	xor.b32  	%r7788, %r7759, %r7787;
	shf.l.wrap.b32 	%r7789, %r7788, %r7788, 16;
	add.s32 	%r7790, %r7772, %r7789;
	xor.b32  	%r7791, %r7738, %r7790;
	shf.l.wrap.b32 	%r7792, %r7791, %r7791, 12;
	add.s32 	%r7793, %r7787, %r7792;
	xor.b32  	%r7794, %r7789, %r7793;
	shf.l.wrap.b32 	%r7795, %r7794, %r7794, 8;
	add.s32 	%r7796, %r7790, %r7795;
	xor.b32  	%r7797, %r7792, %r7796;
	shf.l.wrap.b32 	%r7798, %r7797, %r7797, 7;
	add.s32 	%r7799, %r7757, %r7750;
	xor.b32  	%r7800, %r7771, %r7799;
	shf.l.wrap.b32 	%r7801, %r7800, %r7800, 16;
	add.s32 	%r7802, %r7736, %r7801;
	xor.b32  	%r7803, %r7750, %r7802;
	shf.l.wrap.b32 	%r7804, %r7803, %r7803, 12;
	add.s32 	%r7805, %r7799, %r7804;
	xor.b32  	%r7806, %r7801, %r7805;
	shf.l.wrap.b32 	%r7807, %r7806, %r7806, 8;
	add.s32 	%r7808, %r7802, %r7807;
	xor.b32  	%r7809, %r7804, %r7808;
	shf.l.wrap.b32 	%r7810, %r7809, %r7809, 7;
	add.s32 	%r7811, %r7769, %r7762;
	xor.b32  	%r7812, %r7735, %r7811;
	shf.l.wrap.b32 	%r7813, %r7812, %r7812, 16;
	add.s32 	%r7814, %r7748, %r7813;
	xor.b32  	%r7815, %r7762, %r7814;
	shf.l.wrap.b32 	%r7816, %r7815, %r7815, 12;
	add.s32 	%r7817, %r7811, %r7816;
	xor.b32  	%r7818, %r7813, %r7817;
	shf.l.wrap.b32 	%r7819, %r7818, %r7818, 8;
	add.s32 	%r7820, %r7814, %r7819;
	xor.b32  	%r7821, %r7816, %r7820;
	shf.l.wrap.b32 	%r7822, %r7821, %r7821, 7;
	add.s32 	%r7823, %r7781, %r7798;
	xor.b32  	%r7824, %r7819, %r7823;
	shf.l.wrap.b32 	%r7825, %r7824, %r7824, 16;
	add.s32 	%r7826, %r7808, %r7825;
	xor.b32  	%r7827, %r7798, %r7826;
	shf.l.wrap.b32 	%r7828, %r7827, %r7827, 12;
	add.s32 	%r7829, %r7823, %r7828;
	xor.b32  	%r7830, %r7825, %r7829;
	shf.l.wrap.b32 	%r7831, %r7830, %r7830, 8;
	add.s32 	%r7832, %r7826, %r7831;
	xor.b32  	%r7833, %r7828, %r7832;
	shf.l.wrap.b32 	%r7834, %r7833, %r7833, 7;
	add.s32 	%r7835, %r7793, %r7810;
	xor.b32  	%r7836, %r7783, %r7835;
	shf.l.wrap.b32 	%r7837, %r7836, %r7836, 16;
	add.s32 	%r7838, %r7820, %r7837;
	xor.b32  	%r7839, %r7810, %r7838;
	shf.l.wrap.b32 	%r7840, %r7839, %r7839, 12;
	add.s32 	%r7841, %r7835, %r7840;
	xor.b32  	%r7842, %r7837, %r7841;
	shf.l.wrap.b32 	%r7843, %r7842, %r7842, 8;
	add.s32 	%r7844, %r7838, %r7843;
	xor.b32  	%r7845, %r7840, %r7844;
	shf.l.wrap.b32 	%r7846, %r7845, %r7845, 7;
	add.s32 	%r7847, %r7805, %r7822;
	xor.b32  	%r7848, %r7795, %r7847;
	shf.l.wrap.b32 	%r7849, %r7848, %r7848, 16;
	add.s32 	%r7850, %r7784, %r7849;
	xor.b32  	%r7851, %r7822, %r7850;
	shf.l.wrap.b32 	%r7852, %r7851, %r7851, 12;
	add.s32 	%r7853, %r7847, %r7852;
	xor.b32  	%r7854, %r7849, %r7853;
	shf.l.wrap.b32 	%r7855, %r7854, %r7854, 8;
	add.s32 	%r7856, %r7850, %r7855;
	xor.b32  	%r7857, %r7852, %r7856;
	shf.l.wrap.b32 	%r7858, %r7857, %r7857, 7;
	add.s32 	%r7859, %r7817, %r7786;
	xor.b32  	%r7860, %r7807, %r7859;
	shf.l.wrap.b32 	%r7861, %r7860, %r7860, 16;
	add.s32 	%r7862, %r7796, %r7861;
	xor.b32  	%r7863, %r7786, %r7862;
	shf.l.wrap.b32 	%r7864, %r7863, %r7863, 12;
	add.s32 	%r7865, %r7859, %r7864;
	xor.b32  	%r7866, %r7861, %r7865;
	shf.l.wrap.b32 	%r7867, %r7866, %r7866, 8;
	add.s32 	%r7868, %r7862, %r7867;
	xor.b32  	%r7869, %r7864, %r7868;
	shf.l.wrap.b32 	%r7870, %r7869, %r7869, 7;
	add.s32 	%r7871, %r7829, %r7870;
	xor.b32  	%r7872, %r7843, %r7871;
	shf.l.wrap.b32 	%r7873, %r7872, %r7872, 16;
	add.s32 	%r7874, %r7856, %r7873;
	xor.b32  	%r7875, %r7870, %r7874;
	shf.l.wrap.b32 	%r7876, %r7875, %r7875, 12;
	add.s32 	%r7877, %r7871, %r7876;
	xor.b32  	%r7878, %r7873, %r7877;
	shf.l.wrap.b32 	%r7879, %r7878, %r7878, 8;
	add.s32 	%r7880, %r7841, %r7834;
	xor.b32  	%r7881, %r7855, %r7880;
	shf.l.wrap.b32 	%r7882, %r7881, %r7881, 16;
	add.s32 	%r7883, %r7868, %r7882;
	xor.b32  	%r7884, %r7834, %r7883;
	shf.l.wrap.b32 	%r7885, %r7884, %r7884, 12;
	add.s32 	%r7886, %r7880, %r7885;
	xor.b32  	%r7887, %r7882, %r7886;
	shf.l.wrap.b32 	%r7888, %r7887, %r7887, 8;
	add.s32 	%r7889, %r7883, %r7888;
	xor.b32  	%r7890, %r7885, %r7889;
	shf.l.wrap.b32 	%r7891, %r7890, %r7890, 7;
	add.s32 	%r7892, %r7853, %r7846;
	xor.b32  	%r7893, %r7867, %r7892;
	shf.l.wrap.b32 	%r7894, %r7893, %r7893, 16;
	add.s32 	%r7895, %r7832, %r7894;
	xor.b32  	%r7896, %r7846, %r7895;
	shf.l.wrap.b32 	%r7897, %r7896, %r7896, 12;
	add.s32 	%r7898, %r7892, %r7897;
	xor.b32  	%r7899, %r7894, %r7898;
	shf.l.wrap.b32 	%r7900, %r7899, %r7899, 8;
	add.s32 	%r7901, %r7895, %r7900;
	xor.b32  	%r7902, %r7897, %r7901;
	shf.l.wrap.b32 	%r7903, %r7902, %r7902, 7;
	add.s32 	%r7904, %r7865, %r7858;
	xor.b32  	%r7905, %r7831, %r7904;
	shf.l.wrap.b32 	%r7906, %r7905, %r7905, 16;
	add.s32 	%r7907, %r7844, %r7906;
	xor.b32  	%r7908, %r7858, %r7907;
	shf.l.wrap.b32 	%r7909, %r7908, %r7908, 12;
	add.s32 	%r7910, %r7904, %r7909;
	xor.b32  	%r7911, %r7906, %r7910;
	shf.l.wrap.b32 	%r7912, %r7911, %r7911, 8;
	add.s32 	%r7913, %r7907, %r7912;
	add.s32 	%r7914, %r7877, %r7891;
	xor.b32  	%r7915, %r7912, %r7914;
	shf.l.wrap.b32 	%r7916, %r7915, %r7915, 16;
	add.s32 	%r7917, %r7901, %r7916;
	xor.b32  	%r7918, %r7891, %r7917;
	shr.u32 	%r7919, %r7918, 20;
	add.s32 	%r7920, %r7914, %r7919;
	add.s32 	%r7921, %r7886, %r7903;
	xor.b32  	%r7922, %r7879, %r7921;
	shf.l.wrap.b32 	%r7923, %r7922, %r7922, 16;
	add.s32 	%r7924, %r7913, %r7923;
	xor.b32  	%r7925, %r7903, %r7924;
	shr.u32 	%r7926, %r7925, 20;
	add.s32 	%r7927, %r7921, %r7926;
	add.s32 	%r7928, %r7240, %r7920;
	add.s32 	%r7929, %r7252, %r7927;
	not.b32 	%r7930, %r11388;
	add.s32 	%r7931, %r598, %r7930;
	mov.u32 	%r7932, %tid.x;
	shl.b32 	%r7933, %r7932, 3;
	and.b32  	%r7934, %r7933, 7936;
	mov.u32 	%r7935, %ctaid.x;
	shl.b32 	%r7936, %r7935, 11;
	add.s32 	%r7937, %r7934, %r7936;
	and.b32  	%r7938, %r7932, 31;
	or.b32  	%r7939, %r7937, %r7938;
	add.s32 	%r7940, %r7939, %r11334;
	shr.u32 	%r7941, %r7940, %r7931;
	and.b32  	%r7942, %r7941, 1;
	setp.eq.b32 	%p67, %r7942, 1;
	selp.b32 	%r7943, %r7929, %r7928, %p67;
	cvt.u16.u32 	%rs117, %r7943;
	and.b16  	%rs177, %rs117, 1;
	and.b16  	%rs118, %rs175, 255;
	setp.ne.s16 	%p68, %rs118, 1;
	@%p68 bra 	$L__BB6_72;
	ld.param.u64 	%rd185, [fused_batch_pir_kernel_transposed_2_param_1];
	not.b32 	%r7944, %r11388;
	add.s32 	%r7945, %r598, %r7944;
	mov.u32 	%r7946, %tid.x;
	shl.b32 	%r7947, %r7946, 3;
	and.b32  	%r7948, %r7947, 7936;
	mov.u32 	%r7949, %ctaid.x;
	shl.b32 	%r7950, %r7949, 11;
	add.s32 	%r7951, %r7948, %r7950;
	and.b32  	%r7952, %r7946, 31;
	or.b32  	%r7953, %r7951, %r7952;
	add.s32 	%r7954, %r7953, %r11334;
	shr.u32 	%r7955, %r7954, %r7945;
	and.b32  	%r7956, %r7955, 1;
	setp.eq.b32 	%p69, %r7956, 1;
	cvt.s64.s32 	%rd76, %r11388;
	cvta.to.global.u64 	%rd77, %rd185;
	mul.wide.s32 	%rd78, %r11388, 16;
	add.s64 	%rd79, %rd77, %rd78;
	ld.global.u32 	%r7957, [%rd79+996];
	selp.b32 	%r7958, %r11393, %r11392, %p69;
	xor.b32  	%r7959, %r7958, %r7957;
	selp.b32 	%r7960, %r11394, %r11391, %p69;
	selp.b32 	%r11392, %r11392, %r7959, %p69;
	selp.b32 	%r11393, %r7959, %r11393, %p69;
	ld.global.u32 	%r7961, [%rd79+1000];
	xor.b32  	%r7962, %r7960, %r7961;
	selp.b32 	%r7963, %r11395, %r11390, %p69;
	selp.b32 	%r11391, %r11391, %r7962, %p69;
	selp.b32 	%r11394, %r7962, %r11394, %p69;
	ld.global.u32 	%r7964, [%rd79+1004];
	xor.b32  	%r7965, %r7963, %r7964;
	selp.b32 	%r7966, %r11396, %r11389, %p69;
	selp.b32 	%r11390, %r11390, %r7965, %p69;
	selp.b32 	%r11395, %r7965, %r11395, %p69;
	ld.global.u32 	%r7967, [%rd79+1008];
	xor.b32  	%r7968, %r7966, %r7967;
	selp.b64 	%rd80, 445, 420, %p69;
	selp.b32 	%r11389, %r11389, %r7968, %p69;
	selp.b32 	%r11396, %r7968, %r11396, %p69;
	add.s64 	%rd81, %rd80, %rd76;
	add.s64 	%rd82, %rd77, %rd81;
	ld.global.u8 	%rs119, [%rd82+976];
	xor.b16  	%rs177, %rs119, %rs177;
$L__BB6_72:
	not.b32 	%r7969, %r11388;
	add.s32 	%r7970, %r598, %r7969;
	mov.u32 	%r7971, %tid.x;
	shl.b32 	%r7972, %r7971, 3;
	and.b32  	%r7973, %r7972, 7936;
	mov.u32 	%r7974, %ctaid.x;
	shl.b32 	%r7975, %r7974, 11;
	add.s32 	%r7976, %r7973, %r7975;
	and.b32  	%r7977, %r7971, 31;
	or.b32  	%r7978, %r7976, %r7977;
	add.s32 	%r7979, %r7978, %r11334;
	shr.u32 	%r7980, %r7979, %r7970;
	and.b32  	%r7981, %r7980, 1;
	setp.eq.b32 	%p70, %r7981, 1;
	selp.b32 	%r11400, %r11393, %r11392, %p70;
	selp.b32 	%r11399, %r11394, %r11391, %p70;
	selp.b32 	%r11398, %r11395, %r11390, %p70;
	selp.b32 	%r11397, %r11396, %r11389, %p70;
	add.s32 	%r11388, %r11388, 1;
	setp.lt.u32 	%p71, %r11388, %r598;
	mov.u16 	%rs175, %rs177;
	@%p71 bra 	$L__BB6_70;
$L__BB6_73:
	and.b16  	%rs120, %rs177, 255;
	setp.ne.s16 	%p72, %rs120, 1;
	@%p72 bra 	$L__BB6_75;
	ld.param.u64 	%rd186, [fused_batch_pir_kernel_transposed_2_param_1];
	cvta.to.global.u64 	%rd83, %rd186;
	ld.global.u32 	%r7982, [%rd83+1448];
	xor.b32  	%r11400, %r11400, %r7982;
$L__BB6_75:
	@%p72 bra 	$L__BB6_77;
	ld.param.u64 	%rd187, [fused_batch_pir_kernel_transposed_2_param_1];
	cvta.to.global.u64 	%rd84, %rd187;
	ld.global.u32 	%r7983, [%rd84+1452];
	xor.b32  	%r11399, %r11399, %r7983;
$L__BB6_77:
	@%p72 bra 	$L__BB6_79;
	ld.param.u64 	%rd188, [fused_batch_pir_kernel_transposed_2_param_1];
	cvta.to.global.u64 	%rd85, %rd188;
	ld.global.u32 	%r7984, [%rd85+1456];
	xor.b32  	%r11398, %r11398, %r7984;
$L__BB6_79:
	@%p72 bra 	$L__BB6_81;
	ld.param.u64 	%rd189, [fused_batch_pir_kernel_transposed_2_param_1];
	cvta.to.global.u64 	%rd86, %rd189;
	ld.global.u32 	%r7985, [%rd86+1460];
	xor.b32  	%r11397, %r11397, %r7985;
$L__BB6_81:
	ld.param.u32 	%r11032, [fused_batch_pir_kernel_transposed_2_param_3];
	mov.u32 	%r7987, %tid.x;
	shl.b32 	%r7988, %r7987, 3;
	and.b32  	%r7989, %r7988, 7936;
	mov.u32 	%r7990, %ctaid.x;
	shl.b32 	%r7991, %r7990, 11;
	add.s32 	%r7992, %r7989, %r7991;
	and.b32  	%r7993, %r7987, 31;
	or.b32  	%r7994, %r7992, %r7993;
	add.s32 	%r7995, %r7994, %r11334;
	setp.ge.s32 	%p76, %r7995, %r11032;
	mov.u32 	%r7996, s_mem;
	cvt.u64.u32 	%rd87, %r7996;
	cvta.shared.u64 	%rd88, %rd87;
	add.s64 	%rd89, %rd88, 24711;
	and.b64  	%rd90, %rd89, -16;
	mul.lo.s32 	%r7997, %r7987, 6;
	mul.wide.u32 	%rd91, %r7997, 16;
	add.s64 	%rd92, %rd90, %rd91;
	st.v4.u32 	[%rd92+32], {%r11400, %r11399, %r11398, %r11397};
	mov.b32 	%r11421, 0;
	mov.u32 	%r11422, %r11421;
	mov.u32 	%r11423, %r11421;
	mov.u32 	%r11424, %r11421;
	@%p76 bra 	$L__BB6_95;
	ld.param.u64 	%rd190, [fused_batch_pir_kernel_transposed_2_param_1];
	cvta.to.global.u64 	%rd93, %rd190;
	ld.global.u8 	%rs124, [%rd93+1481];
	max.u16 	%rs125, %rs124, 11;
	cvt.u32.u16 	%r7998, %rs125;
	add.s32 	%r11412, %r7998, -11;
	ld.shared.u32 	%r11424, [s_mem+24636];
	ld.shared.v4.u32 	{%r11423, %r11422, %r11421, %r7999}, [s_mem+24640];
	mov.b64 	%rd94, {%r11421, %r7999};
	shr.u64 	%rd95, %rd94, 32;
	cvt.u16.u64 	%rs180, %rd95;
	cvt.u32.u16 	%r653, %rs124;
	setp.ge.u32 	%p77, %r11412, %r653;
	@%p77 bra 	$L__BB6_87;
	mov.u16 	%rs178, %rs180;
$L__BB6_84:
	ld.const.u32 	%r8000, [CHACHA_CONSTANTS];
	add.s32 	%r8001, %r8000, %r11424;
	shf.l.wrap.b32 	%r8002, %r8001, %r8001, 16;
	add.s32 	%r8003, %r11424, %r8002;
	xor.b32  	%r8004, %r11424, %r8003;
	shf.l.wrap.b32 	%r8005, %r8004, %r8004, 12;
	add.s32 	%r8006, %r8001, %r8005;
	xor.b32  	%r8007, %r8002, %r8006;
	shf.l.wrap.b32 	%r8008, %r8007, %r8007, 8;
	add.s32 	%r8009, %r8003, %r8008;
	xor.b32  	%r8010, %r8005, %r8009;
	shf.l.wrap.b32 	%r8011, %r8010, %r8010, 7;
	ld.const.u32 	%r8012, [CHACHA_CONSTANTS+4];
	add.s32 	%r8013, %r8012, %r11423;
	shf.l.wrap.b32 	%r8014, %r8013, %r8013, 16;
	add.s32 	%r8015, %r11423, %r8014;
	xor.b32  	%r8016, %r11423, %r8015;
	shf.l.wrap.b32 	%r8017, %r8016, %r8016, 12;
	add.s32 	%r8018, %r8013, %r8017;
	xor.b32  	%r8019, %r8014, %r8018;
	shf.l.wrap.b32 	%r8020, %r8019, %r8019, 8;
	add.s32 	%r8021, %r8015, %r8020;
	xor.b32  	%r8022, %r8017, %r8021;
	shf.l.wrap.b32 	%r8023, %r8022, %r8022, 7;
	ld.const.u32 	%r8024, [CHACHA_CONSTANTS+8];
	add.s32 	%r8025, %r8024, %r11422;
	shf.l.wrap.b32 	%r8026, %r8025, %r8025, 16;
	add.s32 	%r8027, %r11422, %r8026;
	xor.b32  	%r8028, %r11422, %r8027;
	shf.l.wrap.b32 	%r8029, %r8028, %r8028, 12;
	add.s32 	%r8030, %r8025, %r8029;
	xor.b32  	%r8031, %r8026, %r8030;
	shf.l.wrap.b32 	%r8032, %r8031, %r8031, 8;
	add.s32 	%r8033, %r8027, %r8032;
	xor.b32  	%r8034, %r8029, %r8033;
	shf.l.wrap.b32 	%r8035, %r8034, %r8034, 7;
	ld.const.u32 	%r8036, [CHACHA_CONSTANTS+12];
	add.s32 	%r8037, %r8036, %r11421;
	shf.l.wrap.b32 	%r8038, %r8037, %r8037, 16;
	add.s32 	%r8039, %r11421, %r8038;
	xor.b32  	%r8040, %r11421, %r8039;
	shf.l.wrap.b32 	%r8041, %r8040, %r8040, 12;
	add.s32 	%r8042, %r8037, %r8041;
	xor.b32  	%r8043, %r8038, %r8042;
	shf.l.wrap.b32 	%r8044, %r8043, %r8043, 8;
	add.s32 	%r8045, %r8039, %r8044;
	xor.b32  	%r8046, %r8041, %r8045;
	shf.l.wrap.b32 	%r8047, %r8046, %r8046, 7;
	add.s32 	%r8048, %r8006, %r8023;
	xor.b32  	%r8049, %r8044, %r8048;
	shf.l.wrap.b32 	%r8050, %r8049, %r8049, 16;
	add.s32 	%r8051, %r8033, %r8050;
	xor.b32  	%r8052, %r8023, %r8051;
	shf.l.wrap.b32 	%r8053, %r8052, %r8052, 12;
	add.s32 	%r8054, %r8048, %r8053;
	xor.b32  	%r8055, %r8050, %r8054;
	shf.l.wrap.b32 	%r8056, %r8055, %r8055, 8;
	add.s32 	%r8057, %r8051, %r8056;
	xor.b32  	%r8058, %r8053, %r8057;
	shf.l.wrap.b32 	%r8059, %r8058, %r8058, 7;
	add.s32 	%r8060, %r8018, %r8035;
	xor.b32  	%r8061, %r8008, %r8060;
	shf.l.wrap.b32 	%r8062, %r8061, %r8061, 16;
	add.s32 	%r8063, %r8045, %r8062;
	xor.b32  	%r8064, %r8035, %r8063;
	shf.l.wrap.b32 	%r8065, %r8064, %r8064, 12;
	add.s32 	%r8066, %r8060, %r8065;
	xor.b32  	%r8067, %r8062, %r8066;
	shf.l.wrap.b32 	%r8068, %r8067, %r8067, 8;
	add.s32 	%r8069, %r8063, %r8068;
	xor.b32  	%r8070, %r8065, %r8069;
	shf.l.wrap.b32 	%r8071, %r8070, %r8070, 7;
	add.s32 	%r8072, %r8030, %r8047;
	xor.b32  	%r8073, %r8020, %r8072;
	shf.l.wrap.b32 	%r8074, %r8073, %r8073, 16;
	add.s32 	%r8075, %r8009, %r8074;
	xor.b32  	%r8076, %r8047, %r8075;
	shf.l.wrap.b32 	%r8077, %r8076, %r8076, 12;
	add.s32 	%r8078, %r8072, %r8077;
	xor.b32  	%r8079, %r8074, %r8078;
	shf.l.wrap.b32 	%r8080, %r8079, %r8079, 8;
	add.s32 	%r8081, %r8075, %r8080;
	xor.b32  	%r8082, %r8077, %r8081;
	shf.l.wrap.b32 	%r8083, %r8082, %r8082, 7;
	add.s32 	%r8084, %r8042, %r8011;
	xor.b32  	%r8085, %r8032, %r8084;
	shf.l.wrap.b32 	%r8086, %r8085, %r8085, 16;
	add.s32 	%r8087, %r8021, %r8086;
	xor.b32  	%r8088, %r8011, %r8087;
	shf.l.wrap.b32 	%r8089, %r8088, %r8088, 12;
	add.s32 	%r8090, %r8084, %r8089;
	xor.b32  	%r8091, %r8086, %r8090;
	shf.l.wrap.b32 	%r8092, %r8091, %r8091, 8;
	add.s32 	%r8093, %r8087, %r8092;
	xor.b32  	%r8094, %r8089, %r8093;
	shf.l.wrap.b32 	%r8095, %r8094, %r8094, 7;
	add.s32 	%r8096, %r8054, %r8095;
	xor.b32  	%r8097, %r8068, %r8096;
	shf.l.wrap.b32 	%r8098, %r8097, %r8097, 16;
	add.s32 	%r8099, %r8081, %r8098;
	xor.b32  	%r8100, %r8095, %r8099;
	shf.l.wrap.b32 	%r8101, %r8100, %r8100, 12;
	add.s32 	%r8102, %r8096, %r8101;
	xor.b32  	%r8103, %r8098, %r8102;
	shf.l.wrap.b32 	%r8104, %r8103, %r8103, 8;
	add.s32 	%r8105, %r8099, %r8104;
	xor.b32  	%r8106, %r8101, %r8105;
	shf.l.wrap.b32 	%r8107, %r8106, %r8106, 7;
	add.s32 	%r8108, %r8066, %r8059;
	xor.b32  	%r8109, %r8080, %r8108;
	shf.l.wrap.b32 	%r8110, %r8109, %r8109, 16;
	add.s32 	%r8111, %r8093, %r8110;
	xor.b32  	%r8112, %r8059, %r8111;
	shf.l.wrap.b32 	%r8113, %r8112, %r8112, 12;
	add.s32 	%r8114, %r8108, %r8113;
	xor.b32  	%r8115, %r8110, %r8114;
	shf.l.wrap.b32 	%r8116, %r8115, %r8115, 8;
	add.s32 	%r8117, %r8111, %r8116;
	xor.b32  	%r8118, %r8113, %r8117;
	shf.l.wrap.b32 	%r8119, %r8118, %r8118, 7;
	add.s32 	%r8120, %r8078, %r8071;
	xor.b32  	%r8121, %r8092, %r8120;
	shf.l.wrap.b32 	%r8122, %r8121, %r8121, 16;
	add.s32 	%r8123, %r8057, %r8122;
	xor.b32  	%r8124, %r8071, %r8123;
	shf.l.wrap.b32 	%r8125, %r8124, %r8124, 12;
	add.s32 	%r8126, %r8120, %r8125;
	xor.b32  	%r8127, %r8122, %r8126;
	shf.l.wrap.b32 	%r8128, %r8127, %r8127, 8;
	add.s32 	%r8129, %r8123, %r8128;
	xor.b32  	%r8130, %r8125, %r8129;
	shf.l.wrap.b32 	%r8131, %r8130, %r8130, 7;
	add.s32 	%r8132, %r8090, %r8083;
	xor.b32  	%r8133, %r8056, %r8132;
	shf.l.wrap.b32 	%r8134, %r8133, %r8133, 16;
	add.s32 	%r8135, %r8069, %r8134;
	xor.b32  	%r8136, %r8083, %r8135;
	shf.l.wrap.b32 	%r8137, %r8136, %r8136, 12;
	add.s32 	%r8138, %r8132, %r8137;
	xor.b32  	%r8139, %r8134, %r8138;
	shf.l.wrap.b32 	%r8140, %r8139, %r8139, 8;
	add.s32 	%r8141, %r8135, %r8140;
	xor.b32  	%r8142, %r8137, %r8141;
	shf.l.wrap.b32 	%r8143, %r8142, %r8142, 7;
	add.s32 	%r8144, %r8102, %r8119;
	xor.b32  	%r8145, %r8140, %r8144;
	shf.l.wrap.b32 	%r8146, %r8145, %r8145, 16;
	add.s32 	%r8147, %r8129, %r8146;
	xor.b32  	%r8148, %r8119, %r8147;
	shf.l.wrap.b32 	%r8149, %r8148, %r8148, 12;
	add.s32 	%r8150, %r8144, %r8149;
	xor.b32  	%r8151, %r8146, %r8150;
	shf.l.wrap.b32 	%r8152, %r8151, %r8151, 8;
	add.s32 	%r8153, %r8147, %r8152;
	xor.b32  	%r8154, %r8149, %r8153;
	shf.l.wrap.b32 	%r8155, %r8154, %r8154, 7;
	add.s32 	%r8156, %r8114, %r8131;
	xor.b32  	%r8157, %r8104, %r8156;
	shf.l.wrap.b32 	%r8158, %r8157, %r8157, 16;
	add.s32 	%r8159, %r8141, %r8158;
	xor.b32  	%r8160, %r8131, %r8159;
	shf.l.wrap.b32 	%r8161, %r8160, %r8160, 12;
	add.s32 	%r8162, %r8156, %r8161;
	xor.b32  	%r8163, %r8158, %r8162;
	shf.l.wrap.b32 	%r8164, %r8163, %r8163, 8;
	add.s32 	%r8165, %r8159, %r8164;
	xor.b32  	%r8166, %r8161, %r8165;
	shf.l.wrap.b32 	%r8167, %r8166, %r8166, 7;
	add.s32 	%r8168, %r8126, %r8143;
	xor.b32  	%r8169, %r8116, %r8168;
	shf.l.wrap.b32 	%r8170, %r8169, %r8169, 16;
	add.s32 	%r8171, %r8105, %r8170;
	xor.b32  	%r8172, %r8143, %r8171;
	shf.l.wrap.b32 	%r8173, %r8172, %r8172, 12;
	add.s32 	%r8174, %r8168, %r8173;
	xor.b32  	%r8175, %r8170, %r8174;
	shf.l.wrap.b32 	%r8176, %r8175, %r8175, 8;
	add.s32 	%r8177, %r8171, %r8176;
	xor.b32  	%r8178, %r8173, %r8177;
	shf.l.wrap.b32 	%r8179, %r8178, %r8178, 7;
	add.s32 	%r8180, %r8138, %r8107;
	xor.b32  	%r8181, %r8128, %r8180;
	shf.l.wrap.b32 	%r8182, %r8181, %r8181, 16;
	add.s32 	%r8183, %r8117, %r8182;
	xor.b32  	%r8184, %r8107, %r8183;
	shf.l.wrap.b32 	%r8185, %r8184, %r8184, 12;
	add.s32 	%r8186, %r8180, %r8185;
	xor.b32  	%r8187, %r8182, %r8186;
	shf.l.wrap.b32 	%r8188, %r8187, %r8187, 8;
	add.s32 	%r8189, %r8183, %r8188;
	xor.b32  	%r8190, %r8185, %r8189;
	shf.l.wrap.b32 	%r8191, %r8190, %r8190, 7;
	add.s32 	%r8192, %r8150, %r8191;
	xor.b32  	%r8193, %r8164, %r8192;
	shf.l.wrap.b32 	%r8194, %r8193, %r8193, 16;
	add.s32 	%r8195, %r8177, %r8194;
	xor.b32  	%r8196, %r8191, %r8195;
	shf.l.wrap.b32 	%r8197, %r8196, %r8196, 12;
	add.s32 	%r8198, %r8192, %r8197;
	xor.b32  	%r8199, %r8194, %r8198;
	shf.l.wrap.b32 	%r8200, %r8199, %r8199, 8;
	add.s32 	%r8201, %r8195, %r8200;
	xor.b32  	%r8202, %r8197, %r8201;
	shf.l.wrap.b32 	%r8203, %r8202, %r8202, 7;
	add.s32 	%r8204, %r8162, %r8155;
	xor.b32  	%r8205, %r8176, %r8204;
	shf.l.wrap.b32 	%r8206, %r8205, %r8205, 16;
	add.s32 	%r8207, %r8189, %r8206;
	xor.b32  	%r8208, %r8155, %r8207;
	shf.l.wrap.b32 	%r8209, %r8208, %r8208, 12;
	add.s32 	%r8210, %r8204, %r8209;
	xor.b32  	%r8211, %r8206, %r8210;
	shf.l.wrap.b32 	%r8212, %r8211, %r8211, 8;
	add.s32 	%r8213, %r8207, %r8212;
	xor.b32  	%r8214, %r8209, %r8213;
	shf.l.wrap.b32 	%r8215, %r8214, %r8214, 7;
	add.s32 	%r8216, %r8174, %r8167;
	xor.b32  	%r8217, %r8188, %r8216;
	shf.l.wrap.b32 	%r8218, %r8217, %r8217, 16;
	add.s32 	%r8219, %r8153, %r8218;
	xor.b32  	%r8220, %r8167, %r8219;
	shf.l.wrap.b32 	%r8221, %r8220, %r8220, 12;
	add.s32 	%r8222, %r8216, %r8221;
	xor.b32  	%r8223, %r8218, %r8222;
	shf.l.wrap.b32 	%r8224, %r8223, %r8223, 8;
	add.s32 	%r8225, %r8219, %r8224;
	xor.b32  	%r8226, %r8221, %r8225;
	shf.l.wrap.b32 	%r8227, %r8226, %r8226, 7;
	add.s32 	%r8228, %r8186, %r8179;
	xor.b32  	%r8229, %r8152, %r8228;
	shf.l.wrap.b32 	%r8230, %r8229, %r8229, 16;
	add.s32 	%r8231, %r8165, %r8230;
	xor.b32  	%r8232, %r8179, %r8231;
	shf.l.wrap.b32 	%r8233, %r8232, %r8232, 12;
	add.s32 	%r8234, %r8228, %r8233;
	xor.b32  	%r8235, %r8230, %r8234;
	shf.l.wrap.b32 	%r8236, %r8235, %r8235, 8;
	add.s32 	%r8237, %r8231, %r8236;
	xor.b32  	%r8238, %r8233, %r8237;
	shf.l.wrap.b32 	%r8239, %r8238, %r8238, 7;
	add.s32 	%r8240, %r8198, %r8215;
	xor.b32  	%r8241, %r8236, %r8240;
	shf.l.wrap.b32 	%r8242, %r8241, %r8241, 16;
	add.s32 	%r8243, %r8225, %r8242;
	xor.b32  	%r8244, %r8215, %r8243;
	shf.l.wrap.b32 	%r8245, %r8244, %r8244, 12;
	add.s32 	%r8246, %r8240, %r8245;
	xor.b32  	%r8247, %r8242, %r8246;
	shf.l.wrap.b32 	%r8248, %r8247, %r8247, 8;
	add.s32 	%r8249, %r8243, %r8248;
	xor.b32  	%r8250, %r8245, %r8249;
	shf.l.wrap.b32 	%r8251, %r8250, %r8250, 7;
	add.s32 	%r8252, %r8210, %r8227;
	xor.b32  	%r8253, %r8200, %r8252;
	shf.l.wrap.b32 	%r8254, %r8253, %r8253, 16;
	add.s32 	%r8255, %r8237, %r8254;
	xor.b32  	%r8256, %r8227, %r8255;
	shf.l.wrap.b32 	%r8257, %r8256, %r8256, 12;
	add.s32 	%r8258, %r8252, %r8257;
	xor.b32  	%r8259, %r8254, %r8258;
	shf.l.wrap.b32 	%r8260, %r8259, %r8259, 8;
	add.s32 	%r8261, %r8255, %r8260;
	xor.b32  	%r8262, %r8257, %r8261;
	shf.l.wrap.b32 	%r8263, %r8262, %r8262, 7;
	add.s32 	%r8264, %r8222, %r8239;
	xor.b32  	%r8265, %r8212, %r8264;
	shf.l.wrap.b32 	%r8266, %r8265, %r8265, 16;
	add.s32 	%r8267, %r8201, %r8266;
	xor.b32  	%r8268, %r8239, %r8267;
	shf.l.wrap.b32 	%r8269, %r8268, %r8268, 12;
	add.s32 	%r8270, %r8264, %r8269;
	xor.b32  	%r8271, %r8266, %r8270;
	shf.l.wrap.b32 	%r8272, %r8271, %r8271, 8;
	add.s32 	%r8273, %r8267, %r8272;
	xor.b32  	%r8274, %r8269, %r8273;
	shf.l.wrap.b32 	%r8275, %r8274, %r8274, 7;
	add.s32 	%r8276, %r8234, %r8203;
	xor.b32  	%r8277, %r8224, %r8276;
	shf.l.wrap.b32 	%r8278, %r8277, %r8277, 16;
	add.s32 	%r8279, %r8213, %r8278;
	xor.b32  	%r8280, %r8203, %r8279;
	shf.l.wrap.b32 	%r8281, %r8280, %r8280, 12;
	add.s32 	%r8282, %r8276, %r8281;
	xor.b32  	%r8283, %r8278, %r8282;
	shf.l.wrap.b32 	%r8284, %r8283, %r8283, 8;
	add.s32 	%r8285, %r8279, %r8284;
	xor.b32  	%r8286, %r8281, %r8285;
	shf.l.wrap.b32 	%r8287, %r8286, %r8286, 7;
	add.s32 	%r8288, %r8246, %r8287;
	xor.b32  	%r8289, %r8260, %r8288;
	shf.l.wrap.b32 	%r8290, %r8289, %r8289, 16;
	add.s32 	%r8291, %r8273, %r8290;
	xor.b32  	%r8292, %r8287, %r8291;
	shf.l.wrap.b32 	%r8293, %r8292, %r8292, 12;
	add.s32 	%r8294, %r8288, %r8293;
	xor.b32  	%r8295, %r8290, %r8294;
	shf.l.wrap.b32 	%r8296, %r8295, %r8295, 8;
	add.s32 	%r8297, %r8291, %r8296;
	xor.b32  	%r8298, %r8293, %r8297;
	shf.l.wrap.b32 	%r8299, %r8298, %r8298, 7;
	add.s32 	%r8300, %r8258, %r8251;
	xor.b32  	%r8301, %r8272, %r8300;
	shf.l.wrap.b32 	%r8302, %r8301, %r8301, 16;
	add.s32 	%r8303, %r8285, %r8302;
	xor.b32  	%r8304, %r8251, %r8303;
	shf.l.wrap.b32 	%r8305, %r8304, %r8304, 12;
	add.s32 	%r8306, %r8300, %r8305;
	xor.b32  	%r8307, %r8302, %r8306;
	shf.l.wrap.b32 	%r8308, %r8307, %r8307, 8;
	add.s32 	%r8309, %r8303, %r8308;
	xor.b32  	%r8310, %r8305, %r8309;
	shf.l.wrap.b32 	%r8311, %r8310, %r8310, 7;
	add.s32 	%r8312, %r8270, %r8263;
	xor.b32  	%r8313, %r8284, %r8312;
	shf.l.wrap.b32 	%r8314, %r8313, %r8313, 16;
	add.s32 	%r8315, %r8249, %r8314;
	xor.b32  	%r8316, %r8263, %r8315;
	shf.l.wrap.b32 	%r8317, %r8316, %r8316, 12;
	add.s32 	%r8318, %r8312, %r8317;
	xor.b32  	%r8319, %r8314, %r8318;
	shf.l.wrap.b32 	%r8320, %r8319, %r8319, 8;
	add.s32 	%r8321, %r8315, %r8320;
	xor.b32  	%r8322, %r8317, %r8321;
	shf.l.wrap.b32 	%r8323, %r8322, %r8322, 7;
	add.s32 	%r8324, %r8282, %r8275;
	xor.b32  	%r8325, %r8248, %r8324;
	shf.l.wrap.b32 	%r8326, %r8325, %r8325, 16;
	add.s32 	%r8327, %r8261, %r8326;
	xor.b32  	%r8328, %r8275, %r8327;
	shf.l.wrap.b32 	%r8329, %r8328, %r8328, 12;
	add.s32 	%r8330, %r8324, %r8329;
	xor.b32  	%r8331, %r8326, %r8330;
	shf.l.wrap.b32 	%r8332, %r8331, %r8331, 8;
	add.s32 	%r8333, %r8327, %r8332;
	xor.b32  	%r8334, %r8329, %r8333;
	shf.l.wrap.b32 	%r8335, %r8334, %r8334, 7;
	add.s32 	%r8336, %r8294, %r8311;
	xor.b32  	%r8337, %r8332, %r8336;
	shf.l.wrap.b32 	%r8338, %r8337, %r8337, 16;
	add.s32 	%r8339, %r8321, %r8338;
	xor.b32  	%r8340, %r8311, %r8339;
	shf.l.wrap.b32 	%r8341, %r8340, %r8340, 12;
	add.s32 	%r8342, %r8336, %r8341;
	xor.b32  	%r8343, %r8338, %r8342;
	shf.l.wrap.b32 	%r8344, %r8343, %r8343, 8;
	add.s32 	%r8345, %r8339, %r8344;
	xor.b32  	%r8346, %r8341, %r8345;
	shf.l.wrap.b32 	%r8347, %r8346, %r8346, 7;
	add.s32 	%r8348, %r8306, %r8323;
	xor.b32  	%r8349, %r8296, %r8348;
	shf.l.wrap.b32 	%r8350, %r8349, %r8349, 16;
	add.s32 	%r8351, %r8333, %r8350;
	xor.b32  	%r8352, %r8323, %r8351;
	shf.l.wrap.b32 	%r8353, %r8352, %r8352, 12;
	add.s32 	%r8354, %r8348, %r8353;
	xor.b32  	%r8355, %r8350, %r8354;
	shf.l.wrap.b32 	%r8356, %r8355, %r8355, 8;
	add.s32 	%r8357, %r8351, %r8356;
	xor.b32  	%r8358, %r8353, %r8357;
	shf.l.wrap.b32 	%r8359, %r8358, %r8358, 7;
	add.s32 	%r8360, %r8318, %r8335;
	xor.b32  	%r8361, %r8308, %r8360;
	shf.l.wrap.b32 	%r8362, %r8361, %r8361, 16;
	add.s32 	%r8363, %r8297, %r8362;
	xor.b32  	%r8364, %r8335, %r8363;
	shf.l.wrap.b32 	%r8365, %r8364, %r8364, 12;
	add.s32 	%r8366, %r8360, %r8365;
	xor.b32  	%r8367, %r8362, %r8366;
	shf.l.wrap.b32 	%r8368, %r8367, %r8367, 8;
	add.s32 	%r8369, %r8363, %r8368;
	xor.b32  	%r8370, %r8365, %r8369;
	shf.l.wrap.b32 	%r8371, %r8370, %r8370, 7;
	add.s32 	%r8372, %r8330, %r8299;
	xor.b32  	%r8373, %r8320, %r8372;
	shf.l.wrap.b32 	%r8374, %r8373, %r8373, 16;
	add.s32 	%r8375, %r8309, %r8374;
	xor.b32  	%r8376, %r8299, %r8375;
	shf.l.wrap.b32 	%r8377, %r8376, %r8376, 12;
	add.s32 	%r8378, %r8372, %r8377;
	xor.b32  	%r8379, %r8374, %r8378;
	shf.l.wrap.b32 	%r8380, %r8379, %r8379, 8;
	add.s32 	%r8381, %r8375, %r8380;
	xor.b32  	%r8382, %r8377, %r8381;
	shf.l.wrap.b32 	%r8383, %r8382, %r8382, 7;
	add.s32 	%r11416, %r8000, %r8342;
	add.s32 	%r11415, %r8012, %r8354;
	add.s32 	%r11414, %r8024, %r8366;
	add.s32 	%r11413, %r8036, %r8378;
	add.s32 	%r11417, %r11424, %r8383;
	add.s32 	%r11418, %r11423, %r8347;
	add.s32 	%r11419, %r11422, %r8359;
	add.s32 	%r11420, %r11421, %r8371;
	xor.b32  	%r8384, %r8001, 1;
	shf.l.wrap.b32 	%r8385, %r8001, %r8384, 16;
	add.s32 	%r8386, %r11424, %r8385;
	xor.b32  	%r8387, %r11424, %r8386;
	shf.l.wrap.b32 	%r8388, %r8387, %r8387, 12;
	add.s32 	%r8389, %r8001, %r8388;
	xor.b32  	%r8390, %r8385, %r8389;
	shf.l.wrap.b32 	%r8391, %r8390, %r8390, 8;
	add.s32 	%r8392, %r8386, %r8391;
	xor.b32  	%r8393, %r8388, %r8392;
	shf.l.wrap.b32 	%r8394, %r8393, %r8393, 7;
	add.s32 	%r8395, %r8389, %r8023;
	xor.b32  	%r8396, %r8044, %r8395;
	shf.l.wrap.b32 	%r8397, %r8396, %r8396, 16;
	add.s32 	%r8398, %r8033, %r8397;
	xor.b32  	%r8399, %r8023, %r8398;
	shf.l.wrap.b32 	%r8400, %r8399, %r8399, 12;
	add.s32 	%r8401, %r8395, %r8400;
	xor.b32  	%r8402, %r8397, %r8401;
	shf.l.wrap.b32 	%r8403, %r8402, %r8402, 8;
	add.s32 	%r8404, %r8398, %r8403;
	xor.b32  	%r8405, %r8400, %r8404;
	shf.l.wrap.b32 	%r8406, %r8405, %r8405, 7;
	xor.b32  	%r8407, %r8391, %r8060;
	shf.l.wrap.b32 	%r8408, %r8407, %r8407, 16;
	add.s32 	%r8409, %r8045, %r8408;
	xor.b32  	%r8410, %r8035, %r8409;
	shf.l.wrap.b32 	%r8411, %r8410, %r8410, 12;
	add.s32 	%r8412, %r8060, %r8411;
	xor.b32  	%r8413, %r8408, %r8412;
	shf.l.wrap.b32 	%r8414, %r8413, %r8413, 8;
	add.s32 	%r8415, %r8409, %r8414;
	xor.b32  	%r8416, %r8411, %r8415;
	shf.l.wrap.b32 	%r8417, %r8416, %r8416, 7;
	add.s32 	%r8418, %r8392, %r8074;
	xor.b32  	%r8419, %r8047, %r8418;
	shf.l.wrap.b32 	%r8420, %r8419, %r8419, 12;
	add.s32 	%r8421, %r8072, %r8420;
	xor.b32  	%r8422, %r8074, %r8421;
	shf.l.wrap.b32 	%r8423, %r8422, %r8422, 8;
	add.s32 	%r8424, %r8418, %r8423;
	xor.b32  	%r8425, %r8420, %r8424;
	shf.l.wrap.b32 	%r8426, %r8425, %r8425, 7;
	add.s32 	%r8427, %r8042, %r8394;
	xor.b32  	%r8428, %r8032, %r8427;
	shf.l.wrap.b32 	%r8429, %r8428, %r8428, 16;
	add.s32 	%r8430, %r8021, %r8429;
	xor.b32  	%r8431, %r8394, %r8430;
	shf.l.wrap.b32 	%r8432, %r8431, %r8431, 12;
	add.s32 	%r8433, %r8427, %r8432;
	xor.b32  	%r8434, %r8429, %r8433;
	shf.l.wrap.b32 	%r8435, %r8434, %r8434, 8;
	add.s32 	%r8436, %r8430, %r8435;
	xor.b32  	%r8437, %r8432, %r8436;
	shf.l.wrap.b32 	%r8438, %r8437, %r8437, 7;
	add.s32 	%r8439, %r8401, %r8438;
	xor.b32  	%r8440, %r8414, %r8439;
	shf.l.wrap.b32 	%r8441, %r8440, %r8440, 16;
	add.s32 	%r8442, %r8424, %r8441;
	xor.b32  	%r8443, %r8438, %r8442;
	shf.l.wrap.b32 	%r8444, %r8443, %r8443, 12;
	add.s32 	%r8445, %r8439, %r8444;
	xor.b32  	%r8446, %r8441, %r8445;
	shf.l.wrap.b32 	%r8447, %r8446, %r8446, 8;
	add.s32 	%r8448, %r8442, %r8447;
	xor.b32  	%r8449, %r8444, %r8448;
	shf.l.wrap.b32 	%r8450, %r8449, %r8449, 7;
	add.s32 	%r8451, %r8412, %r8406;
	xor.b32  	%r8452, %r8423, %r8451;
	shf.l.wrap.b32 	%r8453, %r8452, %r8452, 16;
	add.s32 	%r8454, %r8436, %r8453;
	xor.b32  	%r8455, %r8406, %r8454;
	shf.l.wrap.b32 	%r8456, %r8455, %r8455, 12;
	add.s32 	%r8457, %r8451, %r8456;
	xor.b32  	%r8458, %r8453, %r8457;
	shf.l.wrap.b32 	%r8459, %r8458, %r8458, 8;
	add.s32 	%r8460, %r8454, %r8459;
	xor.b32  	%r8461, %r8456, %r8460;
	shf.l.wrap.b32 	%r8462, %r8461, %r8461, 7;
	add.s32 	%r8463, %r8421, %r8417;
	xor.b32  	%r8464, %r8435, %r8463;
	shf.l.wrap.b32 	%r8465, %r8464, %r8464, 16;
	add.s32 	%r8466, %r8404, %r8465;
	xor.b32  	%r8467, %r8417, %r8466;
	shf.l.wrap.b32 	%r8468, %r8467, %r8467, 12;
	add.s32 	%r8469, %r8463, %r8468;
	xor.b32  	%r8470, %r8465, %r8469;
	shf.l.wrap.b32 	%r8471, %r8470, %r8470, 8;
	add.s32 	%r8472, %r8466, %r8471;
	xor.b32  	%r8473, %r8468, %r8472;
	shf.l.wrap.b32 	%r8474, %r8473, %r8473, 7;
	add.s32 	%r8475, %r8433, %r8426;
	xor.b32  	%r8476, %r8403, %r8475;
	shf.l.wrap.b32 	%r8477, %r8476, %r8476, 16;
	add.s32 	%r8478, %r8415, %r8477;
	xor.b32  	%r8479, %r8426, %r8478;
	shf.l.wrap.b32 	%r8480, %r8479, %r8479, 12;
	add.s32 	%r8481, %r8475, %r8480;
	xor.b32  	%r8482, %r8477, %r8481;
	shf.l.wrap.b32 	%r8483, %r8482, %r8482, 8;
	add.s32 	%r8484, %r8478, %r8483;
	xor.b32  	%r8485, %r8480, %r8484;
	shf.l.wrap.b32 	%r8486, %r8485, %r8485, 7;
	add.s32 	%r8487, %r8445, %r8462;
	xor.b32  	%r8488, %r8483, %r8487;
	shf.l.wrap.b32 	%r8489, %r8488, %r8488, 16;
	add.s32 	%r8490, %r8472, %r8489;
	xor.b32  	%r8491, %r8462, %r8490;
	shf.l.wrap.b32 	%r8492, %r8491, %r8491, 12;
	add.s32 	%r8493, %r8487, %r8492;
	xor.b32  	%r8494, %r8489, %r8493;
	shf.l.wrap.b32 	%r8495, %r8494, %r8494, 8;
	add.s32 	%r8496, %r8490, %r8495;
	xor.b32  	%r8497, %r8492, %r8496;
	shf.l.wrap.b32 	%r8498, %r8497, %r8497, 7;
	add.s32 	%r8499, %r8457, %r8474;
	xor.b32  	%r8500, %r8447, %r8499;
	shf.l.wrap.b32 	%r8501, %r8500, %r8500, 16;
	add.s32 	%r8502, %r8484, %r8501;
	xor.b32  	%r8503, %r8474, %r8502;
	shf.l.wrap.b32 	%r8504, %r8503, %r8503, 12;
	add.s32 	%r8505, %r8499, %r8504;
	xor.b32  	%r8506, %r8501, %r8505;
	shf.l.wrap.b32 	%r8507, %r8506, %r8506, 8;
	add.s32 	%r8508, %r8502, %r8507;
	xor.b32  	%r8509, %r8504, %r8508;
	shf.l.wrap.b32 	%r8510, %r8509, %r8509, 7;
	add.s32 	%r8511, %r8469, %r8486;
	xor.b32  	%r8512, %r8459, %r8511;
	shf.l.wrap.b32 	%r8513, %r8512, %r8512, 16;
	add.s32 	%r8514, %r8448, %r8513;
	xor.b32  	%r8515, %r8486, %r8514;
	shf.l.wrap.b32 	%r8516, %r8515, %r8515, 12;
	add.s32 	%r8517, %r8511, %r8516;
	xor.b32  	%r8518, %r8513, %r8517;
	shf.l.wrap.b32 	%r8519, %r8518, %r8518, 8;
	add.s32 	%r8520, %r8514, %r8519;
	xor.b32  	%r8521, %r8516, %r8520;
	shf.l.wrap.b32 	%r8522, %r8521, %r8521, 7;
	add.s32 	%r8523, %r8481, %r8450;
	xor.b32  	%r8524, %r8471, %r8523;
	shf.l.wrap.b32 	%r8525, %r8524, %r8524, 16;
	add.s32 	%r8526, %r8460, %r8525;
	xor.b32  	%r8527, %r8450, %r8526;
	shf.l.wrap.b32 	%r8528, %r8527, %r8527, 12;
	add.s32 	%r8529, %r8523, %r8528;
	xor.b32  	%r8530, %r8525, %r8529;
	shf.l.wrap.b32 	%r8531, %r8530, %r8530, 8;
	add.s32 	%r8532, %r8526, %r8531;
	xor.b32  	%r8533, %r8528, %r8532;
	shf.l.wrap.b32 	%r8534, %r8533, %r8533, 7;
	add.s32 	%r8535, %r8493, %r8534;
	xor.b32  	%r8536, %r8507, %r8535;
	shf.l.wrap.b32 	%r8537, %r8536, %r8536, 16;
	add.s32 	%r8538, %r8520, %r8537;
	xor.b32  	%r8539, %r8534, %r8538;
	shf.l.wrap.b32 	%r8540, %r8539, %r8539, 12;
	add.s32 	%r8541, %r8535, %r8540;
	xor.b32  	%r8542, %r8537, %r8541;
	shf.l.wrap.b32 	%r8543, %r8542, %r8542, 8;
	add.s32 	%r8544, %r8538, %r8543;
	xor.b32  	%r8545, %r8540, %r8544;
	shf.l.wrap.b32 	%r8546, %r8545, %r8545, 7;
	add.s32 	%r8547, %r8505, %r8498;
	xor.b32  	%r8548, %r8519, %r8547;
	shf.l.wrap.b32 	%r8549, %r8548, %r8548, 16;
	add.s32 	%r8550, %r8532, %r8549;
	xor.b32  	%r8551, %r8498, %r8550;
	shf.l.wrap.b32 	%r8552, %r8551, %r8551, 12;
	add.s32 	%r8553, %r8547, %r8552;
	xor.b32  	%r8554, %r8549, %r8553;
	shf.l.wrap.b32 	%r8555, %r8554, %r8554, 8;
	add.s32 	%r8556, %r8550, %r8555;
	xor.b32  	%r8557, %r8552, %r8556;
	shf.l.wrap.b32 	%r8558, %r8557, %r8557, 7;
	add.s32 	%r8559, %r8517, %r8510;
	xor.b32  	%r8560, %r8531, %r8559;
	shf.l.wrap.b32 	%r8561, %r8560, %r8560, 16;
	add.s32 	%r8562, %r8496, %r8561;
	xor.b32  	%r8563, %r8510, %r8562;
	shf.l.wrap.b32 	%r8564, %r8563, %r8563, 12;
	add.s32 	%r8565, %r8559, %r8564;
	xor.b32  	%r8566, %r8561, %r8565;
	shf.l.wrap.b32 	%r8567, %r8566, %r8566, 8;
	add.s32 	%r8568, %r8562, %r8567;
	xor.b32  	%r8569, %r8564, %r8568;
	shf.l.wrap.b32 	%r8570, %r8569, %r8569, 7;
	add.s32 	%r8571, %r8529, %r8522;
	xor.b32  	%r8572, %r8495, %r8571;
	shf.l.wrap.b32 	%r8573, %r8572, %r8572, 16;
	add.s32 	%r8574, %r8508, %r8573;
	xor.b32  	%r8575, %r8522, %r8574;
	shf.l.wrap.b32 	%r8576, %r8575, %r8575, 12;
	add.s32 	%r8577, %r8571, %r8576;
	xor.b32  	%r8578, %r8573, %r8577;
	shf.l.wrap.b32 	%r8579, %r8578, %r8578, 8;
	add.s32 	%r8580, %r8574, %r8579;
	xor.b32  	%r8581, %r8576, %r8580;
	shf.l.wrap.b32 	%r8582, %r8581, %r8581, 7;
	add.s32 	%r8583, %r8541, %r8558;
	xor.b32  	%r8584, %r8579, %r8583;
	shf.l.wrap.b32 	%r8585, %r8584, %r8584, 16;
	add.s32 	%r8586, %r8568, %r8585;
	xor.b32  	%r8587, %r8558, %r8586;
	shf.l.wrap.b32 	%r8588, %r8587, %r8587, 12;
	add.s32 	%r8589, %r8583, %r8588;
	xor.b32  	%r8590, %r8585, %r8589;
	shf.l.wrap.b32 	%r8591, %r8590, %r8590, 8;
	add.s32 	%r8592, %r8586, %r8591;
	xor.b32  	%r8593, %r8588, %r8592;
	shf.l.wrap.b32 	%r8594, %r8593, %r8593, 7;
	add.s32 	%r8595, %r8553, %r8570;
	xor.b32  	%r8596, %r8543, %r8595;
	shf.l.wrap.b32 	%r8597, %r8596, %r8596, 16;
	add.s32 	%r8598, %r8580, %r8597;
	xor.b32  	%r8599, %r8570, %r8598;
	shf.l.wrap.b32 	%r8600, %r8599, %r8599, 12;
	add.s32 	%r8601, %r8595, %r8600;
	xor.b32  	%r8602, %r8597, %r8601;
	shf.l.wrap.b32 	%r8603, %r8602, %r8602, 8;
	add.s32 	%r8604, %r8598, %r8603;
	xor.b32  	%r8605, %r8600, %r8604;
	shf.l.wrap.b32 	%r8606, %r8605, %r8605, 7;
	add.s32 	%r8607, %r8565, %r8582;
	xor.b32  	%r8608, %r8555, %r8607;
	shf.l.wrap.b32 	%r8609, %r8608, %r8608, 16;
	add.s32 	%r8610, %r8544, %r8609;
	xor.b32  	%r8611, %r8582, %r8610;
	shf.l.wrap.b32 	%r8612, %r8611, %r8611, 12;
	add.s32 	%r8613, %r8607, %r8612;
	xor.b32  	%r8614, %r8609, %r8613;
	shf.l.wrap.b32 	%r8615, %r8614, %r8614, 8;
	add.s32 	%r8616, %r8610, %r8615;
	xor.b32  	%r8617, %r8612, %r8616;
	shf.l.wrap.b32 	%r8618, %r8617, %r8617, 7;
	add.s32 	%r8619, %r8577, %r8546;
	xor.b32  	%r8620, %r8567, %r8619;
	shf.l.wrap.b32 	%r8621, %r8620, %r8620, 16;
	add.s32 	%r8622, %r8556, %r8621;
	xor.b32  	%r8623, %r8546, %r8622;
	shf.l.wrap.b32 	%r8624, %r8623, %r8623, 12;
	add.s32 	%r8625, %r8619, %r8624;
	xor.b32  	%r8626, %r8621, %r8625;
	shf.l.wrap.b32 	%r8627, %r8626, %r8626, 8;
	add.s32 	%r8628, %r8622, %r8627;
	xor.b32  	%r8629, %r8624, %r8628;
	shf.l.wrap.b32 	%r8630, %r8629, %r8629, 7;
	add.s32 	%r8631, %r8589, %r8630;
	xor.b32  	%r8632, %r8603, %r8631;
	shf.l.wrap.b32 	%r8633, %r8632, %r8632, 16;
	add.s32 	%r8634, %r8616, %r8633;
	xor.b32  	%r8635, %r8630, %r8634;
	shf.l.wrap.b32 	%r8636, %r8635, %r8635, 12;
	add.s32 	%r8637, %r8631, %r8636;
	xor.b32  	%r8638, %r8633, %r8637;
	shf.l.wrap.b32 	%r8639, %r8638, %r8638, 8;
	add.s32 	%r8640, %r8601, %r8594;
	xor.b32  	%r8641, %r8615, %r8640;
	shf.l.wrap.b32 	%r8642, %r8641, %r8641, 16;
	add.s32 	%r8643, %r8628, %r8642;
	xor.b32  	%r8644, %r8594, %r8643;
	shf.l.wrap.b32 	%r8645, %r8644, %r8644, 12;
	add.s32 	%r8646, %r8640, %r8645;
	xor.b32  	%r8647, %r8642, %r8646;
	shf.l.wrap.b32 	%r8648, %r8647, %r8647, 8;
	add.s32 	%r8649, %r8643, %r8648;
	xor.b32  	%r8650, %r8645, %r8649;
	shf.l.wrap.b32 	%r8651, %r8650, %r8650, 7;
	add.s32 	%r8652, %r8613, %r8606;
	xor.b32  	%r8653, %r8627, %r8652;
	shf.l.wrap.b32 	%r8654, %r8653, %r8653, 16;
	add.s32 	%r8655, %r8592, %r8654;
	xor.b32  	%r8656, %r8606, %r8655;
	shf.l.wrap.b32 	%r8657, %r8656, %r8656, 12;
	add.s32 	%r8658, %r8652, %r8657;
	xor.b32  	%r8659, %r8654, %r8658;
	shf.l.wrap.b32 	%r8660, %r8659, %r8659, 8;
	add.s32 	%r8661, %r8655, %r8660;
	xor.b32  	%r8662, %r8657, %r8661;
	shf.l.wrap.b32 	%r8663, %r8662, %r8662, 7;
	add.s32 	%r8664, %r8625, %r8618;
	xor.b32  	%r8665, %r8591, %r8664;
	shf.l.wrap.b32 	%r8666, %r8665, %r8665, 16;
	add.s32 	%r8667, %r8604, %r8666;
	xor.b32  	%r8668, %r8618, %r8667;
	shf.l.wrap.b32 	%r8669, %r8668, %r8668, 12;
	add.s32 	%r8670, %r8664, %r8669;
	xor.b32  	%r8671, %r8666, %r8670;
	shf.l.wrap.b32 	%r8672, %r8671, %r8671, 8;
	add.s32 	%r8673, %r8667, %r8672;
	add.s32 	%r8674, %r8637, %r8651;
	xor.b32  	%r8675, %r8672, %r8674;
	shf.l.wrap.b32 	%r8676, %r8675, %r8675, 16;
	add.s32 	%r8677, %r8661, %r8676;
	xor.b32  	%r8678, %r8651, %r8677;
	shr.u32 	%r8679, %r8678, 20;
	add.s32 	%r8680, %r8674, %r8679;
	add.s32 	%r8681, %r8646, %r8663;
	xor.b32  	%r8682, %r8639, %r8681;
	shf.l.wrap.b32 	%r8683, %r8682, %r8682, 16;
	add.s32 	%r8684, %r8673, %r8683;
	xor.b32  	%r8685, %r8663, %r8684;
	shr.u32 	%r8686, %r8685, 20;
	add.s32 	%r8687, %r8681, %r8686;
	add.s32 	%r8688, %r8000, %r8680;
	add.s32 	%r8689, %r8012, %r8687;
	not.b32 	%r8690, %r11412;
	add.s32 	%r8691, %r653, %r8690;
	mov.u32 	%r8692, %tid.x;
	shl.b32 	%r8693, %r8692, 3;
	and.b32  	%r8694, %r8693, 7936;
	mov.u32 	%r8695, %ctaid.x;
	shl.b32 	%r8696, %r8695, 11;
	add.s32 	%r8697, %r8694, %r8696;
	and.b32  	%r8698, %r8692, 31;
	or.b32  	%r8699, %r8697, %r8698;
	add.s32 	%r8700, %r8699, %r11334;
	shr.u32 	%r8701, %r8700, %r8691;
	and.b32  	%r8702, %r8701, 1;
	setp.eq.b32 	%p78, %r8702, 1;
	selp.b32 	%r8703, %r8689, %r8688, %p78;
	cvt.u16.u32 	%rs126, %r8703;
	and.b16  	%rs180, %rs126, 1;
	and.b16  	%rs127, %rs178, 255;
	setp.ne.s16 	%p79, %rs127, 1;
	@%p79 bra 	$L__BB6_86;
	ld.param.u64 	%rd191, [fused_batch_pir_kernel_transposed_2_param_1];
	not.b32 	%r8704, %r11412;
	add.s32 	%r8705, %r653, %r8704;
	mov.u32 	%r8706, %tid.x;
	shl.b32 	%r8707, %r8706, 3;
	and.b32  	%r8708, %r8707, 7936;
	mov.u32 	%r8709, %ctaid.x;
	shl.b32 	%r8710, %r8709, 11;
	add.s32 	%r8711, %r8708, %r8710;
	and.b32  	%r8712, %r8706, 31;
	or.b32  	%r8713, %r8711, %r8712;
	add.s32 	%r8714, %r8713, %r11334;
	shr.u32 	%r8715, %r8714, %r8705;
	and.b32  	%r8716, %r8715, 1;
	setp.eq.b32 	%p80, %r8716, 1;
	cvt.s64.s32 	%rd96, %r11412;
	cvta.to.global.u64 	%rd97, %rd191;
	mul.wide.s32 	%rd98, %r11412, 16;
	add.s64 	%rd99, %rd97, %rd98;
	ld.global.u32 	%r8717, [%rd99+1484];
	selp.b32 	%r8718, %r11417, %r11416, %p80;
	xor.b32  	%r8719, %r8718, %r8717;
	selp.b32 	%r8720, %r11418, %r11415, %p80;
	selp.b32 	%r11416, %r11416, %r8719, %p80;
	selp.b32 	%r11417, %r8719, %r11417, %p80;
	ld.global.u32 	%r8721, [%rd99+1488];
	xor.b32  	%r8722, %r8720, %r8721;
	selp.b32 	%r8723, %r11419, %r11414, %p80;
	selp.b32 	%r11415, %r11415, %r8722, %p80;
	selp.b32 	%r11418, %r8722, %r11418, %p80;
	ld.global.u32 	%r8724, [%rd99+1492];
	xor.b32  	%r8725, %r8723, %r8724;
	selp.b32 	%r8726, %r11420, %r11413, %p80;
	selp.b32 	%r11414, %r11414, %r8725, %p80;
	selp.b32 	%r11419, %r8725, %r11419, %p80;
	ld.global.u32 	%r8727, [%rd99+1496];
	xor.b32  	%r8728, %r8726, %r8727;
	selp.b64 	%rd100, 445, 420, %p80;
	selp.b32 	%r11413, %r11413, %r8728, %p80;
	selp.b32 	%r11420, %r8728, %r11420, %p80;
	add.s64 	%rd101, %rd100, %rd96;
	add.s64 	%rd102, %rd97, %rd101;
	ld.global.u8 	%rs128, [%rd102+1464];
	xor.b16  	%rs180, %rs128, %rs180;
$L__BB6_86:
	not.b32 	%r8729, %r11412;
	add.s32 	%r8730, %r653, %r8729;
	mov.u32 	%r8731, %tid.x;
	shl.b32 	%r8732, %r8731, 3;
	and.b32  	%r8733, %r8732, 7936;
	mov.u32 	%r8734, %ctaid.x;
	shl.b32 	%r8735, %r8734, 11;
	add.s32 	%r8736, %r8733, %r8735;
	and.b32  	%r8737, %r8731, 31;
	or.b32  	%r8738, %r8736, %r8737;
	add.s32 	%r8739, %r8738, %r11334;
	shr.u32 	%r8740, %r8739, %r8730;
	and.b32  	%r8741, %r8740, 1;
	setp.eq.b32 	%p81, %r8741, 1;
	selp.b32 	%r11424, %r11417, %r11416, %p81;
	selp.b32 	%r11423, %r11418, %r11415, %p81;
	selp.b32 	%r11422, %r11419, %r11414, %p81;
	selp.b32 	%r11421, %r11420, %r11413, %p81;
	add.s32 	%r11412, %r11412, 1;
	setp.lt.u32 	%p82, %r11412, %r653;
	mov.u16 	%rs178, %rs180;
	@%p82 bra 	$L__BB6_84;
$L__BB6_87:
	and.b16  	%rs129, %rs180, 255;
	setp.ne.s16 	%p83, %rs129, 1;
	@%p83 bra 	$L__BB6_89;
	ld.param.u64 	%rd192, [fused_batch_pir_kernel_transposed_2_param_1];
	cvta.to.global.u64 	%rd103, %rd192;
	ld.global.u32 	%r8742, [%rd103+1936];
	xor.b32  	%r11424, %r11424, %r8742;
$L__BB6_89:
	@%p83 bra 	$L__BB6_91;
	ld.param.u64 	%rd193, [fused_batch_pir_kernel_transposed_2_param_1];
	cvta.to.global.u64 	%rd104, %rd193;
	ld.global.u32 	%r8743, [%rd104+1940];
	xor.b32  	%r11423, %r11423, %r8743;
$L__BB6_91:
	@%p83 bra 	$L__BB6_93;
	ld.param.u64 	%rd194, [fused_batch_pir_kernel_transposed_2_param_1];
	cvta.to.global.u64 	%rd105, %rd194;
	ld.global.u32 	%r8744, [%rd105+1944];
	xor.b32  	%r11422, %r11422, %r8744;
$L__BB6_93:
	@%p83 bra 	$L__BB6_95;
	ld.param.u64 	%rd195, [fused_batch_pir_kernel_transposed_2_param_1];
	cvta.to.global.u64 	%rd106, %rd195;
	ld.global.u32 	%r8745, [%rd106+1948];
	xor.b32  	%r11421, %r11421, %r8745;
$L__BB6_95:
	ld.param.u32 	%r11033, [fused_batch_pir_kernel_transposed_2_param_3];
	mov.u32 	%r8747, %tid.x;
	shl.b32 	%r8748, %r8747, 3;
	and.b32  	%r8749, %r8748, 7936;
	mov.u32 	%r8750, %ctaid.x;
	shl.b32 	%r8751, %r8750, 11;
	add.s32 	%r8752, %r8749, %r8751;
	and.b32  	%r8753, %r8747, 31;
	or.b32  	%r8754, %r8752, %r8753;
	add.s32 	%r8755, %r8754, %r11334;
	setp.ge.s32 	%p87, %r8755, %r11033;
	mov.u32 	%r8756, s_mem;
	cvt.u64.u32 	%rd107, %r8756;
	cvta.shared.u64 	%rd108, %rd107;
	add.s64 	%rd109, %rd108, 24711;
	and.b64  	%rd110, %rd109, -16;
	mul.lo.s32 	%r8757, %r8747, 6;
	mul.wide.u32 	%rd111, %r8757, 16;
	add.s64 	%rd112, %rd110, %rd111;
	st.v4.u32 	[%rd112+48], {%r11424, %r11423, %r11422, %r11421};
	mov.b32 	%r11445, 0;
	mov.u32 	%r11446, %r11445;
	mov.u32 	%r11447, %r11445;
	mov.u32 	%r11448, %r11445;
	@%p87 bra 	$L__BB6_109;
	ld.param.u64 	%rd196, [fused_batch_pir_kernel_transposed_2_param_1];
	cvta.to.global.u64 	%rd113, %rd196;
	ld.global.u8 	%rs133, [%rd113+1969];
	max.u16 	%rs134, %rs133, 11;
	cvt.u32.u16 	%r8758, %rs134;
	add.s32 	%r11436, %r8758, -11;
	ld.shared.v4.u32 	{%r11448, %r11447, %r11446, %r11445}, [s_mem+24656];
	ld.shared.u8 	%rs183, [s_mem+24672];
	cvt.u32.u16 	%r708, %rs133;
	setp.ge.u32 	%p88, %r11436, %r708;
	@%p88 bra 	$L__BB6_101;
	mov.u16 	%rs181, %rs183;
$L__BB6_98:
	ld.const.u32 	%r8759, [CHACHA_CONSTANTS];
	add.s32 	%r8760, %r8759, %r11448;
	shf.l.wrap.b32 	%r8761, %r8760, %r8760, 16;
	add.s32 	%r8762, %r11448, %r8761;
	xor.b32  	%r8763, %r11448, %r8762;
	shf.l.wrap.b32 	%r8764, %r8763, %r8763, 12;
	add.s32 	%r8765, %r8760, %r8764;
	xor.b32  	%r8766, %r8761, %r8765;
	shf.l.wrap.b32 	%r8767, %r8766, %r8766, 8;
	add.s32 	%r8768, %r8762, %r8767;
	xor.b32  	%r8769, %r8764, %r8768;
	shf.l.wrap.b32 	%r8770, %r8769, %r8769, 7;
	ld.const.u32 	%r8771, [CHACHA_CONSTANTS+4];
	add.s32 	%r8772, %r8771, %r11447;
	shf.l.wrap.b32 	%r8773, %r8772, %r8772, 16;
	add.s32 	%r8774, %r11447, %r8773;
	xor.b32  	%r8775, %r11447, %r8774;
	shf.l.wrap.b32 	%r8776, %r8775, %r8775, 12;
	add.s32 	%r8777, %r8772, %r8776;
	xor.b32  	%r8778, %r8773, %r8777;
	shf.l.wrap.b32 	%r8779, %r8778, %r8778, 8;
	add.s32 	%r8780, %r8774, %r8779;
	xor.b32  	%r8781, %r8776, %r8780;
	shf.l.wrap.b32 	%r8782, %r8781, %r8781, 7;
	ld.const.u32 	%r8783, [CHACHA_CONSTANTS+8];
	add.s32 	%r8784, %r8783, %r11446;
	shf.l.wrap.b32 	%r8785, %r8784, %r8784, 16;
	add.s32 	%r8786, %r11446, %r8785;
	xor.b32  	%r8787, %r11446, %r8786;
	shf.l.wrap.b32 	%r8788, %r8787, %r8787, 12;
	add.s32 	%r8789, %r8784, %r8788;
	xor.b32  	%r8790, %r8785, %r8789;
	shf.l.wrap.b32 	%r8791, %r8790, %r8790, 8;
	add.s32 	%r8792, %r8786, %r8791;
	xor.b32  	%r8793, %r8788, %r8792;
	shf.l.wrap.b32 	%r8794, %r8793, %r8793, 7;
	ld.const.u32 	%r8795, [CHACHA_CONSTANTS+12];
	add.s32 	%r8796, %r8795, %r11445;
	shf.l.wrap.b32 	%r8797, %r8796, %r8796, 16;
	add.s32 	%r8798, %r11445, %r8797;
	xor.b32  	%r8799, %r11445, %r8798;
	shf.l.wrap.b32 	%r8800, %r8799, %r8799, 12;
	add.s32 	%r8801, %r8796, %r8800;
	xor.b32  	%r8802, %r8797, %r8801;
	shf.l.wrap.b32 	%r8803, %r8802, %r8802, 8;
	add.s32 	%r8804, %r8798, %r8803;
	xor.b32  	%r8805, %r8800, %r8804;
	shf.l.wrap.b32 	%r8806, %r8805, %r8805, 7;
	add.s32 	%r8807, %r8765, %r8782;
	xor.b32  	%r8808, %r8803, %r8807;
	shf.l.wrap.b32 	%r8809, %r8808, %r8808, 16;
	add.s32 	%r8810, %r8792, %r8809;
	xor.b32  	%r8811, %r8782, %r8810;
	shf.l.wrap.b32 	%r8812, %r8811, %r8811, 12;
	add.s32 	%r8813, %r8807, %r8812;
	xor.b32  	%r8814, %r8809, %r8813;
	shf.l.wrap.b32 	%r8815, %r8814, %r8814, 8;
	add.s32 	%r8816, %r8810, %r8815;
	xor.b32  	%r8817, %r8812, %r8816;
	shf.l.wrap.b32 	%r8818, %r8817, %r8817, 7;
	add.s32 	%r8819, %r8777, %r8794;
	xor.b32  	%r8820, %r8767, %r8819;
	shf.l.wrap.b32 	%r8821, %r8820, %r8820, 16;
	add.s32 	%r8822, %r8804, %r8821;
	xor.b32  	%r8823, %r8794, %r8822;
	shf.l.wrap.b32 	%r8824, %r8823, %r8823, 12;
	add.s32 	%r8825, %r8819, %r8824;
	xor.b32  	%r8826, %r8821, %r8825;
	shf.l.wrap.b32 	%r8827, %r8826, %r8826, 8;
	add.s32 	%r8828, %r8822, %r8827;
	xor.b32  	%r8829, %r8824, %r8828;
	shf.l.wrap.b32 	%r8830, %r8829, %r8829, 7;
	add.s32 	%r8831, %r8789, %r8806;
	xor.b32  	%r8832, %r8779, %r8831;
	shf.l.wrap.b32 	%r8833, %r8832, %r8832, 16;
	add.s32 	%r8834, %r8768, %r8833;
	xor.b32  	%r8835, %r8806, %r8834;
	shf.l.wrap.b32 	%r8836, %r8835, %r8835, 12;
	add.s32 	%r8837, %r8831, %r8836;
	xor.b32  	%r8838, %r8833, %r8837;
	shf.l.wrap.b32 	%r8839, %r8838, %r8838, 8;
	add.s32 	%r8840, %r8834, %r8839;
	xor.b32  	%r8841, %r8836, %r8840;
	shf.l.wrap.b32 	%r8842, %r8841, %r8841, 7;
	add.s32 	%r8843, %r8801, %r8770;
	xor.b32  	%r8844, %r8791, %r8843;
	shf.l.wrap.b32 	%r8845, %r8844, %r8844, 16;
	add.s32 	%r8846, %r8780, %r8845;
	xor.b32  	%r8847, %r8770, %r8846;
	shf.l.wrap.b32 	%r8848, %r8847, %r8847, 12;
	add.s32 	%r8849, %r8843, %r8848;
	xor.b32  	%r8850, %r8845, %r8849;
	shf.l.wrap.b32 	%r8851, %r8850, %r8850, 8;
	add.s32 	%r8852, %r8846, %r8851;
	xor.b32  	%r8853, %r8848, %r8852;
	shf.l.wrap.b32 	%r8854, %r8853, %r8853, 7;
	add.s32 	%r8855, %r8813, %r8854;
	xor.b32  	%r8856, %r8827, %r8855;
	shf.l.wrap.b32 	%r8857, %r8856, %r8856, 16;
	add.s32 	%r8858, %r8840, %r8857;
	xor.b32  	%r8859, %r8854, %r8858;
	shf.l.wrap.b32 	%r8860, %r8859, %r8859, 12;
	add.s32 	%r8861, %r8855, %r8860;
	xor.b32  	%r8862, %r8857, %r8861;
	shf.l.wrap.b32 	%r8863, %r8862, %r8862, 8;
	add.s32 	%r8864, %r8858, %r8863;
	xor.b32  	%r8865, %r8860, %r8864;
	shf.l.wrap.b32 	%r8866, %r8865, %r8865, 7;
	add.s32 	%r8867, %r8825, %r8818;
	xor.b32  	%r8868, %r8839, %r8867;
	shf.l.wrap.b32 	%r8869, %r8868, %r8868, 16;
	add.s32 	%r8870, %r8852, %r8869;
	xor.b32  	%r8871, %r8818, %r8870;
	shf.l.wrap.b32 	%r8872, %r8871, %r8871, 12;
	add.s32 	%r8873, %r8867, %r8872;
	xor.b32  	%r8874, %r8869, %r8873;
	shf.l.wrap.b32 	%r8875, %r8874, %r8874, 8;
	add.s32 	%r8876, %r8870, %r8875;
	xor.b32  	%r8877, %r8872, %r8876;
	shf.l.wrap.b32 	%r8878, %r8877, %r8877, 7;
	add.s32 	%r8879, %r8837, %r8830;
	xor.b32  	%r8880, %r8851, %r8879;
	shf.l.wrap.b32 	%r8881, %r8880, %r8880, 16;
	add.s32 	%r8882, %r8816, %r8881;
	xor.b32  	%r8883, %r8830, %r8882;
	shf.l.wrap.b32 	%r8884, %r8883, %r8883, 12;
	add.s32 	%r8885, %r8879, %r8884;
	xor.b32  	%r8886, %r8881, %r8885;
	shf.l.wrap.b32 	%r8887, %r8886, %r8886, 8;
	add.s32 	%r8888, %r8882, %r8887;
	xor.b32  	%r8889, %r8884, %r8888;
	shf.l.wrap.b32 	%r8890, %r8889, %r8889, 7;
	add.s32 	%r8891, %r8849, %r8842;
	xor.b32  	%r8892, %r8815, %r8891;
	shf.l.wrap.b32 	%r8893, %r8892, %r8892, 16;
	add.s32 	%r8894, %r8828, %r8893;
	xor.b32  	%r8895, %r8842, %r8894;
	shf.l.wrap.b32 	%r8896, %r8895, %r8895, 12;
	add.s32 	%r8897, %r8891, %r8896;
	xor.b32  	%r8898, %r8893, %r8897;
	shf.l.wrap.b32 	%r8899, %r8898, %r8898, 8;
	add.s32 	%r8900, %r8894, %r8899;
	xor.b32  	%r8901, %r8896, %r8900;
	shf.l.wrap.b32 	%r8902, %r8901, %r8901, 7;
	add.s32 	%r8903, %r8861, %r8878;
	xor.b32  	%r8904, %r8899, %r8903;
	shf.l.wrap.b32 	%r8905, %r8904, %r8904, 16;
	add.s32 	%r8906, %r8888, %r8905;
	xor.b32  	%r8907, %r8878, %r8906;
	shf.l.wrap.b32 	%r8908, %r8907, %r8907, 12;
	add.s32 	%r8909, %r8903, %r8908;
	xor.b32  	%r8910, %r8905, %r8909;
	shf.l.wrap.b32 	%r8911, %r8910, %r8910, 8;
	add.s32 	%r8912, %r8906, %r8911;
	xor.b32  	%r8913, %r8908, %r8912;
	shf.l.wrap.b32 	%r8914, %r8913, %r8913, 7;
	add.s32 	%r8915, %r8873, %r8890;
	xor.b32  	%r8916, %r8863, %r8915;
	shf.l.wrap.b32 	%r8917, %r8916, %r8916, 16;
	add.s32 	%r8918, %r8900, %r8917;
	xor.b32  	%r8919, %r8890, %r8918;
	shf.l.wrap.b32 	%r8920, %r8919, %r8919, 12;
	add.s32 	%r8921, %r8915, %r8920;
	xor.b32  	%r8922, %r8917, %r8921;
	shf.l.wrap.b32 	%r8923, %r8922, %r8922, 8;
	add.s32 	%r8924, %r8918, %r8923;
	xor.b32  	%r8925, %r8920, %r8924;
	shf.l.wrap.b32 	%r8926, %r8925, %r8925, 7;
	add.s32 	%r8927, %r8885, %r8902;
	xor.b32  	%r8928, %r8875, %r8927;
	shf.l.wrap.b32 	%r8929, %r8928, %r8928, 16;
	add.s32 	%r8930, %r8864, %r8929;
	xor.b32  	%r8931, %r8902, %r8930;
	shf.l.wrap.b32 	%r8932, %r8931, %r8931, 12;
	add.s32 	%r8933, %r8927, %r8932;
	xor.b32  	%r8934, %r8929, %r8933;
	shf.l.wrap.b32 	%r8935, %r8934, %r8934, 8;
	add.s32 	%r8936, %r8930, %r8935;
	xor.b32  	%r8937, %r8932, %r8936;
	shf.l.wrap.b32 	%r8938, %r8937, %r8937, 7;
	add.s32 	%r8939, %r8897, %r8866;
	xor.b32  	%r8940, %r8887, %r8939;
	shf.l.wrap.b32 	%r8941, %r8940, %r8940, 16;
	add.s32 	%r8942, %r8876, %r8941;
	xor.b32  	%r8943, %r8866, %r8942;
	shf.l.wrap.b32 	%r8944, %r8943, %r8943, 12;
	add.s32 	%r8945, %r8939, %r8944;
	xor.b32  	%r8946, %r8941, %r8945;
	shf.l.wrap.b32 	%r8947, %r8946, %r8946, 8;
	add.s32 	%r8948, %r8942, %r8947;
	xor.b32  	%r8949, %r8944, %r8948;
	shf.l.wrap.b32 	%r8950, %r8949, %r8949, 7;
	add.s32 	%r8951, %r8909, %r8950;
	xor.b32  	%r8952, %r8923, %r8951;
	shf.l.wrap.b32 	%r8953, %r8952, %r8952, 16;
	add.s32 	%r8954, %r8936, %r8953;
	xor.b32  	%r8955, %r8950, %r8954;
	shf.l.wrap.b32 	%r8956, %r8955, %r8955, 12;
	add.s32 	%r8957, %r8951, %r8956;
	xor.b32  	%r8958, %r8953, %r8957;
	shf.l.wrap.b32 	%r8959, %r8958, %r8958, 8;
	add.s32 	%r8960, %r8954, %r8959;
	xor.b32  	%r8961, %r8956, %r8960;
	shf.l.wrap.b32 	%r8962, %r8961, %r8961, 7;
	add.s32 	%r8963, %r8921, %r8914;
	xor.b32  	%r8964, %r8935, %r8963;
	shf.l.wrap.b32 	%r8965, %r8964, %r8964, 16;
	add.s32 	%r8966, %r8948, %r8965;
	xor.b32  	%r8967, %r8914, %r8966;
	shf.l.wrap.b32 	%r8968, %r8967, %r8967, 12;
	add.s32 	%r8969, %r8963, %r8968;
	xor.b32  	%r8970, %r8965, %r8969;
	shf.l.wrap.b32 	%r8971, %r8970, %r8970, 8;
	add.s32 	%r8972, %r8966, %r8971;
	xor.b32  	%r8973, %r8968, %r8972;
	shf.l.wrap.b32 	%r8974, %r8973, %r8973, 7;
	add.s32 	%r8975, %r8933, %r8926;
	xor.b32  	%r8976, %r8947, %r8975;
	shf.l.wrap.b32 	%r8977, %r8976, %r8976, 16;
	add.s32 	%r8978, %r8912, %r8977;
	xor.b32  	%r8979, %r8926, %r8978;
	shf.l.wrap.b32 	%r8980, %r8979, %r8979, 12;
	add.s32 	%r8981, %r8975, %r8980;
	xor.b32  	%r8982, %r8977, %r8981;
	shf.l.wrap.b32 	%r8983, %r8982, %r8982, 8;
	add.s32 	%r8984, %r8978, %r8983;
	xor.b32  	%r8985, %r8980, %r8984;
	shf.l.wrap.b32 	%r8986, %r8985, %r8985, 7;
	add.s32 	%r8987, %r8945, %r8938;
	xor.b32  	%r8988, %r8911, %r8987;
	shf.l.wrap.b32 	%r8989, %r8988, %r8988, 16;
	add.s32 	%r8990, %r8924, %r8989;
	xor.b32  	%r8991, %r8938, %r8990;
	shf.l.wrap.b32 	%r8992, %r8991, %r8991, 12;
	add.s32 	%r8993, %r8987, %r8992;
	xor.b32  	%r8994, %r8989, %r8993;
	shf.l.wrap.b32 	%r8995, %r8994, %r8994, 8;
	add.s32 	%r8996, %r8990, %r8995;
	xor.b32  	%r8997, %r8992, %r8996;
	shf.l.wrap.b32 	%r8998, %r8997, %r8997, 7;
	add.s32 	%r8999, %r8957, %r8974;
	xor.b32  	%r9000, %r8995, %r8999;
	shf.l.wrap.b32 	%r9001, %r9000, %r9000, 16;
	add.s32 	%r9002, %r8984, %r9001;
	xor.b32  	%r9003, %r8974, %r9002;
	shf.l.wrap.b32 	%r9004, %r9003, %r9003, 12;
	add.s32 	%r9005, %r8999, %r9004;
	xor.b32  	%r9006, %r9001, %r9005;
	shf.l.wrap.b32 	%r9007, %r9006, %r9006, 8;
	add.s32 	%r9008, %r9002, %r9007;
	xor.b32  	%r9009, %r9004, %r9008;
	shf.l.wrap.b32 	%r9010, %r9009, %r9009, 7;
	add.s32 	%r9011, %r8969, %r8986;
	xor.b32  	%r9012, %r8959, %r9011;
	shf.l.wrap.b32 	%r9013, %r9012, %r9012, 16;
	add.s32 	%r9014, %r8996, %r9013;
	xor.b32  	%r9015, %r8986, %r9014;
	shf.l.wrap.b32 	%r9016, %r9015, %r9015, 12;
	add.s32 	%r9017, %r9011, %r9016;
	xor.b32  	%r9018, %r9013, %r9017;
	shf.l.wrap.b32 	%r9019, %r9018, %r9018, 8;
	add.s32 	%r9020, %r9014, %r9019;
	xor.b32  	%r9021, %r9016, %r9020;
	shf.l.wrap.b32 	%r9022, %r9021, %r9021, 7;
	add.s32 	%r9023, %r8981, %r8998;
	xor.b32  	%r9024, %r8971, %r9023;
	shf.l.wrap.b32 	%r9025, %r9024, %r9024, 16;
	add.s32 	%r9026, %r8960, %r9025;
	xor.b32  	%r9027, %r8998, %r9026;
	shf.l.wrap.b32 	%r9028, %r9027, %r9027, 12;
	add.s32 	%r9029, %r9023, %r9028;
	xor.b32  	%r9030, %r9025, %r9029;
	shf.l.wrap.b32 	%r9031, %r9030, %r9030, 8;
	add.s32 	%r9032, %r9026, %r9031;
	xor.b32  	%r9033, %r9028, %r9032;
	shf.l.wrap.b32 	%r9034, %r9033, %r9033, 7;
	add.s32 	%r9035, %r8993, %r8962;
	xor.b32  	%r9036, %r8983, %r9035;
	shf.l.wrap.b32 	%r9037, %r9036, %r9036, 16;
	add.s32 	%r9038, %r8972, %r9037;
	xor.b32  	%r9039, %r8962, %r9038;
	shf.l.wrap.b32 	%r9040, %r9039, %r9039, 12;
	add.s32 	%r9041, %r9035, %r9040;
	xor.b32  	%r9042, %r9037, %r9041;
	shf.l.wrap.b32 	%r9043, %r9042, %r9042, 8;
	add.s32 	%r9044, %r9038, %r9043;
	xor.b32  	%r9045, %r9040, %r9044;
	shf.l.wrap.b32 	%r9046, %r9045, %r9045, 7;
	add.s32 	%r9047, %r9005, %r9046;
	xor.b32  	%r9048, %r9019, %r9047;
	shf.l.wrap.b32 	%r9049, %r9048, %r9048, 16;
	add.s32 	%r9050, %r9032, %r9049;
	xor.b32  	%r9051, %r9046, %r9050;
	shf.l.wrap.b32 	%r9052, %r9051, %r9051, 12;
	add.s32 	%r9053, %r9047, %r9052;
	xor.b32  	%r9054, %r9049, %r9053;
	shf.l.wrap.b32 	%r9055, %r9054, %r9054, 8;
	add.s32 	%r9056, %r9050, %r9055;
	xor.b32  	%r9057, %r9052, %r9056;
	shf.l.wrap.b32 	%r9058, %r9057, %r9057, 7;
	add.s32 	%r9059, %r9017, %r9010;
	xor.b32  	%r9060, %r9031, %r9059;
	shf.l.wrap.b32 	%r9061, %r9060, %r9060, 16;
	add.s32 	%r9062, %r9044, %r9061;
	xor.b32  	%r9063, %r9010, %r9062;
	shf.l.wrap.b32 	%r9064, %r9063, %r9063, 12;
	add.s32 	%r9065, %r9059, %r9064;
	xor.b32  	%r9066, %r9061, %r9065;
	shf.l.wrap.b32 	%r9067, %r9066, %r9066, 8;
	add.s32 	%r9068, %r9062, %r9067;
	xor.b32  	%r9069, %r9064, %r9068;
	shf.l.wrap.b32 	%r9070, %r9069, %r9069, 7;
	add.s32 	%r9071, %r9029, %r9022;
	xor.b32  	%r9072, %r9043, %r9071;
	shf.l.wrap.b32 	%r9073, %r9072, %r9072, 16;
	add.s32 	%r9074, %r9008, %r9073;
	xor.b32  	%r9075, %r9022, %r9074;
	shf.l.wrap.b32 	%r9076, %r9075, %r9075, 12;
	add.s32 	%r9077, %r9071, %r9076;
	xor.b32  	%r9078, %r9073, %r9077;
	shf.l.wrap.b32 	%r9079, %r9078, %r9078, 8;
	add.s32 	%r9080, %r9074, %r9079;
	xor.b32  	%r9081, %r9076, %r9080;
	shf.l.wrap.b32 	%r9082, %r9081, %r9081, 7;
	add.s32 	%r9083, %r9041, %r9034;
	xor.b32  	%r9084, %r9007, %r9083;
	shf.l.wrap.b32 	%r9085, %r9084, %r9084, 16;
	add.s32 	%r9086, %r9020, %r9085;
	xor.b32  	%r9087, %r9034, %r9086;
	shf.l.wrap.b32 	%r9088, %r9087, %r9087, 12;
	add.s32 	%r9089, %r9083, %r9088;
	xor.b32  	%r9090, %r9085, %r9089;
	shf.l.wrap.b32 	%r9091, %r9090, %r9090, 8;
	add.s32 	%r9092, %r9086, %r9091;
	xor.b32  	%r9093, %r9088, %r9092;
	shf.l.wrap.b32 	%r9094, %r9093, %r9093, 7;
	add.s32 	%r9095, %r9053, %r9070;
	xor.b32  	%r9096, %r9091, %r9095;
	shf.l.wrap.b32 	%r9097, %r9096, %r9096, 16;
	add.s32 	%r9098, %r9080, %r9097;
	xor.b32  	%r9099, %r9070, %r9098;
	shf.l.wrap.b32 	%r9100, %r9099, %r9099, 12;
	add.s32 	%r9101, %r9095, %r9100;
	xor.b32  	%r9102, %r9097, %r9101;
	shf.l.wrap.b32 	%r9103, %r9102, %r9102, 8;
	add.s32 	%r9104, %r9098, %r9103;
	xor.b32  	%r9105, %r9100, %r9104;
	shf.l.wrap.b32 	%r9106, %r9105, %r9105, 7;
	add.s32 	%r9107, %r9065, %r9082;
	xor.b32  	%r9108, %r9055, %r9107;
	shf.l.wrap.b32 	%r9109, %r9108, %r9108, 16;
	add.s32 	%r9110, %r9092, %r9109;
	xor.b32  	%r9111, %r9082, %r9110;
	shf.l.wrap.b32 	%r9112, %r9111, %r9111, 12;
	add.s32 	%r9113, %r9107, %r9112;
	xor.b32  	%r9114, %r9109, %r9113;
	shf.l.wrap.b32 	%r9115, %r9114, %r9114, 8;
	add.s32 	%r9116, %r9110, %r9115;
	xor.b32  	%r9117, %r9112, %r9116;
	shf.l.wrap.b32 	%r9118, %r9117, %r9117, 7;
	add.s32 	%r9119, %r9077, %r9094;
	xor.b32  	%r9120, %r9067, %r9119;
	shf.l.wrap.b32 	%r9121, %r9120, %r9120, 16;
	add.s32 	%r9122, %r9056, %r9121;
	xor.b32  	%r9123, %r9094, %r9122;
	shf.l.wrap.b32 	%r9124, %r9123, %r9123, 12;
	add.s32 	%r9125, %r9119, %r9124;
	xor.b32  	%r9126, %r9121, %r9125;
	shf.l.wrap.b32 	%r9127, %r9126, %r9126, 8;
	add.s32 	%r9128, %r9122, %r9127;
	xor.b32  	%r9129, %r9124, %r9128;
	shf.l.wrap.b32 	%r9130, %r9129, %r9129, 7;
	add.s32 	%r9131, %r9089, %r9058;
	xor.b32  	%r9132, %r9079, %r9131;
	shf.l.wrap.b32 	%r9133, %r9132, %r9132, 16;
	add.s32 	%r9134, %r9068, %r9133;
	xor.b32  	%r9135, %r9058, %r9134;
	shf.l.wrap.b32 	%r9136, %r9135, %r9135, 12;
	add.s32 	%r9137, %r9131, %r9136;
	xor.b32  	%r9138, %r9133, %r9137;
	shf.l.wrap.b32 	%r9139, %r9138, %r9138, 8;
	add.s32 	%r9140, %r9134, %r9139;
	xor.b32  	%r9141, %r9136, %r9140;
	shf.l.wrap.b32 	%r9142, %r9141, %r9141, 7;
	add.s32 	%r11440, %r8759, %r9101;
	add.s32 	%r11439, %r8771, %r9113;
	add.s32 	%r11438, %r8783, %r9125;
	add.s32 	%r11437, %r8795, %r9137;
	add.s32 	%r11441, %r11448, %r9142;
	add.s32 	%r11442, %r11447, %r9106;
	add.s32 	%r11443, %r11446, %r9118;
	add.s32 	%r11444, %r11445, %r9130;
	xor.b32  	%r9143, %r8760, 1;
	shf.l.wrap.b32 	%r9144, %r8760, %r9143, 16;
	add.s32 	%r9145, %r11448, %r9144;
	xor.b32  	%r9146, %r11448, %r9145;
	shf.l.wrap.b32 	%r9147, %r9146, %r9146, 12;
	add.s32 	%r9148, %r8760, %r9147;
	xor.b32  	%r9149, %r9144, %r9148;
	shf.l.wrap.b32 	%r9150, %r9149, %r9149, 8;
	add.s32 	%r9151, %r9145, %r9150;
	xor.b32  	%r9152, %r9147, %r9151;
	shf.l.wrap.b32 	%r9153, %r9152, %r9152, 7;
	add.s32 	%r9154, %r9148, %r8782;
	xor.b32  	%r9155, %r8803, %r9154;
	shf.l.wrap.b32 	%r9156, %r9155, %r9155, 16;
	add.s32 	%r9157, %r8792, %r9156;
	xor.b32  	%r9158, %r8782, %r9157;
	shf.l.wrap.b32 	%r9159, %r9158, %r9158, 12;
	add.s32 	%r9160, %r9154, %r9159;
	xor.b32  	%r9161, %r9156, %r9160;
	shf.l.wrap.b32 	%r9162, %r9161, %r9161, 8;
	add.s32 	%r9163, %r9157, %r9162;
	xor.b32  	%r9164, %r9159, %r9163;
	shf.l.wrap.b32 	%r9165, %r9164, %r9164, 7;
	xor.b32  	%r9166, %r9150, %r8819;
	shf.l.wrap.b32 	%r9167, %r9166, %r9166, 16;
	add.s32 	%r9168, %r8804, %r9167;
	xor.b32  	%r9169, %r8794, %r9168;
	shf.l.wrap.b32 	%r9170, %r9169, %r9169, 12;
	add.s32 	%r9171, %r8819, %r9170;
	xor.b32  	%r9172, %r9167, %r9171;
	shf.l.wrap.b32 	%r9173, %r9172, %r9172, 8;
	add.s32 	%r9174, %r9168, %r9173;
	xor.b32  	%r9175, %r9170, %r9174;
	shf.l.wrap.b32 	%r9176, %r9175, %r9175, 7;
	add.s32 	%r9177, %r9151, %r8833;
	xor.b32  	%r9178, %r8806, %r9177;
	shf.l.wrap.b32 	%r9179, %r9178, %r9178, 12;
	add.s32 	%r9180, %r8831, %r9179;
	xor.b32  	%r9181, %r8833, %r9180;
	shf.l.wrap.b32 	%r9182, %r9181, %r9181, 8;
	add.s32 	%r9183, %r9177, %r9182;
	xor.b32  	%r9184, %r9179, %r9183;
	shf.l.wrap.b32 	%r9185, %r9184, %r9184, 7;
	add.s32 	%r9186, %r8801, %r9153;
	xor.b32  	%r9187, %r8791, %r9186;
	shf.l.wrap.b32 	%r9188, %r9187, %r9187, 16;
	add.s32 	%r9189, %r8780, %r9188;
	xor.b32  	%r9190, %r9153, %r9189;
	shf.l.wrap.b32 	%r9191, %r9190, %r9190, 12;
	add.s32 	%r9192, %r9186, %r9191;
	xor.b32  	%r9193, %r9188, %r9192;
	shf.l.wrap.b32 	%r9194, %r9193, %r9193, 8;
	add.s32 	%r9195, %r9189, %r9194;
	xor.b32  	%r9196, %r9191, %r9195;
	shf.l.wrap.b32 	%r9197, %r9196, %r9196, 7;
	add.s32 	%r9198, %r9160, %r9197;
	xor.b32  	%r9199, %r9173, %r9198;
	shf.l.wrap.b32 	%r9200, %r9199, %r9199, 16;
	add.s32 	%r9201, %r9183, %r9200;
	xor.b32  	%r9202, %r9197, %r9201;
	shf.l.wrap.b32 	%r9203, %r9202, %r9202, 12;
	add.s32 	%r9204, %r9198, %r9203;
	xor.b32  	%r9205, %r9200, %r9204;
	shf.l.wrap.b32 	%r9206, %r9205, %r9205, 8;
	add.s32 	%r9207, %r9201, %r9206;
	xor.b32  	%r9208, %r9203, %r9207;
	shf.l.wrap.b32 	%r9209, %r9208, %r9208, 7;
	add.s32 	%r9210, %r9171, %r9165;
	xor.b32  	%r9211, %r9182, %r9210;
	shf.l.wrap.b32 	%r9212, %r9211, %r9211, 16;
	add.s32 	%r9213, %r9195, %r9212;
	xor.b32  	%r9214, %r9165, %r9213;
	shf.l.wrap.b32 	%r9215, %r9214, %r9214, 12;
	add.s32 	%r9216, %r9210, %r9215;
	xor.b32  	%r9217, %r9212, %r9216;
	shf.l.wrap.b32 	%r9218, %r9217, %r9217, 8;
	add.s32 	%r9219, %r9213, %r9218;
	xor.b32  	%r9220, %r9215, %r9219;
	shf.l.wrap.b32 	%r9221, %r9220, %r9220, 7;
	add.s32 	%r9222, %r9180, %r9176;
	xor.b32  	%r9223, %r9194, %r9222;
	shf.l.wrap.b32 	%r9224, %r9223, %r9223, 16;
	add.s32 	%r9225, %r9163, %r9224;
	xor.b32  	%r9226, %r9176, %r9225;
	shf.l.wrap.b32 	%r9227, %r9226, %r9226, 12;
	add.s32 	%r9228, %r9222, %r9227;
	xor.b32  	%r9229, %r9224, %r9228;
	shf.l.wrap.b32 	%r9230, %r9229, %r9229, 8;
	add.s32 	%r9231, %r9225, %r9230;
	xor.b32  	%r9232, %r9227, %r9231;
	shf.l.wrap.b32 	%r9233, %r9232, %r9232, 7;
	add.s32 	%r9234, %r9192, %r9185;
	xor.b32  	%r9235, %r9162, %r9234;
	shf.l.wrap.b32 	%r9236, %r9235, %r9235, 16;
	add.s32 	%r9237, %r9174, %r9236;
	xor.b32  	%r9238, %r9185, %r9237;
	shf.l.wrap.b32 	%r9239, %r9238, %r9238, 12;
	add.s32 	%r9240, %r9234, %r9239;
	xor.b32  	%r9241, %r9236, %r9240;
	shf.l.wrap.b32 	%r9242, %r9241, %r9241, 8;
	add.s32 	%r9243, %r9237, %r9242;
	xor.b32  	%r9244, %r9239, %r9243;
	shf.l.wrap.b32 	%r9245, %r9244, %r9244, 7;
	add.s32 	%r9246, %r9204, %r9221;
	xor.b32  	%r9247, %r9242, %r9246;
	shf.l.wrap.b32 	%r9248, %r9247, %r9247, 16;
	add.s32 	%r9249, %r9231, %r9248;
	xor.b32  	%r9250, %r9221, %r9249;
	shf.l.wrap.b32 	%r9251, %r9250, %r9250, 12;
	add.s32 	%r9252, %r9246, %r9251;
	xor.b32  	%r9253, %r9248, %r9252;
	shf.l.wrap.b32 	%r9254, %r9253, %r9253, 8;
	add.s32 	%r9255, %r9249, %r9254;
	xor.b32  	%r9256, %r9251, %r9255;
	shf.l.wrap.b32 	%r9257, %r9256, %r9256, 7;
	add.s32 	%r9258, %r9216, %r9233;
	xor.b32  	%r9259, %r9206, %r9258;
	shf.l.wrap.b32 	%r9260, %r9259, %r9259, 16;
	add.s32 	%r9261, %r9243, %r9260;
	xor.b32  	%r9262, %r9233, %r9261;
	shf.l.wrap.b32 	%r9263, %r9262, %r9262, 12;
	add.s32 	%r9264, %r9258, %r9263;
	xor.b32  	%r9265, %r9260, %r9264;
	shf.l.wrap.b32 	%r9266, %r9265, %r9265, 8;
	add.s32 	%r9267, %r9261, %r9266;
	xor.b32  	%r9268, %r9263, %r9267;
	shf.l.wrap.b32 	%r9269, %r9268, %r9268, 7;
	add.s32 	%r9270, %r9228, %r9245;
	xor.b32  	%r9271, %r9218, %r9270;
	shf.l.wrap.b32 	%r9272, %r9271, %r9271, 16;
	add.s32 	%r9273, %r9207, %r9272;
	xor.b32  	%r9274, %r9245, %r9273;
	shf.l.wrap.b32 	%r9275, %r9274, %r9274, 12;
	add.s32 	%r9276, %r9270, %r9275;
	xor.b32  	%r9277, %r9272, %r9276;
	shf.l.wrap.b32 	%r9278, %r9277, %r9277, 8;
	add.s32 	%r9279, %r9273, %r9278;
	xor.b32  	%r9280, %r9275, %r9279;
	shf.l.wrap.b32 	%r9281, %r9280, %r9280, 7;
	add.s32 	%r9282, %r9240, %r9209;
	xor.b32  	%r9283, %r9230, %r9282;
	shf.l.wrap.b32 	%r9284, %r9283, %r9283, 16;
	add.s32 	%r9285, %r9219, %r9284;
	xor.b32  	%r9286, %r9209, %r9285;
	shf.l.wrap.b32 	%r9287, %r9286, %r9286, 12;
	add.s32 	%r9288, %r9282, %r9287;
	xor.b32  	%r9289, %r9284, %r9288;
	shf.l.wrap.b32 	%r9290, %r9289, %r9289, 8;
	add.s32 	%r9291, %r9285, %r9290;
	xor.b32  	%r9292, %r9287, %r9291;
	shf.l.wrap.b32 	%r9293, %r9292, %r9292, 7;
	add.s32 	%r9294, %r9252, %r9293;
	xor.b32  	%r9295, %r9266, %r9294;
	shf.l.wrap.b32 	%r9296, %r9295, %r9295, 16;
	add.s32 	%r9297, %r9279, %r9296;
	xor.b32  	%r9298, %r9293, %r9297;
	shf.l.wrap.b32 	%r9299, %r9298, %r9298, 12;
	add.s32 	%r9300, %r9294, %r9299;
	xor.b32  	%r9301, %r9296, %r9300;
	shf.l.wrap.b32 	%r9302, %r9301, %r9301, 8;
	add.s32 	%r9303, %r9297, %r9302;
	xor.b32  	%r9304, %r9299, %r9303;
	shf.l.wrap.b32 	%r9305, %r9304, %r9304, 7;
	add.s32 	%r9306, %r9264, %r9257;
	xor.b32  	%r9307, %r9278, %r9306;
	shf.l.wrap.b32 	%r9308, %r9307, %r9307, 16;
	add.s32 	%r9309, %r9291, %r9308;
	xor.b32  	%r9310, %r9257, %r9309;
	shf.l.wrap.b32 	%r9311, %r9310, %r9310, 12;
	add.s32 	%r9312, %r9306, %r9311;
	xor.b32  	%r9313, %r9308, %r9312;
	shf.l.wrap.b32 	%r9314, %r9313, %r9313, 8;
	add.s32 	%r9315, %r9309, %r9314;
	xor.b32  	%r9316, %r9311, %r9315;
	shf.l.wrap.b32 	%r9317, %r9316, %r9316, 7;
	add.s32 	%r9318, %r9276, %r9269;
	xor.b32  	%r9319, %r9290, %r9318;
	shf.l.wrap.b32 	%r9320, %r9319, %r9319, 16;
	add.s32 	%r9321, %r9255, %r9320;
	xor.b32  	%r9322, %r9269, %r9321;
	shf.l.wrap.b32 	%r9323, %r9322, %r9322, 12;
	add.s32 	%r9324, %r9318, %r9323;
	xor.b32  	%r9325, %r9320, %r9324;
	shf.l.wrap.b32 	%r9326, %r9325, %r9325, 8;
	add.s32 	%r9327, %r9321, %r9326;
	xor.b32  	%r9328, %r9323, %r9327;
	shf.l.wrap.b32 	%r9329, %r9328, %r9328, 7;
	add.s32 	%r9330, %r9288, %r9281;
	xor.b32  	%r9331, %r9254, %r9330;
	shf.l.wrap.b32 	%r9332, %r9331, %r9331, 16;
	add.s32 	%r9333, %r9267, %r9332;
	xor.b32  	%r9334, %r9281, %r9333;
	shf.l.wrap.b32 	%r9335, %r9334, %r9334, 12;
	add.s32 	%r9336, %r9330, %r9335;
	xor.b32  	%r9337, %r9332, %r9336;
	shf.l.wrap.b32 	%r9338, %r9337, %r9337, 8;
	add.s32 	%r9339, %r9333, %r9338;
	xor.b32  	%r9340, %r9335, %r9339;
	shf.l.wrap.b32 	%r9341, %r9340, %r9340, 7;
	add.s32 	%r9342, %r9300, %r9317;
	xor.b32  	%r9343, %r9338, %r9342;
	shf.l.wrap.b32 	%r9344, %r9343, %r9343, 16;
	add.s32 	%r9345, %r9327, %r9344;
	xor.b32  	%r9346, %r9317, %r9345;
	shf.l.wrap.b32 	%r9347, %r9346, %r9346, 12;
	add.s32 	%r9348, %r9342, %r9347;
	xor.b32  	%r9349, %r9344, %r9348;
	shf.l.wrap.b32 	%r9350, %r9349, %r9349, 8;
	add.s32 	%r9351, %r9345, %r9350;
	xor.b32  	%r9352, %r9347, %r9351;
	shf.l.wrap.b32 	%r9353, %r9352, %r9352, 7;
	add.s32 	%r9354, %r9312, %r9329;
	xor.b32  	%r9355, %r9302, %r9354;
	shf.l.wrap.b32 	%r9356, %r9355, %r9355, 16;
	add.s32 	%r9357, %r9339, %r9356;
	xor.b32  	%r9358, %r9329, %r9357;
	shf.l.wrap.b32 	%r9359, %r9358, %r9358, 12;
	add.s32 	%r9360, %r9354, %r9359;
	xor.b32  	%r9361, %r9356, %r9360;
	shf.l.wrap.b32 	%r9362, %r9361, %r9361, 8;
	add.s32 	%r9363, %r9357, %r9362;
	xor.b32  	%r9364, %r9359, %r9363;
	shf.l.wrap.b32 	%r9365, %r9364, %r9364, 7;
	add.s32 	%r9366, %r9324, %r9341;
	xor.b32  	%r9367, %r9314, %r9366;
	shf.l.wrap.b32 	%r9368, %r9367, %r9367, 16;
	add.s32 	%r9369, %r9303, %r9368;
	xor.b32  	%r9370, %r9341, %r9369;
	shf.l.wrap.b32 	%r9371, %r9370, %r9370, 12;
	add.s32 	%r9372, %r9366, %r9371;
	xor.b32  	%r9373, %r9368, %r9372;
	shf.l.wrap.b32 	%r9374, %r9373, %r9373, 8;
	add.s32 	%r9375, %r9369, %r9374;
	xor.b32  	%r9376, %r9371, %r9375;
	shf.l.wrap.b32 	%r9377, %r9376, %r9376, 7;
	add.s32 	%r9378, %r9336, %r9305;
	xor.b32  	%r9379, %r9326, %r9378;
	shf.l.wrap.b32 	%r9380, %r9379, %r9379, 16;
	add.s32 	%r9381, %r9315, %r9380;
	xor.b32  	%r9382, %r9305, %r9381;
	shf.l.wrap.b32 	%r9383, %r9382, %r9382, 12;
	add.s32 	%r9384, %r9378, %r9383;
	xor.b32  	%r9385, %r9380, %r9384;
	shf.l.wrap.b32 	%r9386, %r9385, %r9385, 8;
	add.s32 	%r9387, %r9381, %r9386;
	xor.b32  	%r9388, %r9383, %r9387;
	shf.l.wrap.b32 	%r9389, %r9388, %r9388, 7;
	add.s32 	%r9390, %r9348, %r9389;
	xor.b32  	%r9391, %r9362, %r9390;
	shf.l.wrap.b32 	%r9392, %r9391, %r9391, 16;
	add.s32 	%r9393, %r9375, %r9392;
	xor.b32  	%r9394, %r9389, %r9393;
	shf.l.wrap.b32 	%r9395, %r9394, %r9394, 12;
	add.s32 	%r9396, %r9390, %r9395;
	xor.b32  	%r9397, %r9392, %r9396;
	shf.l.wrap.b32 	%r9398, %r9397, %r9397, 8;
	add.s32 	%r9399, %r9360, %r9353;
	xor.b32  	%r9400, %r9374, %r9399;
	shf.l.wrap.b32 	%r9401, %r9400, %r9400, 16;
	add.s32 	%r9402, %r9387, %r9401;
	xor.b32  	%r9403, %r9353, %r9402;
	shf.l.wrap.b32 	%r9404, %r9403, %r9403, 12;
	add.s32 	%r9405, %r9399, %r9404;
	xor.b32  	%r9406, %r9401, %r9405;
	shf.l.wrap.b32 	%r9407, %r9406, %r9406, 8;
	add.s32 	%r9408, %r9402, %r9407;
	xor.b32  	%r9409, %r9404, %r9408;
	shf.l.wrap.b32 	%r9410, %r9409, %r9409, 7;
	add.s32 	%r9411, %r9372, %r9365;
	xor.b32  	%r9412, %r9386, %r9411;
	shf.l.wrap.b32 	%r9413, %r9412, %r9412, 16;
	add.s32 	%r9414, %r9351, %r9413;
	xor.b32  	%r9415, %r9365, %r9414;
	shf.l.wrap.b32 	%r9416, %r9415, %r9415, 12;
	add.s32 	%r9417, %r9411, %r9416;
	xor.b32  	%r9418, %r9413, %r9417;
	shf.l.wrap.b32 	%r9419, %r9418, %r9418, 8;
	add.s32 	%r9420, %r9414, %r9419;
	xor.b32  	%r9421, %r9416, %r9420;
	shf.l.wrap.b32 	%r9422, %r9421, %r9421, 7;
	add.s32 	%r9423, %r9384, %r9377;
	xor.b32  	%r9424, %r9350, %r9423;
	shf.l.wrap.b32 	%r9425, %r9424, %r9424, 16;
	add.s32 	%r9426, %r9363, %r9425;
	xor.b32  	%r9427, %r9377, %r9426;
	shf.l.wrap.b32 	%r9428, %r9427, %r9427, 12;
	add.s32 	%r9429, %r9423, %r9428;
	xor.b32  	%r9430, %r9425, %r9429;
	shf.l.wrap.b32 	%r9431, %r9430, %r9430, 8;
	add.s32 	%r9432, %r9426, %r9431;
	add.s32 	%r9433, %r9396, %r9410;
	xor.b32  	%r9434, %r9431, %r9433;
	shf.l.wrap.b32 	%r9435, %r9434, %r9434, 16;
	add.s32 	%r9436, %r9420, %r9435;
	xor.b32  	%r9437, %r9410, %r9436;
	shr.u32 	%r9438, %r9437, 20;
	add.s32 	%r9439, %r9433, %r9438;
	add.s32 	%r9440, %r9405, %r9422;
	xor.b32  	%r9441, %r9398, %r9440;
	shf.l.wrap.b32 	%r9442, %r9441, %r9441, 16;
	add.s32 	%r9443, %r9432, %r9442;
	xor.b32  	%r9444, %r9422, %r9443;
	shr.u32 	%r9445, %r9444, 20;
	add.s32 	%r9446, %r9440, %r9445;
	add.s32 	%r9447, %r8759, %r9439;
	add.s32 	%r9448, %r8771, %r9446;
	not.b32 	%r9449, %r11436;
	add.s32 	%r9450, %r708, %r9449;
	mov.u32 	%r9451, %tid.x;
	shl.b32 	%r9452, %r9451, 3;
	and.b32  	%r9453, %r9452, 7936;
	mov.u32 	%r9454, %ctaid.x;
	shl.b32 	%r9455, %r9454, 11;
	add.s32 	%r9456, %r9453, %r9455;
	and.b32  	%r9457, %r9451, 31;
	or.b32  	%r9458, %r9456, %r9457;
	add.s32 	%r9459, %r9458, %r11334;
	shr.u32 	%r9460, %r9459, %r9450;
	and.b32  	%r9461, %r9460, 1;
	setp.eq.b32 	%p89, %r9461, 1;
	selp.b32 	%r9462, %r9448, %r9447, %p89;
	cvt.u16.u32 	%rs135, %r9462;
	and.b16  	%rs183, %rs135, 1;
	and.b16  	%rs136, %rs181, 255;
	setp.ne.s16 	%p90, %rs136, 1;
	@%p90 bra 	$L__BB6_100;
	ld.param.u64 	%rd197, [fused_batch_pir_kernel_transposed_2_param_1];
	not.b32 	%r9463, %r11436;
	add.s32 	%r9464, %r708, %r9463;
	mov.u32 	%r9465, %tid.x;
	shl.b32 	%r9466, %r9465, 3;
	and.b32  	%r9467, %r9466, 7936;
	mov.u32 	%r9468, %ctaid.x;
	shl.b32 	%r9469, %r9468, 11;
	add.s32 	%r9470, %r9467, %r9469;
	and.b32  	%r9471, %r9465, 31;
	or.b32  	%r9472, %r9470, %r9471;
	add.s32 	%r9473, %r9472, %r11334;
	shr.u32 	%r9474, %r9473, %r9464;
	and.b32  	%r9475, %r9474, 1;
	setp.eq.b32 	%p91, %r9475, 1;
	cvt.s64.s32 	%rd114, %r11436;
	cvta.to.global.u64 	%rd115, %rd197;
	mul.wide.s32 	%rd116, %r11436, 16;
	add.s64 	%rd117, %rd115, %rd116;
	ld.global.u32 	%r9476, [%rd117+1972];
	selp.b32 	%r9477, %r11441, %r11440, %p91;
	xor.b32  	%r9478, %r9477, %r9476;
	selp.b32 	%r9479, %r11442, %r11439, %p91;
	selp.b32 	%r11440, %r11440, %r9478, %p91;
	selp.b32 	%r11441, %r9478, %r11441, %p91;
	ld.global.u32 	%r9480, [%rd117+1976];
	xor.b32  	%r9481, %r9479, %r9480;
	selp.b32 	%r9482, %r11443, %r11438, %p91;
	selp.b32 	%r11439, %r11439, %r9481, %p91;
	selp.b32 	%r11442, %r9481, %r11442, %p91;
	ld.global.u32 	%r9483, [%rd117+1980];
	xor.b32  	%r9484, %r9482, %r9483;
	selp.b32 	%r9485, %r11444, %r11437, %p91;
	selp.b32 	%r11438, %r11438, %r9484, %p91;
	selp.b32 	%r11443, %r9484, %r11443, %p91;
	ld.global.u32 	%r9486, [%rd117+1984];
	xor.b32  	%r9487, %r9485, %r9486;
	selp.b64 	%rd118, 445, 420, %p91;
	selp.b32 	%r11437, %r11437, %r9487, %p91;
	selp.b32 	%r11444, %r9487, %r11444, %p91;
	add.s64 	%rd119, %rd118, %rd114;
	add.s64 	%rd120, %rd115, %rd119;
	ld.global.u8 	%rs137, [%rd120+1952];
	xor.b16  	%rs183, %rs137, %rs183;
$L__BB6_100:
	not.b32 	%r9488, %r11436;
	add.s32 	%r9489, %r708, %r9488;
	mov.u32 	%r9490, %tid.x;
	shl.b32 	%r9491, %r9490, 3;
	and.b32  	%r9492, %r9491, 7936;
	mov.u32 	%r9493, %ctaid.x;
	shl.b32 	%r9494, %r9493, 11;
	add.s32 	%r9495, %r9492, %r9494;
	and.b32  	%r9496, %r9490, 31;
	or.b32  	%r9497, %r9495, %r9496;
	add.s32 	%r9498, %r9497, %r11334;
	shr.u32 	%r9499, %r9498, %r9489;
	and.b32  	%r9500, %r9499, 1;
	setp.eq.b32 	%p92, %r9500, 1;
	selp.b32 	%r11448, %r11441, %r11440, %p92;
	selp.b32 	%r11447, %r11442, %r11439, %p92;
	selp.b32 	%r11446, %r11443, %r11438, %p92;
	selp.b32 	%r11445, %r11444, %r11437, %p92;
	add.s32 	%r11436, %r11436, 1;
	setp.lt.u32 	%p93, %r11436, %r708;
	mov.u16 	%rs181, %rs183;
	@%p93 bra 	$L__BB6_98;
$L__BB6_101:
	and.b16  	%rs138, %rs183, 255;
	setp.ne.s16 	%p94, %rs138, 1;
	@%p94 bra 	$L__BB6_103;
	ld.param.u64 	%rd198, [fused_batch_pir_kernel_transposed_2_param_1];
	cvta.to.global.u64 	%rd121, %rd198;
	ld.global.u32 	%r9501, [%rd121+2424];
	xor.b32  	%r11448, %r11448, %r9501;
$L__BB6_103:
	@%p94 bra 	$L__BB6_105;
	ld.param.u64 	%rd199, [fused_batch_pir_kernel_transposed_2_param_1];
	cvta.to.global.u64 	%rd122, %rd199;
	ld.global.u32 	%r9502, [%rd122+2428];
	xor.b32  	%r11447, %r11447, %r9502;
$L__BB6_105:
	@%p94 bra 	$L__BB6_107;
	ld.param.u64 	%rd200, [fused_batch_pir_kernel_transposed_2_param_1];
	cvta.to.global.u64 	%rd123, %rd200;
	ld.global.u32 	%r9503, [%rd123+2432];
	xor.b32  	%r11446, %r11446, %r9503;
$L__BB6_107:
	@%p94 bra 	$L__BB6_109;
	ld.param.u64 	%rd201, [fused_batch_pir_kernel_transposed_2_param_1];
	cvta.to.global.u64 	%rd124, %rd201;
	ld.global.u32 	%r9504, [%rd124+2436];
	xor.b32  	%r11445, %r11445, %r9504;
$L__BB6_109:
	ld.param.u32 	%r11034, [fused_batch_pir_kernel_transposed_2_param_3];
	mov.u32 	%r9506, %tid.x;
	shl.b32 	%r9507, %r9506, 3;
	and.b32  	%r9508, %r9507, 7936;
	mov.u32 	%r9509, %ctaid.x;
	shl.b32 	%r9510, %r9509, 11;
	add.s32 	%r9511, %r9508, %r9510;
	and.b32  	%r9512, %r9506, 31;
	or.b32  	%r9513, %r9511, %r9512;
	add.s32 	%r9514, %r9513, %r11334;
	setp.ge.s32 	%p98, %r9514, %r11034;
	mov.u32 	%r9515, s_mem;
	cvt.u64.u32 	%rd125, %r9515;
	cvta.shared.u64 	%rd126, %rd125;
	add.s64 	%rd127, %rd126, 24711;
	and.b64  	%rd128, %rd127, -16;
	mul.lo.s32 	%r9516, %r9506, 6;
	mul.wide.u32 	%rd129, %r9516, 16;
	add.s64 	%rd130, %rd128, %rd129;
	st.v4.u32 	[%rd130+64], {%r11448, %r11447, %r11446, %r11445};
	mov.b32 	%r11469, 0;
	mov.u32 	%r11470, %r11469;
	mov.u32 	%r11471, %r11469;
	mov.u32 	%r11472, %r11469;
	@%p98 bra 	$L__BB6_123;
	ld.param.u64 	%rd202, [fused_batch_pir_kernel_transposed_2_param_1];
	cvta.to.global.u64 	%rd131, %rd202;
	ld.global.u8 	%rs142, [%rd131+2457];
	max.u16 	%rs143, %rs142, 11;
	cvt.u32.u16 	%r9517, %rs143;
	add.s32 	%r11460, %r9517, -11;
	ld.shared.u32 	%r11472, [s_mem+24676];
	ld.shared.v2.u32 	{%r11471, %r11470}, [s_mem+24680];
	ld.shared.u32 	%r11469, [s_mem+24688];
	ld.shared.u8 	%rs186, [s_mem+24692];
	cvt.u32.u16 	%r763, %rs142;
	setp.ge.u32 	%p99, %r11460, %r763;
	@%p99 bra 	$L__BB6_115;
	mov.u16 	%rs184, %rs186;
$L__BB6_112:
	ld.const.u32 	%r9518, [CHACHA_CONSTANTS];
	add.s32 	%r9519, %r9518, %r11472;
	shf.l.wrap.b32 	%r9520, %r9519, %r9519, 16;
	add.s32 	%r9521, %r11472, %r9520;
	xor.b32  	%r9522, %r11472, %r9521;
	shf.l.wrap.b32 	%r9523, %r9522, %r9522, 12;
	add.s32 	%r9524, %r9519, %r9523;
	xor.b32  	%r9525, %r9520, %r9524;
	shf.l.wrap.b32 	%r9526, %r9525, %r9525, 8;
	add.s32 	%r9527, %r9521, %r9526;
	xor.b32  	%r9528, %r9523, %r9527;
	shf.l.wrap.b32 	%r9529, %r9528, %r9528, 7;
	ld.const.u32 	%r9530, [CHACHA_CONSTANTS+4];
	add.s32 	%r9531, %r9530, %r11471;
	shf.l.wrap.b32 	%r9532, %r9531, %r9531, 16;
	add.s32 	%r9533, %r11471, %r9532;
	xor.b32  	%r9534, %r11471, %r9533;
	shf.l.wrap.b32 	%r9535, %r9534, %r9534, 12;
	add.s32 	%r9536, %r9531, %r9535;
	xor.b32  	%r9537, %r9532, %r9536;
	shf.l.wrap.b32 	%r9538, %r9537, %r9537, 8;
	add.s32 	%r9539, %r9533, %r9538;
	xor.b32  	%r9540, %r9535, %r9539;
	shf.l.wrap.b32 	%r9541, %r9540, %r9540, 7;
	ld.const.u32 	%r9542, [CHACHA_CONSTANTS+8];
	add.s32 	%r9543, %r9542, %r11470;
	shf.l.wrap.b32 	%r9544, %r9543, %r9543, 16;
	add.s32 	%r9545, %r11470, %r9544;
	xor.b32  	%r9546, %r11470, %r9545;
	shf.l.wrap.b32 	%r9547, %r9546, %r9546, 12;
	add.s32 	%r9548, %r9543, %r9547;
	xor.b32  	%r9549, %r9544, %r9548;
	shf.l.wrap.b32 	%r9550, %r9549, %r9549, 8;
	add.s32 	%r9551, %r9545, %r9550;
	xor.b32  	%r9552, %r9547, %r9551;
	shf.l.wrap.b32 	%r9553, %r9552, %r9552, 7;
	ld.const.u32 	%r9554, [CHACHA_CONSTANTS+12];
	add.s32 	%r9555, %r9554, %r11469;
	shf.l.wrap.b32 	%r9556, %r9555, %r9555, 16;
	add.s32 	%r9557, %r11469, %r9556;
	xor.b32  	%r9558, %r11469, %r9557;
	shf.l.wrap.b32 	%r9559, %r9558, %r9558, 12;
	add.s32 	%r9560, %r9555, %r9559;
	xor.b32  	%r9561, %r9556, %r9560;
	shf.l.wrap.b32 	%r9562, %r9561, %r9561, 8;
	add.s32 	%r9563, %r9557, %r9562;
	xor.b32  	%r9564, %r9559, %r9563;
	shf.l.wrap.b32 	%r9565, %r9564, %r9564, 7;
	add.s32 	%r9566, %r9524, %r9541;
	xor.b32  	%r9567, %r9562, %r9566;
	shf.l.wrap.b32 	%r9568, %r9567, %r9567, 16;
	add.s32 	%r9569, %r9551, %r9568;
	xor.b32  	%r9570, %r9541, %r9569;
	shf.l.wrap.b32 	%r9571, %r9570, %r9570, 12;
	add.s32 	%r9572, %r9566, %r9571;
	xor.b32  	%r9573, %r9568, %r9572;
	shf.l.wrap.b32 	%r9574, %r9573, %r9573, 8;
	add.s32 	%r9575, %r9569, %r9574;
	xor.b32  	%r9576, %r9571, %r9575;
	shf.l.wrap.b32 	%r9577, %r9576, %r9576, 7;
	add.s32 	%r9578, %r9536, %r9553;
	xor.b32  	%r9579, %r9526, %r9578;
	shf.l.wrap.b32 	%r9580, %r9579, %r9579, 16;
	add.s32 	%r9581, %r9563, %r9580;
	xor.b32  	%r9582, %r9553, %r9581;
	shf.l.wrap.b32 	%r9583, %r9582, %r9582, 12;
	add.s32 	%r9584, %r9578, %r9583;
	xor.b32  	%r9585, %r9580, %r9584;
	shf.l.wrap.b32 	%r9586, %r9585, %r9585, 8;
	add.s32 	%r9587, %r9581, %r9586;
	xor.b32  	%r9588, %r9583, %r9587;
	shf.l.wrap.b32 	%r9589, %r9588, %r9588, 7;
	add.s32 	%r9590, %r9548, %r9565;
	xor.b32  	%r9591, %r9538, %r9590;
	shf.l.wrap.b32 	%r9592, %r9591, %r9591, 16;
	add.s32 	%r9593, %r9527, %r9592;
	xor.b32  	%r9594, %r9565, %r9593;
	shf.l.wrap.b32 	%r9595, %r9594, %r9594, 12;
	add.s32 	%r9596, %r9590, %r9595;
	xor.b32  	%r9597, %r9592, %r9596;
	shf.l.wrap.b32 	%r9598, %r9597, %r9597, 8;
	add.s32 	%r9599, %r9593, %r9598;
	xor.b32  	%r9600, %r9595, %r9599;
	shf.l.wrap.b32 	%r9601, %r9600, %r9600, 7;
	add.s32 	%r9602, %r9560, %r9529;
	xor.b32  	%r9603, %r9550, %r9602;
	shf.l.wrap.b32 	%r9604, %r9603, %r9603, 16;
	add.s32 	%r9605, %r9539, %r9604;
	xor.b32  	%r9606, %r9529, %r9605;
	shf.l.wrap.b32 	%r9607, %r9606, %r9606, 12;
	add.s32 	%r9608, %r9602, %r9607;
	xor.b32  	%r9609, %r9604, %r9608;
	shf.l.wrap.b32 	%r9610, %r9609, %r9609, 8;
	add.s32 	%r9611, %r9605, %r9610;
	xor.b32  	%r9612, %r9607, %r9611;
	shf.l.wrap.b32 	%r9613, %r9612, %r9612, 7;
	add.s32 	%r9614, %r9572, %r9613;
	xor.b32  	%r9615, %r9586, %r9614;
	shf.l.wrap.b32 	%r9616, %r9615, %r9615, 16;
	add.s32 	%r9617, %r9599, %r9616;
	xor.b32  	%r9618, %r9613, %r9617;
	shf.l.wrap.b32 	%r9619, %r9618, %r9618, 12;
	add.s32 	%r9620, %r9614, %r9619;
	xor.b32  	%r9621, %r9616, %r9620;
	shf.l.wrap.b32 	%r9622, %r9621, %r9621, 8;
	add.s32 	%r9623, %r9617, %r9622;
	xor.b32  	%r9624, %r9619, %r9623;
	shf.l.wrap.b32 	%r9625, %r9624, %r9624, 7;
	add.s32 	%r9626, %r9584, %r9577;
	xor.b32  	%r9627, %r9598, %r9626;
	shf.l.wrap.b32 	%r9628, %r9627, %r9627, 16;
	add.s32 	%r9629, %r9611, %r9628;
	xor.b32  	%r9630, %r9577, %r9629;
	shf.l.wrap.b32 	%r9631, %r9630, %r9630, 12;
	add.s32 	%r9632, %r9626, %r9631;
	xor.b32  	%r9633, %r9628, %r9632;
	shf.l.wrap.b32 	%r9634, %r9633, %r9633, 8;
	add.s32 	%r9635, %r9629, %r9634;
	xor.b32  	%r9636, %r9631, %r9635;
	shf.l.wrap.b32 	%r9637, %r9636, %r9636, 7;
	add.s32 	%r9638, %r9596, %r9589;
	xor.b32  	%r9639, %r9610, %r9638;
	shf.l.wrap.b32 	%r9640, %r9639, %r9639, 16;
	add.s32 	%r9641, %r9575, %r9640;
	xor.b32  	%r9642, %r9589, %r9641;
	shf.l.wrap.b32 	%r9643, %r9642, %r9642, 12;
	add.s32 	%r9644, %r9638, %r9643;
	xor.b32  	%r9645, %r9640, %r9644;
	shf.l.wrap.b32 	%r9646, %r9645, %r9645, 8;
	add.s32 	%r9647, %r9641, %r9646;
	xor.b32  	%r9648, %r9643, %r9647;
	shf.l.wrap.b32 	%r9649, %r9648, %r9648, 7;
	add.s32 	%r9650, %r9608, %r9601;
	xor.b32  	%r9651, %r9574, %r9650;
	shf.l.wrap.b32 	%r9652, %r9651, %r9651, 16;
	add.s32 	%r9653, %r9587, %r9652;
	xor.b32  	%r9654, %r9601, %r9653;
	shf.l.wrap.b32 	%r9655, %r9654, %r9654, 12;
	add.s32 	%r9656, %r9650, %r9655;
	xor.b32  	%r9657, %r9652, %r9656;
	shf.l.wrap.b32 	%r9658, %r9657, %r9657, 8;
	add.s32 	%r9659, %r9653, %r9658;
	xor.b32  	%r9660, %r9655, %r9659;
	shf.l.wrap.b32 	%r9661, %r9660, %r9660, 7;
	add.s32 	%r9662, %r9620, %r9637;
	xor.b32  	%r9663, %r9658, %r9662;
	shf.l.wrap.b32 	%r9664, %r9663, %r9663, 16;
	add.s32 	%r9665, %r9647, %r9664;
	xor.b32  	%r9666, %r9637, %r9665;
	shf.l.wrap.b32 	%r9667, %r9666, %r9666, 12;
	add.s32 	%r9668, %r9662, %r9667;
	xor.b32  	%r9669, %r9664, %r9668;
	shf.l.wrap.b32 	%r9670, %r9669, %r9669, 8;
	add.s32 	%r9671, %r9665, %r9670;
	xor.b32  	%r9672, %r9667, %r9671;
	shf.l.wrap.b32 	%r9673, %r9672, %r9672, 7;
	add.s32 	%r9674, %r9632, %r9649;
	xor.b32  	%r9675, %r9622, %r9674;
	shf.l.wrap.b32 	%r9676, %r9675, %r9675, 16;
	add.s32 	%r9677, %r9659, %r9676;
	xor.b32  	%r9678, %r9649, %r9677;
	shf.l.wrap.b32 	%r9679, %r9678, %r9678, 12;
	add.s32 	%r9680, %r9674, %r9679;
	xor.b32  	%r9681, %r9676, %r9680;
	shf.l.wrap.b32 	%r9682, %r9681, %r9681, 8;
	add.s32 	%r9683, %r9677, %r9682;
	xor.b32  	%r9684, %r9679, %r9683;
	shf.l.wrap.b32 	%r9685, %r9684, %r9684, 7;
	add.s32 	%r9686, %r9644, %r9661;
	xor.b32  	%r9687, %r9634, %r9686;
	shf.l.wrap.b32 	%r9688, %r9687, %r9687, 16;
	add.s32 	%r9689, %r9623, %r9688;
	xor.b32  	%r9690, %r9661, %r9689;
	shf.l.wrap.b32 	%r9691, %r9690, %r9690, 12;
	add.s32 	%r9692, %r9686, %r9691;
	xor.b32  	%r9693, %r9688, %r9692;
	shf.l.wrap.b32 	%r9694, %r9693, %r9693, 8;
	add.s32 	%r9695, %r9689, %r9694;
	xor.b32  	%r9696, %r9691, %r9695;
	shf.l.wrap.b32 	%r9697, %r9696, %r9696, 7;
	add.s32 	%r9698, %r9656, %r9625;
	xor.b32  	%r9699, %r9646, %r9698;
	shf.l.wrap.b32 	%r9700, %r9699, %r9699, 16;
	add.s32 	%r9701, %r9635, %r9700;
	xor.b32  	%r9702, %r9625, %r9701;
	shf.l.wrap.b32 	%r9703, %r9702, %r9702, 12;
	add.s32 	%r9704, %r9698, %r9703;
	xor.b32  	%r9705, %r9700, %r9704;
	shf.l.wrap.b32 	%r9706, %r9705, %r9705, 8;
	add.s32 	%r9707, %r9701, %r9706;
	xor.b32  	%r9708, %r9703, %r9707;
	shf.l.wrap.b32 	%r9709, %r9708, %r9708, 7;
	add.s32 	%r9710, %r9668, %r9709;
	xor.b32  	%r9711, %r9682, %r9710;
	shf.l.wrap.b32 	%r9712, %r9711, %r9711, 16;
	add.s32 	%r9713, %r9695, %r9712;
	xor.b32  	%r9714, %r9709, %r9713;
	shf.l.wrap.b32 	%r9715, %r9714, %r9714, 12;
	add.s32 	%r9716, %r9710, %r9715;
	xor.b32  	%r9717, %r9712, %r9716;
	shf.l.wrap.b32 	%r9718, %r9717, %r9717, 8;
	add.s32 	%r9719, %r9713, %r9718;
	xor.b32  	%r9720, %r9715, %r9719;
	shf.l.wrap.b32 	%r9721, %r9720, %r9720, 7;
	add.s32 	%r9722, %r9680, %r9673;
	xor.b32  	%r9723, %r9694, %r9722;
	shf.l.wrap.b32 	%r9724, %r9723, %r9723, 16;
	add.s32 	%r9725, %r9707, %r9724;
	xor.b32  	%r9726, %r9673, %r9725;
	shf.l.wrap.b32 	%r9727, %r9726, %r9726, 12;
	add.s32 	%r9728, %r9722, %r9727;
	xor.b32  	%r9729, %r9724, %r9728;
	shf.l.wrap.b32 	%r9730, %r9729, %r9729, 8;
	add.s32 	%r9731, %r9725, %r9730;
	xor.b32  	%r9732, %r9727, %r9731;
	shf.l.wrap.b32 	%r9733, %r9732, %r9732, 7;
	add.s32 	%r9734, %r9692, %r9685;
	xor.b32  	%r9735, %r9706, %r9734;
	shf.l.wrap.b32 	%r9736, %r9735, %r9735, 16;
	add.s32 	%r9737, %r9671, %r9736;
	xor.b32  	%r9738, %r9685, %r9737;
	shf.l.wrap.b32 	%r9739, %r9738, %r9738, 12;
	add.s32 	%r9740, %r9734, %r9739;
	xor.b32  	%r9741, %r9736, %r9740;
	shf.l.wrap.b32 	%r9742, %r9741, %r9741, 8;
	add.s32 	%r9743, %r9737, %r9742;
	xor.b32  	%r9744, %r9739, %r9743;
	shf.l.wrap.b32 	%r9745, %r9744, %r9744, 7;
	add.s32 	%r9746, %r9704, %r9697;
	xor.b32  	%r9747, %r9670, %r9746;
	shf.l.wrap.b32 	%r9748, %r9747, %r9747, 16;
	add.s32 	%r9749, %r9683, %r9748;
	xor.b32  	%r9750, %r9697, %r9749;
	shf.l.wrap.b32 	%r9751, %r9750, %r9750, 12;
	add.s32 	%r9752, %r9746, %r9751;
	xor.b32  	%r9753, %r9748, %r9752;
	shf.l.wrap.b32 	%r9754, %r9753, %r9753, 8;
	add.s32 	%r9755, %r9749, %r9754;
	xor.b32  	%r9756, %r9751, %r9755;
	shf.l.wrap.b32 	%r9757, %r9756, %r9756, 7;
	add.s32 	%r9758, %r9716, %r9733;
	xor.b32  	%r9759, %r9754, %r9758;
	shf.l.wrap.b32 	%r9760, %r9759, %r9759, 16;
	add.s32 	%r9761, %r9743, %r9760;
	xor.b32  	%r9762, %r9733, %r9761;
	shf.l.wrap.b32 	%r9763, %r9762, %r9762, 12;
	add.s32 	%r9764, %r9758, %r9763;
	xor.b32  	%r9765, %r9760, %r9764;
	shf.l.wrap.b32 	%r9766, %r9765, %r9765, 8;
	add.s32 	%r9767, %r9761, %r9766;
	xor.b32  	%r9768, %r9763, %r9767;
	shf.l.wrap.b32 	%r9769, %r9768, %r9768, 7;
	add.s32 	%r9770, %r9728, %r9745;
	xor.b32  	%r9771, %r9718, %r9770;
	shf.l.wrap.b32 	%r9772, %r9771, %r9771, 16;
	add.s32 	%r9773, %r9755, %r9772;
	xor.b32  	%r9774, %r9745, %r9773;
	shf.l.wrap.b32 	%r9775, %r9774, %r9774, 12;
	add.s32 	%r9776, %r9770, %r9775;
	xor.b32  	%r9777, %r9772, %r9776;
	shf.l.wrap.b32 	%r9778, %r9777, %r9777, 8;
	add.s32 	%r9779, %r9773, %r9778;
	xor.b32  	%r9780, %r9775, %r9779;
	shf.l.wrap.b32 	%r9781, %r9780, %r9780, 7;
	add.s32 	%r9782, %r9740, %r9757;
	xor.b32  	%r9783, %r9730, %r9782;
	shf.l.wrap.b32 	%r9784, %r9783, %r9783, 16;
	add.s32 	%r9785, %r9719, %r9784;
	xor.b32  	%r9786, %r9757, %r9785;
	shf.l.wrap.b32 	%r9787, %r9786, %r9786, 12;
	add.s32 	%r9788, %r9782, %r9787;
	xor.b32  	%r9789, %r9784, %r9788;
	shf.l.wrap.b32 	%r9790, %r9789, %r9789, 8;
	add.s32 	%r9791, %r9785, %r9790;
	xor.b32  	%r9792, %r9787, %r9791;
	shf.l.wrap.b32 	%r9793, %r9792, %r9792, 7;
	add.s32 	%r9794, %r9752, %r9721;
	xor.b32  	%r9795, %r9742, %r9794;
	shf.l.wrap.b32 	%r9796, %r9795, %r9795, 16;
	add.s32 	%r9797, %r9731, %r9796;
	xor.b32  	%r9798, %r9721, %r9797;
	shf.l.wrap.b32 	%r9799, %r9798, %r9798, 12;
	add.s32 	%r9800, %r9794, %r9799;
	xor.b32  	%r9801, %r9796, %r9800;
	shf.l.wrap.b32 	%r9802, %r9801, %r9801, 8;
	add.s32 	%r9803, %r9797, %r9802;
	xor.b32  	%r9804, %r9799, %r9803;
	shf.l.wrap.b32 	%r9805, %r9804, %r9804, 7;
	add.s32 	%r9806, %r9764, %r9805;
	xor.b32  	%r9807, %r9778, %r9806;
	shf.l.wrap.b32 	%r9808, %r9807, %r9807, 16;
	add.s32 	%r9809, %r9791, %r9808;
	xor.b32  	%r9810, %r9805, %r9809;
	shf.l.wrap.b32 	%r9811, %r9810, %r9810, 12;
	add.s32 	%r9812, %r9806, %r9811;
	xor.b32  	%r9813, %r9808, %r9812;
	shf.l.wrap.b32 	%r9814, %r9813, %r9813, 8;
	add.s32 	%r9815, %r9809, %r9814;
	xor.b32  	%r9816, %r9811, %r9815;
	shf.l.wrap.b32 	%r9817, %r9816, %r9816, 7;
	add.s32 	%r9818, %r9776, %r9769;
	xor.b32  	%r9819, %r9790, %r9818;
	shf.l.wrap.b32 	%r9820, %r9819, %r9819, 16;
	add.s32 	%r9821, %r9803, %r9820;
	xor.b32  	%r9822, %r9769, %r9821;
	shf.l.wrap.b32 	%r9823, %r9822, %r9822, 12;
	add.s32 	%r9824, %r9818, %r9823;
	xor.b32  	%r9825, %r9820, %r9824;
	shf.l.wrap.b32 	%r9826, %r9825, %r9825, 8;
	add.s32 	%r9827, %r9821, %r9826;
	xor.b32  	%r9828, %r9823, %r9827;
	shf.l.wrap.b32 	%r9829, %r9828, %r9828, 7;
	add.s32 	%r9830, %r9788, %r9781;
	xor.b32  	%r9831, %r9802, %r9830;
	shf.l.wrap.b32 	%r9832, %r9831, %r9831, 16;
	add.s32 	%r9833, %r9767, %r9832;
	xor.b32  	%r9834, %r9781, %r9833;
	shf.l.wrap.b32 	%r9835, %r9834, %r9834, 12;
	add.s32 	%r9836, %r9830, %r9835;
	xor.b32  	%r9837, %r9832, %r9836;
	shf.l.wrap.b32 	%r9838, %r9837, %r9837, 8;
	add.s32 	%r9839, %r9833, %r9838;
	xor.b32  	%r9840, %r9835, %r9839;
	shf.l.wrap.b32 	%r9841, %r9840, %r9840, 7;
	add.s32 	%r9842, %r9800, %r9793;
	xor.b32  	%r9843, %r9766, %r9842;
	shf.l.wrap.b32 	%r9844, %r9843, %r9843, 16;
	add.s32 	%r9845, %r9779, %r9844;
	xor.b32  	%r9846, %r9793, %r9845;
	shf.l.wrap.b32 	%r9847, %r9846, %r9846, 12;
	add.s32 	%r9848, %r9842, %r9847;
	xor.b32  	%r9849, %r9844, %r9848;
	shf.l.wrap.b32 	%r9850, %r9849, %r9849, 8;
	add.s32 	%r9851, %r9845, %r9850;
	xor.b32  	%r9852, %r9847, %r9851;
	shf.l.wrap.b32 	%r9853, %r9852, %r9852, 7;
	add.s32 	%r9854, %r9812, %r9829;
	xor.b32  	%r9855, %r9850, %r9854;
	shf.l.wrap.b32 	%r9856, %r9855, %r9855, 16;
	add.s32 	%r9857, %r9839, %r9856;
	xor.b32  	%r9858, %r9829, %r9857;
	shf.l.wrap.b32 	%r9859, %r9858, %r9858, 12;
	add.s32 	%r9860, %r9854, %r9859;
	xor.b32  	%r9861, %r9856, %r9860;
	shf.l.wrap.b32 	%r9862, %r9861, %r9861, 8;
	add.s32 	%r9863, %r9857, %r9862;
	xor.b32  	%r9864, %r9859, %r9863;
	shf.l.wrap.b32 	%r9865, %r9864, %r9864, 7;
	add.s32 	%r9866, %r9824, %r9841;
	xor.b32  	%r9867, %r9814, %r9866;
	shf.l.wrap.b32 	%r9868, %r9867, %r9867, 16;
	add.s32 	%r9869, %r9851, %r9868;
	xor.b32  	%r9870, %r9841, %r9869;
	shf.l.wrap.b32 	%r9871, %r9870, %r9870, 12;
	add.s32 	%r9872, %r9866, %r9871;
	xor.b32  	%r9873, %r9868, %r9872;
	shf.l.wrap.b32 	%r9874, %r9873, %r9873, 8;
	add.s32 	%r9875, %r9869, %r9874;
	xor.b32  	%r9876, %r9871, %r9875;
	shf.l.wrap.b32 	%r9877, %r9876, %r9876, 7;
	add.s32 	%r9878, %r9836, %r9853;
	xor.b32  	%r9879, %r9826, %r9878;
	shf.l.wrap.b32 	%r9880, %r9879, %r9879, 16;
	add.s32 	%r9881, %r9815, %r9880;
	xor.b32  	%r9882, %r9853, %r9881;
	shf.l.wrap.b32 	%r9883, %r9882, %r9882, 12;
	add.s32 	%r9884, %r9878, %r9883;
	xor.b32  	%r9885, %r9880, %r9884;
	shf.l.wrap.b32 	%r9886, %r9885, %r9885, 8;
	add.s32 	%r9887, %r9881, %r9886;
	xor.b32  	%r9888, %r9883, %r9887;
	shf.l.wrap.b32 	%r9889, %r9888, %r9888, 7;
	add.s32 	%r9890, %r9848, %r9817;
	xor.b32  	%r9891, %r9838, %r9890;
	shf.l.wrap.b32 	%r9892, %r9891, %r9891, 16;
	add.s32 	%r9893, %r9827, %r9892;
	xor.b32  	%r9894, %r9817, %r9893;
	shf.l.wrap.b32 	%r9895, %r9894, %r9894, 12;
	add.s32 	%r9896, %r9890, %r9895;
	xor.b32  	%r9897, %r9892, %r9896;
	shf.l.wrap.b32 	%r9898, %r9897, %r9897, 8;
	add.s32 	%r9899, %r9893, %r9898;
	xor.b32  	%r9900, %r9895, %r9899;
	shf.l.wrap.b32 	%r9901, %r9900, %r9900, 7;
	add.s32 	%r11464, %r9518, %r9860;
	add.s32 	%r11463, %r9530, %r9872;
	add.s32 	%r11462, %r9542, %r9884;
	add.s32 	%r11461, %r9554, %r9896;
	add.s32 	%r11465, %r11472, %r9901;
	add.s32 	%r11466, %r11471, %r9865;
	add.s32 	%r11467, %r11470, %r9877;
	add.s32 	%r11468, %r11469, %r9889;
	xor.b32  	%r9902, %r9519, 1;
	shf.l.wrap.b32 	%r9903, %r9519, %r9902, 16;
	add.s32 	%r9904, %r11472, %r9903;
	xor.b32  	%r9905, %r11472, %r9904;
	shf.l.wrap.b32 	%r9906, %r9905, %r9905, 12;
	add.s32 	%r9907, %r9519, %r9906;
	xor.b32  	%r9908, %r9903, %r9907;
	shf.l.wrap.b32 	%r9909, %r9908, %r9908, 8;
	add.s32 	%r9910, %r9904, %r9909;
	xor.b32  	%r9911, %r9906, %r9910;
	shf.l.wrap.b32 	%r9912, %r9911, %r9911, 7;
	add.s32 	%r9913, %r9907, %r9541;
	xor.b32  	%r9914, %r9562, %r9913;
	shf.l.wrap.b32 	%r9915, %r9914, %r9914, 16;
	add.s32 	%r9916, %r9551, %r9915;
	xor.b32  	%r9917, %r9541, %r9916;
	shf.l.wrap.b32 	%r9918, %r9917, %r9917, 12;
	add.s32 	%r9919, %r9913, %r9918;
	xor.b32  	%r9920, %r9915, %r9919;
	shf.l.wrap.b32 	%r9921, %r9920, %r9920, 8;
	add.s32 	%r9922, %r9916, %r9921;
	xor.b32  	%r9923, %r9918, %r9922;
	shf.l.wrap.b32 	%r9924, %r9923, %r9923, 7;
	xor.b32  	%r9925, %r9909, %r9578;
	shf.l.wrap.b32 	%r9926, %r9925, %r9925, 16;
	add.s32 	%r9927, %r9563, %r9926;
	xor.b32  	%r9928, %r9553, %r9927;
	shf.l.wrap.b32 	%r9929, %r9928, %r9928, 12;
	add.s32 	%r9930, %r9578, %r9929;
	xor.b32  	%r9931, %r9926, %r9930;
	shf.l.wrap.b32 	%r9932, %r9931, %r9931, 8;
	add.s32 	%r9933, %r9927, %r9932;
	xor.b32  	%r9934, %r9929, %r9933;
	shf.l.wrap.b32 	%r9935, %r9934, %r9934, 7;
	add.s32 	%r9936, %r9910, %r9592;
	xor.b32  	%r9937, %r9565, %r9936;
	shf.l.wrap.b32 	%r9938, %r9937, %r9937, 12;
	add.s32 	%r9939, %r9590, %r9938;
	xor.b32  	%r9940, %r9592, %r9939;
	shf.l.wrap.b32 	%r9941, %r9940, %r9940, 8;
	add.s32 	%r9942, %r9936, %r9941;
	xor.b32  	%r9943, %r9938, %r9942;
	shf.l.wrap.b32 	%r9944, %r9943, %r9943, 7;
	add.s32 	%r9945, %r9560, %r9912;
	xor.b32  	%r9946, %r9550, %r9945;
	shf.l.wrap.b32 	%r9947, %r9946, %r9946, 16;
	add.s32 	%r9948, %r9539, %r9947;
	xor.b32  	%r9949, %r9912, %r9948;
	shf.l.wrap.b32 	%r9950, %r9949, %r9949, 12;
	add.s32 	%r9951, %r9945, %r9950;
	xor.b32  	%r9952, %r9947, %r9951;
	shf.l.wrap.b32 	%r9953, %r9952, %r9952, 8;
	add.s32 	%r9954, %r9948, %r9953;
	xor.b32  	%r9955, %r9950, %r9954;
	shf.l.wrap.b32 	%r9956, %r9955, %r9955, 7;
	add.s32 	%r9957, %r9919, %r9956;
	xor.b32  	%r9958, %r9932, %r9957;
	shf.l.wrap.b32 	%r9959, %r9958, %r9958, 16;
	add.s32 	%r9960, %r9942, %r9959;
	xor.b32  	%r9961, %r9956, %r9960;
	shf.l.wrap.b32 	%r9962, %r9961, %r9961, 12;
	add.s32 	%r9963, %r9957, %r9962;
	xor.b32  	%r9964, %r9959, %r9963;
	shf.l.wrap.b32 	%r9965, %r9964, %r9964, 8;
	add.s32 	%r9966, %r9960, %r9965;
	xor.b32  	%r9967, %r9962, %r9966;
	shf.l.wrap.b32 	%r9968, %r9967, %r9967, 7;
	add.s32 	%r9969, %r9930, %r9924;
	xor.b32  	%r9970, %r9941, %r9969;
	shf.l.wrap.b32 	%r9971, %r9970, %r9970, 16;
	add.s32 	%r9972, %r9954, %r9971;
	xor.b32  	%r9973, %r9924, %r9972;
	shf.l.wrap.b32 	%r9974, %r9973, %r9973, 12;
	add.s32 	%r9975, %r9969, %r9974;
	xor.b32  	%r9976, %r9971, %r9975;
	shf.l.wrap.b32 	%r9977, %r9976, %r9976, 8;
	add.s32 	%r9978, %r9972, %r9977;
	xor.b32  	%r9979, %r9974, %r9978;
	shf.l.wrap.b32 	%r9980, %r9979, %r9979, 7;
	add.s32 	%r9981, %r9939, %r9935;
	xor.b32  	%r9982, %r9953, %r9981;
	shf.l.wrap.b32 	%r9983, %r9982, %r9982, 16;
	add.s32 	%r9984, %r9922, %r9983;
	xor.b32  	%r9985, %r9935, %r9984;
	shf.l.wrap.b32 	%r9986, %r9985, %r9985, 12;
	add.s32 	%r9987, %r9981, %r9986;
	xor.b32  	%r9988, %r9983, %r9987;
	shf.l.wrap.b32 	%r9989, %r9988, %r9988, 8;
	add.s32 	%r9990, %r9984, %r9989;
	xor.b32  	%r9991, %r9986, %r9990;
	shf.l.wrap.b32 	%r9992, %r9991, %r9991, 7;
	add.s32 	%r9993, %r9951, %r9944;
	xor.b32  	%r9994, %r9921, %r9993;
	shf.l.wrap.b32 	%r9995, %r9994, %r9994, 16;
	add.s32 	%r9996, %r9933, %r9995;
	xor.b32  	%r9997, %r9944, %r9996;
	shf.l.wrap.b32 	%r9998, %r9997, %r9997, 12;
	add.s32 	%r9999, %r9993, %r9998;
	xor.b32  	%r10000, %r9995, %r9999;
	shf.l.wrap.b32 	%r10001, %r10000, %r10000, 8;
	add.s32 	%r10002, %r9996, %r10001;
	xor.b32  	%r10003, %r9998, %r10002;
	shf.l.wrap.b32 	%r10004, %r10003, %r10003, 7;
	add.s32 	%r10005, %r9963, %r9980;
	xor.b32  	%r10006, %r10001, %r10005;
	shf.l.wrap.b32 	%r10007, %r10006, %r10006, 16;
	add.s32 	%r10008, %r9990, %r10007;
	xor.b32  	%r10009, %r9980, %r10008;
	shf.l.wrap.b32 	%r10010, %r10009, %r10009, 12;
	add.s32 	%r10011, %r10005, %r10010;
	xor.b32  	%r10012, %r10007, %r10011;
	shf.l.wrap.b32 	%r10013, %r10012, %r10012, 8;
	add.s32 	%r10014, %r10008, %r10013;
	xor.b32  	%r10015, %r10010, %r10014;
	shf.l.wrap.b32 	%r10016, %r10015, %r10015, 7;
	add.s32 	%r10017, %r9975, %r9992;
	xor.b32  	%r10018, %r9965, %r10017;
	shf.l.wrap.b32 	%r10019, %r10018, %r10018, 16;
	add.s32 	%r10020, %r10002, %r10019;
	xor.b32  	%r10021, %r9992, %r10020;
	shf.l.wrap.b32 	%r10022, %r10021, %r10021, 12;
	add.s32 	%r10023, %r10017, %r10022;
	xor.b32  	%r10024, %r10019, %r10023;
	shf.l.wrap.b32 	%r10025, %r10024, %r10024, 8;
	add.s32 	%r10026, %r10020, %r10025;
	xor.b32  	%r10027, %r10022, %r10026;
	shf.l.wrap.b32 	%r10028, %r10027, %r10027, 7;
	add.s32 	%r10029, %r9987, %r10004;
	xor.b32  	%r10030, %r9977, %r10029;
	shf.l.wrap.b32 	%r10031, %r10030, %r10030, 16;
	add.s32 	%r10032, %r9966, %r10031;
	xor.b32  	%r10033, %r10004, %r10032;
	shf.l.wrap.b32 	%r10034, %r10033, %r10033, 12;
	add.s32 	%r10035, %r10029, %r10034;
	xor.b32  	%r10036, %r10031, %r10035;
	shf.l.wrap.b32 	%r10037, %r10036, %r10036, 8;
	add.s32 	%r10038, %r10032, %r10037;
	xor.b32  	%r10039, %r10034, %r10038;
	shf.l.wrap.b32 	%r10040, %r10039, %r10039, 7;
	add.s32 	%r10041, %r9999, %r9968;
	xor.b32  	%r10042, %r9989, %r10041;
	shf.l.wrap.b32 	%r10043, %r10042, %r10042, 16;
	add.s32 	%r10044, %r9978, %r10043;
	xor.b32  	%r10045, %r9968, %r10044;
	shf.l.wrap.b32 	%r10046, %r10045, %r10045, 12;
	add.s32 	%r10047, %r10041, %r10046;
	xor.b32  	%r10048, %r10043, %r10047;
	shf.l.wrap.b32 	%r10049, %r10048, %r10048, 8;
	add.s32 	%r10050, %r10044, %r10049;
	xor.b32  	%r10051, %r10046, %r10050;
	shf.l.wrap.b32 	%r10052, %r10051, %r10051, 7;
	add.s32 	%r10053, %r10011, %r10052;
	xor.b32  	%r10054, %r10025, %r10053;
	shf.l.wrap.b32 	%r10055, %r10054, %r10054, 16;
	add.s32 	%r10056, %r10038, %r10055;
	xor.b32  	%r10057, %r10052, %r10056;
	shf.l.wrap.b32 	%r10058, %r10057, %r10057, 12;
	add.s32 	%r10059, %r10053, %r10058;
	xor.b32  	%r10060, %r10055, %r10059;
	shf.l.wrap.b32 	%r10061, %r10060, %r10060, 8;
	add.s32 	%r10062, %r10056, %r10061;
	xor.b32  	%r10063, %r10058, %r10062;
	shf.l.wrap.b32 	%r10064, %r10063, %r10063, 7;
	add.s32 	%r10065, %r10023, %r10016;
	xor.b32  	%r10066, %r10037, %r10065;
	shf.l.wrap.b32 	%r10067, %r10066, %r10066, 16;
	add.s32 	%r10068, %r10050, %r10067;
	xor.b32  	%r10069, %r10016, %r10068;
	shf.l.wrap.b32 	%r10070, %r10069, %r10069, 12;
	add.s32 	%r10071, %r10065, %r10070;
	xor.b32  	%r10072, %r10067, %r10071;
	shf.l.wrap.b32 	%r10073, %r10072, %r10072, 8;
	add.s32 	%r10074, %r10068, %r10073;
	xor.b32  	%r10075, %r10070, %r10074;
	shf.l.wrap.b32 	%r10076, %r10075, %r10075, 7;
	add.s32 	%r10077, %r10035, %r10028;
	xor.b32  	%r10078, %r10049, %r10077;
	shf.l.wrap.b32 	%r10079, %r10078, %r10078, 16;
	add.s32 	%r10080, %r10014, %r10079;
	xor.b32  	%r10081, %r10028, %r10080;
	shf.l.wrap.b32 	%r10082, %r10081, %r10081, 12;
	add.s32 	%r10083, %r10077, %r10082;
	xor.b32  	%r10084, %r10079, %r10083;
	shf.l.wrap.b32 	%r10085, %r10084, %r10084, 8;
	add.s32 	%r10086, %r10080, %r10085;
	xor.b32  	%r10087, %r10082, %r10086;
	shf.l.wrap.b32 	%r10088, %r10087, %r10087, 7;
	add.s32 	%r10089, %r10047, %r10040;
	xor.b32  	%r10090, %r10013, %r10089;
	shf.l.wrap.b32 	%r10091, %r10090, %r10090, 16;
	add.s32 	%r10092, %r10026, %r10091;
	xor.b32  	%r10093, %r10040, %r10092;
	shf.l.wrap.b32 	%r10094, %r10093, %r10093, 12;
	add.s32 	%r10095, %r10089, %r10094;
	xor.b32  	%r10096, %r10091, %r10095;
	shf.l.wrap.b32 	%r10097, %r10096, %r10096, 8;
	add.s32 	%r10098, %r10092, %r10097;
	xor.b32  	%r10099, %r10094, %r10098;
	shf.l.wrap.b32 	%r10100, %r10099, %r10099, 7;
	add.s32 	%r10101, %r10059, %r10076;
	xor.b32  	%r10102, %r10097, %r10101;
	shf.l.wrap.b32 	%r10103, %r10102, %r10102, 16;
	add.s32 	%r10104, %r10086, %r10103;
	xor.b32  	%r10105, %r10076, %r10104;
	shf.l.wrap.b32 	%r10106, %r10105, %r10105, 12;
	add.s32 	%r10107, %r10101, %r10106;
	xor.b32  	%r10108, %r10103, %r10107;
	shf.l.wrap.b32 	%r10109, %r10108, %r10108, 8;
	add.s32 	%r10110, %r10104, %r10109;
	xor.b32  	%r10111, %r10106, %r10110;
	shf.l.wrap.b32 	%r10112, %r10111, %r10111, 7;
	add.s32 	%r10113, %r10071, %r10088;
	xor.b32  	%r10114, %r10061, %r10113;
	shf.l.wrap.b32 	%r10115, %r10114, %r10114, 16;
	add.s32 	%r10116, %r10098, %r10115;
	xor.b32  	%r10117, %r10088, %r10116;
	shf.l.wrap.b32 	%r10118, %r10117, %r10117, 12;
	add.s32 	%r10119, %r10113, %r10118;
	xor.b32  	%r10120, %r10115, %r10119;
	shf.l.wrap.b32 	%r10121, %r10120, %r10120, 8;
	add.s32 	%r10122, %r10116, %r10121;
	xor.b32  	%r10123, %r10118, %r10122;
	shf.l.wrap.b32 	%r10124, %r10123, %r10123, 7;
	add.s32 	%r10125, %r10083, %r10100;
	xor.b32  	%r10126, %r10073, %r10125;
	shf.l.wrap.b32 	%r10127, %r10126, %r10126, 16;
	add.s32 	%r10128, %r10062, %r10127;
	xor.b32  	%r10129, %r10100, %r10128;
	shf.l.wrap.b32 	%r10130, %r10129, %r10129, 12;
	add.s32 	%r10131, %r10125, %r10130;
	xor.b32  	%r10132, %r10127, %r10131;
	shf.l.wrap.b32 	%r10133, %r10132, %r10132, 8;
	add.s32 	%r10134, %r10128, %r10133;
	xor.b32  	%r10135, %r10130, %r10134;
	shf.l.wrap.b32 	%r10136, %r10135, %r10135, 7;
	add.s32 	%r10137, %r10095, %r10064;
	xor.b32  	%r10138, %r10085, %r10137;
	shf.l.wrap.b32 	%r10139, %r10138, %r10138, 16;
	add.s32 	%r10140, %r10074, %r10139;
	xor.b32  	%r10141, %r10064, %r10140;
	shf.l.wrap.b32 	%r10142, %r10141, %r10141, 12;
	add.s32 	%r10143, %r10137, %r10142;
	xor.b32  	%r10144, %r10139, %r10143;
	shf.l.wrap.b32 	%r10145, %r10144, %r10144, 8;
	add.s32 	%r10146, %r10140, %r10145;
	xor.b32  	%r10147, %r10142, %r10146;
	shf.l.wrap.b32 	%r10148, %r10147, %r10147, 7;
	add.s32 	%r10149, %r10107, %r10148;
	xor.b32  	%r10150, %r10121, %r10149;
	shf.l.wrap.b32 	%r10151, %r10150, %r10150, 16;
	add.s32 	%r10152, %r10134, %r10151;
	xor.b32  	%r10153, %r10148, %r10152;
	shf.l.wrap.b32 	%r10154, %r10153, %r10153, 12;
	add.s32 	%r10155, %r10149, %r10154;
	xor.b32  	%r10156, %r10151, %r10155;
	shf.l.wrap.b32 	%r10157, %r10156, %r10156, 8;
	add.s32 	%r10158, %r10119, %r10112;
	xor.b32  	%r10159, %r10133, %r10158;
	shf.l.wrap.b32 	%r10160, %r10159, %r10159, 16;
	add.s32 	%r10161, %r10146, %r10160;
	xor.b32  	%r10162, %r10112, %r10161;
	shf.l.wrap.b32 	%r10163, %r10162, %r10162, 12;
	add.s32 	%r10164, %r10158, %r10163;
	xor.b32  	%r10165, %r10160, %r10164;
	shf.l.wrap.b32 	%r10166, %r10165, %r10165, 8;
	add.s32 	%r10167, %r10161, %r10166;
	xor.b32  	%r10168, %r10163, %r10167;
	shf.l.wrap.b32 	%r10169, %r10168, %r10168, 7;
	add.s32 	%r10170, %r10131, %r10124;
	xor.b32  	%r10171, %r10145, %r10170;
	shf.l.wrap.b32 	%r10172, %r10171, %r10171, 16;
	add.s32 	%r10173, %r10110, %r10172;
	xor.b32  	%r10174, %r10124, %r10173;
	shf.l.wrap.b32 	%r10175, %r10174, %r10174, 12;
	add.s32 	%r10176, %r10170, %r10175;
	xor.b32  	%r10177, %r10172, %r10176;
	shf.l.wrap.b32 	%r10178, %r10177, %r10177, 8;
	add.s32 	%r10179, %r10173, %r10178;
	xor.b32  	%r10180, %r10175, %r10179;
	shf.l.wrap.b32 	%r10181, %r10180, %r10180, 7;
	add.s32 	%r10182, %r10143, %r10136;
	xor.b32  	%r10183, %r10109, %r10182;
	shf.l.wrap.b32 	%r10184, %r10183, %r10183, 16;
	add.s32 	%r10185, %r10122, %r10184;
	xor.b32  	%r10186, %r10136, %r10185;
	shf.l.wrap.b32 	%r10187, %r10186, %r10186, 12;
	add.s32 	%r10188, %r10182, %r10187;
	xor.b32  	%r10189, %r10184, %r10188;
	shf.l.wrap.b32 	%r10190, %r10189, %r10189, 8;
	add.s32 	%r10191, %r10185, %r10190;
	add.s32 	%r10192, %r10155, %r10169;
	xor.b32  	%r10193, %r10190, %r10192;
	shf.l.wrap.b32 	%r10194, %r10193, %r10193, 16;
	add.s32 	%r10195, %r10179, %r10194;
	xor.b32  	%r10196, %r10169, %r10195;
	shr.u32 	%r10197, %r10196, 20;
	add.s32 	%r10198, %r10192, %r10197;
	add.s32 	%r10199, %r10164, %r10181;
	xor.b32  	%r10200, %r10157, %r10199;
	shf.l.wrap.b32 	%r10201, %r10200, %r10200, 16;
	add.s32 	%r10202, %r10191, %r10201;
	xor.b32  	%r10203, %r10181, %r10202;
	shr.u32 	%r10204, %r10203, 20;
	add.s32 	%r10205, %r10199, %r10204;
	add.s32 	%r10206, %r9518, %r10198;
	add.s32 	%r10207, %r9530, %r10205;
	not.b32 	%r10208, %r11460;
	add.s32 	%r10209, %r763, %r10208;
	mov.u32 	%r10210, %tid.x;
	shl.b32 	%r10211, %r10210, 3;
	and.b32  	%r10212, %r10211, 7936;
	mov.u32 	%r10213, %ctaid.x;
	shl.b32 	%r10214, %r10213, 11;
	add.s32 	%r10215, %r10212, %r10214;
	and.b32  	%r10216, %r10210, 31;
	or.b32  	%r10217, %r10215, %r10216;
	add.s32 	%r10218, %r10217, %r11334;
	shr.u32 	%r10219, %r10218, %r10209;
	and.b32  	%r10220, %r10219, 1;
	setp.eq.b32 	%p100, %r10220, 1;
	selp.b32 	%r10221, %r10207, %r10206, %p100;
	cvt.u16.u32 	%rs144, %r10221;
	and.b16  	%rs186, %rs144, 1;
	and.b16  	%rs145, %rs184, 255;
	setp.ne.s16 	%p101, %rs145, 1;
	@%p101 bra 	$L__BB6_114;
	ld.param.u64 	%rd203, [fused_batch_pir_kernel_transposed_2_param_1];
	not.b32 	%r10222, %r11460;
	add.s32 	%r10223, %r763, %r10222;
	mov.u32 	%r10224, %tid.x;
	shl.b32 	%r10225, %r10224, 3;
	and.b32  	%r10226, %r10225, 7936;
	mov.u32 	%r10227, %ctaid.x;
	shl.b32 	%r10228, %r10227, 11;
	add.s32 	%r10229, %r10226, %r10228;
	and.b32  	%r10230, %r10224, 31;
	or.b32  	%r10231, %r10229, %r10230;
	add.s32 	%r10232, %r10231, %r11334;
	shr.u32 	%r10233, %r10232, %r10223;
	and.b32  	%r10234, %r10233, 1;
	setp.eq.b32 	%p102, %r10234, 1;
	cvt.s64.s32 	%rd132, %r11460;
	cvta.to.global.u64 	%rd133, %rd203;
	mul.wide.s32 	%rd134, %r11460, 16;
	add.s64 	%rd135, %rd133, %rd134;
	ld.global.u32 	%r10235, [%rd135+2460];
	selp.b32 	%r10236, %r11465, %r11464, %p102;
	xor.b32  	%r10237, %r10236, %r10235;
	selp.b32 	%r10238, %r11466, %r11463, %p102;
	selp.b32 	%r11464, %r11464, %r10237, %p102;
	selp.b32 	%r11465, %r10237, %r11465, %p102;
	ld.global.u32 	%r10239, [%rd135+2464];
	xor.b32  	%r10240, %r10238, %r10239;
	selp.b32 	%r10241, %r11467, %r11462, %p102;
	selp.b32 	%r11463, %r11463, %r10240, %p102;
	selp.b32 	%r11466, %r10240, %r11466, %p102;
	ld.global.u32 	%r10242, [%rd135+2468];
	xor.b32  	%r10243, %r10241, %r10242;
	selp.b32 	%r10244, %r11468, %r11461, %p102;
	selp.b32 	%r11462, %r11462, %r10243, %p102;
	selp.b32 	%r11467, %r10243, %r11467, %p102;
	ld.global.u32 	%r10245, [%rd135+2472];
	xor.b32  	%r10246, %r10244, %r10245;
	selp.b64 	%rd136, 445, 420, %p102;
	selp.b32 	%r11461, %r11461, %r10246, %p102;
	selp.b32 	%r11468, %r10246, %r11468, %p102;
	add.s64 	%rd137, %rd136, %rd132;
	add.s64 	%rd138, %rd133, %rd137;
	ld.global.u8 	%rs146, [%rd138+2440];
	xor.b16  	%rs186, %rs146, %rs186;
$L__BB6_114:
	not.b32 	%r10247, %r11460;
	add.s32 	%r10248, %r763, %r10247;
	mov.u32 	%r10249, %tid.x;
	shl.b32 	%r10250, %r10249, 3;
	and.b32  	%r10251, %r10250, 7936;
	mov.u32 	%r10252, %ctaid.x;
	shl.b32 	%r10253, %r10252, 11;
	add.s32 	%r10254, %r10251, %r10253;
	and.b32  	%r10255, %r10249, 31;
	or.b32  	%r10256, %r10254, %r10255;
	add.s32 	%r10257, %r10256, %r11334;
	shr.u32 	%r10258, %r10257, %r10248;
	and.b32  	%r10259, %r10258, 1;
	setp.eq.b32 	%p103, %r10259, 1;
	selp.b32 	%r11472, %r11465, %r11464, %p103;
	selp.b32 	%r11471, %r11466, %r11463, %p103;
	selp.b32 	%r11470, %r11467, %r11462, %p103;
	selp.b32 	%r11469, %r11468, %r11461, %p103;
	add.s32 	%r11460, %r11460, 1;
	setp.lt.u32 	%p104, %r11460, %r763;
	mov.u16 	%rs184, %rs186;
	@%p104 bra 	$L__BB6_112;
$L__BB6_115:
	and.b16  	%rs147, %rs186, 255;
	setp.ne.s16 	%p105, %rs147, 1;
	@%p105 bra 	$L__BB6_117;
	ld.param.u64 	%rd204, [fused_batch_pir_kernel_transposed_2_param_1];
	cvta.to.global.u64 	%rd139, %rd204;
	ld.global.u32 	%r10260, [%rd139+2912];
	xor.b32  	%r11472, %r11472, %r10260;
$L__BB6_117:
	@%p105 bra 	$L__BB6_119;
	ld.param.u64 	%rd205, [fused_batch_pir_kernel_transposed_2_param_1];
	cvta.to.global.u64 	%rd140, %rd205;
	ld.global.u32 	%r10261, [%rd140+2916];
	xor.b32  	%r11471, %r11471, %r10261;
$L__BB6_119:
	@%p105 bra 	$L__BB6_121;
	ld.param.u64 	%rd206, [fused_batch_pir_kernel_transposed_2_param_1];
	cvta.to.global.u64 	%rd141, %rd206;
	ld.global.u32 	%r10262, [%rd141+2920];
	xor.b32  	%r11470, %r11470, %r10262;
$L__BB6_121:
	@%p105 bra 	$L__BB6_123;
	ld.param.u64 	%rd207, [fused_batch_pir_kernel_transposed_2_param_1];
	cvta.to.global.u64 	%rd142, %rd207;
	ld.global.u32 	%r10263, [%rd142+2924];
	xor.b32  	%r11469, %r11469, %r10263;
$L__BB6_123:
	mov.u32 	%r10265, s_mem;
	cvt.u64.u32 	%rd143, %r10265;
	cvta.shared.u64 	%rd144, %rd143;
	add.s64 	%rd145, %rd144, 24711;
	and.b64  	%rd146, %rd145, -16;
	mov.u32 	%r10266, %tid.x;
	mul.lo.s32 	%r10267, %r10266, 6;
	mul.wide.u32 	%rd147, %r10267, 16;
	add.s64 	%rd148, %rd146, %rd147;
	st.v4.u32 	[%rd148+80], {%r11472, %r11471, %r11470, %r11469};
	bar.warp.sync 	-1;
	mov.b32 	%r11672, 0;
$L__BB6_124:
	ld.param.u32 	%r11035, [fused_batch_pir_kernel_transposed_2_param_3];
	mov.u32 	%r10268, %tid.x;
	shl.b32 	%r10269, %r10268, 3;
	and.b32  	%r10270, %r10269, 7936;
	mov.u32 	%r10271, %ctaid.x;
	shl.b32 	%r10272, %r10271, 11;
	add.s32 	%r10273, %r10270, %r10272;
	add.s32 	%r10274, %r11334, %r10273;
	add.s32 	%r10275, %r10274, %r11672;
	setp.ge.s32 	%p109, %r10275, %r11035;
	@%p109 bra 	$L__BB6_126;
	ld.param.u64 	%rd171, [fused_batch_pir_kernel_transposed_2_param_0];
	mov.u32 	%r10276, %tid.x;
	mov.u32 	%r10277, s_mem;
	cvt.u64.u32 	%rd149, %r10277;
	cvta.shared.u64 	%rd150, %rd149;
	add.s64 	%rd151, %rd150, 24711;
	and.b64  	%rd152, %rd151, -16;
	shl.b32 	%r10278, %r10276, 3;
	and.b32  	%r10279, %r10278, 7936;
	mov.u32 	%r10280, %ctaid.x;
	shl.b32 	%r10281, %r10280, 11;
	add.s32 	%r10282, %r10279, %r10281;
	add.s32 	%r10283, %r11334, %r10282;
	add.s32 	%r10284, %r10283, %r11672;
	mul.wide.s32 	%rd153, %r10284, 4096;
	cvta.to.global.u64 	%rd154, %rd171;
	add.s64 	%rd155, %rd154, %rd153;
	and.b32  	%r10285, %r10276, 992;
	add.s32 	%r10286, %r11672, %r10285;
	mul.lo.s32 	%r10287, %r10286, 6;
	mul.wide.u32 	%rd156, %r10287, 16;
	add.s64 	%rd157, %rd152, %rd156;
	ld.v4.u32 	{%r10288, %r10289, %r10290, %r10291}, [%rd157];
	ld.v4.u32 	{%r10292, %r10293, %r10294, %r10295}, [%rd157+16];
	ld.v4.u32 	{%r10296, %r10297, %r10298, %r10299}, [%rd157+32];
	ld.v4.u32 	{%r10300, %r10301, %r10302, %r10303}, [%rd157+48];
	ld.v4.u32 	{%r10304, %r10305, %r10306, %r10307}, [%rd157+64];
	ld.v4.u32 	{%r10308, %r10309, %r10310, %r10311}, [%rd157+80];
	shl.b32 	%r10312, %r10276, 4;
	cvt.u64.u32 	%rd158, %r10312;
	and.b64  	%rd159, %rd158, 496;
	add.s64 	%rd160, %rd155, %rd159;
	ld.global.v4.u32 	{%r10313, %r10314, %r10315, %r10316}, [%rd160];
	and.b32  	%r10317, %r10288, %r10313;
	xor.b32  	%r11864, %r11864, %r10317;
	and.b32  	%r10318, %r10289, %r10314;
	xor.b32  	%r11863, %r11863, %r10318;
	and.b32  	%r10319, %r10290, %r10315;
	xor.b32  	%r11862, %r11862, %r10319;
	and.b32  	%r10320, %r10291, %r10316;
	xor.b32  	%r11861, %r11861, %r10320;
	and.b32  	%r10321, %r10292, %r10313;
	xor.b32  	%r11832, %r11832, %r10321;
	and.b32  	%r10322, %r10293, %r10314;
	xor.b32  	%r11831, %r11831, %r10322;
	and.b32  	%r10323, %r10294, %r10315;
	xor.b32  	%r11830, %r11830, %r10323;
	and.b32  	%r10324, %r10295, %r10316;
	xor.b32  	%r11829, %r11829, %r10324;
	and.b32  	%r10325, %r10296, %r10313;
	xor.b32  	%r11800, %r11800, %r10325;
	and.b32  	%r10326, %r10297, %r10314;
	xor.b32  	%r11799, %r11799, %r10326;
	and.b32  	%r10327, %r10298, %r10315;
	xor.b32  	%r11798, %r11798, %r10327;
	and.b32  	%r10328, %r10299, %r10316;
	xor.b32  	%r11797, %r11797, %r10328;
	and.b32  	%r10329, %r10300, %r10313;
	xor.b32  	%r11768, %r11768, %r10329;
	and.b32  	%r10330, %r10301, %r10314;
	xor.b32  	%r11767, %r11767, %r10330;
	and.b32  	%r10331, %r10302, %r10315;
	xor.b32  	%r11766, %r11766, %r10331;
	and.b32  	%r10332, %r10303, %r10316;
	xor.b32  	%r11765, %r11765, %r10332;
	and.b32  	%r10333, %r10304, %r10313;
	xor.b32  	%r11736, %r11736, %r10333;
	and.b32  	%r10334, %r10305, %r10314;
	xor.b32  	%r11735, %r11735, %r10334;
	and.b32  	%r10335, %r10306, %r10315;
	xor.b32  	%r11734, %r11734, %r10335;
	and.b32  	%r10336, %r10307, %r10316;
	xor.b32  	%r11733, %r11733, %r10336;
	and.b32  	%r10337, %r10308, %r10313;
	xor.b32  	%r11704, %r11704, %r10337;
	and.b32  	%r10338, %r10309, %r10314;
	xor.b32  	%r11703, %r11703, %r10338;
	and.b32  	%r10339, %r10310, %r10315;
	xor.b32  	%r11702, %r11702, %r10339;
	and.b32  	%r10340, %r10311, %r10316;
	xor.b32  	%r11701, %r11701, %r10340;
	ld.global.v4.u32 	{%r10341, %r10342, %r10343, %r10344}, [%rd160+512];
	and.b32  	%r10345, %r10288, %r10341;
	xor.b32  	%r11860, %r11860, %r10345;
	and.b32  	%r10346, %r10289, %r10342;
	xor.b32  	%r11859, %r11859, %r10346;
	and.b32  	%r10347, %r10290, %r10343;
	xor.b32  	%r11858, %r11858, %r10347;
	and.b32  	%r10348, %r10291, %r10344;
	xor.b32  	%r11857, %r11857, %r10348;
	and.b32  	%r10349, %r10292, %r10341;
	xor.b32  	%r11828, %r11828, %r10349;
	and.b32  	%r10350, %r10293, %r10342;
	xor.b32  	%r11827, %r11827, %r10350;
	and.b32  	%r10351, %r10294, %r10343;
	xor.b32  	%r11826, %r11826, %r10351;
	and.b32  	%r10352, %r10295, %r10344;
	xor.b32  	%r11825, %r11825, %r10352;
	and.b32  	%r10353, %r10296, %r10341;
	xor.b32  	%r11796, %r11796, %r10353;
	and.b32  	%r10354, %r10297, %r10342;
	xor.b32  	%r11795, %r11795, %r10354;
	and.b32  	%r10355, %r10298, %r10343;
	xor.b32  	%r11794, %r11794, %r10355;
	and.b32  	%r10356, %r10299, %r10344;
	xor.b32  	%r11793, %r11793, %r10356;
	and.b32  	%r10357, %r10300, %r10341;
	xor.b32  	%r11764, %r11764, %r10357;
	and.b32  	%r10358, %r10301, %r10342;
	xor.b32  	%r11763, %r11763, %r10358;
	and.b32  	%r10359, %r10302, %r10343;
	xor.b32  	%r11762, %r11762, %r10359;
	and.b32  	%r10360, %r10303, %r10344;
	xor.b32  	%r11761, %r11761, %r10360;
	and.b32  	%r10361, %r10304, %r10341;
	xor.b32  	%r11732, %r11732, %r10361;
	and.b32  	%r10362, %r10305, %r10342;
	xor.b32  	%r11731, %r11731, %r10362;
	and.b32  	%r10363, %r10306, %r10343;
	xor.b32  	%r11730, %r11730, %r10363;
	and.b32  	%r10364, %r10307, %r10344;
	xor.b32  	%r11729, %r11729, %r10364;
	and.b32  	%r10365, %r10308, %r10341;
	xor.b32  	%r11700, %r11700, %r10365;
	and.b32  	%r10366, %r10309, %r10342;
	xor.b32  	%r11699, %r11699, %r10366;
	and.b32  	%r10367, %r10310, %r10343;
	xor.b32  	%r11698, %r11698, %r10367;
	and.b32  	%r10368, %r10311, %r10344;
	xor.b32  	%r11697, %r11697, %r10368;
	ld.global.v4.u32 	{%r10369, %r10370, %r10371, %r10372}, [%rd160+1024];
	and.b32  	%r10373, %r10288, %r10369;
	xor.b32  	%r11856, %r11856, %r10373;
	and.b32  	%r10374, %r10289, %r10370;
	xor.b32  	%r11855, %r11855, %r10374;
	and.b32  	%r10375, %r10290, %r10371;
	xor.b32  	%r11854, %r11854, %r10375;
	and.b32  	%r10376, %r10291, %r10372;
	xor.b32  	%r11853, %r11853, %r10376;
	and.b32  	%r10377, %r10292, %r10369;
	xor.b32  	%r11824, %r11824, %r10377;
	and.b32  	%r10378, %r10293, %r10370;
	xor.b32  	%r11823, %r11823, %r10378;
	and.b32  	%r10379, %r10294, %r10371;
	xor.b32  	%r11822, %r11822, %r10379;
	and.b32  	%r10380, %r10295, %r10372;
	xor.b32  	%r11821, %r11821, %r10380;
	and.b32  	%r10381, %r10296, %r10369;
	xor.b32  	%r11792, %r11792, %r10381;
	and.b32  	%r10382, %r10297, %r10370;
	xor.b32  	%r11791, %r11791, %r10382;
	and.b32  	%r10383, %r10298, %r10371;
	xor.b32  	%r11790, %r11790, %r10383;
	and.b32  	%r10384, %r10299, %r10372;
	xor.b32  	%r11789, %r11789, %r10384;
	and.b32  	%r10385, %r10300, %r10369;
	xor.b32  	%r11760, %r11760, %r10385;
	and.b32  	%r10386, %r10301, %r10370;
	xor.b32  	%r11759, %r11759, %r10386;
	and.b32  	%r10387, %r10302, %r10371;
	xor.b32  	%r11758, %r11758, %r10387;
	and.b32  	%r10388, %r10303, %r10372;
	xor.b32  	%r11757, %r11757, %r10388;
	and.b32  	%r10389, %r10304, %r10369;
	xor.b32  	%r11728, %r11728, %r10389;
	and.b32  	%r10390, %r10305, %r10370;
	xor.b32  	%r11727, %r11727, %r10390;
	and.b32  	%r10391, %r10306, %r10371;
	xor.b32  	%r11726, %r11726, %r10391;
	and.b32  	%r10392, %r10307, %r10372;
	xor.b32  	%r11725, %r11725, %r10392;
	and.b32  	%r10393, %r10308, %r10369;
	xor.b32  	%r11696, %r11696, %r10393;
	and.b32  	%r10394, %r10309, %r10370;
	xor.b32  	%r11695, %r11695, %r10394;
	and.b32  	%r10395, %r10310, %r10371;
	xor.b32  	%r11694, %r11694, %r10395;
	and.b32  	%r10396, %r10311, %r10372;
	xor.b32  	%r11693, %r11693, %r10396;
	ld.global.v4.u32 	{%r10397, %r10398, %r10399, %r10400}, [%rd160+1536];
	and.b32  	%r10401, %r10288, %r10397;
	xor.b32  	%r11852, %r11852, %r10401;
	and.b32  	%r10402, %r10289, %r10398;
	xor.b32  	%r11851, %r11851, %r10402;
	and.b32  	%r10403, %r10290, %r10399;
	xor.b32  	%r11850, %r11850, %r10403;
	and.b32  	%r10404, %r10291, %r10400;
	xor.b32  	%r11849, %r11849, %r10404;
	and.b32  	%r10405, %r10292, %r10397;
	xor.b32  	%r11820, %r11820, %r10405;
	and.b32  	%r10406, %r10293, %r10398;
	xor.b32  	%r11819, %r11819, %r10406;
	and.b32  	%r10407, %r10294, %r10399;
	xor.b32  	%r11818, %r11818, %r10407;
	and.b32  	%r10408, %r10295, %r10400;
	xor.b32  	%r11817, %r11817, %r10408;
	and.b32  	%r10409, %r10296, %r10397;
	xor.b32  	%r11788, %r11788, %r10409;
	and.b32  	%r10410, %r10297, %r10398;
	xor.b32  	%r11787, %r11787, %r10410;
	and.b32  	%r10411, %r10298, %r10399;
	xor.b32  	%r11786, %r11786, %r10411;
	and.b32  	%r10412, %r10299, %r10400;
	xor.b32  	%r11785, %r11785, %r10412;
	and.b32  	%r10413, %r10300, %r10397;
	xor.b32  	%r11756, %r11756, %r10413;
	and.b32  	%r10414, %r10301, %r10398;
	xor.b32  	%r11755, %r11755, %r10414;
	and.b32  	%r10415, %r10302, %r10399;
	xor.b32  	%r11754, %r11754, %r10415;
	and.b32  	%r10416, %r10303, %r10400;
	xor.b32  	%r11753, %r11753, %r10416;
	and.b32  	%r10417, %r10304, %r10397;
	xor.b32  	%r11724, %r11724, %r10417;
	and.b32  	%r10418, %r10305, %r10398;
	xor.b32  	%r11723, %r11723, %r10418;
	and.b32  	%r10419, %r10306, %r10399;
	xor.b32  	%r11722, %r11722, %r10419;
	and.b32  	%r10420, %r10307, %r10400;
	xor.b32  	%r11721, %r11721, %r10420;
	and.b32  	%r10421, %r10308, %r10397;
	xor.b32  	%r11692, %r11692, %r10421;
	and.b32  	%r10422, %r10309, %r10398;
	xor.b32  	%r11691, %r11691, %r10422;
	and.b32  	%r10423, %r10310, %r10399;
	xor.b32  	%r11690, %r11690, %r10423;
	and.b32  	%r10424, %r10311, %r10400;
	xor.b32  	%r11689, %r11689, %r10424;
	ld.global.v4.u32 	{%r10425, %r10426, %r10427, %r10428}, [%rd160+2048];
	and.b32  	%r10429, %r10288, %r10425;
	xor.b32  	%r11848, %r11848, %r10429;
	and.b32  	%r10430, %r10289, %r10426;
	xor.b32  	%r11847, %r11847, %r10430;
	and.b32  	%r10431, %r10290, %r10427;
	xor.b32  	%r11846, %r11846, %r10431;
	and.b32  	%r10432, %r10291, %r10428;
	xor.b32  	%r11845, %r11845, %r10432;
	and.b32  	%r10433, %r10292, %r10425;
	xor.b32  	%r11816, %r11816, %r10433;
	and.b32  	%r10434, %r10293, %r10426;
	xor.b32  	%r11815, %r11815, %r10434;
	and.b32  	%r10435, %r10294, %r10427;
	xor.b32  	%r11814, %r11814, %r10435;
	and.b32  	%r10436, %r10295, %r10428;
	xor.b32  	%r11813, %r11813, %r10436;
	and.b32  	%r10437, %r10296, %r10425;
	xor.b32  	%r11784, %r11784, %r10437;
	and.b32  	%r10438, %r10297, %r10426;
	xor.b32  	%r11783, %r11783, %r10438;
	and.b32  	%r10439, %r10298, %r10427;
	xor.b32  	%r11782, %r11782, %r10439;
	and.b32  	%r10440, %r10299, %r10428;
	xor.b32  	%r11781, %r11781, %r10440;
	and.b32  	%r10441, %r10300, %r10425;
	xor.b32  	%r11752, %r11752, %r10441;
	and.b32  	%r10442, %r10301, %r10426;
	xor.b32  	%r11751, %r11751, %r10442;
	and.b32  	%r10443, %r10302, %r10427;
	xor.b32  	%r11750, %r11750, %r10443;
	and.b32  	%r10444, %r10303, %r10428;
	xor.b32  	%r11749, %r11749, %r10444;
	and.b32  	%r10445, %r10304, %r10425;
	xor.b32  	%r11720, %r11720, %r10445;
	and.b32  	%r10446, %r10305, %r10426;
	xor.b32  	%r11719, %r11719, %r10446;
	and.b32  	%r10447, %r10306, %r10427;
	xor.b32  	%r11718, %r11718, %r10447;
	and.b32  	%r10448, %r10307, %r10428;
	xor.b32  	%r11717, %r11717, %r10448;
	and.b32  	%r10449, %r10308, %r10425;
	xor.b32  	%r11688, %r11688, %r10449;
	and.b32  	%r10450, %r10309, %r10426;
	xor.b32  	%r11687, %r11687, %r10450;
	and.b32  	%r10451, %r10310, %r10427;
	xor.b32  	%r11686, %r11686, %r10451;
	and.b32  	%r10452, %r10311, %r10428;
	xor.b32  	%r11685, %r11685, %r10452;
	ld.global.v4.u32 	{%r10453, %r10454, %r10455, %r10456}, [%rd160+2560];
	and.b32  	%r10457, %r10288, %r10453;
	xor.b32  	%r11844, %r11844, %r10457;
	and.b32  	%r10458, %r10289, %r10454;
	xor.b32  	%r11843, %r11843, %r10458;
	and.b32  	%r10459, %r10290, %r10455;
	xor.b32  	%r11842, %r11842, %r10459;
	and.b32  	%r10460, %r10291, %r10456;
	xor.b32  	%r11841, %r11841, %r10460;
	and.b32  	%r10461, %r10292, %r10453;
	xor.b32  	%r11812, %r11812, %r10461;
	and.b32  	%r10462, %r10293, %r10454;
	xor.b32  	%r11811, %r11811, %r10462;
	and.b32  	%r10463, %r10294, %r10455;
	xor.b32  	%r11810, %r11810, %r10463;
	and.b32  	%r10464, %r10295, %r10456;
	xor.b32  	%r11809, %r11809, %r10464;
	and.b32  	%r10465, %r10296, %r10453;
	xor.b32  	%r11780, %r11780, %r10465;
	and.b32  	%r10466, %r10297, %r10454;
	xor.b32  	%r11779, %r11779, %r10466;
	and.b32  	%r10467, %r10298, %r10455;
	xor.b32  	%r11778, %r11778, %r10467;
	and.b32  	%r10468, %r10299, %r10456;
	xor.b32  	%r11777, %r11777, %r10468;
	and.b32  	%r10469, %r10300, %r10453;
	xor.b32  	%r11748, %r11748, %r10469;
	and.b32  	%r10470, %r10301, %r10454;
	xor.b32  	%r11747, %r11747, %r10470;
	and.b32  	%r10471, %r10302, %r10455;
	xor.b32  	%r11746, %r11746, %r10471;
	and.b32  	%r10472, %r10303, %r10456;
	xor.b32  	%r11745, %r11745, %r10472;
	and.b32  	%r10473, %r10304, %r10453;
	xor.b32  	%r11716, %r11716, %r10473;
	and.b32  	%r10474, %r10305, %r10454;
	xor.b32  	%r11715, %r11715, %r10474;
	and.b32  	%r10475, %r10306, %r10455;
	xor.b32  	%r11714, %r11714, %r10475;
	and.b32  	%r10476, %r10307, %r10456;
	xor.b32  	%r11713, %r11713, %r10476;
	and.b32  	%r10477, %r10308, %r10453;
	xor.b32  	%r11684, %r11684, %r10477;
	and.b32  	%r10478, %r10309, %r10454;
	xor.b32  	%r11683, %r11683, %r10478;
	and.b32  	%r10479, %r10310, %r10455;
	xor.b32  	%r11682, %r11682, %r10479;
	and.b32  	%r10480, %r10311, %r10456;
	xor.b32  	%r11681, %r11681, %r10480;
	ld.global.v4.u32 	{%r10481, %r10482, %r10483, %r10484}, [%rd160+3072];
	and.b32  	%r10485, %r10288, %r10481;
	xor.b32  	%r11840, %r11840, %r10485;
	and.b32  	%r10486, %r10289, %r10482;
	xor.b32  	%r11839, %r11839, %r10486;
	and.b32  	%r10487, %r10290, %r10483;
	xor.b32  	%r11838, %r11838, %r10487;
	and.b32  	%r10488, %r10291, %r10484;
	xor.b32  	%r11837, %r11837, %r10488;
	and.b32  	%r10489, %r10292, %r10481;
	xor.b32  	%r11808, %r11808, %r10489;
	and.b32  	%r10490, %r10293, %r10482;
	xor.b32  	%r11807, %r11807, %r10490;
	and.b32  	%r10491, %r10294, %r10483;
	xor.b32  	%r11806, %r11806, %r10491;
	and.b32  	%r10492, %r10295, %r10484;
	xor.b32  	%r11805, %r11805, %r10492;
	and.b32  	%r10493, %r10296, %r10481;
	xor.b32  	%r11776, %r11776, %r10493;
	and.b32  	%r10494, %r10297, %r10482;
	xor.b32  	%r11775, %r11775, %r10494;
	and.b32  	%r10495, %r10298, %r10483;
	xor.b32  	%r11774, %r11774, %r10495;
	and.b32  	%r10496, %r10299, %r10484;
	xor.b32  	%r11773, %r11773, %r10496;
	and.b32  	%r10497, %r10300, %r10481;
	xor.b32  	%r11744, %r11744, %r10497;
	and.b32  	%r10498, %r10301, %r10482;
	xor.b32  	%r11743, %r11743, %r10498;
	and.b32  	%r10499, %r10302, %r10483;
	xor.b32  	%r11742, %r11742, %r10499;
	and.b32  	%r10500, %r10303, %r10484;
	xor.b32  	%r11741, %r11741, %r10500;
	and.b32  	%r10501, %r10304, %r10481;
	xor.b32  	%r11712, %r11712, %r10501;
	and.b32  	%r10502, %r10305, %r10482;
	xor.b32  	%r11711, %r11711, %r10502;
	and.b32  	%r10503, %r10306, %r10483;
	xor.b32  	%r11710, %r11710, %r10503;
	and.b32  	%r10504, %r10307, %r10484;
	xor.b32  	%r11709, %r11709, %r10504;
	and.b32  	%r10505, %r10308, %r10481;
	xor.b32  	%r11680, %r11680, %r10505;
	and.b32  	%r10506, %r10309, %r10482;
	xor.b32  	%r11679, %r11679, %r10506;
	and.b32  	%r10507, %r10310, %r10483;
	xor.b32  	%r11678, %r11678, %r10507;
	and.b32  	%r10508, %r10311, %r10484;
	xor.b32  	%r11677, %r11677, %r10508;
	ld.global.v4.u32 	{%r10509, %r10510, %r10511, %r10512}, [%rd160+3584];
	and.b32  	%r10513, %r10288, %r10509;
	xor.b32  	%r11836, %r11836, %r10513;
	and.b32  	%r10514, %r10289, %r10510;
	xor.b32  	%r11835, %r11835, %r10514;
	and.b32  	%r10515, %r10290, %r10511;
	xor.b32  	%r11834, %r11834, %r10515;
	and.b32  	%r10516, %r10291, %r10512;
	xor.b32  	%r11833, %r11833, %r10516;
	and.b32  	%r10517, %r10292, %r10509;
	xor.b32  	%r11804, %r11804, %r10517;
	and.b32  	%r10518, %r10293, %r10510;
	xor.b32  	%r11803, %r11803, %r10518;
	and.b32  	%r10519, %r10294, %r10511;
	xor.b32  	%r11802, %r11802, %r10519;
	and.b32  	%r10520, %r10295, %r10512;
	xor.b32  	%r11801, %r11801, %r10520;
	and.b32  	%r10521, %r10296, %r10509;
	xor.b32  	%r11772, %r11772, %r10521;
	and.b32  	%r10522, %r10297, %r10510;
	xor.b32  	%r11771, %r11771, %r10522;
	and.b32  	%r10523, %r10298, %r10511;
	xor.b32  	%r11770, %r11770, %r10523;
	and.b32  	%r10524, %r10299, %r10512;
	xor.b32  	%r11769, %r11769, %r10524;
	and.b32  	%r10525, %r10300, %r10509;
	xor.b32  	%r11740, %r11740, %r10525;
	and.b32  	%r10526, %r10301, %r10510;
	xor.b32  	%r11739, %r11739, %r10526;
	and.b32  	%r10527, %r10302, %r10511;
	xor.b32  	%r11738, %r11738, %r10527;
	and.b32  	%r10528, %r10303, %r10512;
	xor.b32  	%r11737, %r11737, %r10528;
	and.b32  	%r10529, %r10304, %r10509;
	xor.b32  	%r11708, %r11708, %r10529;
	and.b32  	%r10530, %r10305, %r10510;
	xor.b32  	%r11707, %r11707, %r10530;
	and.b32  	%r10531, %r10306, %r10511;
	xor.b32  	%r11706, %r11706, %r10531;
	and.b32  	%r10532, %r10307, %r10512;
	xor.b32  	%r11705, %r11705, %r10532;
	and.b32  	%r10533, %r10308, %r10509;
	xor.b32  	%r11676, %r11676, %r10533;
	and.b32  	%r10534, %r10309, %r10510;
	xor.b32  	%r11675, %r11675, %r10534;
	and.b32  	%r10535, %r10310, %r10511;
	xor.b32  	%r11674, %r11674, %r10535;
	and.b32  	%r10536, %r10311, %r10512;
	xor.b32  	%r11673, %r11673, %r10536;
	add.s32 	%r11672, %r11672, 1;
	setp.ne.s32 	%p110, %r11672, 32;
	@%p110 bra 	$L__BB6_124;
$L__BB6_126:
	add.s32 	%r1391, %r11334, 32;
	setp.lt.u32 	%p111, %r11334, 224;
	mov.u32 	%r11334, %r1391;
	@%p111 bra 	$L__BB6_39;
	or.b32  	%r10537, %r11863, %r11864;
	or.b32  	%r10538, %r10537, %r11862;
	or.b32  	%r10539, %r10538, %r11861;
	setp.eq.s32 	%p112, %r10539, 0;
	@%p112 bra 	$L__BB6_129;
	mov.u32 	%r10540, %tid.x;
	shl.b32 	%r10541, %r10540, 4;
	and.b32  	%r10542, %r10541, 496;
	mov.u32 	%r10543, s_mem;
	add.s32 	%r10544, %r10543, %r10542;
	atom.shared.xor.b32 	%r10545, [%r10544], %r11864;
	atom.shared.xor.b32 	%r10546, [%r10544+4], %r11863;
	atom.shared.xor.b32 	%r10547, [%r10544+8], %r11862;
	atom.shared.xor.b32 	%r10548, [%r10544+12], %r11861;
$L__BB6_129:
	or.b32  	%r10549, %r11859, %r11860;
	or.b32  	%r10550, %r10549, %r11858;
	or.b32  	%r10551, %r10550, %r11857;
	setp.eq.s32 	%p113, %r10551, 0;
	@%p113 bra 	$L__BB6_131;
	mov.u32 	%r10552, %tid.x;
	shl.b32 	%r10553, %r10552, 4;
	and.b32  	%r10554, %r10553, 496;
	mov.u32 	%r10555, s_mem;
	add.s32 	%r10556, %r10555, %r10554;
	atom.shared.xor.b32 	%r10557, [%r10556+512], %r11860;
	atom.shared.xor.b32 	%r10558, [%r10556+516], %r11859;
	atom.shared.xor.b32 	%r10559, [%r10556+520], %r11858;
	atom.shared.xor.b32 	%r10560, [%r10556+524], %r11857;
$L__BB6_131:
	or.b32  	%r10561, %r11855, %r11856;
	or.b32  	%r10562, %r10561, %r11854;
	or.b32  	%r10563, %r10562, %r11853;
	setp.eq.s32 	%p114, %r10563, 0;
	@%p114 bra 	$L__BB6_133;
	mov.u32 	%r10564, %tid.x;
	shl.b32 	%r10565, %r10564, 4;
	and.b32  	%r10566, %r10565, 496;
	mov.u32 	%r10567, s_mem;
	add.s32 	%r10568, %r10567, %r10566;
	atom.shared.xor.b32 	%r10569, [%r10568+1024], %r11856;
	atom.shared.xor.b32 	%r10570, [%r10568+1028], %r11855;
	atom.shared.xor.b32 	%r10571, [%r10568+1032], %r11854;
	atom.shared.xor.b32 	%r10572, [%r10568+1036], %r11853;
$L__BB6_133:
	or.b32  	%r10573, %r11851, %r11852;
	or.b32  	%r10574, %r10573, %r11850;
	or.b32  	%r10575, %r10574, %r11849;
	setp.eq.s32 	%p115, %r10575, 0;
	@%p115 bra 	$L__BB6_135;
	mov.u32 	%r10576, %tid.x;
	shl.b32 	%r10577, %r10576, 4;
	and.b32  	%r10578, %r10577, 496;
	mov.u32 	%r10579, s_mem;
	add.s32 	%r10580, %r10579, %r10578;
	atom.shared.xor.b32 	%r10581, [%r10580+1536], %r11852;
	atom.shared.xor.b32 	%r10582, [%r10580+1540], %r11851;
	atom.shared.xor.b32 	%r10583, [%r10580+1544], %r11850;
	atom.shared.xor.b32 	%r10584, [%r10580+1548], %r11849;
$L__BB6_135:
	or.b32  	%r10585, %r11847, %r11848;
	or.b32  	%r10586, %r10585, %r11846;
	or.b32  	%r10587, %r10586, %r11845;
	setp.eq.s32 	%p116, %r10587, 0;
	@%p116 bra 	$L__BB6_137;
	mov.u32 	%r10588, %tid.x;
	shl.b32 	%r10589, %r10588, 4;
	and.b32  	%r10590, %r10589, 496;
	mov.u32 	%r10591, s_mem;
	add.s32 	%r10592, %r10591, %r10590;
	atom.shared.xor.b32 	%r10593, [%r10592+2048], %r11848;
	atom.shared.xor.b32 	%r10594, [%r10592+2052], %r11847;
	atom.shared.xor.b32 	%r10595, [%r10592+2056], %r11846;
	atom.shared.xor.b32 	%r10596, [%r10592+2060], %r11845;
$L__BB6_137:
	or.b32  	%r10597, %r11843, %r11844;
	or.b32  	%r10598, %r10597, %r11842;
	or.b32  	%r10599, %r10598, %r11841;
	setp.eq.s32 	%p117, %r10599, 0;
	@%p117 bra 	$L__BB6_139;
	mov.u32 	%r10600, %tid.x;
	shl.b32 	%r10601, %r10600, 4;
	and.b32  	%r10602, %r10601, 496;
	mov.u32 	%r10603, s_mem;
	add.s32 	%r10604, %r10603, %r10602;
	atom.shared.xor.b32 	%r10605, [%r10604+2560], %r11844;
	atom.shared.xor.b32 	%r10606, [%r10604+2564], %r11843;
	atom.shared.xor.b32 	%r10607, [%r10604+2568], %r11842;
	atom.shared.xor.b32 	%r10608, [%r10604+2572], %r11841;
$L__BB6_139:
	or.b32  	%r10609, %r11839, %r11840;
	or.b32  	%r10610, %r10609, %r11838;
	or.b32  	%r10611, %r10610, %r11837;
	setp.eq.s32 	%p118, %r10611, 0;
	@%p118 bra 	$L__BB6_141;
	mov.u32 	%r10612, %tid.x;
	shl.b32 	%r10613, %r10612, 4;
	and.b32  	%r10614, %r10613, 496;
	mov.u32 	%r10615, s_mem;
	add.s32 	%r10616, %r10615, %r10614;
	atom.shared.xor.b32 	%r10617, [%r10616+3072], %r11840;
	atom.shared.xor.b32 	%r10618, [%r10616+3076], %r11839;
	atom.shared.xor.b32 	%r10619, [%r10616+3080], %r11838;
	atom.shared.xor.b32 	%r10620, [%r10616+3084], %r11837;
$L__BB6_141:
	or.b32  	%r10621, %r11835, %r11836;
	or.b32  	%r10622, %r10621, %r11834;
	or.b32  	%r10623, %r10622, %r11833;
	setp.eq.s32 	%p119, %r10623, 0;
	@%p119 bra 	$L__BB6_143;
	mov.u32 	%r10624, %tid.x;
	shl.b32 	%r10625, %r10624, 4;
	and.b32  	%r10626, %r10625, 496;
	mov.u32 	%r10627, s_mem;
	add.s32 	%r10628, %r10627, %r10626;
	atom.shared.xor.b32 	%r10629, [%r10628+3584], %r11836;
	atom.shared.xor.b32 	%r10630, [%r10628+3588], %r11835;
	atom.shared.xor.b32 	%r10631, [%r10628+3592], %r11834;
	atom.shared.xor.b32 	%r10632, [%r10628+3596], %r11833;
$L__BB6_143:
	or.b32  	%r10633, %r11831, %r11832;
	or.b32  	%r10634, %r10633, %r11830;
	or.b32  	%r10635, %r10634, %r11829;
	setp.eq.s32 	%p120, %r10635, 0;
	@%p120 bra 	$L__BB6_145;
	mov.u32 	%r10636, %tid.x;
	shl.b32 	%r10637, %r10636, 4;
	and.b32  	%r10638, %r10637, 496;
	mov.u32 	%r10639, s_mem;
	add.s32 	%r10640, %r10639, %r10638;
	atom.shared.xor.b32 	%r10641, [%r10640+4096], %r11832;
	atom.shared.xor.b32 	%r10642, [%r10640+4100], %r11831;
	atom.shared.xor.b32 	%r10643, [%r10640+4104], %r11830;
	atom.shared.xor.b32 	%r10644, [%r10640+4108], %r11829;
$L__BB6_145:
	or.b32  	%r10645, %r11827, %r11828;
	or.b32  	%r10646, %r10645, %r11826;
	or.b32  	%r10647, %r10646, %r11825;
	setp.eq.s32 	%p121, %r10647, 0;
	@%p121 bra 	$L__BB6_147;
	mov.u32 	%r10648, %tid.x;
	shl.b32 	%r10649, %r10648, 4;
	and.b32  	%r10650, %r10649, 496;
	mov.u32 	%r10651, s_mem;
	add.s32 	%r10652, %r10651, %r10650;
	atom.shared.xor.b32 	%r10653, [%r10652+4608], %r11828;
	atom.shared.xor.b32 	%r10654, [%r10652+4612], %r11827;
	atom.shared.xor.b32 	%r10655, [%r10652+4616], %r11826;
	atom.shared.xor.b32 	%r10656, [%r10652+4620], %r11825;
$L__BB6_147:
	or.b32  	%r10657, %r11823, %r11824;
	or.b32  	%r10658, %r10657, %r11822;
	or.b32  	%r10659, %r10658, %r11821;
	setp.eq.s32 	%p122, %r10659, 0;
	@%p122 bra 	$L__BB6_149;
	mov.u32 	%r10660, %tid.x;
	shl.b32 	%r10661, %r10660, 4;
	and.b32  	%r10662, %r10661, 496;
	mov.u32 	%r10663, s_mem;
	add.s32 	%r10664, %r10663, %r10662;
	atom.shared.xor.b32 	%r10665, [%r10664+5120], %r11824;
	atom.shared.xor.b32 	%r10666, [%r10664+5124], %r11823;
	atom.shared.xor.b32 	%r10667, [%r10664+5128], %r11822;
	atom.shared.xor.b32 	%r10668, [%r10664+5132], %r11821;
$L__BB6_149:
	or.b32  	%r10669, %r11819, %r11820;
	or.b32  	%r10670, %r10669, %r11818;
	or.b32  	%r10671, %r10670, %r11817;
	setp.eq.s32 	%p123, %r10671, 0;
	@%p123 bra 	$L__BB6_151;
	mov.u32 	%r10672, %tid.x;
	shl.b32 	%r10673, %r10672, 4;
	and.b32  	%r10674, %r10673, 496;
	mov.u32 	%r10675, s_mem;
	add.s32 	%r10676, %r10675, %r10674;
	atom.shared.xor.b32 	%r10677, [%r10676+5632], %r11820;
	atom.shared.xor.b32 	%r10678, [%r10676+5636], %r11819;
	atom.shared.xor.b32 	%r10679, [%r10676+5640], %r11818;
	atom.shared.xor.b32 	%r10680, [%r10676+5644], %r11817;
$L__BB6_151:
	or.b32  	%r10681, %r11815, %r11816;
	or.b32  	%r10682, %r10681, %r11814;
	or.b32  	%r10683, %r10682, %r11813;
	setp.eq.s32 	%p124, %r10683, 0;
	@%p124 bra 	$L__BB6_153;
	mov.u32 	%r10684, %tid.x;
	shl.b32 	%r10685, %r10684, 4;
	and.b32  	%r10686, %r10685, 496;
	mov.u32 	%r10687, s_mem;
	add.s32 	%r10688, %r10687, %r10686;
	atom.shared.xor.b32 	%r10689, [%r10688+6144], %r11816;
	atom.shared.xor.b32 	%r10690, [%r10688+6148], %r11815;
	atom.shared.xor.b32 	%r10691, [%r10688+6152], %r11814;
	atom.shared.xor.b32 	%r10692, [%r10688+6156], %r11813;
$L__BB6_153:
	or.b32  	%r10693, %r11811, %r11812;
	or.b32  	%r10694, %r10693, %r11810;
	or.b32  	%r10695, %r10694, %r11809;
	setp.eq.s32 	%p125, %r10695, 0;
	@%p125 bra 	$L__BB6_155;
	mov.u32 	%r10696, %tid.x;
	shl.b32 	%r10697, %r10696, 4;
	and.b32  	%r10698, %r10697, 496;
	mov.u32 	%r10699, s_mem;
	add.s32 	%r10700, %r10699, %r10698;
	atom.shared.xor.b32 	%r10701, [%r10700+6656], %r11812;
	atom.shared.xor.b32 	%r10702, [%r10700+6660], %r11811;
	atom.shared.xor.b32 	%r10703, [%r10700+6664], %r11810;
	atom.shared.xor.b32 	%r10704, [%r10700+6668], %r11809;
$L__BB6_155:
	or.b32  	%r10705, %r11807, %r11808;
	or.b32  	%r10706, %r10705, %r11806;
	or.b32  	%r10707, %r10706, %r11805;
	setp.eq.s32 	%p126, %r10707, 0;
	@%p126 bra 	$L__BB6_157;
	mov.u32 	%r10708, %tid.x;
	shl.b32 	%r10709, %r10708, 4;
	and.b32  	%r10710, %r10709, 496;
	mov.u32 	%r10711, s_mem;
	add.s32 	%r10712, %r10711, %r10710;
	atom.shared.xor.b32 	%r10713, [%r10712+7168], %r11808;
	atom.shared.xor.b32 	%r10714, [%r10712+7172], %r11807;
	atom.shared.xor.b32 	%r10715, [%r10712+7176], %r11806;
	atom.shared.xor.b32 	%r10716, [%r10712+7180], %r11805;
$L__BB6_157:
	or.b32  	%r10717, %r11803, %r11804;
	or.b32  	%r10718, %r10717, %r11802;
	or.b32  	%r10719, %r10718, %r11801;
	setp.eq.s32 	%p127, %r10719, 0;
	@%p127 bra 	$L__BB6_159;
	mov.u32 	%r10720, %tid.x;
	shl.b32 	%r10721, %r10720, 4;
	and.b32  	%r10722, %r10721, 496;
	mov.u32 	%r10723, s_mem;
	add.s32 	%r10724, %r10723, %r10722;
	atom.shared.xor.b32 	%r10725, [%r10724+7680], %r11804;
	atom.shared.xor.b32 	%r10726, [%r10724+7684], %r11803;
	atom.shared.xor.b32 	%r10727, [%r10724+7688], %r11802;
	atom.shared.xor.b32 	%r10728, [%r10724+7692], %r11801;
$L__BB6_159:
	or.b32  	%r10729, %r11799, %r11800;
	or.b32  	%r10730, %r10729, %r11798;
	or.b32  	%r10731, %r10730, %r11797;
	setp.eq.s32 	%p128, %r10731, 0;
	@%p128 bra 	$L__BB6_161;
	mov.u32 	%r10732, %tid.x;
	shl.b32 	%r10733, %r10732, 4;
	and.b32  	%r10734, %r10733, 496;
	mov.u32 	%r10735, s_mem;
	add.s32 	%r10736, %r10735, %r10734;
	atom.shared.xor.b32 	%r10737, [%r10736+8192], %r11800;
	atom.shared.xor.b32 	%r10738, [%r10736+8196], %r11799;
	atom.shared.xor.b32 	%r10739, [%r10736+8200], %r11798;
	atom.shared.xor.b32 	%r10740, [%r10736+8204], %r11797;
$L__BB6_161:
	or.b32  	%r10741, %r11795, %r11796;
	or.b32  	%r10742, %r10741, %r11794;
	or.b32  	%r10743, %r10742, %r11793;
	setp.eq.s32 	%p129, %r10743, 0;
	@%p129 bra 	$L__BB6_163;
	mov.u32 	%r10744, %tid.x;
	shl.b32 	%r10745, %r10744, 4;
	and.b32  	%r10746, %r10745, 496;
	mov.u32 	%r10747, s_mem;
	add.s32 	%r10748, %r10747, %r10746;
	atom.shared.xor.b32 	%r10749, [%r10748+8704], %r11796;
	atom.shared.xor.b32 	%r10750, [%r10748+8708], %r11795;
	atom.shared.xor.b32 	%r10751, [%r10748+8712], %r11794;
	atom.shared.xor.b32 	%r10752, [%r10748+8716], %r11793;
$L__BB6_163:
	or.b32  	%r10753, %r11791, %r11792;
	or.b32  	%r10754, %r10753, %r11790;
	or.b32  	%r10755, %r10754, %r11789;
	setp.eq.s32 	%p130, %r10755, 0;
	@%p130 bra 	$L__BB6_165;
	mov.u32 	%r10756, %tid.x;
	shl.b32 	%r10757, %r10756, 4;
	and.b32  	%r10758, %r10757, 496;
	mov.u32 	%r10759, s_mem;
	add.s32 	%r10760, %r10759, %r10758;
	atom.shared.xor.b32 	%r10761, [%r10760+9216], %r11792;
	atom.shared.xor.b32 	%r10762, [%r10760+9220], %r11791;
	atom.shared.xor.b32 	%r10763, [%r10760+9224], %r11790;
	atom.shared.xor.b32 	%r10764, [%r10760+9228], %r11789;
$L__BB6_165:
	or.b32  	%r10765, %r11787, %r11788;
	or.b32  	%r10766, %r10765, %r11786;
	or.b32  	%r10767, %r10766, %r11785;
	setp.eq.s32 	%p131, %r10767, 0;
	@%p131 bra 	$L__BB6_167;
	mov.u32 	%r10768, %tid.x;
	shl.b32 	%r10769, %r10768, 4;
	and.b32  	%r10770, %r10769, 496;
	mov.u32 	%r10771, s_mem;
	add.s32 	%r10772, %r10771, %r10770;
	atom.shared.xor.b32 	%r10773, [%r10772+9728], %r11788;
	atom.shared.xor.b32 	%r10774, [%r10772+9732], %r11787;
	atom.shared.xor.b32 	%r10775, [%r10772+9736], %r11786;
	atom.shared.xor.b32 	%r10776, [%r10772+9740], %r11785;
$L__BB6_167:
	or.b32  	%r10777, %r11783, %r11784;
	or.b32  	%r10778, %r10777, %r11782;
	or.b32  	%r10779, %r10778, %r11781;
	setp.eq.s32 	%p132, %r10779, 0;
	@%p132 bra 	$L__BB6_169;
	mov.u32 	%r10780, %tid.x;
	shl.b32 	%r10781, %r10780, 4;
	and.b32  	%r10782, %r10781, 496;
	mov.u32 	%r10783, s_mem;
	add.s32 	%r10784, %r10783, %r10782;
	atom.shared.xor.b32 	%r10785, [%r10784+10240], %r11784;
	atom.shared.xor.b32 	%r10786, [%r10784+10244], %r11783;
	atom.shared.xor.b32 	%r10787, [%r10784+10248], %r11782;
	atom.shared.xor.b32 	%r10788, [%r10784+10252], %r11781;
$L__BB6_169:
	mov.u32 	%r11872, %tid.x;
	shl.b32 	%r10790, %r11872, 4;
	and.b32  	%r10791, %r10790, 496;
	mov.u32 	%r10792, s_mem;
	add.s32 	%r1392, %r10792, %r10791;
	or.b32  	%r10793, %r11779, %r11780;
	or.b32  	%r10794, %r10793, %r11778;
	or.b32  	%r10795, %r10794, %r11777;
	setp.eq.s32 	%p133, %r10795, 0;
	@%p133 bra 	$L__BB6_171;
	atom.shared.xor.b32 	%r10796, [%r1392+10752], %r11780;
	atom.shared.xor.b32 	%r10797, [%r1392+10756], %r11779;
	atom.shared.xor.b32 	%r10798, [%r1392+10760], %r11778;
	atom.shared.xor.b32 	%r10799, [%r1392+10764], %r11777;
$L__BB6_171:
	or.b32  	%r10800, %r11775, %r11776;
	or.b32  	%r10801, %r10800, %r11774;
	or.b32  	%r10802, %r10801, %r11773;
	setp.eq.s32 	%p134, %r10802, 0;
	@%p134 bra 	$L__BB6_173;
	atom.shared.xor.b32 	%r10803, [%r1392+11264], %r11776;
	atom.shared.xor.b32 	%r10804, [%r1392+11268], %r11775;
	atom.shared.xor.b32 	%r10805, [%r1392+11272], %r11774;
	atom.shared.xor.b32 	%r10806, [%r1392+11276], %r11773;
$L__BB6_173:
	or.b32  	%r10807, %r11771, %r11772;
	or.b32  	%r10808, %r10807, %r11770;
	or.b32  	%r10809, %r10808, %r11769;
	setp.eq.s32 	%p135, %r10809, 0;
	@%p135 bra 	$L__BB6_175;
	atom.shared.xor.b32 	%r10810, [%r1392+11776], %r11772;
	atom.shared.xor.b32 	%r10811, [%r1392+11780], %r11771;
	atom.shared.xor.b32 	%r10812, [%r1392+11784], %r11770;
	atom.shared.xor.b32 	%r10813, [%r1392+11788], %r11769;
$L__BB6_175:
	or.b32  	%r10814, %r11767, %r11768;
	or.b32  	%r10815, %r10814, %r11766;
	or.b32  	%r10816, %r10815, %r11765;
	setp.eq.s32 	%p136, %r10816, 0;
	@%p136 bra 	$L__BB6_177;
	atom.shared.xor.b32 	%r10817, [%r1392+12288], %r11768;
	atom.shared.xor.b32 	%r10818, [%r1392+12292], %r11767;
	atom.shared.xor.b32 	%r10819, [%r1392+12296], %r11766;
	atom.shared.xor.b32 	%r10820, [%r1392+12300], %r11765;
$L__BB6_177:
	or.b32  	%r10821, %r11763, %r11764;
	or.b32  	%r10822, %r10821, %r11762;
	or.b32  	%r10823, %r10822, %r11761;
	setp.eq.s32 	%p137, %r10823, 0;
	@%p137 bra 	$L__BB6_179;
	atom.shared.xor.b32 	%r10824, [%r1392+12800], %r11764;
	atom.shared.xor.b32 	%r10825, [%r1392+12804], %r11763;
	atom.shared.xor.b32 	%r10826, [%r1392+12808], %r11762;
	atom.shared.xor.b32 	%r10827, [%r1392+12812], %r11761;
$L__BB6_179:
	or.b32  	%r10828, %r11759, %r11760;
	or.b32  	%r10829, %r10828, %r11758;
	or.b32  	%r10830, %r10829, %r11757;
	setp.eq.s32 	%p138, %r10830, 0;
	@%p138 bra 	$L__BB6_181;
	atom.shared.xor.b32 	%r10831, [%r1392+13312], %r11760;
	atom.shared.xor.b32 	%r10832, [%r1392+13316], %r11759;
	atom.shared.xor.b32 	%r10833, [%r1392+13320], %r11758;
	atom.shared.xor.b32 	%r10834, [%r1392+13324], %r11757;
$L__BB6_181:
	or.b32  	%r10835, %r11755, %r11756;
	or.b32  	%r10836, %r10835, %r11754;
	or.b32  	%r10837, %r10836, %r11753;
	setp.eq.s32 	%p139, %r10837, 0;
	@%p139 bra 	$L__BB6_183;
	atom.shared.xor.b32 	%r10838, [%r1392+13824], %r11756;
	atom.shared.xor.b32 	%r10839, [%r1392+13828], %r11755;
	atom.shared.xor.b32 	%r10840, [%r1392+13832], %r11754;
	atom.shared.xor.b32 	%r10841, [%r1392+13836], %r11753;
$L__BB6_183:
	or.b32  	%r10842, %r11751, %r11752;
	or.b32  	%r10843, %r10842, %r11750;
	or.b32  	%r10844, %r10843, %r11749;
	setp.eq.s32 	%p140, %r10844, 0;
	@%p140 bra 	$L__BB6_185;
	atom.shared.xor.b32 	%r10845, [%r1392+14336], %r11752;
	atom.shared.xor.b32 	%r10846, [%r1392+14340], %r11751;
	atom.shared.xor.b32 	%r10847, [%r1392+14344], %r11750;
	atom.shared.xor.b32 	%r10848, [%r1392+14348], %r11749;
$L__BB6_185:
	or.b32  	%r10849, %r11747, %r11748;
	or.b32  	%r10850, %r10849, %r11746;
	or.b32  	%r10851, %r10850, %r11745;
	setp.eq.s32 	%p141, %r10851, 0;
	@%p141 bra 	$L__BB6_187;
	atom.shared.xor.b32 	%r10852, [%r1392+14848], %r11748;
	atom.shared.xor.b32 	%r10853, [%r1392+14852], %r11747;
	atom.shared.xor.b32 	%r10854, [%r1392+14856], %r11746;
	atom.shared.xor.b32 	%r10855, [%r1392+14860], %r11745;
$L__BB6_187:
	or.b32  	%r10856, %r11743, %r11744;
	or.b32  	%r10857, %r10856, %r11742;
	or.b32  	%r10858, %r10857, %r11741;
	setp.eq.s32 	%p142, %r10858, 0;
	@%p142 bra 	$L__BB6_189;
	atom.shared.xor.b32 	%r10859, [%r1392+15360], %r11744;
	atom.shared.xor.b32 	%r10860, [%r1392+15364], %r11743;
	atom.shared.xor.b32 	%r10861, [%r1392+15368], %r11742;
	atom.shared.xor.b32 	%r10862, [%r1392+15372], %r11741;
$L__BB6_189:
	or.b32  	%r10863, %r11739, %r11740;
	or.b32  	%r10864, %r10863, %r11738;
	or.b32  	%r10865, %r10864, %r11737;
	setp.eq.s32 	%p143, %r10865, 0;
	@%p143 bra 	$L__BB6_191;
	atom.shared.xor.b32 	%r10866, [%r1392+15872], %r11740;
	atom.shared.xor.b32 	%r10867, [%r1392+15876], %r11739;
	atom.shared.xor.b32 	%r10868, [%r1392+15880], %r11738;
	atom.shared.xor.b32 	%r10869, [%r1392+15884], %r11737;
$L__BB6_191:
	or.b32  	%r10870, %r11735, %r11736;
	or.b32  	%r10871, %r10870, %r11734;
	or.b32  	%r10872, %r10871, %r11733;
	setp.eq.s32 	%p144, %r10872, 0;
	@%p144 bra 	$L__BB6_193;
	atom.shared.xor.b32 	%r10873, [%r1392+16384], %r11736;
	atom.shared.xor.b32 	%r10874, [%r1392+16388], %r11735;
	atom.shared.xor.b32 	%r10875, [%r1392+16392], %r11734;
	atom.shared.xor.b32 	%r10876, [%r1392+16396], %r11733;
$L__BB6_193:
	or.b32  	%r10877, %r11731, %r11732;
	or.b32  	%r10878, %r10877, %r11730;
	or.b32  	%r10879, %r10878, %r11729;
	setp.eq.s32 	%p145, %r10879, 0;
	@%p145 bra 	$L__BB6_195;
	atom.shared.xor.b32 	%r10880, [%r1392+16896], %r11732;
	atom.shared.xor.b32 	%r10881, [%r1392+16900], %r11731;
	atom.shared.xor.b32 	%r10882, [%r1392+16904], %r11730;
	atom.shared.xor.b32 	%r10883, [%r1392+16908], %r11729;
$L__BB6_195:
	or.b32  	%r10884, %r11727, %r11728;
	or.b32  	%r10885, %r10884, %r11726;
	or.b32  	%r10886, %r10885, %r11725;
	setp.eq.s32 	%p146, %r10886, 0;
	@%p146 bra 	$L__BB6_197;
	atom.shared.xor.b32 	%r10887, [%r1392+17408], %r11728;
	atom.shared.xor.b32 	%r10888, [%r1392+17412], %r11727;
	atom.shared.xor.b32 	%r10889, [%r1392+17416], %r11726;
	atom.shared.xor.b32 	%r10890, [%r1392+17420], %r11725;
$L__BB6_197:
	or.b32  	%r10891, %r11723, %r11724;
	or.b32  	%r10892, %r10891, %r11722;
	or.b32  	%r10893, %r10892, %r11721;
	setp.eq.s32 	%p147, %r10893, 0;
	@%p147 bra 	$L__BB6_199;
	atom.shared.xor.b32 	%r10894, [%r1392+17920], %r11724;
	atom.shared.xor.b32 	%r10895, [%r1392+17924], %r11723;
	atom.shared.xor.b32 	%r10896, [%r1392+17928], %r11722;
	atom.shared.xor.b32 	%r10897, [%r1392+17932], %r11721;
$L__BB6_199:
	or.b32  	%r10898, %r11719, %r11720;
	or.b32  	%r10899, %r10898, %r11718;
	or.b32  	%r10900, %r10899, %r11717;
	setp.eq.s32 	%p148, %r10900, 0;
	@%p148 bra 	$L__BB6_201;
	atom.shared.xor.b32 	%r10901, [%r1392+18432], %r11720;
	atom.shared.xor.b32 	%r10902, [%r1392+18436], %r11719;
	atom.shared.xor.b32 	%r10903, [%r1392+18440], %r11718;
	atom.shared.xor.b32 	%r10904, [%r1392+18444], %r11717;
$L__BB6_201:
	or.b32  	%r10905, %r11715, %r11716;
	or.b32  	%r10906, %r10905, %r11714;
	or.b32  	%r10907, %r10906, %r11713;
	setp.eq.s32 	%p149, %r10907, 0;
	@%p149 bra 	$L__BB6_203;
	atom.shared.xor.b32 	%r10908, [%r1392+18944], %r11716;
	atom.shared.xor.b32 	%r10909, [%r1392+18948], %r11715;
	atom.shared.xor.b32 	%r10910, [%r1392+18952], %r11714;
	atom.shared.xor.b32 	%r10911, [%r1392+18956], %r11713;
$L__BB6_203:
	or.b32  	%r10912, %r11711, %r11712;
	or.b32  	%r10913, %r10912, %r11710;
	or.b32  	%r10914, %r10913, %r11709;
	setp.eq.s32 	%p150, %r10914, 0;
	@%p150 bra 	$L__BB6_205;
	atom.shared.xor.b32 	%r10915, [%r1392+19456], %r11712;
	atom.shared.xor.b32 	%r10916, [%r1392+19460], %r11711;
	atom.shared.xor.b32 	%r10917, [%r1392+19464], %r11710;
	atom.shared.xor.b32 	%r10918, [%r1392+19468], %r11709;
$L__BB6_205:
	or.b32  	%r10919, %r11707, %r11708;
	or.b32  	%r10920, %r10919, %r11706;
	or.b32  	%r10921, %r10920, %r11705;
	setp.eq.s32 	%p151, %r10921, 0;
	@%p151 bra 	$L__BB6_207;
	atom.shared.xor.b32 	%r10922, [%r1392+19968], %r11708;
	atom.shared.xor.b32 	%r10923, [%r1392+19972], %r11707;
	atom.shared.xor.b32 	%r10924, [%r1392+19976], %r11706;
	atom.shared.xor.b32 	%r10925, [%r1392+19980], %r11705;
$L__BB6_207:
	or.b32  	%r10926, %r11703, %r11704;
	or.b32  	%r10927, %r10926, %r11702;
	or.b32  	%r10928, %r10927, %r11701;
	setp.eq.s32 	%p152, %r10928, 0;
	@%p152 bra 	$L__BB6_209;
	atom.shared.xor.b32 	%r10929, [%r1392+20480], %r11704;
	atom.shared.xor.b32 	%r10930, [%r1392+20484], %r11703;
	atom.shared.xor.b32 	%r10931, [%r1392+20488], %r11702;
	atom.shared.xor.b32 	%r10932, [%r1392+20492], %r11701;
$L__BB6_209:
	or.b32  	%r10933, %r11699, %r11700;
	or.b32  	%r10934, %r10933, %r11698;
	or.b32  	%r10935, %r10934, %r11697;
	setp.eq.s32 	%p153, %r10935, 0;
	@%p153 bra 	$L__BB6_211;
	atom.shared.xor.b32 	%r10936, [%r1392+20992], %r11700;
	atom.shared.xor.b32 	%r10937, [%r1392+20996], %r11699;
	atom.shared.xor.b32 	%r10938, [%r1392+21000], %r11698;
	atom.shared.xor.b32 	%r10939, [%r1392+21004], %r11697;
$L__BB6_211:
	or.b32  	%r10940, %r11695, %r11696;
	or.b32  	%r10941, %r10940, %r11694;
	or.b32  	%r10942, %r10941, %r11693;
	setp.eq.s32 	%p154, %r10942, 0;
	@%p154 bra 	$L__BB6_213;
	atom.shared.xor.b32 	%r10943, [%r1392+21504], %r11696;
	atom.shared.xor.b32 	%r10944, [%r1392+21508], %r11695;
	atom.shared.xor.b32 	%r10945, [%r1392+21512], %r11694;
	atom.shared.xor.b32 	%r10946, [%r1392+21516], %r11693;
$L__BB6_213:
	or.b32  	%r10947, %r11691, %r11692;
	or.b32  	%r10948, %r10947, %r11690;
	or.b32  	%r10949, %r10948, %r11689;
	setp.eq.s32 	%p155, %r10949, 0;
	@%p155 bra 	$L__BB6_215;
	atom.shared.xor.b32 	%r10950, [%r1392+22016], %r11692;
	atom.shared.xor.b32 	%r10951, [%r1392+22020], %r11691;
	atom.shared.xor.b32 	%r10952, [%r1392+22024], %r11690;
	atom.shared.xor.b32 	%r10953, [%r1392+22028], %r11689;
$L__BB6_215:
	or.b32  	%r10954, %r11687, %r11688;
	or.b32  	%r10955, %r10954, %r11686;
	or.b32  	%r10956, %r10955, %r11685;
	setp.eq.s32 	%p156, %r10956, 0;
	@%p156 bra 	$L__BB6_217;
	atom.shared.xor.b32 	%r10957, [%r1392+22528], %r11688;
	atom.shared.xor.b32 	%r10958, [%r1392+22532], %r11687;
	atom.shared.xor.b32 	%r10959, [%r1392+22536], %r11686;
	atom.shared.xor.b32 	%r10960, [%r1392+22540], %r11685;
$L__BB6_217:
	or.b32  	%r10961, %r11683, %r11684;
	or.b32  	%r10962, %r10961, %r11682;
	or.b32  	%r10963, %r10962, %r11681;
	setp.eq.s32 	%p157, %r10963, 0;
	@%p157 bra 	$L__BB6_219;
	atom.shared.xor.b32 	%r10964, [%r1392+23040], %r11684;
	atom.shared.xor.b32 	%r10965, [%r1392+23044], %r11683;
	atom.shared.xor.b32 	%r10966, [%r1392+23048], %r11682;
	atom.shared.xor.b32 	%r10967, [%r1392+23052], %r11681;
$L__BB6_219:
	or.b32  	%r10968, %r11679, %r11680;
	or.b32  	%r10969, %r10968, %r11678;
	or.b32  	%r10970, %r10969, %r11677;
	setp.eq.s32 	%p158, %r10970, 0;
	@%p158 bra 	$L__BB6_221;
	atom.shared.xor.b32 	%r10971, [%r1392+23552], %r11680;
	atom.shared.xor.b32 	%r10972, [%r1392+23556], %r11679;
	atom.shared.xor.b32 	%r10973, [%r1392+23560], %r11678;
	atom.shared.xor.b32 	%r10974, [%r1392+23564], %r11677;
$L__BB6_221:
	or.b32  	%r10975, %r11675, %r11676;
	or.b32  	%r10976, %r10975, %r11674;
	or.b32  	%r10977, %r10976, %r11673;
	setp.eq.s32 	%p159, %r10977, 0;
	@%p159 bra 	$L__BB6_223;
	atom.shared.xor.b32 	%r10978, [%r1392+24064], %r11676;
	atom.shared.xor.b32 	%r10979, [%r1392+24068], %r11675;
	atom.shared.xor.b32 	%r10980, [%r1392+24072], %r11674;
	atom.shared.xor.b32 	%r10981, [%r1392+24076], %r11673;
$L__BB6_223:
	ld.param.u64 	%rd208, [fused_batch_pir_kernel_transposed_2_param_2];
	mov.u32 	%r1393, %ntid.x;
	cvta.to.global.u64 	%rd8, %rd208;
	and.b32  	%r10982, %r3, 3;
	setp.eq.s32 	%p160, %r10982, 3;
	bar.sync 	0;
	@%p160 bra 	$L__BB6_228;
	mul.wide.u32 	%rd161, %r11872, 16;
	add.s64 	%rd162, %rd161, %rd8;
	add.s64 	%rd211, %rd162, 8;
	mul.wide.u32 	%rd10, %r1393, 16;
	add.s32 	%r11866, %r10792, %r10790;
	shl.b32 	%r1396, %r1393, 4;
	add.s32 	%r10985, %r3, 1;
	and.b32  	%r10986, %r10985, 3;
	neg.s32 	%r11865, %r10986;
	mad.lo.s32 	%r11872, %r1393, %r10986, %r11872;
$L__BB6_225:
	.pragma "nounroll";
	ld.shared.v4.u32 	{%r1401, %r1402, %r1403, %r1404}, [%r11866];
	or.b32  	%r10987, %r1402, %r1401;
	or.b32  	%r10988, %r10987, %r1403;
	or.b32  	%r10989, %r10988, %r1404;
	setp.eq.s32 	%p161, %r10989, 0;
	@%p161 bra 	$L__BB6_227;
	atom.global.xor.b32 	%r10990, [%rd211+-8], %r1401;
	atom.global.xor.b32 	%r10991, [%rd211+-4], %r1402;
	atom.global.xor.b32 	%r10992, [%rd211], %r1403;
	atom.global.xor.b32 	%r10993, [%rd211+4], %r1404;
$L__BB6_227:
	add.s64 	%rd211, %rd211, %rd10;
	add.s32 	%r11866, %r11866, %r1396;
	add.s32 	%r11865, %r11865, 1;
	setp.ne.s32 	%p162, %r11865, 0;
	@%p162 bra 	$L__BB6_225;
$L__BB6_228:
	setp.lt.u32 	%p163, %r3, 3;
	@%p163 bra 	$L__BB6_239;
	shl.b32 	%r10994, %r1393, 1;
	add.s32 	%r11871, %r11872, %r10994;
	shl.b32 	%r1409, %r1393, 2;
	mad.lo.s32 	%r11870, %r1393, 3, %r11872;
	add.s32 	%r11869, %r1393, %r11872;
	shl.b32 	%r1412, %r1393, 4;
	shl.b32 	%r10995, %r11872, 4;
	add.s32 	%r11868, %r10792, %r10995;
	shl.b32 	%r1414, %r1393, 6;
	shl.b32 	%r1415, %r1393, 5;
	mul.lo.s32 	%r1416, %r1393, 48;
$L__BB6_230:
	ld.shared.v4.u32 	{%r1422, %r1423, %r1424, %r1425}, [%r11868];
	or.b32  	%r10997, %r1423, %r1422;
	or.b32  	%r10998, %r10997, %r1424;
	or.b32  	%r10999, %r10998, %r1425;
	setp.eq.s32 	%p164, %r10999, 0;
	@%p164 bra 	$L__BB6_232;
	mul.wide.u32 	%rd163, %r11872, 16;
	add.s64 	%rd164, %rd8, %rd163;
	atom.global.xor.b32 	%r11000, [%rd164], %r1422;
	atom.global.xor.b32 	%r11001, [%rd164+4], %r1423;
	atom.global.xor.b32 	%r11002, [%rd164+8], %r1424;
	atom.global.xor.b32 	%r11003, [%rd164+12], %r1425;
$L__BB6_232:
	add.s32 	%r11004, %r11868, %r1412;
	ld.shared.v4.u32 	{%r1426, %r1427, %r1428, %r1429}, [%r11004];
	or.b32  	%r11005, %r1427, %r1426;
	or.b32  	%r11006, %r11005, %r1428;
	or.b32  	%r11007, %r11006, %r1429;
	setp.eq.s32 	%p165, %r11007, 0;
	@%p165 bra 	$L__BB6_234;
	mul.wide.u32 	%rd165, %r11869, 16;
	add.s64 	%rd166, %rd8, %rd165;
	atom.global.xor.b32 	%r11008, [%rd166], %r1426;
	atom.global.xor.b32 	%r11009, [%rd166+4], %r1427;
	atom.global.xor.b32 	%r11010, [%rd166+8], %r1428;
	atom.global.xor.b32 	%r11011, [%rd166+12], %r1429;
$L__BB6_234:
	add.s32 	%r1430, %r11872, %r1393;
	add.s32 	%r11012, %r11868, %r1415;
	ld.shared.v4.u32 	{%r1431, %r1432, %r1433, %r1434}, [%r11012];
	or.b32  	%r11013, %r1432, %r1431;
	or.b32  	%r11014, %r11013, %r1433;
	or.b32  	%r11015, %r11014, %r1434;
	setp.eq.s32 	%p166, %r11015, 0;
	@%p166 bra 	$L__BB6_236;
	mul.wide.u32 	%rd167, %r11871, 16;
	add.s64 	%rd168, %rd8, %rd167;
	atom.global.xor.b32 	%r11016, [%rd168], %r1431;
	atom.global.xor.b32 	%r11017, [%rd168+4], %r1432;
	atom.global.xor.b32 	%r11018, [%rd168+8], %r1433;
	atom.global.xor.b32 	%r11019, [%rd168+12], %r1434;
$L__BB6_236:
	add.s32 	%r1435, %r1430, %r1393;
	add.s32 	%r11020, %r11868, %r1416;
	ld.shared.v4.u32 	{%r1436, %r1437, %r1438, %r1439}, [%r11020];
	or.b32  	%r11021, %r1437, %r1436;
	or.b32  	%r11022, %r11021, %r1438;
	or.b32  	%r11023, %r11022, %r1439;
	setp.eq.s32 	%p167, %r11023, 0;
	@%p167 bra 	$L__BB6_238;
	mul.wide.u32 	%rd169, %r11870, 16;
	add.s64 	%rd170, %rd8, %rd169;
	atom.global.xor.b32 	%r11024, [%rd170], %r1436;
	atom.global.xor.b32 	%r11025, [%rd170+4], %r1437;
	atom.global.xor.b32 	%r11026, [%rd170+8], %r1438;
	atom.global.xor.b32 	%r11027, [%rd170+12], %r1439;
$L__BB6_238:
	add.s32 	%r11028, %r1435, %r1393;
	add.s32 	%r11872, %r11028, %r1393;
	add.s32 	%r11871, %r11871, %r1409;
	add.s32 	%r11870, %r11870, %r1409;
	add.s32 	%r11869, %r11869, %r1409;
	add.s32 	%r11868, %r11868, %r1414;
	setp.lt.u32 	%p168, %r11872, 1536;
	@%p168 bra 	$L__BB6_230;
$L__BB6_239:
	ret;

}
	// .globl	fused_batch_pir_kernel_transposed_4
.visible .entry fused_batch_pir_kernel_transposed_4(
	.param .u64 .ptr .align 1 fused_batch_pir_kernel_transposed_4_param_0,
	.param .u64 .ptr .align 1 fused_batch_pir_kernel_transposed_4_param_1,
	.param .u64 .ptr .align 1 fused_batch_pir_kernel_transposed_4_param_2,
	.param .u32 fused_batch_pir_kernel_transposed_4_param_3,
	.param .u32 fused_batch_pir_kernel_transposed_4_param_4
)
{
	.reg .pred 	%p<318>;
	.reg .b16 	%rs<380>;
	.reg .b32 	%r<23504>;
	.reg .b64 	%rd<379>;

	ld.param.u64 	%rd10, [fused_batch_pir_kernel_transposed_4_param_1];
	cvta.to.global.u64 	%rd1, %rd10;
	mov.u32 	%r1, %tid.x;
	mov.u32 	%r2, %ntid.x;
	add.s32 	%r2809, %r1, %r2;
	cvt.u16.u32 	%rs158, %r2809;
	sub.s16 	%rs159, 3071, %rs158;
	cvt.u16.u32 	%rs160, %r2;
	div.u16 	%rs1, %rs159, %rs160;
	and.b16  	%rs161, %rs1, 3;
	cvt.u32.u16 	%r3, %rs161;
	setp.eq.s16 	%p1, %rs161, 2;
	mov.u32 	%r21847, %r1;
	@%p1 bra 	$L__BB7_3;
	mov.b32 	%r21846, 0;
	mov.u32 	%r2812, s_mem;
	mov.u32 	%r21847, %r1;
$L__BB7_2:
	.pragma "nounroll";
	shl.b32 	%r2811, %r21847, 4;
	add.s32 	%r2813, %r2812, %r2811;
	mov.b32 	%r2814, 0;
	st.shared.v4.u32 	[%r2813], {%r2814, %r2814, %r2814, %r2814};
	add.s32 	%r21847, %r21847, %r2;
	add.s32 	%r21846, %r21846, 1;
	xor.b32  	%r2815, %r21846, %r3;
	setp.ne.s32 	%p2, %r2815, 2;
	@%p2 bra 	$L__BB7_2;
$L__BB7_3:
	setp.lt.u16 	%p3, %rs1, 2;
	@%p3 bra 	$L__BB7_6;
	mov.u32 	%r2817, s_mem;
	shl.b32 	%r2820, %r2, 4;
	shl.b32 	%r2824, %r2, 2;
$L__BB7_5:
	shl.b32 	%r2816, %r21847, 4;
	add.s32 	%r2818, %r2817, %r2816;
	mov.b32 	%r2819, 0;
	st.shared.v4.u32 	[%r2818], {%r2819, %r2819, %r2819, %r2819};
	add.s32 	%r2821, %r2818, %r2820;
	st.shared.v4.u32 	[%r2821], {%r2819, %r2819, %r2819, %r2819};
	add.s32 	%r2822, %r2821, %r2820;
	st.shared.v4.u32 	[%r2822], {%r2819, %r2819, %r2819, %r2819};
	add.s32 	%r2823, %r2822, %r2820;
	st.shared.v4.u32 	[%r2823], {%r2819, %r2819, %r2819, %r2819};
	add.s32 	%r21847, %r2824, %r21847;
	setp.lt.u32 	%p4, %r21847, 3072;
	@%p4 bra 	$L__BB7_5;
$L__BB7_6:
	bar.sync 	0;
	mov.u32 	%r2825, %ctaid.x;
	shl.b32 	%r11, %r2825, 11;
	setp.ne.s32 	%p5, %r1, 0;
	ld.const.u32 	%r12, [CHACHA_CONSTANTS];
	ld.const.u32 	%r13, [CHACHA_CONSTANTS+4];
	ld.const.u32 	%r14, [CHACHA_CONSTANTS+8];
	ld.const.u32 	%r15, [CHACHA_CONSTANTS+12];
	@%p5 bra 	$L__BB7_68;
	ld.global.v2.u8 	{%rs310, %rs3}, [%rd1+16];
	ld.global.u32 	%r21865, [%rd1];
	ld.global.u32 	%r21864, [%rd1+4];
	ld.global.u32 	%r21863, [%rd1+8];
	ld.global.u32 	%r21862, [%rd1+12];
	setp.lt.u16 	%p6, %rs3, 12;
	@%p6 bra 	$L__BB7_12;
	cvt.u32.u16 	%r2827, %rs3;
	and.b32  	%r20, %r2827, 255;
	add.s32 	%r21, %r20, -12;
	mov.b32 	%r21853, 0;
	mov.u16 	%rs308, %rs310;
$L__BB7_9:
	add.s32 	%r2828, %r12, %r21865;
	shf.l.wrap.b32 	%r2829, %r2828, %r2828, 16;
	add.s32 	%r2830, %r21865, %r2829;
	xor.b32  	%r2831, %r21865, %r2830;
	shf.l.wrap.b32 	%r2832, %r2831, %r2831, 12;
	add.s32 	%r2833, %r2828, %r2832;
	xor.b32  	%r2834, %r2829, %r2833;
	shf.l.wrap.b32 	%r2835, %r2834, %r2834, 8;
	add.s32 	%r2836, %r2830, %r2835;
	xor.b32  	%r2837, %r2832, %r2836;
	shf.l.wrap.b32 	%r2838, %r2837, %r2837, 7;
	add.s32 	%r2839, %r13, %r21864;
	shf.l.wrap.b32 	%r2840, %r2839, %r2839, 16;
	add.s32 	%r2841, %r21864, %r2840;
	xor.b32  	%r2842, %r21864, %r2841;
	shf.l.wrap.b32 	%r2843, %r2842, %r2842, 12;
	add.s32 	%r2844, %r2839, %r2843;
	xor.b32  	%r2845, %r2840, %r2844;
	shf.l.wrap.b32 	%r2846, %r2845, %r2845, 8;
	add.s32 	%r2847, %r2841, %r2846;
	xor.b32  	%r2848, %r2843, %r2847;
	shf.l.wrap.b32 	%r2849, %r2848, %r2848, 7;
	add.s32 	%r2850, %r14, %r21863;
	shf.l.wrap.b32 	%r2851, %r2850, %r2850, 16;
	add.s32 	%r2852, %r21863, %r2851;
	xor.b32  	%r2853, %r21863, %r2852;
	shf.l.wrap.b32 	%r2854, %r2853, %r2853, 12;
	add.s32 	%r2855, %r2850, %r2854;
	xor.b32  	%r2856, %r2851, %r2855;
	shf.l.wrap.b32 	%r2857, %r2856, %r2856, 8;
	add.s32 	%r2858, %r2852, %r2857;
	xor.b32  	%r2859, %r2854, %r2858;
	shf.l.wrap.b32 	%r2860, %r2859, %r2859, 7;
	add.s32 	%r2861, %r15, %r21862;
	shf.l.wrap.b32 	%r2862, %r2861, %r2861, 16;
	add.s32 	%r2863, %r21862, %r2862;
	xor.b32  	%r2864, %r21862, %r2863;
	shf.l.wrap.b32 	%r2865, %r2864, %r2864, 12;
	add.s32 	%r2866, %r2861, %r2865;
	xor.b32  	%r2867, %r2862, %r2866;
	shf.l.wrap.b32 	%r2868, %r2867, %r2867, 8;
	add.s32 	%r2869, %r2863, %r2868;
	xor.b32  	%r2870, %r2865, %r2869;
	shf.l.wrap.b32 	%r2871, %r2870, %r2870, 7;
	add.s32 	%r2872, %r2833, %r2849;
	xor.b32  	%r2873, %r2868, %r2872;
	shf.l.wrap.b32 	%r2874, %r2873, %r2873, 16;
	add.s32 	%r2875, %r2858, %r2874;
	xor.b32  	%r2876, %r2849, %r2875;
	shf.l.wrap.b32 	%r2877, %r2876, %r2876, 12;
	add.s32 	%r2878, %r2872, %r2877;
	xor.b32  	%r2879, %r2874, %r2878;
	shf.l.wrap.b32 	%r2880, %r2879, %r2879, 8;
	add.s32 	%r2881, %r2875, %r2880;
	xor.b32  	%r2882, %r2877, %r2881;
	shf.l.wrap.b32 	%r2883, %r2882, %r2882, 7;
	add.s32 	%r2884, %r2844, %r2860;
	xor.b32  	%r2885, %r2835, %r2884;
	shf.l.wrap.b32 	%r2886, %r2885, %r2885, 16;
	add.s32 	%r2887, %r2869, %r2886;
	xor.b32  	%r2888, %r2860, %r2887;
	shf.l.wrap.b32 	%r2889, %r2888, %r2888, 12;
	add.s32 	%r2890, %r2884, %r2889;
	xor.b32  	%r2891, %r2886, %r2890;
	shf.l.wrap.b32 	%r2892, %r2891, %r2891, 8;
	add.s32 	%r2893, %r2887, %r2892;
	xor.b32  	%r2894, %r2889, %r2893;
	shf.l.wrap.b32 	%r2895, %r2894, %r2894, 7;
	add.s32 	%r2896, %r2855, %r2871;
	xor.b32  	%r2897, %r2846, %r2896;
	shf.l.wrap.b32 	%r2898, %r2897, %r2897, 16;
	add.s32 	%r2899, %r2836, %r2898;
	xor.b32  	%r2900, %r2871, %r2899;
	shf.l.wrap.b32 	%r2901, %r2900, %r2900, 12;
	add.s32 	%r2902, %r2896, %r2901;
	xor.b32  	%r2903, %r2898, %r2902;
	shf.l.wrap.b32 	%r2904, %r2903, %r2903, 8;
	add.s32 	%r2905, %r2899, %r2904;
	xor.b32  	%r2906, %r2901, %r2905;
	shf.l.wrap.b32 	%r2907, %r2906, %r2906, 7;
	add.s32 	%r2908, %r2866, %r2838;
	xor.b32  	%r2909, %r2857, %r2908;
	shf.l.wrap.b32 	%r2910, %r2909, %r2909, 16;
	add.s32 	%r2911, %r2847, %r2910;
	xor.b32  	%r2912, %r2838, %r2911;
	shf.l.wrap.b32 	%r2913, %r2912, %r2912, 12;
	add.s32 	%r2914, %r2908, %r2913;
	xor.b32  	%r2915, %r2910, %r2914;
	shf.l.wrap.b32 	%r2916, %r2915, %r2915, 8;
	add.s32 	%r2917, %r2911, %r2916;
	xor.b32  	%r2918, %r2913, %r2917;
	shf.l.wrap.b32 	%r2919, %r2918, %r2918, 7;
	add.s32 	%r2920, %r2878, %r2919;
	xor.b32  	%r2921, %r2892, %r2920;
	shf.l.wrap.b32 	%r2922, %r2921, %r2921, 16;
	add.s32 	%r2923, %r2905, %r2922;
	xor.b32  	%r2924, %r2919, %r2923;
	shf.l.wrap.b32 	%r2925, %r2924, %r2924, 12;
	add.s32 	%r2926, %r2920, %r2925;
	xor.b32  	%r2927, %r2922, %r2926;
	shf.l.wrap.b32 	%r2928, %r2927, %r2927, 8;
	add.s32 	%r2929, %r2923, %r2928;
	xor.b32  	%r2930, %r2925, %r2929;
	shf.l.wrap.b32 	%r2931, %r2930, %r2930, 7;
	add.s32 	%r2932, %r2890, %r2883;
	xor.b32  	%r2933, %r2904, %r2932;
	shf.l.wrap.b32 	%r2934, %r2933, %r2933, 16;
	add.s32 	%r2935, %r2917, %r2934;
	xor.b32  	%r2936, %r2883, %r2935;
	shf.l.wrap.b32 	%r2937, %r2936, %r2936, 12;
	add.s32 	%r2938, %r2932, %r2937;
	xor.b32  	%r2939, %r2934, %r2938;
	shf.l.wrap.b32 	%r2940, %r2939, %r2939, 8;
	add.s32 	%r2941, %r2935, %r2940;
	xor.b32  	%r2942, %r2937, %r2941;
	shf.l.wrap.b32 	%r2943, %r2942, %r2942, 7;
	add.s32 	%r2944, %r2902, %r2895;
	xor.b32  	%r2945, %r2916, %r2944;
	shf.l.wrap.b32 	%r2946, %r2945, %r2945, 16;
	add.s32 	%r2947, %r2881, %r2946;
	xor.b32  	%r2948, %r2895, %r2947;
	shf.l.wrap.b32 	%r2949, %r2948, %r2948, 12;
	add.s32 	%r2950, %r2944, %r2949;
	xor.b32  	%r2951, %r2946, %r2950;
	shf.l.wrap.b32 	%r2952, %r2951, %r2951, 8;
	add.s32 	%r2953, %r2947, %r2952;
	xor.b32  	%r2954, %r2949, %r2953;
	shf.l.wrap.b32 	%r2955, %r2954, %r2954, 7;
	add.s32 	%r2956, %r2914, %r2907;
	xor.b32  	%r2957, %r2880, %r2956;
	shf.l.wrap.b32 	%r2958, %r2957, %r2957, 16;
	add.s32 	%r2959, %r2893, %r2958;
	xor.b32  	%r2960, %r2907, %r2959;
	shf.l.wrap.b32 	%r2961, %r2960, %r2960, 12;
	add.s32 	%r2962, %r2956, %r2961;
	xor.b32  	%r2963, %r2958, %r2962;
	shf.l.wrap.b32 	%r2964, %r2963, %r2963, 8;
	add.s32 	%r2965, %r2959, %r2964;
	xor.b32  	%r2966, %r2961, %r2965;
	shf.l.wrap.b32 	%r2967, %r2966, %r2966, 7;
	add.s32 	%r2968, %r2926, %r2943;
	xor.b32  	%r2969, %r2964, %r2968;
	shf.l.wrap.b32 	%r2970, %r2969, %r2969, 16;
	add.s32 	%r2971, %r2953, %r2970;
	xor.b32  	%r2972, %r2943, %r2971;
	shf.l.wrap.b32 	%r2973, %r2972, %r2972, 12;
	add.s32 	%r2974, %r2968, %r2973;
	xor.b32  	%r2975, %r2970, %r2974;
	shf.l.wrap.b32 	%r2976, %r2975, %r2975, 8;
	add.s32 	%r2977, %r2971, %r2976;
	xor.b32  	%r2978, %r2973, %r2977;
	shf.l.wrap.b32 	%r2979, %r2978, %r2978, 7;
	add.s32 	%r2980, %r2938, %r2955;
	xor.b32  	%r2981, %r2928, %r2980;
	shf.l.wrap.b32 	%r2982, %r2981, %r2981, 16;
	add.s32 	%r2983, %r2965, %r2982;
	xor.b32  	%r2984, %r2955, %r2983;
	shf.l.wrap.b32 	%r2985, %r2984, %r2984, 12;
	add.s32 	%r2986, %r2980, %r2985;
	xor.b32  	%r2987, %r2982, %r2986;
	shf.l.wrap.b32 	%r2988, %r2987, %r2987, 8;
	add.s32 	%r2989, %r2983, %r2988;
	xor.b32  	%r2990, %r2985, %r2989;
	shf.l.wrap.b32 	%r2991, %r2990, %r2990, 7;
	add.s32 	%r2992, %r2950, %r2967;
	xor.b32  	%r2993, %r2940, %r2992;
	shf.l.wrap.b32 	%r2994, %r2993, %r2993, 16;
	add.s32 	%r2995, %r2929, %r2994;
	xor.b32  	%r2996, %r2967, %r2995;
	shf.l.wrap.b32 	%r2997, %r2996, %r2996, 12;
	add.s32 	%r2998, %r2992, %r2997;
	xor.b32  	%r2999, %r2994, %r2998;
	shf.l.wrap.b32 	%r3000, %r2999, %r2999, 8;
	add.s32 	%r3001, %r2995, %r3000;
	xor.b32  	%r3002, %r2997, %r3001;
	shf.l.wrap.b32 	%r3003, %r3002, %r3002, 7;
	add.s32 	%r3004, %r2962, %r2931;
	xor.b32  	%r3005, %r2952, %r3004;
	shf.l.wrap.b32 	%r3006, %r3005, %r3005, 16;
	add.s32 	%r3007, %r2941, %r3006;
	xor.b32  	%r3008, %r2931, %r3007;
	shf.l.wrap.b32 	%r3009, %r3008, %r3008, 12;
	add.s32 	%r3010, %r3004, %r3009;
	xor.b32  	%r3011, %r3006, %r3010;
	shf.l.wrap.b32 	%r3012, %r3011, %r3011, 8;
	add.s32 	%r3013, %r3007, %r3012;
	xor.b32  	%r3014, %r3009, %r3013;
	shf.l.wrap.b32 	%r3015, %r3014, %r3014, 7;
	add.s32 	%r3016, %r2974, %r3015;
	xor.b32  	%r3017, %r2988, %r3016;
	shf.l.wrap.b32 	%r3018, %r3017, %r3017, 16;
	add.s32 	%r3019, %r3001, %r3018;
	xor.b32  	%r3020, %r3015, %r3019;
	shf.l.wrap.b32 	%r3021, %r3020, %r3020, 12;
	add.s32 	%r3022, %r3016, %r3021;
	xor.b32  	%r3023, %r3018, %r3022;
	shf.l.wrap.b32 	%r3024, %r3023, %r3023, 8;
	add.s32 	%r3025, %r3019, %r3024;
	xor.b32  	%r3026, %r3021, %r3025;
	shf.l.wrap.b32 	%r3027, %r3026, %r3026, 7;
	add.s32 	%r3028, %r2986, %r2979;
	xor.b32  	%r3029, %r3000, %r3028;
	shf.l.wrap.b32 	%r3030, %r3029, %r3029, 16;
	add.s32 	%r3031, %r3013, %r3030;
	xor.b32  	%r3032, %r2979, %r3031;
	shf.l.wrap.b32 	%r3033, %r3032, %r3032, 12;
	add.s32 	%r3034, %r3028, %r3033;
	xor.b32  	%r3035, %r3030, %r3034;
	shf.l.wrap.b32 	%r3036, %r3035, %r3035, 8;
	add.s32 	%r3037, %r3031, %r3036;
	xor.b32  	%r3038, %r3033, %r3037;
	shf.l.wrap.b32 	%r3039, %r3038, %r3038, 7;
	add.s32 	%r3040, %r2998, %r2991;
	xor.b32  	%r3041, %r3012, %r3040;
	shf.l.wrap.b32 	%r3042, %r3041, %r3041, 16;
	add.s32 	%r3043, %r2977, %r3042;
	xor.b32  	%r3044, %r2991, %r3043;
	shf.l.wrap.b32 	%r3045, %r3044, %r3044, 12;
	add.s32 	%r3046, %r3040, %r3045;
	xor.b32  	%r3047, %r3042, %r3046;
	shf.l.wrap.b32 	%r3048, %r3047, %r3047, 8;
	add.s32 	%r3049, %r3043, %r3048;
	xor.b32  	%r3050, %r3045, %r3049;
	shf.l.wrap.b32 	%r3051, %r3050, %r3050, 7;
	add.s32 	%r3052, %r3010, %r3003;
	xor.b32  	%r3053, %r2976, %r3052;
	shf.l.wrap.b32 	%r3054, %r3053, %r3053, 16;
	add.s32 	%r3055, %r2989, %r3054;
	xor.b32  	%r3056, %r3003, %r3055;
	shf.l.wrap.b32 	%r3057, %r3056, %r3056, 12;
	add.s32 	%r3058, %r3052, %r3057;
	xor.b32  	%r3059, %r3054, %r3058;
	shf.l.wrap.b32 	%r3060, %r3059, %r3059, 8;
	add.s32 	%r3061, %r3055, %r3060;
	xor.b32  	%r3062, %r3057, %r3061;
	shf.l.wrap.b32 	%r3063, %r3062, %r3062, 7;
	add.s32 	%r3064, %r3022, %r3039;
	xor.b32  	%r3065, %r3060, %r3064;
	shf.l.wrap.b32 	%r3066, %r3065, %r3065, 16;
	add.s32 	%r3067, %r3049, %r3066;
	xor.b32  	%r3068, %r3039, %r3067;
	shf.l.wrap.b32 	%r3069, %r3068, %r3068, 12;
	add.s32 	%r3070, %r3064, %r3069;
	xor.b32  	%r3071, %r3066, %r3070;
	shf.l.wrap.b32 	%r3072, %r3071, %r3071, 8;
	add.s32 	%r3073, %r3067, %r3072;
	xor.b32  	%r3074, %r3069, %r3073;
	shf.l.wrap.b32 	%r3075, %r3074, %r3074, 7;
	add.s32 	%r3076, %r3034, %r3051;
	xor.b32  	%r3077, %r3024, %r3076;
	shf.l.wrap.b32 	%r3078, %r3077, %r3077, 16;
	add.s32 	%r3079, %r3061, %r3078;
	xor.b32  	%r3080, %r3051, %r3079;
	shf.l.wrap.b32 	%r3081, %r3080, %r3080, 12;
	add.s32 	%r3082, %r3076, %r3081;
	xor.b32  	%r3083, %r3078, %r3082;
	shf.l.wrap.b32 	%r3084, %r3083, %r3083, 8;
	add.s32 	%r3085, %r3079, %r3084;
	xor.b32  	%r3086, %r3081, %r3085;
	shf.l.wrap.b32 	%r3087, %r3086, %r3086, 7;
	add.s32 	%r3088, %r3046, %r3063;
	xor.b32  	%r3089, %r3036, %r3088;
	shf.l.wrap.b32 	%r3090, %r3089, %r3089, 16;
	add.s32 	%r3091, %r3025, %r3090;
	xor.b32  	%r3092, %r3063, %r3091;
	shf.l.wrap.b32 	%r3093, %r3092, %r3092, 12;
	add.s32 	%r3094, %r3088, %r3093;
	xor.b32  	%r3095, %r3090, %r3094;
	shf.l.wrap.b32 	%r3096, %r3095, %r3095, 8;
	add.s32 	%r3097, %r3091, %r3096;
	xor.b32  	%r3098, %r3093, %r3097;
	shf.l.wrap.b32 	%r3099, %r3098, %r3098, 7;
	add.s32 	%r3100, %r3058, %r3027;
	xor.b32  	%r3101, %r3048, %r3100;
	shf.l.wrap.b32 	%r3102, %r3101, %r3101, 16;
	add.s32 	%r3103, %r3037, %r3102;
	xor.b32  	%r3104, %r3027, %r3103;
	shf.l.wrap.b32 	%r3105, %r3104, %r3104, 12;
	add.s32 	%r3106, %r3100, %r3105;
	xor.b32  	%r3107, %r3102, %r3106;
	shf.l.wrap.b32 	%r3108, %r3107, %r3107, 8;
	add.s32 	%r3109, %r3103, %r3108;
	xor.b32  	%r3110, %r3105, %r3109;
	shf.l.wrap.b32 	%r3111, %r3110, %r3110, 7;
	add.s32 	%r3112, %r3070, %r3111;
	xor.b32  	%r3113, %r3084, %r3112;
	shf.l.wrap.b32 	%r3114, %r3113, %r3113, 16;
	add.s32 	%r3115, %r3097, %r3114;
	xor.b32  	%r3116, %r3111, %r3115;
	shf.l.wrap.b32 	%r3117, %r3116, %r3116, 12;
	add.s32 	%r3118, %r3112, %r3117;
	xor.b32  	%r3119, %r3114, %r3118;
	shf.l.wrap.b32 	%r3120, %r3119, %r3119, 8;
	add.s32 	%r3121, %r3115, %r3120;
	xor.b32  	%r3122, %r3117, %r3121;
	shf.l.wrap.b32 	%r3123, %r3122, %r3122, 7;
	add.s32 	%r3124, %r3082, %r3075;
	xor.b32  	%r3125, %r3096, %r3124;
	shf.l.wrap.b32 	%r3126, %r3125, %r3125, 16;
	add.s32 	%r3127, %r3109, %r3126;
	xor.b32  	%r3128, %r3075, %r3127;
	shf.l.wrap.b32 	%r3129, %r3128, %r3128, 12;
	add.s32 	%r3130, %r3124, %r3129;
	xor.b32  	%r3131, %r3126, %r3130;
	shf.l.wrap.b32 	%r3132, %r3131, %r3131, 8;
	add.s32 	%r3133, %r3127, %r3132;
	xor.b32  	%r3134, %r3129, %r3133;
	shf.l.wrap.b32 	%r3135, %r3134, %r3134, 7;
	add.s32 	%r3136, %r3094, %r3087;
	xor.b32  	%r3137, %r3108, %r3136;
	shf.l.wrap.b32 	%r3138, %r3137, %r3137, 16;
	add.s32 	%r3139, %r3073, %r3138;
	xor.b32  	%r3140, %r3087, %r3139;
	shf.l.wrap.b32 	%r3141, %r3140, %r3140, 12;
	add.s32 	%r3142, %r3136, %r3141;
	xor.b32  	%r3143, %r3138, %r3142;
	shf.l.wrap.b32 	%r3144, %r3143, %r3143, 8;
	add.s32 	%r3145, %r3139, %r3144;
	xor.b32  	%r3146, %r3141, %r3145;
	shf.l.wrap.b32 	%r3147, %r3146, %r3146, 7;
	add.s32 	%r3148, %r3106, %r3099;
	xor.b32  	%r3149, %r3072, %r3148;
	shf.l.wrap.b32 	%r3150, %r3149, %r3149, 16;
	add.s32 	%r3151, %r3085, %r3150;
	xor.b32  	%r3152, %r3099, %r3151;
	shf.l.wrap.b32 	%r3153, %r3152, %r3152, 12;
	add.s32 	%r3154, %r3148, %r3153;
	xor.b32  	%r3155, %r3150, %r3154;
	shf.l.wrap.b32 	%r3156, %r3155, %r3155, 8;
	add.s32 	%r3157, %r3151, %r3156;
	xor.b32  	%r3158, %r3153, %r3157;
	shf.l.wrap.b32 	%r3159, %r3158, %r3158, 7;
	add.s32 	%r3160, %r3118, %r3135;
	xor.b32  	%r3161, %r3156, %r3160;
	shf.l.wrap.b32 	%r3162, %r3161, %r3161, 16;
	add.s32 	%r3163, %r3145, %r3162;
	xor.b32  	%r3164, %r3135, %r3163;
	shf.l.wrap.b32 	%r3165, %r3164, %r3164, 12;
	add.s32 	%r3166, %r3160, %r3165;
	xor.b32  	%r3167, %r3162, %r3166;
	shf.l.wrap.b32 	%r3168, %r3167, %r3167, 8;
	add.s32 	%r3169, %r3163, %r3168;
	xor.b32  	%r3170, %r3165, %r3169;
	shf.l.wrap.b32 	%r3171, %r3170, %r3170, 7;
	add.s32 	%r3172, %r3130, %r3147;
	xor.b32  	%r3173, %r3120, %r3172;
	shf.l.wrap.b32 	%r3174, %r3173, %r3173, 16;
	add.s32 	%r3175, %r3157, %r3174;
	xor.b32  	%r3176, %r3147, %r3175;
	shf.l.wrap.b32 	%r3177, %r3176, %r3176, 12;
	add.s32 	%r3178, %r3172, %r3177;
	xor.b32  	%r3179, %r3174, %r3178;
	shf.l.wrap.b32 	%r3180, %r3179, %r3179, 8;
	add.s32 	%r3181, %r3175, %r3180;
	xor.b32  	%r3182, %r3177, %r3181;
	shf.l.wrap.b32 	%r3183, %r3182, %r3182, 7;
	add.s32 	%r3184, %r3142, %r3159;
	xor.b32  	%r3185, %r3132, %r3184;
	shf.l.wrap.b32 	%r3186, %r3185, %r3185, 16;
	add.s32 	%r3187, %r3121, %r3186;
	xor.b32  	%r3188, %r3159, %r3187;
	shf.l.wrap.b32 	%r3189, %r3188, %r3188, 12;
	add.s32 	%r3190, %r3184, %r3189;
	xor.b32  	%r3191, %r3186, %r3190;
	shf.l.wrap.b32 	%r3192, %r3191, %r3191, 8;
	add.s32 	%r3193, %r3187, %r3192;
	xor.b32  	%r3194, %r3189, %r3193;
	shf.l.wrap.b32 	%r3195, %r3194, %r3194, 7;
	add.s32 	%r3196, %r3154, %r3123;
	xor.b32  	%r3197, %r3144, %r3196;
	shf.l.wrap.b32 	%r3198, %r3197, %r3197, 16;
	add.s32 	%r3199, %r3133, %r3198;
	xor.b32  	%r3200, %r3123, %r3199;
	shf.l.wrap.b32 	%r3201, %r3200, %r3200, 12;
	add.s32 	%r3202, %r3196, %r3201;
	xor.b32  	%r3203, %r3198, %r3202;
	shf.l.wrap.b32 	%r3204, %r3203, %r3203, 8;
	add.s32 	%r3205, %r3199, %r3204;
	xor.b32  	%r3206, %r3201, %r3205;
	shf.l.wrap.b32 	%r3207, %r3206, %r3206, 7;
	add.s32 	%r21857, %r12, %r3166;
	add.s32 	%r21856, %r13, %r3178;
	add.s32 	%r21855, %r14, %r3190;
	add.s32 	%r21854, %r15, %r3202;
	add.s32 	%r21858, %r21865, %r3207;
	add.s32 	%r21859, %r21864, %r3171;
	add.s32 	%r21860, %r21863, %r3183;
	add.s32 	%r21861, %r21862, %r3195;
	xor.b32  	%r3208, %r2828, 1;
	shf.l.wrap.b32 	%r3209, %r2828, %r3208, 16;
	add.s32 	%r3210, %r21865, %r3209;
	xor.b32  	%r3211, %r21865, %r3210;
	shf.l.wrap.b32 	%r3212, %r3211, %r3211, 12;
	add.s32 	%r3213, %r2828, %r3212;
	xor.b32  	%r3214, %r3209, %r3213;
	shf.l.wrap.b32 	%r3215, %r3214, %r3214, 8;
	add.s32 	%r3216, %r3210, %r3215;
	xor.b32  	%r3217, %r3212, %r3216;
	shf.l.wrap.b32 	%r3218, %r3217, %r3217, 7;
	add.s32 	%r3219, %r3213, %r2849;
	xor.b32  	%r3220, %r2868, %r3219;
	shf.l.wrap.b32 	%r3221, %r3220, %r3220, 16;
	add.s32 	%r3222, %r2858, %r3221;
	xor.b32  	%r3223, %r2849, %r3222;
	shf.l.wrap.b32 	%r3224, %r3223, %r3223, 12;
	add.s32 	%r3225, %r3219, %r3224;
	xor.b32  	%r3226, %r3221, %r3225;
	shf.l.wrap.b32 	%r3227, %r3226, %r3226, 8;
	add.s32 	%r3228, %r3222, %r3227;
	xor.b32  	%r3229, %r3224, %r3228;
	shf.l.wrap.b32 	%r3230, %r3229, %r3229, 7;
	xor.b32  	%r3231, %r3215, %r2884;
	shf.l.wrap.b32 	%r3232, %r3231, %r3231, 16;
	add.s32 	%r3233, %r2869, %r3232;
	xor.b32  	%r3234, %r2860, %r3233;
	shf.l.wrap.b32 	%r3235, %r3234, %r3234, 12;
	add.s32 	%r3236, %r2884, %r3235;
	xor.b32  	%r3237, %r3232, %r3236;
	shf.l.wrap.b32 	%r3238, %r3237, %r3237, 8;
	add.s32 	%r3239, %r3233, %r3238;
	xor.b32  	%r3240, %r3235, %r3239;
	shf.l.wrap.b32 	%r3241, %r3240, %r3240, 7;
	add.s32 	%r3242, %r3216, %r2898;
	xor.b32  	%r3243, %r2871, %r3242;
	shf.l.wrap.b32 	%r3244, %r3243, %r3243, 12;
	add.s32 	%r3245, %r2896, %r3244;
	xor.b32  	%r3246, %r2898, %r3245;
	shf.l.wrap.b32 	%r3247, %r3246, %r3246, 8;
	add.s32 	%r3248, %r3242, %r3247;
	xor.b32  	%r3249, %r3244, %r3248;
	shf.l.wrap.b32 	%r3250, %r3249, %r3249, 7;
	add.s32 	%r3251, %r2866, %r3218;
	xor.b32  	%r3252, %r2857, %r3251;
	shf.l.wrap.b32 	%r3253, %r3252, %r3252, 16;
	add.s32 	%r3254, %r2847, %r3253;
	xor.b32  	%r3255, %r3218, %r3254;
	shf.l.wrap.b32 	%r3256, %r3255, %r3255, 12;
	add.s32 	%r3257, %r3251, %r3256;
	xor.b32  	%r3258, %r3253, %r3257;
	shf.l.wrap.b32 	%r3259, %r3258, %r3258, 8;
	add.s32 	%r3260, %r3254, %r3259;
	xor.b32  	%r3261, %r3256, %r3260;
	shf.l.wrap.b32 	%r3262, %r3261, %r3261, 7;
	add.s32 	%r3263, %r3225, %r3262;
	xor.b32  	%r3264, %r3238, %r3263;
	shf.l.wrap.b32 	%r3265, %r3264, %r3264, 16;
	add.s32 	%r3266, %r3248, %r3265;
	xor.b32  	%r3267, %r3262, %r3266;
	shf.l.wrap.b32 	%r3268, %r3267, %r3267, 12;
	add.s32 	%r3269, %r3263, %r3268;
	xor.b32  	%r3270, %r3265, %r3269;
	shf.l.wrap.b32 	%r3271, %r3270, %r3270, 8;
	add.s32 	%r3272, %r3266, %r3271;
	xor.b32  	%r3273, %r3268, %r3272;
	shf.l.wrap.b32 	%r3274, %r3273, %r3273, 7;
	add.s32 	%r3275, %r3236, %r3230;
	xor.b32  	%r3276, %r3247, %r3275;
	shf.l.wrap.b32 	%r3277, %r3276, %r3276, 16;
	add.s32 	%r3278, %r3260, %r3277;
	xor.b32  	%r3279, %r3230, %r3278;
	shf.l.wrap.b32 	%r3280, %r3279, %r3279, 12;
	add.s32 	%r3281, %r3275, %r3280;
	xor.b32  	%r3282, %r3277, %r3281;
	shf.l.wrap.b32 	%r3283, %r3282, %r3282, 8;
	add.s32 	%r3284, %r3278, %r3283;
	xor.b32  	%r3285, %r3280, %r3284;
	shf.l.wrap.b32 	%r3286, %r3285, %r3285, 7;
	add.s32 	%r3287, %r3245, %r3241;
	xor.b32  	%r3288, %r3259, %r3287;
	shf.l.wrap.b32 	%r3289, %r3288, %r3288, 16;
	add.s32 	%r3290, %r3228, %r3289;
	xor.b32  	%r3291, %r3241, %r3290;
	shf.l.wrap.b32 	%r3292, %r3291, %r3291, 12;
	add.s32 	%r3293, %r3287, %r3292;
	xor.b32  	%r3294, %r3289, %r3293;
	shf.l.wrap.b32 	%r3295, %r3294, %r3294, 8;
	add.s32 	%r3296, %r3290, %r3295;
	xor.b32  	%r3297, %r3292, %r3296;
	shf.l.wrap.b32 	%r3298, %r3297, %r3297, 7;
	add.s32 	%r3299, %r3257, %r3250;
	xor.b32  	%r3300, %r3227, %r3299;
	shf.l.wrap.b32 	%r3301, %r3300, %r3300, 16;
	add.s32 	%r3302, %r3239, %r3301;
	xor.b32  	%r3303, %r3250, %r3302;
	shf.l.wrap.b32 	%r3304, %r3303, %r3303, 12;
	add.s32 	%r3305, %r3299, %r3304;
	xor.b32  	%r3306, %r3301, %r3305;
	shf.l.wrap.b32 	%r3307, %r3306, %r3306, 8;
	add.s32 	%r3308, %r3302, %r3307;
	xor.b32  	%r3309, %r3304, %r3308;
	shf.l.wrap.b32 	%r3310, %r3309, %r3309, 7;
	add.s32 	%r3311, %r3269, %r3286;
	xor.b32  	%r3312, %r3307, %r3311;
	shf.l.wrap.b32 	%r3313, %r3312, %r3312, 16;
	add.s32 	%r3314, %r3296, %r3313;
	xor.b32  	%r3315, %r3286, %r3314;
	shf.l.wrap.b32 	%r3316, %r3315, %r3315, 12;
	add.s32 	%r3317, %r3311, %r3316;
	xor.b32  	%r3318, %r3313, %r3317;
	shf.l.wrap.b32 	%r3319, %r3318, %r3318, 8;
	add.s32 	%r3320, %r3314, %r3319;
	xor.b32  	%r3321, %r3316, %r3320;
	shf.l.wrap.b32 	%r3322, %r3321, %r3321, 7;
	add.s32 	%r3323, %r3281, %r3298;
	xor.b32  	%r3324, %r3271, %r3323;
	shf.l.wrap.b32 	%r3325, %r3324, %r3324, 16;
	add.s32 	%r3326, %r3308, %r3325;
	xor.b32  	%r3327, %r3298, %r3326;
	shf.l.wrap.b32 	%r3328, %r3327, %r3327, 12;
	add.s32 	%r3329, %r3323, %r3328;
	xor.b32  	%r3330, %r3325, %r3329;
	shf.l.wrap.b32 	%r3331, %r3330, %r3330, 8;
	add.s32 	%r3332, %r3326, %r3331;
	xor.b32  	%r3333, %r3328, %r3332;
	shf.l.wrap.b32 	%r3334, %r3333, %r3333, 7;
	add.s32 	%r3335, %r3293, %r3310;
	xor.b32  	%r3336, %r3283, %r3335;
	shf.l.wrap.b32 	%r3337, %r3336, %r3336, 16;
	add.s32 	%r3338, %r3272, %r3337;
	xor.b32  	%r3339, %r3310, %r3338;
	shf.l.wrap.b32 	%r3340, %r3339, %r3339, 12;
	add.s32 	%r3341, %r3335, %r3340;
	xor.b32  	%r3342, %r3337, %r3341;
	shf.l.wrap.b32 	%r3343, %r3342, %r3342, 8;
	add.s32 	%r3344, %r3338, %r3343;
	xor.b32  	%r3345, %r3340, %r3344;
	shf.l.wrap.b32 	%r3346, %r3345, %r3345, 7;
	add.s32 	%r3347, %r3305, %r3274;
	xor.b32  	%r3348, %r3295, %r3347;
	shf.l.wrap.b32 	%r3349, %r3348, %r3348, 16;
	add.s32 	%r3350, %r3284, %r3349;
	xor.b32  	%r3351, %r3274, %r3350;
	shf.l.wrap.b32 	%r3352, %r3351, %r3351, 12;
	add.s32 	%r3353, %r3347, %r3352;
	xor.b32  	%r3354, %r3349, %r3353;
	shf.l.wrap.b32 	%r3355, %r3354, %r3354, 8;
	add.s32 	%r3356, %r3350, %r3355;
	xor.b32  	%r3357, %r3352, %r3356;
	shf.l.wrap.b32 	%r3358, %r3357, %r3357, 7;
	add.s32 	%r3359, %r3317, %r3358;
	xor.b32  	%r3360, %r3331, %r3359;
	shf.l.wrap.b32 	%r3361, %r3360, %r3360, 16;
	add.s32 	%r3362, %r3344, %r3361;
	xor.b32  	%r3363, %r3358, %r3362;
	shf.l.wrap.b32 	%r3364, %r3363, %r3363, 12;
	add.s32 	%r3365, %r3359, %r3364;
	xor.b32  	%r3366, %r3361, %r3365;
	shf.l.wrap.b32 	%r3367, %r3366, %r3366, 8;
	add.s32 	%r3368, %r3362, %r3367;
	xor.b32  	%r3369, %r3364, %r3368;
	shf.l.wrap.b32 	%r3370, %r3369, %r3369, 7;
	add.s32 	%r3371, %r3329, %r3322;
	xor.b32  	%r3372, %r3343, %r3371;
	shf.l.wrap.b32 	%r3373, %r3372, %r3372, 16;
	add.s32 	%r3374, %r3356, %r3373;
	xor.b32  	%r3375, %r3322, %r3374;
	shf.l.wrap.b32 	%r3376, %r3375, %r3375, 12;
	add.s32 	%r3377, %r3371, %r3376;
	xor.b32  	%r3378, %r3373, %r3377;
	shf.l.wrap.b32 	%r3379, %r3378, %r3378, 8;
	add.s32 	%r3380, %r3374, %r3379;
	xor.b32  	%r3381, %r3376, %r3380;
	shf.l.wrap.b32 	%r3382, %r3381, %r3381, 7;
	add.s32 	%r3383, %r3341, %r3334;
	xor.b32  	%r3384, %r3355, %r3383;
	shf.l.wrap.b32 	%r3385, %r3384, %r3384, 16;
	add.s32 	%r3386, %r3320, %r3385;
	xor.b32  	%r3387, %r3334, %r3386;
	shf.l.wrap.b32 	%r3388, %r3387, %r3387, 12;
	add.s32 	%r3389, %r3383, %r3388;
	xor.b32  	%r3390, %r3385, %r3389;
	shf.l.wrap.b32 	%r3391, %r3390, %r3390, 8;
	add.s32 	%r3392, %r3386, %r3391;
	xor.b32  	%r3393, %r3388, %r3392;
	shf.l.wrap.b32 	%r3394, %r3393, %r3393, 7;
	add.s32 	%r3395, %r3353, %r3346;
	xor.b32  	%r3396, %r3319, %r3395;
	shf.l.wrap.b32 	%r3397, %r3396, %r3396, 16;
	add.s32 	%r3398, %r3332, %r3397;
	xor.b32  	%r3399, %r3346, %r3398;
	shf.l.wrap.b32 	%r3400, %r3399, %r3399, 12;
	add.s32 	%r3401, %r3395, %r3400;
	xor.b32  	%r3402, %r3397, %r3401;
	shf.l.wrap.b32 	%r3403, %r3402, %r3402, 8;
	add.s32 	%r3404, %r3398, %r3403;
	xor.b32  	%r3405, %r3400, %r3404;
	shf.l.wrap.b32 	%r3406, %r3405, %r3405, 7;
	add.s32 	%r3407, %r3365, %r3382;
	xor.b32  	%r3408, %r3403, %r3407;
	shf.l.wrap.b32 	%r3409, %r3408, %r3408, 16;
	add.s32 	%r3410, %r3392, %r3409;
	xor.b32  	%r3411, %r3382, %r3410;
	shf.l.wrap.b32 	%r3412, %r3411, %r3411, 12;
	add.s32 	%r3413, %r3407, %r3412;
	xor.b32  	%r3414, %r3409, %r3413;
	shf.l.wrap.b32 	%r3415, %r3414, %r3414, 8;
	add.s32 	%r3416, %r3410, %r3415;
	xor.b32  	%r3417, %r3412, %r3416;
	shf.l.wrap.b32 	%r3418, %r3417, %r3417, 7;
	add.s32 	%r3419, %r3377, %r3394;
	xor.b32  	%r3420, %r3367, %r3419;
	shf.l.wrap.b32 	%r3421, %r3420, %r3420, 16;
	add.s32 	%r3422, %r3404, %r3421;
	xor.b32  	%r3423, %r3394, %r3422;
	shf.l.wrap.b32 	%r3424, %r3423, %r3423, 12;
	add.s32 	%r3425, %r3419, %r3424;
	xor.b32  	%r3426, %r3421, %r3425;
	shf.l.wrap.b32 	%r3427, %r3426, %r3426, 8;
	add.s32 	%r3428, %r3422, %r3427;
	xor.b32  	%r3429, %r3424, %r3428;
	shf.l.wrap.b32 	%r3430, %r3429, %r3429, 7;
	add.s32 	%r3431, %r3389, %r3406;
	xor.b32  	%r3432, %r3379, %r3431;
	shf.l.wrap.b32 	%r3433, %r3432, %r3432, 16;
	add.s32 	%r3434, %r3368, %r3433;
	xor.b32  	%r3435, %r3406, %r3434;
	shf.l.wrap.b32 	%r3436, %r3435, %r3435, 12;
	add.s32 	%r3437, %r3431, %r3436;
	xor.b32  	%r3438, %r3433, %r3437;
	shf.l.wrap.b32 	%r3439, %r3438, %r3438, 8;
	add.s32 	%r3440, %r3434, %r3439;
	xor.b32  	%r3441, %r3436, %r3440;
	shf.l.wrap.b32 	%r3442, %r3441, %r3441, 7;
	add.s32 	%r3443, %r3401, %r3370;
	xor.b32  	%r3444, %r3391, %r3443;
	shf.l.wrap.b32 	%r3445, %r3444, %r3444, 16;
	add.s32 	%r3446, %r3380, %r3445;
	xor.b32  	%r3447, %r3370, %r3446;
	shf.l.wrap.b32 	%r3448, %r3447, %r3447, 12;
	add.s32 	%r3449, %r3443, %r3448;
	xor.b32  	%r3450, %r3445, %r3449;
	shf.l.wrap.b32 	%r3451, %r3450, %r3450, 8;
	add.s32 	%r3452, %r3446, %r3451;
	xor.b32  	%r3453, %r3448, %r3452;
	shf.l.wrap.b32 	%r3454, %r3453, %r3453, 7;
	add.s32 	%r3455, %r3413, %r3454;
	xor.b32  	%r3456, %r3427, %r3455;
	shf.l.wrap.b32 	%r3457, %r3456, %r3456, 16;
	add.s32 	%r3458, %r3440, %r3457;
	xor.b32  	%r3459, %r3454, %r3458;
	shf.l.wrap.b32 	%r3460, %r3459, %r3459, 12;
	add.s32 	%r3461, %r3455, %r3460;
	xor.b32  	%r3462, %r3457, %r3461;
	shf.l.wrap.b32 	%r3463, %r3462, %r3462, 8;
	add.s32 	%r3464, %r3425, %r3418;
	xor.b32  	%r3465, %r3439, %r3464;
	shf.l.wrap.b32 	%r3466, %r3465, %r3465, 16;
	add.s32 	%r3467, %r3452, %r3466;
	xor.b32  	%r3468, %r3418, %r3467;
	shf.l.wrap.b32 	%r3469, %r3468, %r3468, 12;
	add.s32 	%r3470, %r3464, %r3469;
	xor.b32  	%r3471, %r3466, %r3470;
	shf.l.wrap.b32 	%r3472, %r3471, %r3471, 8;
	add.s32 	%r3473, %r3467, %r3472;
	xor.b32  	%r3474, %r3469, %r3473;
	shf.l.wrap.b32 	%r3475, %r3474, %r3474, 7;
	add.s32 	%r3476, %r3437, %r3430;
	xor.b32  	%r3477, %r3451, %r3476;
	shf.l.wrap.b32 	%r3478, %r3477, %r3477, 16;
	add.s32 	%r3479, %r3416, %r3478;
	xor.b32  	%r3480, %r3430, %r3479;
	shf.l.wrap.b32 	%r3481, %r3480, %r3480, 12;
	add.s32 	%r3482, %r3476, %r3481;
	xor.b32  	%r3483, %r3478, %r3482;
	shf.l.wrap.b32 	%r3484, %r3483, %r3483, 8;
	add.s32 	%r3485, %r3479, %r3484;
	xor.b32  	%r3486, %r3481, %r3485;
	shf.l.wrap.b32 	%r3487, %r3486, %r3486, 7;
	add.s32 	%r3488, %r3449, %r3442;
	xor.b32  	%r3489, %r3415, %r3488;
	shf.l.wrap.b32 	%r3490, %r3489, %r3489, 16;
	add.s32 	%r3491, %r3428, %r3490;
	xor.b32  	%r3492, %r3442, %r3491;
	shf.l.wrap.b32 	%r3493, %r3492, %r3492, 12;
	add.s32 	%r3494, %r3488, %r3493;
	xor.b32  	%r3495, %r3490, %r3494;
	shf.l.wrap.b32 	%r3496, %r3495, %r3495, 8;
	add.s32 	%r3497, %r3491, %r3496;
	add.s32 	%r3498, %r3461, %r3475;
	xor.b32  	%r3499, %r3496, %r3498;
	shf.l.wrap.b32 	%r3500, %r3499, %r3499, 16;
	add.s32 	%r3501, %r3485, %r3500;
	xor.b32  	%r3502, %r3475, %r3501;
	shr.u32 	%r3503, %r3502, 20;
	add.s32 	%r3504, %r3498, %r3503;
	add.s32 	%r3505, %r3470, %r3487;
	xor.b32  	%r3506, %r3463, %r3505;
	shf.l.wrap.b32 	%r3507, %r3506, %r3506, 16;
	add.s32 	%r3508, %r3497, %r3507;
	xor.b32  	%r3509, %r3487, %r3508;
	shr.u32 	%r3510, %r3509, 20;
	add.s32 	%r3511, %r3505, %r3510;
	add.s32 	%r3512, %r12, %r3504;
	add.s32 	%r3513, %r13, %r3511;
	not.b32 	%r3514, %r21853;
	add.s32 	%r3515, %r20, %r3514;
	mov.b32 	%r3516, 1;
	shl.b32 	%r3517, %r3516, %r3515;
	and.b32  	%r35, %r3517, %r11;
	setp.eq.s32 	%p7, %r35, 0;
	selp.b32 	%r3518, %r3512, %r3513, %p7;
	cvt.u16.u32 	%rs162, %r3518;
	and.b16  	%rs310, %rs162, 1;
	and.b16  	%rs163, %rs308, 255;
	setp.ne.s16 	%p8, %rs163, 1;
	@%p8 bra 	$L__BB7_11;
	setp.eq.s32 	%p9, %r35, 0;
	mul.wide.u32 	%rd12, %r21853, 16;
	add.s64 	%rd13, %rd1, %rd12;
	ld.global.u32 	%r3519, [%rd13+20];
	selp.b32 	%r3520, %r21857, %r21858, %p9;
	xor.b32  	%r3521, %r3520, %r3519;
	selp.b32 	%r3522, %r21856, %r21859, %p9;
	selp.b32 	%r21857, %r3521, %r21857, %p9;
	selp.b32 	%r21858, %r21858, %r3521, %p9;
	ld.global.u32 	%r3523, [%rd13+24];
	xor.b32  	%r3524, %r3522, %r3523;
	selp.b32 	%r3525, %r21855, %r21860, %p9;
	selp.b32 	%r21856, %r3524, %r21856, %p9;
	selp.b32 	%r21859, %r21859, %r3524, %p9;
	ld.global.u32 	%r3526, [%rd13+28];
	xor.b32  	%r3527, %r3525, %r3526;
	selp.b32 	%r3528, %r21854, %r21861, %p9;
	selp.b32 	%r21855, %r3527, %r21855, %p9;
	selp.b32 	%r21860, %r21860, %r3527, %p9;
	ld.global.u32 	%r3529, [%rd13+32];
	xor.b32  	%r3530, %r3528, %r3529;
	selp.b32 	%r3531, 420, 445, %p9;
	selp.b32 	%r21854, %r3530, %r21854, %p9;
	selp.b32 	%r21861, %r21861, %r3530, %p9;
	add.s32 	%r3532, %r3531, %r21853;
	cvt.u64.u32 	%rd14, %r3532;
	add.s64 	%rd15, %rd1, %rd14;
	ld.global.u8 	%rs164, [%rd15];
	xor.b16  	%rs310, %rs164, %rs310;
$L__BB7_11:
	setp.eq.s32 	%p10, %r35, 0;
	selp.b32 	%r21865, %r21857, %r21858, %p10;
	selp.b32 	%r21864, %r21856, %r21859, %p10;
	selp.b32 	%r21863, %r21855, %r21860, %p10;
	selp.b32 	%r21862, %r21854, %r21861, %p10;
	add.s32 	%r56, %r21853, 1;
	setp.ne.s32 	%p11, %r21853, %r21;
	mov.u16 	%rs308, %rs310;
	mov.u32 	%r21853, %r56;
	@%p11 bra 	$L__BB7_9;
$L__BB7_12:
	st.shared.v4.u32 	[s_mem+49152], {%r21865, %r21864, %r21863, %r21862};
	st.shared.u8 	[s_mem+49168], %rs310;
	ld.global.v2.u8 	{%rs313, %rs10}, [%rd1+504];
	ld.global.u32 	%r21882, [%rd1+488];
	ld.global.u32 	%r21881, [%rd1+492];
	ld.global.u32 	%r21880, [%rd1+496];
	ld.global.u32 	%r21879, [%rd1+500];
	setp.lt.u16 	%p12, %rs10, 12;
	@%p12 bra 	$L__BB7_17;
	cvt.u32.u16 	%r3534, %rs10;
	and.b32  	%r65, %r3534, 255;
	add.s32 	%r66, %r65, -12;
	mov.b32 	%r21870, 0;
	mov.u16 	%rs311, %rs313;
$L__BB7_14:
	add.s32 	%r3535, %r12, %r21882;
	shf.l.wrap.b32 	%r3536, %r3535, %r3535, 16;
	add.s32 	%r3537, %r21882, %r3536;
	xor.b32  	%r3538, %r21882, %r3537;
	shf.l.wrap.b32 	%r3539, %r3538, %r3538, 12;
	add.s32 	%r3540, %r3535, %r3539;
	xor.b32  	%r3541, %r3536, %r3540;
	shf.l.wrap.b32 	%r3542, %r3541, %r3541, 8;
	add.s32 	%r3543, %r3537, %r3542;
	xor.b32  	%r3544, %r3539, %r3543;
	shf.l.wrap.b32 	%r3545, %r3544, %r3544, 7;
	add.s32 	%r3546, %r13, %r21881;
	shf.l.wrap.b32 	%r3547, %r3546, %r3546, 16;
	add.s32 	%r3548, %r21881, %r3547;
	xor.b32  	%r3549, %r21881, %r3548;
	shf.l.wrap.b32 	%r3550, %r3549, %r3549, 12;
	add.s32 	%r3551, %r3546, %r3550;
	xor.b32  	%r3552, %r3547, %r3551;
	shf.l.wrap.b32 	%r3553, %r3552, %r3552, 8;
	add.s32 	%r3554, %r3548, %r3553;
	xor.b32  	%r3555, %r3550, %r3554;
	shf.l.wrap.b32 	%r3556, %r3555, %r3555, 7;
	add.s32 	%r3557, %r14, %r21880;
	shf.l.wrap.b32 	%r3558, %r3557, %r3557, 16;
	add.s32 	%r3559, %r21880, %r3558;
	xor.b32  	%r3560, %r21880, %r3559;
	shf.l.wrap.b32 	%r3561, %r3560, %r3560, 12;
	add.s32 	%r3562, %r3557, %r3561;
	xor.b32  	%r3563, %r3558, %r3562;
	shf.l.wrap.b32 	%r3564, %r3563, %r3563, 8;
	add.s32 	%r3565, %r3559, %r3564;
	xor.b32  	%r3566, %r3561, %r3565;
	shf.l.wrap.b32 	%r3567, %r3566, %r3566, 7;
	add.s32 	%r3568, %r15, %r21879;
	shf.l.wrap.b32 	%r3569, %r3568, %r3568, 16;
	add.s32 	%r3570, %r21879, %r3569;
	xor.b32  	%r3571, %r21879, %r3570;
	shf.l.wrap.b32 	%r3572, %r3571, %r3571, 12;
	add.s32 	%r3573, %r3568, %r3572;
	xor.b32  	%r3574, %r3569, %r3573;
	shf.l.wrap.b32 	%r3575, %r3574, %r3574, 8;
	add.s32 	%r3576, %r3570, %r3575;
	xor.b32  	%r3577, %r3572, %r3576;
	shf.l.wrap.b32 	%r3578, %r3577, %r3577, 7;
	add.s32 	%r3579, %r3540, %r3556;
	xor.b32  	%r3580, %r3575, %r3579;
	shf.l.wrap.b32 	%r3581, %r3580, %r3580, 16;
	add.s32 	%r3582, %r3565, %r3581;
	xor.b32  	%r3583, %r3556, %r3582;
	shf.l.wrap.b32 	%r3584, %r3583, %r3583, 12;
	add.s32 	%r3585, %r3579, %r3584;
	xor.b32  	%r3586, %r3581, %r3585;
	shf.l.wrap.b32 	%r3587, %r3586, %r3586, 8;
	add.s32 	%r3588, %r3582, %r3587;
	xor.b32  	%r3589, %r3584, %r3588;
	shf.l.wrap.b32 	%r3590, %r3589, %r3589, 7;
	add.s32 	%r3591, %r3551, %r3567;
	xor.b32  	%r3592, %r3542, %r3591;
	shf.l.wrap.b32 	%r3593, %r3592, %r3592, 16;
	add.s32 	%r3594, %r3576, %r3593;
	xor.b32  	%r3595, %r3567, %r3594;
	shf.l.wrap.b32 	%r3596, %r3595, %r3595, 12;
	add.s32 	%r3597, %r3591, %r3596;
	xor.b32  	%r3598, %r3593, %r3597;
	shf.l.wrap.b32 	%r3599, %r3598, %r3598, 8;
	add.s32 	%r3600, %r3594, %r3599;
	xor.b32  	%r3601, %r3596, %r3600;
	shf.l.wrap.b32 	%r3602, %r3601, %r3601, 7;
	add.s32 	%r3603, %r3562, %r3578;
	xor.b32  	%r3604, %r3553, %r3603;
	shf.l.wrap.b32 	%r3605, %r3604, %r3604, 16;
	add.s32 	%r3606, %r3543, %r3605;
	xor.b32  	%r3607, %r3578, %r3606;
	shf.l.wrap.b32 	%r3608, %r3607, %r3607, 12;
	add.s32 	%r3609, %r3603, %r3608;
	xor.b32  	%r3610, %r3605, %r3609;
	shf.l.wrap.b32 	%r3611, %r3610, %r3610, 8;
	add.s32 	%r3612, %r3606, %r3611;
	xor.b32  	%r3613, %r3608, %r3612;
	shf.l.wrap.b32 	%r3614, %r3613, %r3613, 7;
	add.s32 	%r3615, %r3573, %r3545;
	xor.b32  	%r3616, %r3564, %r3615;
	shf.l.wrap.b32 	%r3617, %r3616, %r3616, 16;
	add.s32 	%r3618, %r3554, %r3617;
	xor.b32  	%r3619, %r3545, %r3618;
	shf.l.wrap.b32 	%r3620, %r3619, %r3619, 12;
	add.s32 	%r3621, %r3615, %r3620;
	xor.b32  	%r3622, %r3617, %r3621;
	shf.l.wrap.b32 	%r3623, %r3622, %r3622, 8;
	add.s32 	%r3624, %r3618, %r3623;
	xor.b32  	%r3625, %r3620, %r3624;
	shf.l.wrap.b32 	%r3626, %r3625, %r3625, 7;
	add.s32 	%r3627, %r3585, %r3626;
	xor.b32  	%r3628, %r3599, %r3627;
	shf.l.wrap.b32 	%r3629, %r3628, %r3628, 16;
	add.s32 	%r3630, %r3612, %r3629;
	xor.b32  	%r3631, %r3626, %r3630;
	shf.l.wrap.b32 	%r3632, %r3631, %r3631, 12;
	add.s32 	%r3633, %r3627, %r3632;
	xor.b32  	%r3634, %r3629, %r3633;
	shf.l.wrap.b32 	%r3635, %r3634, %r3634, 8;
	add.s32 	%r3636, %r3630, %r3635;
	xor.b32  	%r3637, %r3632, %r3636;
	shf.l.wrap.b32 	%r3638, %r3637, %r3637, 7;
	add.s32 	%r3639, %r3597, %r3590;
	xor.b32  	%r3640, %r3611, %r3639;
	shf.l.wrap.b32 	%r3641, %r3640, %r3640, 16;
	add.s32 	%r3642, %r3624, %r3641;
	xor.b32  	%r3643, %r3590, %r3642;
	shf.l.wrap.b32 	%r3644, %r3643, %r3643, 12;
	add.s32 	%r3645, %r3639, %r3644;
	xor.b32  	%r3646, %r3641, %r3645;
	shf.l.wrap.b32 	%r3647, %r3646, %r3646, 8;
	add.s32 	%r3648, %r3642, %r3647;
	xor.b32  	%r3649, %r3644, %r3648;
	shf.l.wrap.b32 	%r3650, %r3649, %r3649, 7;
	add.s32 	%r3651, %r3609, %r3602;
	xor.b32  	%r3652, %r3623, %r3651;
	shf.l.wrap.b32 	%r3653, %r3652, %r3652, 16;
	add.s32 	%r3654, %r3588, %r3653;
	xor.b32  	%r3655, %r3602, %r3654;
	shf.l.wrap.b32 	%r3656, %r3655, %r3655, 12;
	add.s32 	%r3657, %r3651, %r3656;
	xor.b32  	%r3658, %r3653, %r3657;
	shf.l.wrap.b32 	%r3659, %r3658, %r3658, 8;
	add.s32 	%r3660, %r3654, %r3659;
	xor.b32  	%r3661, %r3656, %r3660;
	shf.l.wrap.b32 	%r3662, %r3661, %r3661, 7;
	add.s32 	%r3663, %r3621, %r3614;
	xor.b32  	%r3664, %r3587, %r3663;
	shf.l.wrap.b32 	%r3665, %r3664, %r3664, 16;
	add.s32 	%r3666, %r3600, %r3665;
	xor.b32  	%r3667, %r3614, %r3666;
	shf.l.wrap.b32 	%r3668, %r3667, %r3667, 12;
	add.s32 	%r3669, %r3663, %r3668;
	xor.b32  	%r3670, %r3665, %r3669;
	shf.l.wrap.b32 	%r3671, %r3670, %r3670, 8;
	add.s32 	%r3672, %r3666, %r3671;
	xor.b32  	%r3673, %r3668, %r3672;
	shf.l.wrap.b32 	%r3674, %r3673, %r3673, 7;
	add.s32 	%r3675, %r3633, %r3650;
	xor.b32  	%r3676, %r3671, %r3675;
	shf.l.wrap.b32 	%r3677, %r3676, %r3676, 16;
	add.s32 	%r3678, %r3660, %r3677;
	xor.b32  	%r3679, %r3650, %r3678;
	shf.l.wrap.b32 	%r3680, %r3679, %r3679, 12;
	add.s32 	%r3681, %r3675, %r3680;
	xor.b32  	%r3682, %r3677, %r3681;
	shf.l.wrap.b32 	%r3683, %r3682, %r3682, 8;
	add.s32 	%r3684, %r3678, %r3683;
	xor.b32  	%r3685, %r3680, %r3684;
	shf.l.wrap.b32 	%r3686, %r3685, %r3685, 7;
	add.s32 	%r3687, %r3645, %r3662;
	xor.b32  	%r3688, %r3635, %r3687;
	shf.l.wrap.b32 	%r3689, %r3688, %r3688, 16;
	add.s32 	%r3690, %r3672, %r3689;
	xor.b32  	%r3691, %r3662, %r3690;
	shf.l.wrap.b32 	%r3692, %r3691, %r3691, 12;
	add.s32 	%r3693, %r3687, %r3692;
	xor.b32  	%r3694, %r3689, %r3693;
	shf.l.wrap.b32 	%r3695, %r3694, %r3694, 8;
	add.s32 	%r3696, %r3690, %r3695;
	xor.b32  	%r3697, %r3692, %r3696;
	shf.l.wrap.b32 	%r3698, %r3697, %r3697, 7;
	add.s32 	%r3699, %r3657, %r3674;
	xor.b32  	%r3700, %r3647, %r3699;
	shf.l.wrap.b32 	%r3701, %r3700, %r3700, 16;
	add.s32 	%r3702, %r3636, %r3701;
	xor.b32  	%r3703, %r3674, %r3702;
	shf.l.wrap.b32 	%r3704, %r3703, %r3703, 12;
	add.s32 	%r3705, %r3699, %r3704;
	xor.b32  	%r3706, %r3701, %r3705;
	shf.l.wrap.b32 	%r3707, %r3706, %r3706, 8;
	add.s32 	%r3708, %r3702, %r3707;
	xor.b32  	%r3709, %r3704, %r3708;
	shf.l.wrap.b32 	%r3710, %r3709, %r3709, 7;
	add.s32 	%r3711, %r3669, %r3638;
	xor.b32  	%r3712, %r3659, %r3711;
	shf.l.wrap.b32 	%r3713, %r3712, %r3712, 16;
	add.s32 	%r3714, %r3648, %r3713;
	xor.b32  	%r3715, %r3638, %r3714;
	shf.l.wrap.b32 	%r3716, %r3715, %r3715, 12;
	add.s32 	%r3717, %r3711, %r3716;
	xor.b32  	%r3718, %r3713, %r3717;
	shf.l.wrap.b32 	%r3719, %r3718, %r3718, 8;
	add.s32 	%r3720, %r3714, %r3719;
	xor.b32  	%r3721, %r3716, %r3720;
	shf.l.wrap.b32 	%r3722, %r3721, %r3721, 7;
	add.s32 	%r3723, %r3681, %r3722;
	xor.b32  	%r3724, %r3695, %r3723;
	shf.l.wrap.b32 	%r3725, %r3724, %r3724, 16;
	add.s32 	%r3726, %r3708, %r3725;
	xor.b32  	%r3727, %r3722, %r3726;
	shf.l.wrap.b32 	%r3728, %r3727, %r3727, 12;
	add.s32 	%r3729, %r3723, %r3728;
	xor.b32  	%r3730, %r3725, %r3729;
	shf.l.wrap.b32 	%r3731, %r3730, %r3730, 8;
	add.s32 	%r3732, %r3726, %r3731;
	xor.b32  	%r3733, %r3728, %r3732;
	shf.l.wrap.b32 	%r3734, %r3733, %r3733, 7;
	add.s32 	%r3735, %r3693, %r3686;
	xor.b32  	%r3736, %r3707, %r3735;
	shf.l.wrap.b32 	%r3737, %r3736, %r3736, 16;
	add.s32 	%r3738, %r3720, %r3737;
	xor.b32  	%r3739, %r3686, %r3738;
	shf.l.wrap.b32 	%r3740, %r3739, %r3739, 12;
	add.s32 	%r3741, %r3735, %r3740;
	xor.b32  	%r3742, %r3737, %r3741;
	shf.l.wrap.b32 	%r3743, %r3742, %r3742, 8;
	add.s32 	%r3744, %r3738, %r3743;
	xor.b32  	%r3745, %r3740, %r3744;
	shf.l.wrap.b32 	%r3746, %r3745, %r3745, 7;
	add.s32 	%r3747, %r3705, %r3698;
	xor.b32  	%r3748, %r3719, %r3747;
	shf.l.wrap.b32 	%r3749, %r3748, %r3748, 16;
	add.s32 	%r3750, %r3684, %r3749;
	xor.b32  	%r3751, %r3698, %r3750;
	shf.l.wrap.b32 	%r3752, %r3751, %r3751, 12;
	add.s32 	%r3753, %r3747, %r3752;
	xor.b32  	%r3754, %r3749, %r3753;
	shf.l.wrap.b32 	%r3755, %r3754, %r3754, 8;
	add.s32 	%r3756, %r3750, %r3755;
	xor.b32  	%r3757, %r3752, %r3756;
	shf.l.wrap.b32 	%r3758, %r3757, %r3757, 7;
	add.s32 	%r3759, %r3717, %r3710;
	xor.b32  	%r3760, %r3683, %r3759;
	shf.l.wrap.b32 	%r3761, %r3760, %r3760, 16;
	add.s32 	%r3762, %r3696, %r3761;
	xor.b32  	%r3763, %r3710, %r3762;
	shf.l.wrap.b32 	%r3764, %r3763, %r3763, 12;
	add.s32 	%r3765, %r3759, %r3764;
	xor.b32  	%r3766, %r3761, %r3765;
	shf.l.wrap.b32 	%r3767, %r3766, %r3766, 8;
	add.s32 	%r3768, %r3762, %r3767;
	xor.b32  	%r3769, %r3764, %r3768;
	shf.l.wrap.b32 	%r3770, %r3769, %r3769, 7;
	add.s32 	%r3771, %r3729, %r3746;
	xor.b32  	%r3772, %r3767, %r3771;
	shf.l.wrap.b32 	%r3773, %r3772, %r3772, 16;
	add.s32 	%r3774, %r3756, %r3773;
	xor.b32  	%r3775, %r3746, %r3774;
	shf.l.wrap.b32 	%r3776, %r3775, %r3775, 12;
	add.s32 	%r3777, %r3771, %r3776;
	xor.b32  	%r3778, %r3773, %r3777;
	shf.l.wrap.b32 	%r3779, %r3778, %r3778, 8;
	add.s32 	%r3780, %r3774, %r3779;
	xor.b32  	%r3781, %r3776, %r3780;
	shf.l.wrap.b32 	%r3782, %r3781, %r3781, 7;
	add.s32 	%r3783, %r3741, %r3758;
	xor.b32  	%r3784, %r3731, %r3783;
	shf.l.wrap.b32 	%r3785, %r3784, %r3784, 16;
	add.s32 	%r3786, %r3768, %r3785;
	xor.b32  	%r3787, %r3758, %r3786;
	shf.l.wrap.b32 	%r3788, %r3787, %r3787, 12;
	add.s32 	%r3789, %r3783, %r3788;
	xor.b32  	%r3790, %r3785, %r3789;
	shf.l.wrap.b32 	%r3791, %r3790, %r3790, 8;
	add.s32 	%r3792, %r3786, %r3791;
	xor.b32  	%r3793, %r3788, %r3792;
	shf.l.wrap.b32 	%r3794, %r3793, %r3793, 7;
	add.s32 	%r3795, %r3753, %r3770;
	xor.b32  	%r3796, %r3743, %r3795;
	shf.l.wrap.b32 	%r3797, %r3796, %r3796, 16;
	add.s32 	%r3798, %r3732, %r3797;
	xor.b32  	%r3799, %r3770, %r3798;
	shf.l.wrap.b32 	%r3800, %r3799, %r3799, 12;
	add.s32 	%r3801, %r3795, %r3800;
	xor.b32  	%r3802, %r3797, %r3801;
	shf.l.wrap.b32 	%r3803, %r3802, %r3802, 8;
	add.s32 	%r3804, %r3798, %r3803;
	xor.b32  	%r3805, %r3800, %r3804;
	shf.l.wrap.b32 	%r3806, %r3805, %r3805, 7;
	add.s32 	%r3807, %r3765, %r3734;
	xor.b32  	%r3808, %r3755, %r3807;
	shf.l.wrap.b32 	%r3809, %r3808, %r3808, 16;
	add.s32 	%r3810, %r3744, %r3809;
	xor.b32  	%r3811, %r3734, %r3810;
	shf.l.wrap.b32 	%r3812, %r3811, %r3811, 12;
	add.s32 	%r3813, %r3807, %r3812;
	xor.b32  	%r3814, %r3809, %r3813;
	shf.l.wrap.b32 	%r3815, %r3814, %r3814, 8;
	add.s32 	%r3816, %r3810, %r3815;
	xor.b32  	%r3817, %r3812, %r3816;
	shf.l.wrap.b32 	%r3818, %r3817, %r3817, 7;
	add.s32 	%r3819, %r3777, %r3818;
	xor.b32  	%r3820, %r3791, %r3819;
	shf.l.wrap.b32 	%r3821, %r3820, %r3820, 16;
	add.s32 	%r3822, %r3804, %r3821;
	xor.b32  	%r3823, %r3818, %r3822;
	shf.l.wrap.b32 	%r3824, %r3823, %r3823, 12;
	add.s32 	%r3825, %r3819, %r3824;
	xor.b32  	%r3826, %r3821, %r3825;
	shf.l.wrap.b32 	%r3827, %r3826, %r3826, 8;
	add.s32 	%r3828, %r3822, %r3827;
	xor.b32  	%r3829, %r3824, %r3828;
	shf.l.wrap.b32 	%r3830, %r3829, %r3829, 7;
	add.s32 	%r3831, %r3789, %r3782;
	xor.b32  	%r3832, %r3803, %r3831;
	shf.l.wrap.b32 	%r3833, %r3832, %r3832, 16;
	add.s32 	%r3834, %r3816, %r3833;
	xor.b32  	%r3835, %r3782, %r3834;
	shf.l.wrap.b32 	%r3836, %r3835, %r3835, 12;
	add.s32 	%r3837, %r3831, %r3836;
	xor.b32  	%r3838, %r3833, %r3837;
	shf.l.wrap.b32 	%r3839, %r3838, %r3838, 8;
	add.s32 	%r3840, %r3834, %r3839;
	xor.b32  	%r3841, %r3836, %r3840;
	shf.l.wrap.b32 	%r3842, %r3841, %r3841, 7;
	add.s32 	%r3843, %r3801, %r3794;
	xor.b32  	%r3844, %r3815, %r3843;
	shf.l.wrap.b32 	%r3845, %r3844, %r3844, 16;
	add.s32 	%r3846, %r3780, %r3845;
	xor.b32  	%r3847, %r3794, %r3846;
	shf.l.wrap.b32 	%r3848, %r3847, %r3847, 12;
	add.s32 	%r3849, %r3843, %r3848;
	xor.b32  	%r3850, %r3845, %r3849;
	shf.l.wrap.b32 	%r3851, %r3850, %r3850, 8;
	add.s32 	%r3852, %r3846, %r3851;
	xor.b32  	%r3853, %r3848, %r3852;
	shf.l.wrap.b32 	%r3854, %r3853, %r3853, 7;
	add.s32 	%r3855, %r3813, %r3806;
	xor.b32  	%r3856, %r3779, %r3855;
	shf.l.wrap.b32 	%r3857, %r3856, %r3856, 16;
	add.s32 	%r3858, %r3792, %r3857;
	xor.b32  	%r3859, %r3806, %r3858;
	shf.l.wrap.b32 	%r3860, %r3859, %r3859, 12;
	add.s32 	%r3861, %r3855, %r3860;
	xor.b32  	%r3862, %r3857, %r3861;
	shf.l.wrap.b32 	%r3863, %r3862, %r3862, 8;
	add.s32 	%r3864, %r3858, %r3863;
	xor.b32  	%r3865, %r3860, %r3864;
	shf.l.wrap.b32 	%r3866, %r3865, %r3865, 7;
	add.s32 	%r3867, %r3825, %r3842;
	xor.b32  	%r3868, %r3863, %r3867;
	shf.l.wrap.b32 	%r3869, %r3868, %r3868, 16;
	add.s32 	%r3870, %r3852, %r3869;
	xor.b32  	%r3871, %r3842, %r3870;
	shf.l.wrap.b32 	%r3872, %r3871, %r3871, 12;
	add.s32 	%r3873, %r3867, %r3872;
	xor.b32  	%r3874, %r3869, %r3873;
	shf.l.wrap.b32 	%r3875, %r3874, %r3874, 8;
	add.s32 	%r3876, %r3870, %r3875;
	xor.b32  	%r3877, %r3872, %r3876;
	shf.l.wrap.b32 	%r3878, %r3877, %r3877, 7;
	add.s32 	%r3879, %r3837, %r3854;
	xor.b32  	%r3880, %r3827, %r3879;
	shf.l.wrap.b32 	%r3881, %r3880, %r3880, 16;
	add.s32 	%r3882, %r3864, %r3881;
	xor.b32  	%r3883, %r3854, %r3882;
	shf.l.wrap.b32 	%r3884, %r3883, %r3883, 12;
	add.s32 	%r3885, %r3879, %r3884;
	xor.b32  	%r3886, %r3881, %r3885;
	shf.l.wrap.b32 	%r3887, %r3886, %r3886, 8;
	add.s32 	%r3888, %r3882, %r3887;
	xor.b32  	%r3889, %r3884, %r3888;
	shf.l.wrap.b32 	%r3890, %r3889, %r3889, 7;
	add.s32 	%r3891, %r3849, %r3866;
	xor.b32  	%r3892, %r3839, %r3891;
	shf.l.wrap.b32 	%r3893, %r3892, %r3892, 16;
	add.s32 	%r3894, %r3828, %r3893;
	xor.b32  	%r3895, %r3866, %r3894;
	shf.l.wrap.b32 	%r3896, %r3895, %r3895, 12;
	add.s32 	%r3897, %r3891, %r3896;
	xor.b32  	%r3898, %r3893, %r3897;
	shf.l.wrap.b32 	%r3899, %r3898, %r3898, 8;
	add.s32 	%r3900, %r3894, %r3899;
	xor.b32  	%r3901, %r3896, %r3900;
	shf.l.wrap.b32 	%r3902, %r3901, %r3901, 7;
	add.s32 	%r3903, %r3861, %r3830;
	xor.b32  	%r3904, %r3851, %r3903;
	shf.l.wrap.b32 	%r3905, %r3904, %r3904, 16;
	add.s32 	%r3906, %r3840, %r3905;
	xor.b32  	%r3907, %r3830, %r3906;
	shf.l.wrap.b32 	%r3908, %r3907, %r3907, 12;
	add.s32 	%r3909, %r3903, %r3908;
	xor.b32  	%r3910, %r3905, %r3909;
	shf.l.wrap.b32 	%r3911, %r3910, %r3910, 8;
	add.s32 	%r3912, %r3906, %r3911;
	xor.b32  	%r3913, %r3908, %r3912;
	shf.l.wrap.b32 	%r3914, %r3913, %r3913, 7;
	add.s32 	%r21874, %r12, %r3873;
	add.s32 	%r21873, %r13, %r3885;
	add.s32 	%r21872, %r14, %r3897;
	add.s32 	%r21871, %r15, %r3909;
	add.s32 	%r21875, %r21882, %r3914;
	add.s32 	%r21876, %r21881, %r3878;
	add.s32 	%r21877, %r21880, %r3890;
	add.s32 	%r21878, %r21879, %r3902;
	xor.b32  	%r3915, %r3535, 1;
	shf.l.wrap.b32 	%r3916, %r3535, %r3915, 16;
	add.s32 	%r3917, %r21882, %r3916;
	xor.b32  	%r3918, %r21882, %r3917;
	shf.l.wrap.b32 	%r3919, %r3918, %r3918, 12;
	add.s32 	%r3920, %r3535, %r3919;
	xor.b32  	%r3921, %r3916, %r3920;
	shf.l.wrap.b32 	%r3922, %r3921, %r3921, 8;
	add.s32 	%r3923, %r3917, %r3922;
	xor.b32  	%r3924, %r3919, %r3923;
	shf.l.wrap.b32 	%r3925, %r3924, %r3924, 7;
	add.s32 	%r3926, %r3920, %r3556;
	xor.b32  	%r3927, %r3575, %r3926;
	shf.l.wrap.b32 	%r3928, %r3927, %r3927, 16;
	add.s32 	%r3929, %r3565, %r3928;
	xor.b32  	%r3930, %r3556, %r3929;
	shf.l.wrap.b32 	%r3931, %r3930, %r3930, 12;
	add.s32 	%r3932, %r3926, %r3931;
	xor.b32  	%r3933, %r3928, %r3932;
	shf.l.wrap.b32 	%r3934, %r3933, %r3933, 8;
	add.s32 	%r3935, %r3929, %r3934;
	xor.b32  	%r3936, %r3931, %r3935;
	shf.l.wrap.b32 	%r3937, %r3936, %r3936, 7;
	xor.b32  	%r3938, %r3922, %r3591;
	shf.l.wrap.b32 	%r3939, %r3938, %r3938, 16;
	add.s32 	%r3940, %r3576, %r3939;
	xor.b32  	%r3941, %r3567, %r3940;
	shf.l.wrap.b32 	%r3942, %r3941, %r3941, 12;
	add.s32 	%r3943, %r3591, %r3942;
	xor.b32  	%r3944, %r3939, %r3943;
	shf.l.wrap.b32 	%r3945, %r3944, %r3944, 8;
	add.s32 	%r3946, %r3940, %r3945;
	xor.b32  	%r3947, %r3942, %r3946;
	shf.l.wrap.b32 	%r3948, %r3947, %r3947, 7;
	add.s32 	%r3949, %r3923, %r3605;
	xor.b32  	%r3950, %r3578, %r3949;
	shf.l.wrap.b32 	%r3951, %r3950, %r3950, 12;
	add.s32 	%r3952, %r3603, %r3951;
	xor.b32  	%r3953, %r3605, %r3952;
	shf.l.wrap.b32 	%r3954, %r3953, %r3953, 8;
	add.s32 	%r3955, %r3949, %r3954;
	xor.b32  	%r3956, %r3951, %r3955;
	shf.l.wrap.b32 	%r3957, %r3956, %r3956, 7;
	add.s32 	%r3958, %r3573, %r3925;
	xor.b32  	%r3959, %r3564, %r3958;
	shf.l.wrap.b32 	%r3960, %r3959, %r3959, 16;
	add.s32 	%r3961, %r3554, %r3960;
	xor.b32  	%r3962, %r3925, %r3961;
	shf.l.wrap.b32 	%r3963, %r3962, %r3962, 12;
	add.s32 	%r3964, %r3958, %r3963;
	xor.b32  	%r3965, %r3960, %r3964;
	shf.l.wrap.b32 	%r3966, %r3965, %r3965, 8;
	add.s32 	%r3967, %r3961, %r3966;
	xor.b32  	%r3968, %r3963, %r3967;
	shf.l.wrap.b32 	%r3969, %r3968, %r3968, 7;
	add.s32 	%r3970, %r3932, %r3969;
	xor.b32  	%r3971, %r3945, %r3970;
	shf.l.wrap.b32 	%r3972, %r3971, %r3971, 16;
	add.s32 	%r3973, %r3955, %r3972;
	xor.b32  	%r3974, %r3969, %r3973;
	shf.l.wrap.b32 	%r3975, %r3974, %r3974, 12;
	add.s32 	%r3976, %r3970, %r3975;
	xor.b32  	%r3977, %r3972, %r3976;
	shf.l.wrap.b32 	%r3978, %r3977, %r3977, 8;
	add.s32 	%r3979, %r3973, %r3978;
	xor.b32  	%r3980, %r3975, %r3979;
	shf.l.wrap.b32 	%r3981, %r3980, %r3980, 7;
	add.s32 	%r3982, %r3943, %r3937;
	xor.b32  	%r3983, %r3954, %r3982;
	shf.l.wrap.b32 	%r3984, %r3983, %r3983, 16;
	add.s32 	%r3985, %r3967, %r3984;
	xor.b32  	%r3986, %r3937, %r3985;
	shf.l.wrap.b32 	%r3987, %r3986, %r3986, 12;
	add.s32 	%r3988, %r3982, %r3987;
	xor.b32  	%r3989, %r3984, %r3988;
	shf.l.wrap.b32 	%r3990, %r3989, %r3989, 8;
	add.s32 	%r3991, %r3985, %r3990;
	xor.b32  	%r3992, %r3987, %r3991;
	shf.l.wrap.b32 	%r3993, %r3992, %r3992, 7;
	add.s32 	%r3994, %r3952, %r3948;
	xor.b32  	%r3995, %r3966, %r3994;
	shf.l.wrap.b32 	%r3996, %r3995, %r3995, 16;
	add.s32 	%r3997, %r3935, %r3996;
	xor.b32  	%r3998, %r3948, %r3997;
	shf.l.wrap.b32 	%r3999, %r3998, %r3998, 12;
	add.s32 	%r4000, %r3994, %r3999;
	xor.b32  	%r4001, %r3996, %r4000;
	shf.l.wrap.b32 	%r4002, %r4001, %r4001, 8;
	add.s32 	%r4003, %r3997, %r4002;
	xor.b32  	%r4004, %r3999, %r4003;
	shf.l.wrap.b32 	%r4005, %r4004, %r4004, 7;
	add.s32 	%r4006, %r3964, %r3957;
	xor.b32  	%r4007, %r3934, %r4006;
	shf.l.wrap.b32 	%r4008, %r4007, %r4007, 16;
	add.s32 	%r4009, %r3946, %r4008;
	xor.b32  	%r4010, %r3957, %r4009;
	shf.l.wrap.b32 	%r4011, %r4010, %r4010, 12;
	add.s32 	%r4012, %r4006, %r4011;
	xor.b32  	%r4013, %r4008, %r4012;
	shf.l.wrap.b32 	%r4014, %r4013, %r4013, 8;
	add.s32 	%r4015, %r4009, %r4014;
	xor.b32  	%r4016, %r4011, %r4015;
	shf.l.wrap.b32 	%r4017, %r4016, %r4016, 7;
	add.s32 	%r4018, %r3976, %r3993;
	xor.b32  	%r4019, %r4014, %r4018;
	shf.l.wrap.b32 	%r4020, %r4019, %r4019, 16;
	add.s32 	%r4021, %r4003, %r4020;
	xor.b32  	%r4022, %r3993, %r4021;
	shf.l.wrap.b32 	%r4023, %r4022, %r4022, 12;
	add.s32 	%r4024, %r4018, %r4023;
	xor.b32  	%r4025, %r4020, %r4024;
	shf.l.wrap.b32 	%r4026, %r4025, %r4025, 8;
	add.s32 	%r4027, %r4021, %r4026;
	xor.b32  	%r4028, %r4023, %r4027;
	shf.l.wrap.b32 	%r4029, %r4028, %r4028, 7;
	add.s32 	%r4030, %r3988, %r4005;
	xor.b32  	%r4031, %r3978, %r4030;
	shf.l.wrap.b32 	%r4032, %r4031, %r4031, 16;
	add.s32 	%r4033, %r4015, %r4032;
	xor.b32  	%r4034, %r4005, %r4033;
	shf.l.wrap.b32 	%r4035, %r4034, %r4034, 12;
	add.s32 	%r4036, %r4030, %r4035;
	xor.b32  	%r4037, %r4032, %r4036;
	shf.l.wrap.b32 	%r4038, %r4037, %r4037, 8;
	add.s32 	%r4039, %r4033, %r4038;
	xor.b32  	%r4040, %r4035, %r4039;
	shf.l.wrap.b32 	%r4041, %r4040, %r4040, 7;
	add.s32 	%r4042, %r4000, %r4017;
	xor.b32  	%r4043, %r3990, %r4042;
	shf.l.wrap.b32 	%r4044, %r4043, %r4043, 16;
	add.s32 	%r4045, %r3979, %r4044;
	xor.b32  	%r4046, %r4017, %r4045;
	shf.l.wrap.b32 	%r4047, %r4046, %r4046, 12;
	add.s32 	%r4048, %r4042, %r4047;
	xor.b32  	%r4049, %r4044, %r4048;
	shf.l.wrap.b32 	%r4050, %r4049, %r4049, 8;
	add.s32 	%r4051, %r4045, %r4050;
	xor.b32  	%r4052, %r4047, %r4051;
	shf.l.wrap.b32 	%r4053, %r4052, %r4052, 7;
	add.s32 	%r4054, %r4012, %r3981;
	xor.b32  	%r4055, %r4002, %r4054;
	shf.l.wrap.b32 	%r4056, %r4055, %r4055, 16;
	add.s32 	%r4057, %r3991, %r4056;
	xor.b32  	%r4058, %r3981, %r4057;
	shf.l.wrap.b32 	%r4059, %r4058, %r4058, 12;
	add.s32 	%r4060, %r4054, %r4059;
	xor.b32  	%r4061, %r4056, %r4060;
	shf.l.wrap.b32 	%r4062, %r4061, %r4061, 8;
	add.s32 	%r4063, %r4057, %r4062;
	xor.b32  	%r4064, %r4059, %r4063;
	shf.l.wrap.b32 	%r4065, %r4064, %r4064, 7;
	add.s32 	%r4066, %r4024, %r4065;
	xor.b32  	%r4067, %r4038, %r4066;
	shf.l.wrap.b32 	%r4068, %r4067, %r4067, 16;
	add.s32 	%r4069, %r4051, %r4068;
	xor.b32  	%r4070, %r4065, %r4069;
	shf.l.wrap.b32 	%r4071, %r4070, %r4070, 12;
	add.s32 	%r4072, %r4066, %r4071;
	xor.b32  	%r4073, %r4068, %r4072;
	shf.l.wrap.b32 	%r4074, %r4073, %r4073, 8;
	add.s32 	%r4075, %r4069, %r4074;
	xor.b32  	%r4076, %r4071, %r4075;
	shf.l.wrap.b32 	%r4077, %r4076, %r4076, 7;
	add.s32 	%r4078, %r4036, %r4029;
	xor.b32  	%r4079, %r4050, %r4078;
	shf.l.wrap.b32 	%r4080, %r4079, %r4079, 16;
	add.s32 	%r4081, %r4063, %r4080;
	xor.b32  	%r4082, %r4029, %r4081;
	shf.l.wrap.b32 	%r4083, %r4082, %r4082, 12;
	add.s32 	%r4084, %r4078, %r4083;
	xor.b32  	%r4085, %r4080, %r4084;
	shf.l.wrap.b32 	%r4086, %r4085, %r4085, 8;
	add.s32 	%r4087, %r4081, %r4086;
	xor.b32  	%r4088, %r4083, %r4087;
	shf.l.wrap.b32 	%r4089, %r4088, %r4088, 7;
	add.s32 	%r4090, %r4048, %r4041;
	xor.b32  	%r4091, %r4062, %r4090;
	shf.l.wrap.b32 	%r4092, %r4091, %r4091, 16;
	add.s32 	%r4093, %r4027, %r4092;
	xor.b32  	%r4094, %r4041, %r4093;
	shf.l.wrap.b32 	%r4095, %r4094, %r4094, 12;
	add.s32 	%r4096, %r4090, %r4095;
	xor.b32  	%r4097, %r4092, %r4096;
	shf.l.wrap.b32 	%r4098, %r4097, %r4097, 8;
	add.s32 	%r4099, %r4093, %r4098;
	xor.b32  	%r4100, %r4095, %r4099;
	shf.l.wrap.b32 	%r4101, %r4100, %r4100, 7;
	add.s32 	%r4102, %r4060, %r4053;
	xor.b32  	%r4103, %r4026, %r4102;
	shf.l.wrap.b32 	%r4104, %r4103, %r4103, 16;
	add.s32 	%r4105, %r4039, %r4104;
	xor.b32  	%r4106, %r4053, %r4105;
	shf.l.wrap.b32 	%r4107, %r4106, %r4106, 12;
	add.s32 	%r4108, %r4102, %r4107;
	xor.b32  	%r4109, %r4104, %r4108;
	shf.l.wrap.b32 	%r4110, %r4109, %r4109, 8;
	add.s32 	%r4111, %r4105, %r4110;
	xor.b32  	%r4112, %r4107, %r4111;
	shf.l.wrap.b32 	%r4113, %r4112, %r4112, 7;
	add.s32 	%r4114, %r4072, %r4089;
	xor.b32  	%r4115, %r4110, %r4114;
	shf.l.wrap.b32 	%r4116, %r4115, %r4115, 16;
	add.s32 	%r4117, %r4099, %r4116;
	xor.b32  	%r4118, %r4089, %r4117;
	shf.l.wrap.b32 	%r4119, %r4118, %r4118, 12;
	add.s32 	%r4120, %r4114, %r4119;
	xor.b32  	%r4121, %r4116, %r4120;
	shf.l.wrap.b32 	%r4122, %r4121, %r4121, 8;
	add.s32 	%r4123, %r4117, %r4122;
	xor.b32  	%r4124, %r4119, %r4123;
	shf.l.wrap.b32 	%r4125, %r4124, %r4124, 7;
	add.s32 	%r4126, %r4084, %r4101;
	xor.b32  	%r4127, %r4074, %r4126;
	shf.l.wrap.b32 	%r4128, %r4127, %r4127, 16;
	add.s32 	%r4129, %r4111, %r4128;
	xor.b32  	%r4130, %r4101, %r4129;
	shf.l.wrap.b32 	%r4131, %r4130, %r4130, 12;
	add.s32 	%r4132, %r4126, %r4131;
	xor.b32  	%r4133, %r4128, %r4132;
	shf.l.wrap.b32 	%r4134, %r4133, %r4133, 8;
	add.s32 	%r4135, %r4129, %r4134;
	xor.b32  	%r4136, %r4131, %r4135;
	shf.l.wrap.b32 	%r4137, %r4136, %r4136, 7;
	add.s32 	%r4138, %r4096, %r4113;
	xor.b32  	%r4139, %r4086, %r4138;
	shf.l.wrap.b32 	%r4140, %r4139, %r4139, 16;
	add.s32 	%r4141, %r4075, %r4140;
	xor.b32  	%r4142, %r4113, %r4141;
	shf.l.wrap.b32 	%r4143, %r4142, %r4142, 12;
	add.s32 	%r4144, %r4138, %r4143;
	xor.b32  	%r4145, %r4140, %r4144;
	shf.l.wrap.b32 	%r4146, %r4145, %r4145, 8;
	add.s32 	%r4147, %r4141, %r4146;
	xor.b32  	%r4148, %r4143, %r4147;
	shf.l.wrap.b32 	%r4149, %r4148, %r4148, 7;
	add.s32 	%r4150, %r4108, %r4077;
	xor.b32  	%r4151, %r4098, %r4150;
	shf.l.wrap.b32 	%r4152, %r4151, %r4151, 16;
	add.s32 	%r4153, %r4087, %r4152;
	xor.b32  	%r4154, %r4077, %r4153;
	shf.l.wrap.b32 	%r4155, %r4154, %r4154, 12;
	add.s32 	%r4156, %r4150, %r4155;
	xor.b32  	%r4157, %r4152, %r4156;
	shf.l.wrap.b32 	%r4158, %r4157, %r4157, 8;
	add.s32 	%r4159, %r4153, %r4158;
	xor.b32  	%r4160, %r4155, %r4159;
	shf.l.wrap.b32 	%r4161, %r4160, %r4160, 7;
	add.s32 	%r4162, %r4120, %r4161;
	xor.b32  	%r4163, %r4134, %r4162;
	shf.l.wrap.b32 	%r4164, %r4163, %r4163, 16;
	add.s32 	%r4165, %r4147, %r4164;
	xor.b32  	%r4166, %r4161, %r4165;
	shf.l.wrap.b32 	%r4167, %r4166, %r4166, 12;
	add.s32 	%r4168, %r4162, %r4167;
	xor.b32  	%r4169, %r4164, %r4168;
	shf.l.wrap.b32 	%r4170, %r4169, %r4169, 8;
	add.s32 	%r4171, %r4132, %r4125;
	xor.b32  	%r4172, %r4146, %r4171;
	shf.l.wrap.b32 	%r4173, %r4172, %r4172, 16;
	add.s32 	%r4174, %r4159, %r4173;
	xor.b32  	%r4175, %r4125, %r4174;
	shf.l.wrap.b32 	%r4176, %r4175, %r4175, 12;
	add.s32 	%r4177, %r4171, %r4176;
	xor.b32  	%r4178, %r4173, %r4177;
	shf.l.wrap.b32 	%r4179, %r4178, %r4178, 8;
	add.s32 	%r4180, %r4174, %r4179;
	xor.b32  	%r4181, %r4176, %r4180;
	shf.l.wrap.b32 	%r4182, %r4181, %r4181, 7;
	add.s32 	%r4183, %r4144, %r4137;
	xor.b32  	%r4184, %r4158, %r4183;
	shf.l.wrap.b32 	%r4185, %r4184, %r4184, 16;
	add.s32 	%r4186, %r4123, %r4185;
	xor.b32  	%r4187, %r4137, %r4186;
	shf.l.wrap.b32 	%r4188, %r4187, %r4187, 12;
	add.s32 	%r4189, %r4183, %r4188;
	xor.b32  	%r4190, %r4185, %r4189;
	shf.l.wrap.b32 	%r4191, %r4190, %r4190, 8;
	add.s32 	%r4192, %r4186, %r4191;
	xor.b32  	%r4193, %r4188, %r4192;
	shf.l.wrap.b32 	%r4194, %r4193, %r4193, 7;
	add.s32 	%r4195, %r4156, %r4149;
	xor.b32  	%r4196, %r4122, %r4195;
	shf.l.wrap.b32 	%r4197, %r4196, %r4196, 16;
	add.s32 	%r4198, %r4135, %r4197;
	xor.b32  	%r4199, %r4149, %r4198;
	shf.l.wrap.b32 	%r4200, %r4199, %r4199, 12;
	add.s32 	%r4201, %r4195, %r4200;
	xor.b32  	%r4202, %r4197, %r4201;
	shf.l.wrap.b32 	%r4203, %r4202, %r4202, 8;
	add.s32 	%r4204, %r4198, %r4203;
	add.s32 	%r4205, %r4168, %r4182;
	xor.b32  	%r4206, %r4203, %r4205;
	shf.l.wrap.b32 	%r4207, %r4206, %r4206, 16;
	add.s32 	%r4208, %r4192, %r4207;
	xor.b32  	%r4209, %r4182, %r4208;
	shr.u32 	%r4210, %r4209, 20;
	add.s32 	%r4211, %r4205, %r4210;
	add.s32 	%r4212, %r4177, %r4194;
	xor.b32  	%r4213, %r4170, %r4212;
	shf.l.wrap.b32 	%r4214, %r4213, %r4213, 16;
	add.s32 	%r4215, %r4204, %r4214;
	xor.b32  	%r4216, %r4194, %r4215;
	shr.u32 	%r4217, %r4216, 20;
	add.s32 	%r4218, %r4212, %r4217;
	add.s32 	%r4219, %r12, %r4211;
	add.s32 	%r4220, %r13, %r4218;
	not.b32 	%r4221, %r21870;
	add.s32 	%r4222, %r65, %r4221;
	mov.b32 	%r4223, 1;
	shl.b32 	%r4224, %r4223, %r4222;
	and.b32  	%r80, %r4224, %r11;
	setp.eq.s32 	%p13, %r80, 0;
	selp.b32 	%r4225, %r4219, %r4220, %p13;
	cvt.u16.u32 	%rs165, %r4225;
	and.b16  	%rs313, %rs165, 1;
	and.b16  	%rs166, %rs311, 255;
	setp.ne.s16 	%p14, %rs166, 1;
	@%p14 bra 	$L__BB7_16;
	setp.eq.s32 	%p15, %r80, 0;
	mul.wide.u32 	%rd16, %r21870, 16;
	add.s64 	%rd17, %rd1, %rd16;
	ld.global.u32 	%r4226, [%rd17+508];
	selp.b32 	%r4227, %r21874, %r21875, %p15;
	xor.b32  	%r4228, %r4227, %r4226;
	selp.b32 	%r4229, %r21873, %r21876, %p15;
	selp.b32 	%r21874, %r4228, %r21874, %p15;
	selp.b32 	%r21875, %r21875, %r4228, %p15;
	ld.global.u32 	%r4230, [%rd17+512];
	xor.b32  	%r4231, %r4229, %r4230;
	selp.b32 	%r4232, %r21872, %r21877, %p15;
	selp.b32 	%r21873, %r4231, %r21873, %p15;
	selp.b32 	%r21876, %r21876, %r4231, %p15;
	ld.global.u32 	%r4233, [%rd17+516];
	xor.b32  	%r4234, %r4232, %r4233;
	selp.b32 	%r4235, %r21871, %r21878, %p15;
	selp.b32 	%r21872, %r4234, %r21872, %p15;
	selp.b32 	%r21877, %r21877, %r4234, %p15;
	ld.global.u32 	%r4236, [%rd17+520];
	xor.b32  	%r4237, %r4235, %r4236;
	selp.b32 	%r4238, 420, 445, %p15;
	selp.b32 	%r21871, %r4237, %r21871, %p15;
	selp.b32 	%r21878, %r21878, %r4237, %p15;
	add.s32 	%r4239, %r4238, %r21870;
	cvt.u64.u32 	%rd18, %r4239;
	add.s64 	%rd19, %rd1, %rd18;
	ld.global.u8 	%rs167, [%rd19+488];
	xor.b16  	%rs313, %rs167, %rs313;
$L__BB7_16:
	setp.eq.s32 	%p16, %r80, 0;
	selp.b32 	%r21882, %r21874, %r21875, %p16;
	selp.b32 	%r21881, %r21873, %r21876, %p16;
	selp.b32 	%r21880, %r21872, %r21877, %p16;
	selp.b32 	%r21879, %r21871, %r21878, %p16;
	add.s32 	%r101, %r21870, 1;
	setp.ne.s32 	%p17, %r21870, %r66;
	mov.u16 	%rs311, %rs313;
	mov.u32 	%r21870, %r101;
	@%p17 bra 	$L__BB7_14;
$L__BB7_17:
	st.shared.u32 	[s_mem+49172], %r21882;
	st.shared.v2.u32 	[s_mem+49176], {%r21881, %r21880};
	st.shared.u32 	[s_mem+49184], %r21879;
	st.shared.u8 	[s_mem+49188], %rs313;
	ld.global.v2.u8 	{%rs316, %rs17}, [%rd1+992];
	ld.global.u32 	%r21899, [%rd1+976];
	ld.global.u32 	%r21898, [%rd1+980];
	ld.global.u32 	%r21897, [%rd1+984];
	ld.global.u32 	%r21896, [%rd1+988];
	setp.lt.u16 	%p18, %rs17, 12;
	@%p18 bra 	$L__BB7_22;
	cvt.u32.u16 	%r4241, %rs17;
	and.b32  	%r110, %r4241, 255;
	add.s32 	%r111, %r110, -12;
	mov.b32 	%r21887, 0;
	mov.u16 	%rs314, %rs316;
$L__BB7_19:
	add.s32 	%r4242, %r12, %r21899;
	shf.l.wrap.b32 	%r4243, %r4242, %r4242, 16;
	add.s32 	%r4244, %r21899, %r4243;
	xor.b32  	%r4245, %r21899, %r4244;
	shf.l.wrap.b32 	%r4246, %r4245, %r4245, 12;
	add.s32 	%r4247, %r4242, %r4246;
	xor.b32  	%r4248, %r4243, %r4247;
	shf.l.wrap.b32 	%r4249, %r4248, %r4248, 8;
	add.s32 	%r4250, %r4244, %r4249;
	xor.b32  	%r4251, %r4246, %r4250;
	shf.l.wrap.b32 	%r4252, %r4251, %r4251, 7;
	add.s32 	%r4253, %r13, %r21898;
	shf.l.wrap.b32 	%r4254, %r4253, %r4253, 16;
	add.s32 	%r4255, %r21898, %r4254;
	xor.b32  	%r4256, %r21898, %r4255;
	shf.l.wrap.b32 	%r4257, %r4256, %r4256, 12;
	add.s32 	%r4258, %r4253, %r4257;
	xor.b32  	%r4259, %r4254, %r4258;
	shf.l.wrap.b32 	%r4260, %r4259, %r4259, 8;
	add.s32 	%r4261, %r4255, %r4260;
	xor.b32  	%r4262, %r4257, %r4261;
	shf.l.wrap.b32 	%r4263, %r4262, %r4262, 7;
	add.s32 	%r4264, %r14, %r21897;
	shf.l.wrap.b32 	%r4265, %r4264, %r4264, 16;
	add.s32 	%r4266, %r21897, %r4265;
	xor.b32  	%r4267, %r21897, %r4266;
	shf.l.wrap.b32 	%r4268, %r4267, %r4267, 12;
	add.s32 	%r4269, %r4264, %r4268;
	xor.b32  	%r4270, %r4265, %r4269;
	shf.l.wrap.b32 	%r4271, %r4270, %r4270, 8;
	add.s32 	%r4272, %r4266, %r4271;
	xor.b32  	%r4273, %r4268, %r4272;
	shf.l.wrap.b32 	%r4274, %r4273, %r4273, 7;
	add.s32 	%r4275, %r15, %r21896;
	shf.l.wrap.b32 	%r4276, %r4275, %r4275, 16;
	add.s32 	%r4277, %r21896, %r4276;
	xor.b32  	%r4278, %r21896, %r4277;
	shf.l.wrap.b32 	%r4279, %r4278, %r4278, 12;
	add.s32 	%r4280, %r4275, %r4279;
	xor.b32  	%r4281, %r4276, %r4280;
	shf.l.wrap.b32 	%r4282, %r4281, %r4281, 8;
	add.s32 	%r4283, %r4277, %r4282;
	xor.b32  	%r4284, %r4279, %r4283;
	shf.l.wrap.b32 	%r4285, %r4284, %r4284, 7;
	add.s32 	%r4286, %r4247, %r4263;
	xor.b32  	%r4287, %r4282, %r4286;
	shf.l.wrap.b32 	%r4288, %r4287, %r4287, 16;
	add.s32 	%r4289, %r4272, %r4288;
	xor.b32  	%r4290, %r4263, %r4289;
	shf.l.wrap.b32 	%r4291, %r4290, %r4290, 12;
	add.s32 	%r4292, %r4286, %r4291;
	xor.b32  	%r4293, %r4288, %r4292;
	shf.l.wrap.b32 	%r4294, %r4293, %r4293, 8;
	add.s32 	%r4295, %r4289, %r4294;
	xor.b32  	%r4296, %r4291, %r4295;
	shf.l.wrap.b32 	%r4297, %r4296, %r4296, 7;
	add.s32 	%r4298, %r4258, %r4274;
	xor.b32  	%r4299, %r4249, %r4298;
	shf.l.wrap.b32 	%r4300, %r4299, %r4299, 16;
	add.s32 	%r4301, %r4283, %r4300;
	xor.b32  	%r4302, %r4274, %r4301;
	shf.l.wrap.b32 	%r4303, %r4302, %r4302, 12;
	add.s32 	%r4304, %r4298, %r4303;
	xor.b32  	%r4305, %r4300, %r4304;
	shf.l.wrap.b32 	%r4306, %r4305, %r4305, 8;
	add.s32 	%r4307, %r4301, %r4306;
	xor.b32  	%r4308, %r4303, %r4307;
	shf.l.wrap.b32 	%r4309, %r4308, %r4308, 7;
	add.s32 	%r4310, %r4269, %r4285;
	xor.b32  	%r4311, %r4260, %r4310;
	shf.l.wrap.b32 	%r4312, %r4311, %r4311, 16;
	add.s32 	%r4313, %r4250, %r4312;
	xor.b32  	%r4314, %r4285, %r4313;
	shf.l.wrap.b32 	%r4315, %r4314, %r4314, 12;
	add.s32 	%r4316, %r4310, %r4315;
	xor.b32  	%r4317, %r4312, %r4316;
	shf.l.wrap.b32 	%r4318, %r4317, %r4317, 8;
	add.s32 	%r4319, %r4313, %r4318;
	xor.b32  	%r4320, %r4315, %r4319;
	shf.l.wrap.b32 	%r4321, %r4320, %r4320, 7;
	add.s32 	%r4322, %r4280, %r4252;
	xor.b32  	%r4323, %r4271, %r4322;
	shf.l.wrap.b32 	%r4324, %r4323, %r4323, 16;
	add.s32 	%r4325, %r4261, %r4324;
	xor.b32  	%r4326, %r4252, %r4325;
	shf.l.wrap.b32 	%r4327, %r4326, %r4326, 12;
	add.s32 	%r4328, %r4322, %r4327;
	xor.b32  	%r4329, %r4324, %r4328;
	shf.l.wrap.b32 	%r4330, %r4329, %r4329, 8;
	add.s32 	%r4331, %r4325, %r4330;
	xor.b32  	%r4332, %r4327, %r4331;
	shf.l.wrap.b32 	%r4333, %r4332, %r4332, 7;
	add.s32 	%r4334, %r4292, %r4333;
	xor.b32  	%r4335, %r4306, %r4334;
	shf.l.wrap.b32 	%r4336, %r4335, %r4335, 16;
	add.s32 	%r4337, %r4319, %r4336;
	xor.b32  	%r4338, %r4333, %r4337;
	shf.l.wrap.b32 	%r4339, %r4338, %r4338, 12;
	add.s32 	%r4340, %r4334, %r4339;
	xor.b32  	%r4341, %r4336, %r4340;
	shf.l.wrap.b32 	%r4342, %r4341, %r4341, 8;
	add.s32 	%r4343, %r4337, %r4342;
	xor.b32  	%r4344, %r4339, %r4343;
	shf.l.wrap.b32 	%r4345, %r4344, %r4344, 7;
	add.s32 	%r4346, %r4304, %r4297;
	xor.b32  	%r4347, %r4318, %r4346;
	shf.l.wrap.b32 	%r4348, %r4347, %r4347, 16;
	add.s32 	%r4349, %r4331, %r4348;
	xor.b32  	%r4350, %r4297, %r4349;
	shf.l.wrap.b32 	%r4351, %r4350, %r4350, 12;
	add.s32 	%r4352, %r4346, %r4351;
	xor.b32  	%r4353, %r4348, %r4352;
	shf.l.wrap.b32 	%r4354, %r4353, %r4353, 8;
	add.s32 	%r4355, %r4349, %r4354;
	xor.b32  	%r4356, %r4351, %r4355;
	shf.l.wrap.b32 	%r4357, %r4356, %r4356, 7;
	add.s32 	%r4358, %r4316, %r4309;
	xor.b32  	%r4359, %r4330, %r4358;
	shf.l.wrap.b32 	%r4360, %r4359, %r4359, 16;
	add.s32 	%r4361, %r4295, %r4360;
	xor.b32  	%r4362, %r4309, %r4361;
	shf.l.wrap.b32 	%r4363, %r4362, %r4362, 12;
	add.s32 	%r4364, %r4358, %r4363;
	xor.b32  	%r4365, %r4360, %r4364;
	shf.l.wrap.b32 	%r4366, %r4365, %r4365, 8;
	add.s32 	%r4367, %r4361, %r4366;
	xor.b32  	%r4368, %r4363, %r4367;
	shf.l.wrap.b32 	%r4369, %r4368, %r4368, 7;
	add.s32 	%r4370, %r4328, %r4321;
	xor.b32  	%r4371, %r4294, %r4370;
	shf.l.wrap.b32 	%r4372, %r4371, %r4371, 16;
	add.s32 	%r4373, %r4307, %r4372;
	xor.b32  	%r4374, %r4321, %r4373;
	shf.l.wrap.b32 	%r4375, %r4374, %r4374, 12;
	add.s32 	%r4376, %r4370, %r4375;
	xor.b32  	%r4377, %r4372, %r4376;
	shf.l.wrap.b32 	%r4378, %r4377, %r4377, 8;
	add.s32 	%r4379, %r4373, %r4378;
	xor.b32  	%r4380, %r4375, %r4379;
	shf.l.wrap.b32 	%r4381, %r4380, %r4380, 7;
	add.s32 	%r4382, %r4340, %r4357;
	xor.b32  	%r4383, %r4378, %r4382;
	shf.l.wrap.b32 	%r4384, %r4383, %r4383, 16;
	add.s32 	%r4385, %r4367, %r4384;
	xor.b32  	%r4386, %r4357, %r4385;
	shf.l.wrap.b32 	%r4387, %r4386, %r4386, 12;
	add.s32 	%r4388, %r4382, %r4387;
	xor.b32  	%r4389, %r4384, %r4388;
	shf.l.wrap.b32 	%r4390, %r4389, %r4389, 8;
	add.s32 	%r4391, %r4385, %r4390;
	xor.b32  	%r4392, %r4387, %r4391;
	shf.l.wrap.b32 	%r4393, %r4392, %r4392, 7;
	add.s32 	%r4394, %r4352, %r4369;
	xor.b32  	%r4395, %r4342, %r4394;
	shf.l.wrap.b32 	%r4396, %r4395, %r4395, 16;
	add.s32 	%r4397, %r4379, %r4396;
	xor.b32  	%r4398, %r4369, %r4397;
	shf.l.wrap.b32 	%r4399, %r4398, %r4398, 12;
	add.s32 	%r4400, %r4394, %r4399;
	xor.b32  	%r4401, %r4396, %r4400;
	shf.l.wrap.b32 	%r4402, %r4401, %r4401, 8;
	add.s32 	%r4403, %r4397, %r4402;
	xor.b32  	%r4404, %r4399, %r4403;
	shf.l.wrap.b32 	%r4405, %r4404, %r4404, 7;
	add.s32 	%r4406, %r4364, %r4381;
	xor.b32  	%r4407, %r4354, %r4406;
	shf.l.wrap.b32 	%r4408, %r4407, %r4407, 16;
	add.s32 	%r4409, %r4343, %r4408;
	xor.b32  	%r4410, %r4381, %r4409;
	shf.l.wrap.b32 	%r4411, %r4410, %r4410, 12;
	add.s32 	%r4412, %r4406, %r4411;
	xor.b32  	%r4413, %r4408, %r4412;
	shf.l.wrap.b32 	%r4414, %r4413, %r4413, 8;
	add.s32 	%r4415, %r4409, %r4414;
	xor.b32  	%r4416, %r4411, %r4415;
	shf.l.wrap.b32 	%r4417, %r4416, %r4416, 7;
	add.s32 	%r4418, %r4376, %r4345;
	xor.b32  	%r4419, %r4366, %r4418;
	shf.l.wrap.b32 	%r4420, %r4419, %r4419, 16;
	add.s32 	%r4421, %r4355, %r4420;
	xor.b32  	%r4422, %r4345, %r4421;
	shf.l.wrap.b32 	%r4423, %r4422, %r4422, 12;
	add.s32 	%r4424, %r4418, %r4423;
	xor.b32  	%r4425, %r4420, %r4424;
	shf.l.wrap.b32 	%r4426, %r4425, %r4425, 8;
	add.s32 	%r4427, %r4421, %r4426;
	xor.b32  	%r4428, %r4423, %r4427;
	shf.l.wrap.b32 	%r4429, %r4428, %r4428, 7;
	add.s32 	%r4430, %r4388, %r4429;
	xor.b32  	%r4431, %r4402, %r4430;
	shf.l.wrap.b32 	%r4432, %r4431, %r4431, 16;
	add.s32 	%r4433, %r4415, %r4432;
	xor.b32  	%r4434, %r4429, %r4433;
	shf.l.wrap.b32 	%r4435, %r4434, %r4434, 12;
	add.s32 	%r4436, %r4430, %r4435;
	xor.b32  	%r4437, %r4432, %r4436;
	shf.l.wrap.b32 	%r4438, %r4437, %r4437, 8;
	add.s32 	%r4439, %r4433, %r4438;
	xor.b32  	%r4440, %r4435, %r4439;
	shf.l.wrap.b32 	%r4441, %r4440, %r4440, 7;
	add.s32 	%r4442, %r4400, %r4393;
	xor.b32  	%r4443, %r4414, %r4442;
	shf.l.wrap.b32 	%r4444, %r4443, %r4443, 16;
	add.s32 	%r4445, %r4427, %r4444;
	xor.b32  	%r4446, %r4393, %r4445;
	shf.l.wrap.b32 	%r4447, %r4446, %r4446, 12;
	add.s32 	%r4448, %r4442, %r4447;
	xor.b32  	%r4449, %r4444, %r4448;
	shf.l.wrap.b32 	%r4450, %r4449, %r4449, 8;
	add.s32 	%r4451, %r4445, %r4450;
	xor.b32  	%r4452, %r4447, %r4451;
	shf.l.wrap.b32 	%r4453, %r4452, %r4452, 7;
	add.s32 	%r4454, %r4412, %r4405;
	xor.b32  	%r4455, %r4426, %r4454;
	shf.l.wrap.b32 	%r4456, %r4455, %r4455, 16;
	add.s32 	%r4457, %r4391, %r4456;
	xor.b32  	%r4458, %r4405, %r4457;
	shf.l.wrap.b32 	%r4459, %r4458, %r4458, 12;
	add.s32 	%r4460, %r4454, %r4459;
	xor.b32  	%r4461, %r4456, %r4460;
	shf.l.wrap.b32 	%r4462, %r4461, %r4461, 8;
	add.s32 	%r4463, %r4457, %r4462;
	xor.b32  	%r4464, %r4459, %r4463;
	shf.l.wrap.b32 	%r4465, %r4464, %r4464, 7;
	add.s32 	%r4466, %r4424, %r4417;
	xor.b32  	%r4467, %r4390, %r4466;
	shf.l.wrap.b32 	%r4468, %r4467, %r4467, 16;
	add.s32 	%r4469, %r4403, %r4468;
	xor.b32  	%r4470, %r4417, %r4469;
	shf.l.wrap.b32 	%r4471, %r4470, %r4470, 12;
	add.s32 	%r4472, %r4466, %r4471;
	xor.b32  	%r4473, %r4468, %r4472;
	shf.l.wrap.b32 	%r4474, %r4473, %r4473, 8;
	add.s32 	%r4475, %r4469, %r4474;
	xor.b32  	%r4476, %r4471, %r4475;
	shf.l.wrap.b32 	%r4477, %r4476, %r4476, 7;
	add.s32 	%r4478, %r4436, %r4453;
	xor.b32  	%r4479, %r4474, %r4478;
	shf.l.wrap.b32 	%r4480, %r4479, %r4479, 16;
	add.s32 	%r4481, %r4463, %r4480;
	xor.b32  	%r4482, %r4453, %r4481;
	shf.l.wrap.b32 	%r4483, %r4482, %r4482, 12;
	add.s32 	%r4484, %r4478, %r4483;
	xor.b32  	%r4485, %r4480, %r4484;
	shf.l.wrap.b32 	%r4486, %r4485, %r4485, 8;
	add.s32 	%r4487, %r4481, %r4486;
	xor.b32  	%r4488, %r4483, %r4487;
	shf.l.wrap.b32 	%r4489, %r4488, %r4488, 7;
	add.s32 	%r4490, %r4448, %r4465;
	xor.b32  	%r4491, %r4438, %r4490;
	shf.l.wrap.b32 	%r4492, %r4491, %r4491, 16;
	add.s32 	%r4493, %r4475, %r4492;
	xor.b32  	%r4494, %r4465, %r4493;
	shf.l.wrap.b32 	%r4495, %r4494, %r4494, 12;
	add.s32 	%r4496, %r4490, %r4495;
	xor.b32  	%r4497, %r4492, %r4496;
	shf.l.wrap.b32 	%r4498, %r4497, %r4497, 8;
	add.s32 	%r4499, %r4493, %r4498;
	xor.b32  	%r4500, %r4495, %r4499;
	shf.l.wrap.b32 	%r4501, %r4500, %r4500, 7;
	add.s32 	%r4502, %r4460, %r4477;
	xor.b32  	%r4503, %r4450, %r4502;
	shf.l.wrap.b32 	%r4504, %r4503, %r4503, 16;
	add.s32 	%r4505, %r4439, %r4504;
	xor.b32  	%r4506, %r4477, %r4505;
	shf.l.wrap.b32 	%r4507, %r4506, %r4506, 12;
	add.s32 	%r4508, %r4502, %r4507;
	xor.b32  	%r4509, %r4504, %r4508;
	shf.l.wrap.b32 	%r4510, %r4509, %r4509, 8;
	add.s32 	%r4511, %r4505, %r4510;
	xor.b32  	%r4512, %r4507, %r4511;
	shf.l.wrap.b32 	%r4513, %r4512, %r4512, 7;
	add.s32 	%r4514, %r4472, %r4441;
	xor.b32  	%r4515, %r4462, %r4514;
	shf.l.wrap.b32 	%r4516, %r4515, %r4515, 16;
	add.s32 	%r4517, %r4451, %r4516;
	xor.b32  	%r4518, %r4441, %r4517;
	shf.l.wrap.b32 	%r4519, %r4518, %r4518, 12;
	add.s32 	%r4520, %r4514, %r4519;
	xor.b32  	%r4521, %r4516, %r4520;
	shf.l.wrap.b32 	%r4522, %r4521, %r4521, 8;
	add.s32 	%r4523, %r4517, %r4522;
	xor.b32  	%r4524, %r4519, %r4523;
	shf.l.wrap.b32 	%r4525, %r4524, %r4524, 7;
	add.s32 	%r4526, %r4484, %r4525;
	xor.b32  	%r4527, %r4498, %r4526;
	shf.l.wrap.b32 	%r4528, %r4527, %r4527, 16;
	add.s32 	%r4529, %r4511, %r4528;
	xor.b32  	%r4530, %r4525, %r4529;
	shf.l.wrap.b32 	%r4531, %r4530, %r4530, 12;
	add.s32 	%r4532, %r4526, %r4531;
	xor.b32  	%r4533, %r4528, %r4532;
	shf.l.wrap.b32 	%r4534, %r4533, %r4533, 8;
	add.s32 	%r4535, %r4529, %r4534;
	xor.b32  	%r4536, %r4531, %r4535;
	shf.l.wrap.b32 	%r4537, %r4536, %r4536, 7;
	add.s32 	%r4538, %r4496, %r4489;
	xor.b32  	%r4539, %r4510, %r4538;
	shf.l.wrap.b32 	%r4540, %r4539, %r4539, 16;
	add.s32 	%r4541, %r4523, %r4540;
	xor.b32  	%r4542, %r4489, %r4541;
	shf.l.wrap.b32 	%r4543, %r4542, %r4542, 12;
	add.s32 	%r4544, %r4538, %r4543;
	xor.b32  	%r4545, %r4540, %r4544;
	shf.l.wrap.b32 	%r4546, %r4545, %r4545, 8;
	add.s32 	%r4547, %r4541, %r4546;
	xor.b32  	%r4548, %r4543, %r4547;
	shf.l.wrap.b32 	%r4549, %r4548, %r4548, 7;
	add.s32 	%r4550, %r4508, %r4501;
	xor.b32  	%r4551, %r4522, %r4550;
	shf.l.wrap.b32 	%r4552, %r4551, %r4551, 16;
	add.s32 	%r4553, %r4487, %r4552;
	xor.b32  	%r4554, %r4501, %r4553;
	shf.l.wrap.b32 	%r4555, %r4554, %r4554, 12;
	add.s32 	%r4556, %r4550, %r4555;
	xor.b32  	%r4557, %r4552, %r4556;
	shf.l.wrap.b32 	%r4558, %r4557, %r4557, 8;
	add.s32 	%r4559, %r4553, %r4558;
	xor.b32  	%r4560, %r4555, %r4559;
	shf.l.wrap.b32 	%r4561, %r4560, %r4560, 7;
	add.s32 	%r4562, %r4520, %r4513;
	xor.b32  	%r4563, %r4486, %r4562;
	shf.l.wrap.b32 	%r4564, %r4563, %r4563, 16;
	add.s32 	%r4565, %r4499, %r4564;
	xor.b32  	%r4566, %r4513, %r4565;
	shf.l.wrap.b32 	%r4567, %r4566, %r4566, 12;
	add.s32 	%r4568, %r4562, %r4567;
	xor.b32  	%r4569, %r4564, %r4568;
	shf.l.wrap.b32 	%r4570, %r4569, %r4569, 8;
	add.s32 	%r4571, %r4565, %r4570;
	xor.b32  	%r4572, %r4567, %r4571;
	shf.l.wrap.b32 	%r4573, %r4572, %r4572, 7;
	add.s32 	%r4574, %r4532, %r4549;
	xor.b32  	%r4575, %r4570, %r4574;
	shf.l.wrap.b32 	%r4576, %r4575, %r4575, 16;
	add.s32 	%r4577, %r4559, %r4576;
	xor.b32  	%r4578, %r4549, %r4577;
	shf.l.wrap.b32 	%r4579, %r4578, %r4578, 12;
	add.s32 	%r4580, %r4574, %r4579;
	xor.b32  	%r4581, %r4576, %r4580;
	shf.l.wrap.b32 	%r4582, %r4581, %r4581, 8;
	add.s32 	%r4583, %r4577, %r4582;
	xor.b32  	%r4584, %r4579, %r4583;
	shf.l.wrap.b32 	%r4585, %r4584, %r4584, 7;
	add.s32 	%r4586, %r4544, %r4561;
	xor.b32  	%r4587, %r4534, %r4586;
	shf.l.wrap.b32 	%r4588, %r4587, %r4587, 16;
	add.s32 	%r4589, %r4571, %r4588;
	xor.b32  	%r4590, %r4561, %r4589;
	shf.l.wrap.b32 	%r4591, %r4590, %r4590, 12;
	add.s32 	%r4592, %r4586, %r4591;
	xor.b32  	%r4593, %r4588, %r4592;
	shf.l.wrap.b32 	%r4594, %r4593, %r4593, 8;
	add.s32 	%r4595, %r4589, %r4594;
	xor.b32  	%r4596, %r4591, %r4595;
	shf.l.wrap.b32 	%r4597, %r4596, %r4596, 7;
	add.s32 	%r4598, %r4556, %r4573;
	xor.b32  	%r4599, %r4546, %r4598;
	shf.l.wrap.b32 	%r4600, %r4599, %r4599, 16;
	add.s32 	%r4601, %r4535, %r4600;
	xor.b32  	%r4602, %r4573, %r4601;
	shf.l.wrap.b32 	%r4603, %r4602, %r4602, 12;
	add.s32 	%r4604, %r4598, %r4603;
	xor.b32  	%r4605, %r4600, %r4604;
	shf.l.wrap.b32 	%r4606, %r4605, %r4605, 8;
	add.s32 	%r4607, %r4601, %r4606;
	xor.b32  	%r4608, %r4603, %r4607;
	shf.l.wrap.b32 	%r4609, %r4608, %r4608, 7;
	add.s32 	%r4610, %r4568, %r4537;
	xor.b32  	%r4611, %r4558, %r4610;
	shf.l.wrap.b32 	%r4612, %r4611, %r4611, 16;
	add.s32 	%r4613, %r4547, %r4612;
	xor.b32  	%r4614, %r4537, %r4613;
	shf.l.wrap.b32 	%r4615, %r4614, %r4614, 12;
	add.s32 	%r4616, %r4610, %r4615;
	xor.b32  	%r4617, %r4612, %r4616;
	shf.l.wrap.b32 	%r4618, %r4617, %r4617, 8;
	add.s32 	%r4619, %r4613, %r4618;
	xor.b32  	%r4620, %r4615, %r4619;
	shf.l.wrap.b32 	%r4621, %r4620, %r4620, 7;
	add.s32 	%r21891, %r12, %r4580;
	add.s32 	%r21890, %r13, %r4592;
	add.s32 	%r21889, %r14, %r4604;
	add.s32 	%r21888, %r15, %r4616;
	add.s32 	%r21892, %r21899, %r4621;
	add.s32 	%r21893, %r21898, %r4585;
	add.s32 	%r21894, %r21897, %r4597;
	add.s32 	%r21895, %r21896, %r4609;
	xor.b32  	%r4622, %r4242, 1;
	shf.l.wrap.b32 	%r4623, %r4242, %r4622, 16;
	add.s32 	%r4624, %r21899, %r4623;
	xor.b32  	%r4625, %r21899, %r4624;
	shf.l.wrap.b32 	%r4626, %r4625, %r4625, 12;
	add.s32 	%r4627, %r4242, %r4626;
	xor.b32  	%r4628, %r4623, %r4627;
	shf.l.wrap.b32 	%r4629, %r4628, %r4628, 8;
	add.s32 	%r4630, %r4624, %r4629;
	xor.b32  	%r4631, %r4626, %r4630;
	shf.l.wrap.b32 	%r4632, %r4631, %r4631, 7;
	add.s32 	%r4633, %r4627, %r4263;
	xor.b32  	%r4634, %r4282, %r4633;
	shf.l.wrap.b32 	%r4635, %r4634, %r4634, 16;
	add.s32 	%r4636, %r4272, %r4635;
	xor.b32  	%r4637, %r4263, %r4636;
	shf.l.wrap.b32 	%r4638, %r4637, %r4637, 12;
	add.s32 	%r4639, %r4633, %r4638;
	xor.b32  	%r4640, %r4635, %r4639;
	shf.l.wrap.b32 	%r4641, %r4640, %r4640, 8;
	add.s32 	%r4642, %r4636, %r4641;
	xor.b32  	%r4643, %r4638, %r4642;
	shf.l.wrap.b32 	%r4644, %r4643, %r4643, 7;
	xor.b32  	%r4645, %r4629, %r4298;
	shf.l.wrap.b32 	%r4646, %r4645, %r4645, 16;
	add.s32 	%r4647, %r4283, %r4646;
	xor.b32  	%r4648, %r4274, %r4647;
	shf.l.wrap.b32 	%r4649, %r4648, %r4648, 12;
	add.s32 	%r4650, %r4298, %r4649;
	xor.b32  	%r4651, %r4646, %r4650;
	shf.l.wrap.b32 	%r4652, %r4651, %r4651, 8;
	add.s32 	%r4653, %r4647, %r4652;
	xor.b32  	%r4654, %r4649, %r4653;
	shf.l.wrap.b32 	%r4655, %r4654, %r4654, 7;
	add.s32 	%r4656, %r4630, %r4312;
	xor.b32  	%r4657, %r4285, %r4656;
	shf.l.wrap.b32 	%r4658, %r4657, %r4657, 12;
	add.s32 	%r4659, %r4310, %r4658;
	xor.b32  	%r4660, %r4312, %r4659;
	shf.l.wrap.b32 	%r4661, %r4660, %r4660, 8;
	add.s32 	%r4662, %r4656, %r4661;
	xor.b32  	%r4663, %r4658, %r4662;
	shf.l.wrap.b32 	%r4664, %r4663, %r4663, 7;
	add.s32 	%r4665, %r4280, %r4632;
	xor.b32  	%r4666, %r4271, %r4665;
	shf.l.wrap.b32 	%r4667, %r4666, %r4666, 16;
	add.s32 	%r4668, %r4261, %r4667;
	xor.b32  	%r4669, %r4632, %r4668;
	shf.l.wrap.b32 	%r4670, %r4669, %r4669, 12;
	add.s32 	%r4671, %r4665, %r4670;
	xor.b32  	%r4672, %r4667, %r4671;
	shf.l.wrap.b32 	%r4673, %r4672, %r4672, 8;
	add.s32 	%r4674, %r4668, %r4673;
	xor.b32  	%r4675, %r4670, %r4674;
	shf.l.wrap.b32 	%r4676, %r4675, %r4675, 7;
	add.s32 	%r4677, %r4639, %r4676;
	xor.b32  	%r4678, %r4652, %r4677;
	shf.l.wrap.b32 	%r4679, %r4678, %r4678, 16;
	add.s32 	%r4680, %r4662, %r4679;
	xor.b32  	%r4681, %r4676, %r4680;
	shf.l.wrap.b32 	%r4682, %r4681, %r4681, 12;
	add.s32 	%r4683, %r4677, %r4682;
	xor.b32  	%r4684, %r4679, %r4683;
	shf.l.wrap.b32 	%r4685, %r4684, %r4684, 8;
	add.s32 	%r4686, %r4680, %r4685;
	xor.b32  	%r4687, %r4682, %r4686;
	shf.l.wrap.b32 	%r4688, %r4687, %r4687, 7;
	add.s32 	%r4689, %r4650, %r4644;
	xor.b32  	%r4690, %r4661, %r4689;
	shf.l.wrap.b32 	%r4691, %r4690, %r4690, 16;
	add.s32 	%r4692, %r4674, %r4691;
	xor.b32  	%r4693, %r4644, %r4692;
	shf.l.wrap.b32 	%r4694, %r4693, %r4693, 12;
	add.s32 	%r4695, %r4689, %r4694;
	xor.b32  	%r4696, %r4691, %r4695;
	shf.l.wrap.b32 	%r4697, %r4696, %r4696, 8;
	add.s32 	%r4698, %r4692, %r4697;
	xor.b32  	%r4699, %r4694, %r4698;
	shf.l.wrap.b32 	%r4700, %r4699, %r4699, 7;
	add.s32 	%r4701, %r4659, %r4655;
	xor.b32  	%r4702, %r4673, %r4701;
	shf.l.wrap.b32 	%r4703, %r4702, %r4702, 16;
	add.s32 	%r4704, %r4642, %r4703;
	xor.b32  	%r4705, %r4655, %r4704;
	shf.l.wrap.b32 	%r4706, %r4705, %r4705, 12;
	add.s32 	%r4707, %r4701, %r4706;
	xor.b32  	%r4708, %r4703, %r4707;
	shf.l.wrap.b32 	%r4709, %r4708, %r4708, 8;
	add.s32 	%r4710, %r4704, %r4709;
	xor.b32  	%r4711, %r4706, %r4710;
	shf.l.wrap.b32 	%r4712, %r4711, %r4711, 7;
	add.s32 	%r4713, %r4671, %r4664;
	xor.b32  	%r4714, %r4641, %r4713;
	shf.l.wrap.b32 	%r4715, %r4714, %r4714, 16;
	add.s32 	%r4716, %r4653, %r4715;
	xor.b32  	%r4717, %r4664, %r4716;
	shf.l.wrap.b32 	%r4718, %r4717, %r4717, 12;
	add.s32 	%r4719, %r4713, %r4718;
	xor.b32  	%r4720, %r4715, %r4719;
	shf.l.wrap.b32 	%r4721, %r4720, %r4720, 8;
	add.s32 	%r4722, %r4716, %r4721;
	xor.b32  	%r4723, %r4718, %r4722;
	shf.l.wrap.b32 	%r4724, %r4723, %r4723, 7;
	add.s32 	%r4725, %r4683, %r4700;
	xor.b32  	%r4726, %r4721, %r4725;
	shf.l.wrap.b32 	%r4727, %r4726, %r4726, 16;
	add.s32 	%r4728, %r4710, %r4727;
	xor.b32  	%r4729, %r4700, %r4728;
	shf.l.wrap.b32 	%r4730, %r4729, %r4729, 12;
	add.s32 	%r4731, %r4725, %r4730;
	xor.b32  	%r4732, %r4727, %r4731;
	shf.l.wrap.b32 	%r4733, %r4732, %r4732, 8;
	add.s32 	%r4734, %r4728, %r4733;
	xor.b32  	%r4735, %r4730, %r4734;
	shf.l.wrap.b32 	%r4736, %r4735, %r4735, 7;
	add.s32 	%r4737, %r4695, %r4712;
	xor.b32  	%r4738, %r4685, %r4737;
	shf.l.wrap.b32 	%r4739, %r4738, %r4738, 16;
	add.s32 	%r4740, %r4722, %r4739;
	xor.b32  	%r4741, %r4712, %r4740;
	shf.l.wrap.b32 	%r4742, %r4741, %r4741, 12;
	add.s32 	%r4743, %r4737, %r4742;
	xor.b32  	%r4744, %r4739, %r4743;
	shf.l.wrap.b32 	%r4745, %r4744, %r4744, 8;
	add.s32 	%r4746, %r4740, %r4745;
	xor.b32  	%r4747, %r4742, %r4746;
	shf.l.wrap.b32 	%r4748, %r4747, %r4747, 7;
	add.s32 	%r4749, %r4707, %r4724;
	xor.b32  	%r4750, %r4697, %r4749;
	shf.l.wrap.b32 	%r4751, %r4750, %r4750, 16;
	add.s32 	%r4752, %r4686, %r4751;
	xor.b32  	%r4753, %r4724, %r4752;
	shf.l.wrap.b32 	%r4754, %r4753, %r4753, 12;
	add.s32 	%r4755, %r4749, %r4754;
	xor.b32  	%r4756, %r4751, %r4755;
	shf.l.wrap.b32 	%r4757, %r4756, %r4756, 8;
	add.s32 	%r4758, %r4752, %r4757;
	xor.b32  	%r4759, %r4754, %r4758;
	shf.l.wrap.b32 	%r4760, %r4759, %r4759, 7;
	add.s32 	%r4761, %r4719, %r4688;
	xor.b32  	%r4762, %r4709, %r4761;
	shf.l.wrap.b32 	%r4763, %r4762, %r4762, 16;
	add.s32 	%r4764, %r4698, %r4763;
	xor.b32  	%r4765, %r4688, %r4764;
	shf.l.wrap.b32 	%r4766, %r4765, %r4765, 12;
	add.s32 	%r4767, %r4761, %r4766;
	xor.b32  	%r4768, %r4763, %r4767;
	shf.l.wrap.b32 	%r4769, %r4768, %r4768, 8;
	add.s32 	%r4770, %r4764, %r4769;
	xor.b32  	%r4771, %r4766, %r4770;
	shf.l.wrap.b32 	%r4772, %r4771, %r4771, 7;
	add.s32 	%r4773, %r4731, %r4772;
	xor.b32  	%r4774, %r4745, %r4773;
	shf.l.wrap.b32 	%r4775, %r4774, %r4774, 16;
	add.s32 	%r4776, %r4758, %r4775;
	xor.b32  	%r4777, %r4772, %r4776;
	shf.l.wrap.b32 	%r4778, %r4777, %r4777, 12;
	add.s32 	%r4779, %r4773, %r4778;
	xor.b32  	%r4780, %r4775, %r4779;
	shf.l.wrap.b32 	%r4781, %r4780, %r4780, 8;
	add.s32 	%r4782, %r4776, %r4781;
	xor.b32  	%r4783, %r4778, %r4782;
	shf.l.wrap.b32 	%r4784, %r4783, %r4783, 7;
	add.s32 	%r4785, %r4743, %r4736;
	xor.b32  	%r4786, %r4757, %r4785;
	shf.l.wrap.b32 	%r4787, %r4786, %r4786, 16;
	add.s32 	%r4788, %r4770, %r4787;
	xor.b32  	%r4789, %r4736, %r4788;
	shf.l.wrap.b32 	%r4790, %r4789, %r4789, 12;
	add.s32 	%r4791, %r4785, %r4790;
	xor.b32  	%r4792, %r4787, %r4791;
	shf.l.wrap.b32 	%r4793, %r4792, %r4792, 8;
	add.s32 	%r4794, %r4788, %r4793;
	xor.b32  	%r4795, %r4790, %r4794;
	shf.l.wrap.b32 	%r4796, %r4795, %r4795, 7;
	add.s32 	%r4797, %r4755, %r4748;
	xor.b32  	%r4798, %r4769, %r4797;
	shf.l.wrap.b32 	%r4799, %r4798, %r4798, 16;
	add.s32 	%r4800, %r4734, %r4799;
	xor.b32  	%r4801, %r4748, %r4800;
	shf.l.wrap.b32 	%r4802, %r4801, %r4801, 12;
	add.s32 	%r4803, %r4797, %r4802;
	xor.b32  	%r4804, %r4799, %r4803;
	shf.l.wrap.b32 	%r4805, %r4804, %r4804, 8;
	add.s32 	%r4806, %r4800, %r4805;
	xor.b32  	%r4807, %r4802, %r4806;
	shf.l.wrap.b32 	%r4808, %r4807, %r4807, 7;
	add.s32 	%r4809, %r4767, %r4760;
	xor.b32  	%r4810, %r4733, %r4809;
	shf.l.wrap.b32 	%r4811, %r4810, %r4810, 16;
	add.s32 	%r4812, %r4746, %r4811;
	xor.b32  	%r4813, %r4760, %r4812;
	shf.l.wrap.b32 	%r4814, %r4813, %r4813, 12;
	add.s32 	%r4815, %r4809, %r4814;
	xor.b32  	%r4816, %r4811, %r4815;
	shf.l.wrap.b32 	%r4817, %r4816, %r4816, 8;
	add.s32 	%r4818, %r4812, %r4817;
	xor.b32  	%r4819, %r4814, %r4818;
	shf.l.wrap.b32 	%r4820, %r4819, %r4819, 7;
	add.s32 	%r4821, %r4779, %r4796;
	xor.b32  	%r4822, %r4817, %r4821;
	shf.l.wrap.b32 	%r4823, %r4822, %r4822, 16;
	add.s32 	%r4824, %r4806, %r4823;
	xor.b32  	%r4825, %r4796, %r4824;
	shf.l.wrap.b32 	%r4826, %r4825, %r4825, 12;
	add.s32 	%r4827, %r4821, %r4826;
	xor.b32  	%r4828, %r4823, %r4827;
	shf.l.wrap.b32 	%r4829, %r4828, %r4828, 8;
	add.s32 	%r4830, %r4824, %r4829;
	xor.b32  	%r4831, %r4826, %r4830;
	shf.l.wrap.b32 	%r4832, %r4831, %r4831, 7;
	add.s32 	%r4833, %r4791, %r4808;
	xor.b32  	%r4834, %r4781, %r4833;
	shf.l.wrap.b32 	%r4835, %r4834, %r4834, 16;
	add.s32 	%r4836, %r4818, %r4835;
	xor.b32  	%r4837, %r4808, %r4836;
	shf.l.wrap.b32 	%r4838, %r4837, %r4837, 12;
	add.s32 	%r4839, %r4833, %r4838;
	xor.b32  	%r4840, %r4835, %r4839;
	shf.l.wrap.b32 	%r4841, %r4840, %r4840, 8;
	add.s32 	%r4842, %r4836, %r4841;
	xor.b32  	%r4843, %r4838, %r4842;
	shf.l.wrap.b32 	%r4844, %r4843, %r4843, 7;
	add.s32 	%r4845, %r4803, %r4820;
	xor.b32  	%r4846, %r4793, %r4845;
	shf.l.wrap.b32 	%r4847, %r4846, %r4846, 16;
	add.s32 	%r4848, %r4782, %r4847;
	xor.b32  	%r4849, %r4820, %r4848;
	shf.l.wrap.b32 	%r4850, %r4849, %r4849, 12;
	add.s32 	%r4851, %r4845, %r4850;
	xor.b32  	%r4852, %r4847, %r4851;
	shf.l.wrap.b32 	%r4853, %r4852, %r4852, 8;
	add.s32 	%r4854, %r4848, %r4853;
	xor.b32  	%r4855, %r4850, %r4854;
	shf.l.wrap.b32 	%r4856, %r4855, %r4855, 7;
	add.s32 	%r4857, %r4815, %r4784;
	xor.b32  	%r4858, %r4805, %r4857;
	shf.l.wrap.b32 	%r4859, %r4858, %r4858, 16;
	add.s32 	%r4860, %r4794, %r4859;
	xor.b32  	%r4861, %r4784, %r4860;
	shf.l.wrap.b32 	%r4862, %r4861, %r4861, 12;
	add.s32 	%r4863, %r4857, %r4862;
	xor.b32  	%r4864, %r4859, %r4863;
	shf.l.wrap.b32 	%r4865, %r4864, %r4864, 8;
	add.s32 	%r4866, %r4860, %r4865;
	xor.b32  	%r4867, %r4862, %r4866;
	shf.l.wrap.b32 	%r4868, %r4867, %r4867, 7;
	add.s32 	%r4869, %r4827, %r4868;
	xor.b32  	%r4870, %r4841, %r4869;
	shf.l.wrap.b32 	%r4871, %r4870, %r4870, 16;
	add.s32 	%r4872, %r4854, %r4871;
	xor.b32  	%r4873, %r4868, %r4872;
	shf.l.wrap.b32 	%r4874, %r4873, %r4873, 12;
	add.s32 	%r4875, %r4869, %r4874;
	xor.b32  	%r4876, %r4871, %r4875;
	shf.l.wrap.b32 	%r4877, %r4876, %r4876, 8;
	add.s32 	%r4878, %r4839, %r4832;
	xor.b32  	%r4879, %r4853, %r4878;
	shf.l.wrap.b32 	%r4880, %r4879, %r4879, 16;
	add.s32 	%r4881, %r4866, %r4880;
	xor.b32  	%r4882, %r4832, %r4881;
	shf.l.wrap.b32 	%r4883, %r4882, %r4882, 12;
	add.s32 	%r4884, %r4878, %r4883;
	xor.b32  	%r4885, %r4880, %r4884;
	shf.l.wrap.b32 	%r4886, %r4885, %r4885, 8;
	add.s32 	%r4887, %r4881, %r4886;
	xor.b32  	%r4888, %r4883, %r4887;
	shf.l.wrap.b32 	%r4889, %r4888, %r4888, 7;
	add.s32 	%r4890, %r4851, %r4844;
	xor.b32  	%r4891, %r4865, %r4890;
	shf.l.wrap.b32 	%r4892, %r4891, %r4891, 16;
	add.s32 	%r4893, %r4830, %r4892;
	xor.b32  	%r4894, %r4844, %r4893;
	shf.l.wrap.b32 	%r4895, %r4894, %r4894, 12;
	add.s32 	%r4896, %r4890, %r4895;
	xor.b32  	%r4897, %r4892, %r4896;
	shf.l.wrap.b32 	%r4898, %r4897, %r4897, 8;
	add.s32 	%r4899, %r4893, %r4898;
	xor.b32  	%r4900, %r4895, %r4899;
	shf.l.wrap.b32 	%r4901, %r4900, %r4900, 7;
	add.s32 	%r4902, %r4863, %r4856;
	xor.b32  	%r4903, %r4829, %r4902;
	shf.l.wrap.b32 	%r4904, %r4903, %r4903, 16;
	add.s32 	%r4905, %r4842, %r4904;
	xor.b32  	%r4906, %r4856, %r4905;
	shf.l.wrap.b32 	%r4907, %r4906, %r4906, 12;
	add.s32 	%r4908, %r4902, %r4907;
	xor.b32  	%r4909, %r4904, %r4908;
	shf.l.wrap.b32 	%r4910, %r4909, %r4909, 8;
	add.s32 	%r4911, %r4905, %r4910;
	add.s32 	%r4912, %r4875, %r4889;
	xor.b32  	%r4913, %r4910, %r4912;
	shf.l.wrap.b32 	%r4914, %r4913, %r4913, 16;
	add.s32 	%r4915, %r4899, %r4914;
	xor.b32  	%r4916, %r4889, %r4915;
	shr.u32 	%r4917, %r4916, 20;
	add.s32 	%r4918, %r4912, %r4917;
	add.s32 	%r4919, %r4884, %r4901;
	xor.b32  	%r4920, %r4877, %r4919;
	shf.l.wrap.b32 	%r4921, %r4920, %r4920, 16;
	add.s32 	%r4922, %r4911, %r4921;
	xor.b32  	%r4923, %r4901, %r4922;
	shr.u32 	%r4924, %r4923, 20;
	add.s32 	%r4925, %r4919, %r4924;
	add.s32 	%r4926, %r12, %r4918;
	add.s32 	%r4927, %r13, %r4925;
	not.b32 	%r4928, %r21887;
	add.s32 	%r4929, %r110, %r4928;
	mov.b32 	%r4930, 1;
	shl.b32 	%r4931, %r4930, %r4929;
	and.b32  	%r125, %r4931, %r11;
	setp.eq.s32 	%p19, %r125, 0;
	selp.b32 	%r4932, %r4926, %r4927, %p19;
	cvt.u16.u32 	%rs168, %r4932;
	and.b16  	%rs316, %rs168, 1;
	and.b16  	%rs169, %rs314, 255;
	setp.ne.s16 	%p20, %rs169, 1;
	@%p20 bra 	$L__BB7_21;
	setp.eq.s32 	%p21, %r125, 0;
	mul.wide.u32 	%rd20, %r21887, 16;
	add.s64 	%rd21, %rd1, %rd20;
	ld.global.u32 	%r4933, [%rd21+996];
	selp.b32 	%r4934, %r21891, %r21892, %p21;
	xor.b32  	%r4935, %r4934, %r4933;
	selp.b32 	%r4936, %r21890, %r21893, %p21;
	selp.b32 	%r21891, %r4935, %r21891, %p21;
	selp.b32 	%r21892, %r21892, %r4935, %p21;
	ld.global.u32 	%r4937, [%rd21+1000];
	xor.b32  	%r4938, %r4936, %r4937;
	selp.b32 	%r4939, %r21889, %r21894, %p21;
	selp.b32 	%r21890, %r4938, %r21890, %p21;
	selp.b32 	%r21893, %r21893, %r4938, %p21;
	ld.global.u32 	%r4940, [%rd21+1004];
	xor.b32  	%r4941, %r4939, %r4940;
	selp.b32 	%r4942, %r21888, %r21895, %p21;
	selp.b32 	%r21889, %r4941, %r21889, %p21;
	selp.b32 	%r21894, %r21894, %r4941, %p21;
	ld.global.u32 	%r4943, [%rd21+1008];
	xor.b32  	%r4944, %r4942, %r4943;
	selp.b32 	%r4945, 420, 445, %p21;
	selp.b32 	%r21888, %r4944, %r21888, %p21;
	selp.b32 	%r21895, %r21895, %r4944, %p21;
	add.s32 	%r4946, %r4945, %r21887;
	cvt.u64.u32 	%rd22, %r4946;
	add.s64 	%rd23, %rd1, %rd22;
	ld.global.u8 	%rs170, [%rd23+976];
	xor.b16  	%rs316, %rs170, %rs316;
$L__BB7_21:
	setp.eq.s32 	%p22, %r125, 0;
	selp.b32 	%r21899, %r21891, %r21892, %p22;
	selp.b32 	%r21898, %r21890, %r21893, %p22;
	selp.b32 	%r21897, %r21889, %r21894, %p22;
	selp.b32 	%r21896, %r21888, %r21895, %p22;
	add.s32 	%r146, %r21887, 1;
	setp.ne.s32 	%p23, %r21887, %r111;
	mov.u16 	%rs314, %rs316;
	mov.u32 	%r21887, %r146;
	@%p23 bra 	$L__BB7_19;
$L__BB7_22:
	st.shared.v2.u32 	[s_mem+49192], {%r21899, %r21898};
	st.shared.v2.u32 	[s_mem+49200], {%r21897, %r21896};
	st.shared.u8 	[s_mem+49208], %rs316;
	ld.global.v2.u8 	{%rs319, %rs24}, [%rd1+1480];
	ld.global.u32 	%r21916, [%rd1+1464];
	ld.global.u32 	%r21915, [%rd1+1468];
	ld.global.u32 	%r21914, [%rd1+1472];
	ld.global.u32 	%r21913, [%rd1+1476];
	setp.lt.u16 	%p24, %rs24, 12;
	@%p24 bra 	$L__BB7_27;
	cvt.u32.u16 	%r4948, %rs24;
	and.b32  	%r155, %r4948, 255;
	add.s32 	%r156, %r155, -12;
	mov.b32 	%r21904, 0;
	mov.u16 	%rs317, %rs319;
$L__BB7_24:
	add.s32 	%r4949, %r12, %r21916;
	shf.l.wrap.b32 	%r4950, %r4949, %r4949, 16;
	add.s32 	%r4951, %r21916, %r4950;
	xor.b32  	%r4952, %r21916, %r4951;
	shf.l.wrap.b32 	%r4953, %r4952, %r4952, 12;
	add.s32 	%r4954, %r4949, %r4953;
	xor.b32  	%r4955, %r4950, %r4954;
	shf.l.wrap.b32 	%r4956, %r4955, %r4955, 8;
	add.s32 	%r4957, %r4951, %r4956;
	xor.b32  	%r4958, %r4953, %r4957;
	shf.l.wrap.b32 	%r4959, %r4958, %r4958, 7;
	add.s32 	%r4960, %r13, %r21915;
	shf.l.wrap.b32 	%r4961, %r4960, %r4960, 16;
	add.s32 	%r4962, %r21915, %r4961;
	xor.b32  	%r4963, %r21915, %r4962;
	shf.l.wrap.b32 	%r4964, %r4963, %r4963, 12;
	add.s32 	%r4965, %r4960, %r4964;
	xor.b32  	%r4966, %r4961, %r4965;
	shf.l.wrap.b32 	%r4967, %r4966, %r4966, 8;
	add.s32 	%r4968, %r4962, %r4967;
	xor.b32  	%r4969, %r4964, %r4968;
	shf.l.wrap.b32 	%r4970, %r4969, %r4969, 7;
	add.s32 	%r4971, %r14, %r21914;
	shf.l.wrap.b32 	%r4972, %r4971, %r4971, 16;
	add.s32 	%r4973, %r21914, %r4972;
	xor.b32  	%r4974, %r21914, %r4973;
	shf.l.wrap.b32 	%r4975, %r4974, %r4974, 12;
	add.s32 	%r4976, %r4971, %r4975;
	xor.b32  	%r4977, %r4972, %r4976;
	shf.l.wrap.b32 	%r4978, %r4977, %r4977, 8;
	add.s32 	%r4979, %r4973, %r4978;
	xor.b32  	%r4980, %r4975, %r4979;
	shf.l.wrap.b32 	%r4981, %r4980, %r4980, 7;
	add.s32 	%r4982, %r15, %r21913;
	shf.l.wrap.b32 	%r4983, %r4982, %r4982, 16;
	add.s32 	%r4984, %r21913, %r4983;
	xor.b32  	%r4985, %r21913, %r4984;
	shf.l.wrap.b32 	%r4986, %r4985, %r4985, 12;
	add.s32 	%r4987, %r4982, %r4986;
	xor.b32  	%r4988, %r4983, %r4987;
	shf.l.wrap.b32 	%r4989, %r4988, %r4988, 8;
	add.s32 	%r4990, %r4984, %r4989;
	xor.b32  	%r4991, %r4986, %r4990;
	shf.l.wrap.b32 	%r4992, %r4991, %r4991, 7;
	add.s32 	%r4993, %r4954, %r4970;
	xor.b32  	%r4994, %r4989, %r4993;
	shf.l.wrap.b32 	%r4995, %r4994, %r4994, 16;
	add.s32 	%r4996, %r4979, %r4995;
	xor.b32  	%r4997, %r4970, %r4996;
	shf.l.wrap.b32 	%r4998, %r4997, %r4997, 12;
	add.s32 	%r4999, %r4993, %r4998;
	xor.b32  	%r5000, %r4995, %r4999;
	shf.l.wrap.b32 	%r5001, %r5000, %r5000, 8;
	add.s32 	%r5002, %r4996, %r5001;
	xor.b32  	%r5003, %r4998, %r5002;
	shf.l.wrap.b32 	%r5004, %r5003, %r5003, 7;
	add.s32 	%r5005, %r4965, %r4981;
	xor.b32  	%r5006, %r4956, %r5005;
	shf.l.wrap.b32 	%r5007, %r5006, %r5006, 16;
	add.s32 	%r5008, %r4990, %r5007;
	xor.b32  	%r5009, %r4981, %r5008;
	shf.l.wrap.b32 	%r5010, %r5009, %r5009, 12;
	add.s32 	%r5011, %r5005, %r5010;
	xor.b32  	%r5012, %r5007, %r5011;
	shf.l.wrap.b32 	%r5013, %r5012, %r5012, 8;
	add.s32 	%r5014, %r5008, %r5013;
	xor.b32  	%r5015, %r5010, %r5014;
	shf.l.wrap.b32 	%r5016, %r5015, %r5015, 7;
	add.s32 	%r5017, %r4976, %r4992;
	xor.b32  	%r5018, %r4967, %r5017;
	shf.l.wrap.b32 	%r5019, %r5018, %r5018, 16;
	add.s32 	%r5020, %r4957, %r5019;
	xor.b32  	%r5021, %r4992, %r5020;
	shf.l.wrap.b32 	%r5022, %r5021, %r5021, 12;
	add.s32 	%r5023, %r5017, %r5022;
	xor.b32  	%r5024, %r5019, %r5023;
	shf.l.wrap.b32 	%r5025, %r5024, %r5024, 8;
	add.s32 	%r5026, %r5020, %r5025;
	xor.b32  	%r5027, %r5022, %r5026;
	shf.l.wrap.b32 	%r5028, %r5027, %r5027, 7;
	add.s32 	%r5029, %r4987, %r4959;
	xor.b32  	%r5030, %r4978, %r5029;
	shf.l.wrap.b32 	%r5031, %r5030, %r5030, 16;
	add.s32 	%r5032, %r4968, %r5031;
	xor.b32  	%r5033, %r4959, %r5032;
	shf.l.wrap.b32 	%r5034, %r5033, %r5033, 12;
	add.s32 	%r5035, %r5029, %r5034;
	xor.b32  	%r5036, %r5031, %r5035;
	shf.l.wrap.b32 	%r5037, %r5036, %r5036, 8;
	add.s32 	%r5038, %r5032, %r5037;
	xor.b32  	%r5039, %r5034, %r5038;
	shf.l.wrap.b32 	%r5040, %r5039, %r5039, 7;
	add.s32 	%r5041, %r4999, %r5040;
	xor.b32  	%r5042, %r5013, %r5041;
	shf.l.wrap.b32 	%r5043, %r5042, %r5042, 16;
	add.s32 	%r5044, %r5026, %r5043;
	xor.b32  	%r5045, %r5040, %r5044;
	shf.l.wrap.b32 	%r5046, %r5045, %r5045, 12;
	add.s32 	%r5047, %r5041, %r5046;
	xor.b32  	%r5048, %r5043, %r5047;
	shf.l.wrap.b32 	%r5049, %r5048, %r5048, 8;
	add.s32 	%r5050, %r5044, %r5049;
	xor.b32  	%r5051, %r5046, %r5050;
	shf.l.wrap.b32 	%r5052, %r5051, %r5051, 7;
	add.s32 	%r5053, %r5011, %r5004;
	xor.b32  	%r5054, %r5025, %r5053;
	shf.l.wrap.b32 	%r5055, %r5054, %r5054, 16;
	add.s32 	%r5056, %r5038, %r5055;
	xor.b32  	%r5057, %r5004, %r5056;
	shf.l.wrap.b32 	%r5058, %r5057, %r5057, 12;
	add.s32 	%r5059, %r5053, %r5058;
	xor.b32  	%r5060, %r5055, %r5059;
	shf.l.wrap.b32 	%r5061, %r5060, %r5060, 8;
	add.s32 	%r5062, %r5056, %r5061;
	xor.b32  	%r5063, %r5058, %r5062;
	shf.l.wrap.b32 	%r5064, %r5063, %r5063, 7;
	add.s32 	%r5065, %r5023, %r5016;
	xor.b32  	%r5066, %r5037, %r5065;
	shf.l.wrap.b32 	%r5067, %r5066, %r5066, 16;
	add.s32 	%r5068, %r5002, %r5067;
	xor.b32  	%r5069, %r5016, %r5068;
	shf.l.wrap.b32 	%r5070, %r5069, %r5069, 12;
	add.s32 	%r5071, %r5065, %r5070;
	xor.b32  	%r5072, %r5067, %r5071;
	shf.l.wrap.b32 	%r5073, %r5072, %r5072, 8;
	add.s32 	%r5074, %r5068, %r5073;
	xor.b32  	%r5075, %r5070, %r5074;
	shf.l.wrap.b32 	%r5076, %r5075, %r5075, 7;
	add.s32 	%r5077, %r5035, %r5028;
	xor.b32  	%r5078, %r5001, %r5077;
	shf.l.wrap.b32 	%r5079, %r5078, %r5078, 16;
	add.s32 	%r5080, %r5014, %r5079;
	xor.b32  	%r5081, %r5028, %r5080;
	shf.l.wrap.b32 	%r5082, %r5081, %r5081, 12;
	add.s32 	%r5083, %r5077, %r5082;
	xor.b32  	%r5084, %r5079, %r5083;
	shf.l.wrap.b32 	%r5085, %r5084, %r5084, 8;
	add.s32 	%r5086, %r5080, %r5085;
	xor.b32  	%r5087, %r5082, %r5086;
	shf.l.wrap.b32 	%r5088, %r5087, %r5087, 7;
	add.s32 	%r5089, %r5047, %r5064;
	xor.b32  	%r5090, %r5085, %r5089;
	shf.l.wrap.b32 	%r5091, %r5090, %r5090, 16;
	add.s32 	%r5092, %r5074, %r5091;
	xor.b32  	%r5093, %r5064, %r5092;
	shf.l.wrap.b32 	%r5094, %r5093, %r5093, 12;
	add.s32 	%r5095, %r5089, %r5094;
	xor.b32  	%r5096, %r5091, %r5095;
	shf.l.wrap.b32 	%r5097, %r5096, %r5096, 8;
	add.s32 	%r5098, %r5092, %r5097;
	xor.b32  	%r5099, %r5094, %r5098;
	shf.l.wrap.b32 	%r5100, %r5099, %r5099, 7;
	add.s32 	%r5101, %r5059, %r5076;
	xor.b32  	%r5102, %r5049, %r5101;
	shf.l.wrap.b32 	%r5103, %r5102, %r5102, 16;
	add.s32 	%r5104, %r5086, %r5103;
	xor.b32  	%r5105, %r5076, %r5104;
	shf.l.wrap.b32 	%r5106, %r5105, %r5105, 12;
	add.s32 	%r5107, %r5101, %r5106;
	xor.b32  	%r5108, %r5103, %r5107;
	shf.l.wrap.b32 	%r5109, %r5108, %r5108, 8;
	add.s32 	%r5110, %r5104, %r5109;
	xor.b32  	%r5111, %r5106, %r5110;
	shf.l.wrap.b32 	%r5112, %r5111, %r5111, 7;
	add.s32 	%r5113, %r5071, %r5088;
	xor.b32  	%r5114, %r5061, %r5113;
	shf.l.wrap.b32 	%r5115, %r5114, %r5114, 16;
	add.s32 	%r5116, %r5050, %r5115;
	xor.b32  	%r5117, %r5088, %r5116;
	shf.l.wrap.b32 	%r5118, %r5117, %r5117, 12;
	add.s32 	%r5119, %r5113, %r5118;
	xor.b32  	%r5120, %r5115, %r5119;
	shf.l.wrap.b32 	%r5121, %r5120, %r5120, 8;
	add.s32 	%r5122, %r5116, %r5121;
	xor.b32  	%r5123, %r5118, %r5122;
	shf.l.wrap.b32 	%r5124, %r5123, %r5123, 7;
	add.s32 	%r5125, %r5083, %r5052;
	xor.b32  	%r5126, %r5073, %r5125;
	shf.l.wrap.b32 	%r5127, %r5126, %r5126, 16;
	add.s32 	%r5128, %r5062, %r5127;
	xor.b32  	%r5129, %r5052, %r5128;
	shf.l.wrap.b32 	%r5130, %r5129, %r5129, 12;
	add.s32 	%r5131, %r5125, %r5130;
	xor.b32  	%r5132, %r5127, %r5131;
	shf.l.wrap.b32 	%r5133, %r5132, %r5132, 8;
	add.s32 	%r5134, %r5128, %r5133;
	xor.b32  	%r5135, %r5130, %r5134;
	shf.l.wrap.b32 	%r5136, %r5135, %r5135, 7;
	add.s32 	%r5137, %r5095, %r5136;
	xor.b32  	%r5138, %r5109, %r5137;
	shf.l.wrap.b32 	%r5139, %r5138, %r5138, 16;
	add.s32 	%r5140, %r5122, %r5139;
	xor.b32  	%r5141, %r5136, %r5140;
	shf.l.wrap.b32 	%r5142, %r5141, %r5141, 12;
	add.s32 	%r5143, %r5137, %r5142;
	xor.b32  	%r5144, %r5139, %r5143;
	shf.l.wrap.b32 	%r5145, %r5144, %r5144, 8;
	add.s32 	%r5146, %r5140, %r5145;
	xor.b32  	%r5147, %r5142, %r5146;
	shf.l.wrap.b32 	%r5148, %r5147, %r5147, 7;
	add.s32 	%r5149, %r5107, %r5100;
	xor.b32  	%r5150, %r5121, %r5149;
	shf.l.wrap.b32 	%r5151, %r5150, %r5150, 16;
	add.s32 	%r5152, %r5134, %r5151;
	xor.b32  	%r5153, %r5100, %r5152;
	shf.l.wrap.b32 	%r5154, %r5153, %r5153, 12;
	add.s32 	%r5155, %r5149, %r5154;
	xor.b32  	%r5156, %r5151, %r5155;
	shf.l.wrap.b32 	%r5157, %r5156, %r5156, 8;
	add.s32 	%r5158, %r5152, %r5157;
	xor.b32  	%r5159, %r5154, %r5158;
	shf.l.wrap.b32 	%r5160, %r5159, %r5159, 7;
	add.s32 	%r5161, %r5119, %r5112;
	xor.b32  	%r5162, %r5133, %r5161;
	shf.l.wrap.b32 	%r5163, %r5162, %r5162, 16;
	add.s32 	%r5164, %r5098, %r5163;
	xor.b32  	%r5165, %r5112, %r5164;
	shf.l.wrap.b32 	%r5166, %r5165, %r5165, 12;
	add.s32 	%r5167, %r5161, %r5166;
	xor.b32  	%r5168, %r5163, %r5167;
	shf.l.wrap.b32 	%r5169, %r5168, %r5168, 8;
	add.s32 	%r5170, %r5164, %r5169;
	xor.b32  	%r5171, %r5166, %r5170;
	shf.l.wrap.b32 	%r5172, %r5171, %r5171, 7;
	add.s32 	%r5173, %r5131, %r5124;
	xor.b32  	%r5174, %r5097, %r5173;
	shf.l.wrap.b32 	%r5175, %r5174, %r5174, 16;
	add.s32 	%r5176, %r5110, %r5175;
	xor.b32  	%r5177, %r5124, %r5176;
	shf.l.wrap.b32 	%r5178, %r5177, %r5177, 12;
	add.s32 	%r5179, %r5173, %r5178;
	xor.b32  	%r5180, %r5175, %r5179;
	shf.l.wrap.b32 	%r5181, %r5180, %r5180, 8;
	add.s32 	%r5182, %r5176, %r5181;
	xor.b32  	%r5183, %r5178, %r5182;
	shf.l.wrap.b32 	%r5184, %r5183, %r5183, 7;
	add.s32 	%r5185, %r5143, %r5160;
	xor.b32  	%r5186, %r5181, %r5185;
	shf.l.wrap.b32 	%r5187, %r5186, %r5186, 16;
	add.s32 	%r5188, %r5170, %r5187;
	xor.b32  	%r5189, %r5160, %r5188;
	shf.l.wrap.b32 	%r5190, %r5189, %r5189, 12;
	add.s32 	%r5191, %r5185, %r5190;
	xor.b32  	%r5192, %r5187, %r5191;
	shf.l.wrap.b32 	%r5193, %r5192, %r5192, 8;
	add.s32 	%r5194, %r5188, %r5193;
	xor.b32  	%r5195, %r5190, %r5194;
	shf.l.wrap.b32 	%r5196, %r5195, %r5195, 7;
	add.s32 	%r5197, %r5155, %r5172;
	xor.b32  	%r5198, %r5145, %r5197;
	shf.l.wrap.b32 	%r5199, %r5198, %r5198, 16;
	add.s32 	%r5200, %r5182, %r5199;
	xor.b32  	%r5201, %r5172, %r5200;
	shf.l.wrap.b32 	%r5202, %r5201, %r5201, 12;
	add.s32 	%r5203, %r5197, %r5202;
	xor.b32  	%r5204, %r5199, %r5203;
	shf.l.wrap.b32 	%r5205, %r5204, %r5204, 8;
	add.s32 	%r5206, %r5200, %r5205;
	xor.b32  	%r5207, %r5202, %r5206;
	shf.l.wrap.b32 	%r5208, %r5207, %r5207, 7;
	add.s32 	%r5209, %r5167, %r5184;
	xor.b32  	%r5210, %r5157, %r5209;
	shf.l.wrap.b32 	%r5211, %r5210, %r5210, 16;
	add.s32 	%r5212, %r5146, %r5211;
	xor.b32  	%r5213, %r5184, %r5212;
	shf.l.wrap.b32 	%r5214, %r5213, %r5213, 12;
	add.s32 	%r5215, %r5209, %r5214;
	xor.b32  	%r5216, %r5211, %r5215;
	shf.l.wrap.b32 	%r5217, %r5216, %r5216, 8;
	add.s32 	%r5218, %r5212, %r5217;
	xor.b32  	%r5219, %r5214, %r5218;
	shf.l.wrap.b32 	%r5220, %r5219, %r5219, 7;
	add.s32 	%r5221, %r5179, %r5148;
	xor.b32  	%r5222, %r5169, %r5221;
	shf.l.wrap.b32 	%r5223, %r5222, %r5222, 16;
	add.s32 	%r5224, %r5158, %r5223;
	xor.b32  	%r5225, %r5148, %r5224;
	shf.l.wrap.b32 	%r5226, %r5225, %r5225, 12;
	add.s32 	%r5227, %r5221, %r5226;
	xor.b32  	%r5228, %r5223, %r5227;
	shf.l.wrap.b32 	%r5229, %r5228, %r5228, 8;
	add.s32 	%r5230, %r5224, %r5229;
	xor.b32  	%r5231, %r5226, %r5230;
	shf.l.wrap.b32 	%r5232, %r5231, %r5231, 7;
	add.s32 	%r5233, %r5191, %r5232;
	xor.b32  	%r5234, %r5205, %r5233;
	shf.l.wrap.b32 	%r5235, %r5234, %r5234, 16;
	add.s32 	%r5236, %r5218, %r5235;
	xor.b32  	%r5237, %r5232, %r5236;
	shf.l.wrap.b32 	%r5238, %r5237, %r5237, 12;
	add.s32 	%r5239, %r5233, %r5238;
	xor.b32  	%r5240, %r5235, %r5239;
	shf.l.wrap.b32 	%r5241, %r5240, %r5240, 8;
	add.s32 	%r5242, %r5236, %r5241;
	xor.b32  	%r5243, %r5238, %r5242;
	shf.l.wrap.b32 	%r5244, %r5243, %r5243, 7;
	add.s32 	%r5245, %r5203, %r5196;
	xor.b32  	%r5246, %r5217, %r5245;
	shf.l.wrap.b32 	%r5247, %r5246, %r5246, 16;
	add.s32 	%r5248, %r5230, %r5247;
	xor.b32  	%r5249, %r5196, %r5248;
	shf.l.wrap.b32 	%r5250, %r5249, %r5249, 12;
	add.s32 	%r5251, %r5245, %r5250;
	xor.b32  	%r5252, %r5247, %r5251;
	shf.l.wrap.b32 	%r5253, %r5252, %r5252, 8;
	add.s32 	%r5254, %r5248, %r5253;
	xor.b32  	%r5255, %r5250, %r5254;
	shf.l.wrap.b32 	%r5256, %r5255, %r5255, 7;
	add.s32 	%r5257, %r5215, %r5208;
	xor.b32  	%r5258, %r5229, %r5257;
	shf.l.wrap.b32 	%r5259, %r5258, %r5258, 16;
	add.s32 	%r5260, %r5194, %r5259;
	xor.b32  	%r5261, %r5208, %r5260;
	shf.l.wrap.b32 	%r5262, %r5261, %r5261, 12;
	add.s32 	%r5263, %r5257, %r5262;
	xor.b32  	%r5264, %r5259, %r5263;
	shf.l.wrap.b32 	%r5265, %r5264, %r5264, 8;
	add.s32 	%r5266, %r5260, %r5265;
	xor.b32  	%r5267, %r5262, %r5266;
	shf.l.wrap.b32 	%r5268, %r5267, %r5267, 7;
	add.s32 	%r5269, %r5227, %r5220;
	xor.b32  	%r5270, %r5193, %r5269;
	shf.l.wrap.b32 	%r5271, %r5270, %r5270, 16;
	add.s32 	%r5272, %r5206, %r5271;
	xor.b32  	%r5273, %r5220, %r5272;
	shf.l.wrap.b32 	%r5274, %r5273, %r5273, 12;
	add.s32 	%r5275, %r5269, %r5274;
	xor.b32  	%r5276, %r5271, %r5275;
	shf.l.wrap.b32 	%r5277, %r5276, %r5276, 8;
	add.s32 	%r5278, %r5272, %r5277;
	xor.b32  	%r5279, %r5274, %r5278;
	shf.l.wrap.b32 	%r5280, %r5279, %r5279, 7;
	add.s32 	%r5281, %r5239, %r5256;
	xor.b32  	%r5282, %r5277, %r5281;
	shf.l.wrap.b32 	%r5283, %r5282, %r5282, 16;
	add.s32 	%r5284, %r5266, %r5283;
	xor.b32  	%r5285, %r5256, %r5284;
	shf.l.wrap.b32 	%r5286, %r5285, %r5285, 12;
	add.s32 	%r5287, %r5281, %r5286;
	xor.b32  	%r5288, %r5283, %r5287;
	shf.l.wrap.b32 	%r5289, %r5288, %r5288, 8;
	add.s32 	%r5290, %r5284, %r5289;
	xor.b32  	%r5291, %r5286, %r5290;
	shf.l.wrap.b32 	%r5292, %r5291, %r5291, 7;
	add.s32 	%r5293, %r5251, %r5268;
	xor.b32  	%r5294, %r5241, %r5293;
	shf.l.wrap.b32 	%r5295, %r5294, %r5294, 16;
	add.s32 	%r5296, %r5278, %r5295;
	xor.b32  	%r5297, %r5268, %r5296;
	shf.l.wrap.b32 	%r5298, %r5297, %r5297, 12;
	add.s32 	%r5299, %r5293, %r5298;
	xor.b32  	%r5300, %r5295, %r5299;
	shf.l.wrap.b32 	%r5301, %r5300, %r5300, 8;
	add.s32 	%r5302, %r5296, %r5301;
	xor.b32  	%r5303, %r5298, %r5302;
	shf.l.wrap.b32 	%r5304, %r5303, %r5303, 7;
	add.s32 	%r5305, %r5263, %r5280;
	xor.b32  	%r5306, %r5253, %r5305;
	shf.l.wrap.b32 	%r5307, %r5306, %r5306, 16;
	add.s32 	%r5308, %r5242, %r5307;
	xor.b32  	%r5309, %r5280, %r5308;
	shf.l.wrap.b32 	%r5310, %r5309, %r5309, 12;
	add.s32 	%r5311, %r5305, %r5310;
	xor.b32  	%r5312, %r5307, %r5311;
	shf.l.wrap.b32 	%r5313, %r5312, %r5312, 8;
	add.s32 	%r5314, %r5308, %r5313;
	xor.b32  	%r5315, %r5310, %r5314;
	shf.l.wrap.b32 	%r5316, %r5315, %r5315, 7;
	add.s32 	%r5317, %r5275, %r5244;
	xor.b32  	%r5318, %r5265, %r5317;
	shf.l.wrap.b32 	%r5319, %r5318, %r5318, 16;
	add.s32 	%r5320, %r5254, %r5319;
	xor.b32  	%r5321, %r5244, %r5320;
	shf.l.wrap.b32 	%r5322, %r5321, %r5321, 12;
	add.s32 	%r5323, %r5317, %r5322;
	xor.b32  	%r5324, %r5319, %r5323;
	shf.l.wrap.b32 	%r5325, %r5324, %r5324, 8;
	add.s32 	%r5326, %r5320, %r5325;
	xor.b32  	%r5327, %r5322, %r5326;
	shf.l.wrap.b32 	%r5328, %r5327, %r5327, 7;
	add.s32 	%r21908, %r12, %r5287;
	add.s32 	%r21907, %r13, %r5299;
	add.s32 	%r21906, %r14, %r5311;
	add.s32 	%r21905, %r15, %r5323;
	add.s32 	%r21909, %r21916, %r5328;
	add.s32 	%r21910, %r21915, %r5292;
	add.s32 	%r21911, %r21914, %r5304;
	add.s32 	%r21912, %r21913, %r5316;
	xor.b32  	%r5329, %r4949, 1;
	shf.l.wrap.b32 	%r5330, %r4949, %r5329, 16;
	add.s32 	%r5331, %r21916, %r5330;
	xor.b32  	%r5332, %r21916, %r5331;
	shf.l.wrap.b32 	%r5333, %r5332, %r5332, 12;
	add.s32 	%r5334, %r4949, %r5333;
	xor.b32  	%r5335, %r5330, %r5334;
	shf.l.wrap.b32 	%r5336, %r5335, %r5335, 8;
	add.s32 	%r5337, %r5331, %r5336;
	xor.b32  	%r5338, %r5333, %r5337;
	shf.l.wrap.b32 	%r5339, %r5338, %r5338, 7;
	add.s32 	%r5340, %r5334, %r4970;
	xor.b32  	%r5341, %r4989, %r5340;
	shf.l.wrap.b32 	%r5342, %r5341, %r5341, 16;
	add.s32 	%r5343, %r4979, %r5342;
	xor.b32  	%r5344, %r4970, %r5343;
	shf.l.wrap.b32 	%r5345, %r5344, %r5344, 12;
	add.s32 	%r5346, %r5340, %r5345;
	xor.b32  	%r5347, %r5342, %r5346;
	shf.l.wrap.b32 	%r5348, %r5347, %r5347, 8;
	add.s32 	%r5349, %r5343, %r5348;
	xor.b32  	%r5350, %r5345, %r5349;
	shf.l.wrap.b32 	%r5351, %r5350, %r5350, 7;
	xor.b32  	%r5352, %r5336, %r5005;
	shf.l.wrap.b32 	%r5353, %r5352, %r5352, 16;
	add.s32 	%r5354, %r4990, %r5353;
	xor.b32  	%r5355, %r4981, %r5354;
	shf.l.wrap.b32 	%r5356, %r5355, %r5355, 12;
	add.s32 	%r5357, %r5005, %r5356;
	xor.b32  	%r5358, %r5353, %r5357;
	shf.l.wrap.b32 	%r5359, %r5358, %r5358, 8;
	add.s32 	%r5360, %r5354, %r5359;
	xor.b32  	%r5361, %r5356, %r5360;
	shf.l.wrap.b32 	%r5362, %r5361, %r5361, 7;
	add.s32 	%r5363, %r5337, %r5019;
	xor.b32  	%r5364, %r4992, %r5363;
	shf.l.wrap.b32 	%r5365, %r5364, %r5364, 12;
	add.s32 	%r5366, %r5017, %r5365;
	xor.b32  	%r5367, %r5019, %r5366;
	shf.l.wrap.b32 	%r5368, %r5367, %r5367, 8;
	add.s32 	%r5369, %r5363, %r5368;
	xor.b32  	%r5370, %r5365, %r5369;
	shf.l.wrap.b32 	%r5371, %r5370, %r5370, 7;
	add.s32 	%r5372, %r4987, %r5339;
	xor.b32  	%r5373, %r4978, %r5372;
	shf.l.wrap.b32 	%r5374, %r5373, %r5373, 16;
	add.s32 	%r5375, %r4968, %r5374;
	xor.b32  	%r5376, %r5339, %r5375;
	shf.l.wrap.b32 	%r5377, %r5376, %r5376, 12;
	add.s32 	%r5378, %r5372, %r5377;
	xor.b32  	%r5379, %r5374, %r5378;
	shf.l.wrap.b32 	%r5380, %r5379, %r5379, 8;
	add.s32 	%r5381, %r5375, %r5380;
	xor.b32  	%r5382, %r5377, %r5381;
	shf.l.wrap.b32 	%r5383, %r5382, %r5382, 7;
	add.s32 	%r5384, %r5346, %r5383;
	xor.b32  	%r5385, %r5359, %r5384;
	shf.l.wrap.b32 	%r5386, %r5385, %r5385, 16;
	add.s32 	%r5387, %r5369, %r5386;
	xor.b32  	%r5388, %r5383, %r5387;
	shf.l.wrap.b32 	%r5389, %r5388, %r5388, 12;
	add.s32 	%r5390, %r5384, %r5389;
	xor.b32  	%r5391, %r5386, %r5390;
	shf.l.wrap.b32 	%r5392, %r5391, %r5391, 8;
	add.s32 	%r5393, %r5387, %r5392;
	xor.b32  	%r5394, %r5389, %r5393;
	shf.l.wrap.b32 	%r5395, %r5394, %r5394, 7;
	add.s32 	%r5396, %r5357, %r5351;
	xor.b32  	%r5397, %r5368, %r5396;
	shf.l.wrap.b32 	%r5398, %r5397, %r5397, 16;
	add.s32 	%r5399, %r5381, %r5398;
	xor.b32  	%r5400, %r5351, %r5399;
	shf.l.wrap.b32 	%r5401, %r5400, %r5400, 12;
	add.s32 	%r5402, %r5396, %r5401;
	xor.b32  	%r5403, %r5398, %r5402;
	shf.l.wrap.b32 	%r5404, %r5403, %r5403, 8;
	add.s32 	%r5405, %r5399, %r5404;
	xor.b32  	%r5406, %r5401, %r5405;
	shf.l.wrap.b32 	%r5407, %r5406, %r5406, 7;
	add.s32 	%r5408, %r5366, %r5362;
	xor.b32  	%r5409, %r5380, %r5408;
	shf.l.wrap.b32 	%r5410, %r5409, %r5409, 16;
	add.s32 	%r5411, %r5349, %r5410;
	xor.b32  	%r5412, %r5362, %r5411;
	shf.l.wrap.b32 	%r5413, %r5412, %r5412, 12;
	add.s32 	%r5414, %r5408, %r5413;
	xor.b32  	%r5415, %r5410, %r5414;
	shf.l.wrap.b32 	%r5416, %r5415, %r5415, 8;
	add.s32 	%r5417, %r5411, %r5416;
	xor.b32  	%r5418, %r5413, %r5417;
	shf.l.wrap.b32 	%r5419, %r5418, %r5418, 7;
	add.s32 	%r5420, %r5378, %r5371;
	xor.b32  	%r5421, %r5348, %r5420;
	shf.l.wrap.b32 	%r5422, %r5421, %r5421, 16;
	add.s32 	%r5423, %r5360, %r5422;
	xor.b32  	%r5424, %r5371, %r5423;
	shf.l.wrap.b32 	%r5425, %r5424, %r5424, 12;
	add.s32 	%r5426, %r5420, %r5425;
	xor.b32  	%r5427, %r5422, %r5426;
	shf.l.wrap.b32 	%r5428, %r5427, %r5427, 8;
	add.s32 	%r5429, %r5423, %r5428;
	xor.b32  	%r5430, %r5425, %r5429;
	shf.l.wrap.b32 	%r5431, %r5430, %r5430, 7;
	add.s32 	%r5432, %r5390, %r5407;
	xor.b32  	%r5433, %r5428, %r5432;
	shf.l.wrap.b32 	%r5434, %r5433, %r5433, 16;
	add.s32 	%r5435, %r5417, %r5434;
	xor.b32  	%r5436, %r5407, %r5435;
	shf.l.wrap.b32 	%r5437, %r5436, %r5436, 12;
	add.s32 	%r5438, %r5432, %r5437;
	xor.b32  	%r5439, %r5434, %r5438;
	shf.l.wrap.b32 	%r5440, %r5439, %r5439, 8;
	add.s32 	%r5441, %r5435, %r5440;
	xor.b32  	%r5442, %r5437, %r5441;
	shf.l.wrap.b32 	%r5443, %r5442, %r5442, 7;
	add.s32 	%r5444, %r5402, %r5419;
	xor.b32  	%r5445, %r5392, %r5444;
	shf.l.wrap.b32 	%r5446, %r5445, %r5445, 16;
	add.s32 	%r5447, %r5429, %r5446;
	xor.b32  	%r5448, %r5419, %r5447;
	shf.l.wrap.b32 	%r5449, %r5448, %r5448, 12;
	add.s32 	%r5450, %r5444, %r5449;
	xor.b32  	%r5451, %r5446, %r5450;
	shf.l.wrap.b32 	%r5452, %r5451, %r5451, 8;
	add.s32 	%r5453, %r5447, %r5452;
	xor.b32  	%r5454, %r5449, %r5453;
	shf.l.wrap.b32 	%r5455, %r5454, %r5454, 7;
	add.s32 	%r5456, %r5414, %r5431;
	xor.b32  	%r5457, %r5404, %r5456;
	shf.l.wrap.b32 	%r5458, %r5457, %r5457, 16;
	add.s32 	%r5459, %r5393, %r5458;
	xor.b32  	%r5460, %r5431, %r5459;
	shf.l.wrap.b32 	%r5461, %r5460, %r5460, 12;
	add.s32 	%r5462, %r5456, %r5461;
	xor.b32  	%r5463, %r5458, %r5462;
	shf.l.wrap.b32 	%r5464, %r5463, %r5463, 8;
	add.s32 	%r5465, %r5459, %r5464;
	xor.b32  	%r5466, %r5461, %r5465;
	shf.l.wrap.b32 	%r5467, %r5466, %r5466, 7;
	add.s32 	%r5468, %r5426, %r5395;
	xor.b32  	%r5469, %r5416, %r5468;
	shf.l.wrap.b32 	%r5470, %r5469, %r5469, 16;
	add.s32 	%r5471, %r5405, %r5470;
	xor.b32  	%r5472, %r5395, %r5471;
	shf.l.wrap.b32 	%r5473, %r5472, %r5472, 12;
	add.s32 	%r5474, %r5468, %r5473;
	xor.b32  	%r5475, %r5470, %r5474;
	shf.l.wrap.b32 	%r5476, %r5475, %r5475, 8;
	add.s32 	%r5477, %r5471, %r5476;
	xor.b32  	%r5478, %r5473, %r5477;
	shf.l.wrap.b32 	%r5479, %r5478, %r5478, 7;
	add.s32 	%r5480, %r5438, %r5479;
	xor.b32  	%r5481, %r5452, %r5480;
	shf.l.wrap.b32 	%r5482, %r5481, %r5481, 16;
	add.s32 	%r5483, %r5465, %r5482;
	xor.b32  	%r5484, %r5479, %r5483;
	shf.l.wrap.b32 	%r5485, %r5484, %r5484, 12;
	add.s32 	%r5486, %r5480, %r5485;
	xor.b32  	%r5487, %r5482, %r5486;
	shf.l.wrap.b32 	%r5488, %r5487, %r5487, 8;
	add.s32 	%r5489, %r5483, %r5488;
	xor.b32  	%r5490, %r5485, %r5489;
	shf.l.wrap.b32 	%r5491, %r5490, %r5490, 7;
	add.s32 	%r5492, %r5450, %r5443;
	xor.b32  	%r5493, %r5464, %r5492;
	shf.l.wrap.b32 	%r5494, %r5493, %r5493, 16;
	add.s32 	%r5495, %r5477, %r5494;
	xor.b32  	%r5496, %r5443, %r5495;
	shf.l.wrap.b32 	%r5497, %r5496, %r5496, 12;
	add.s32 	%r5498, %r5492, %r5497;
	xor.b32  	%r5499, %r5494, %r5498;
	shf.l.wrap.b32 	%r5500, %r5499, %r5499, 8;
	add.s32 	%r5501, %r5495, %r5500;
	xor.b32  	%r5502, %r5497, %r5501;
	shf.l.wrap.b32 	%r5503, %r5502, %r5502, 7;
	add.s32 	%r5504, %r5462, %r5455;
	xor.b32  	%r5505, %r5476, %r5504;
	shf.l.wrap.b32 	%r5506, %r5505, %r5505, 16;
	add.s32 	%r5507, %r5441, %r5506;
	xor.b32  	%r5508, %r5455, %r5507;
	shf.l.wrap.b32 	%r5509, %r5508, %r5508, 12;
	add.s32 	%r5510, %r5504, %r5509;
	xor.b32  	%r5511, %r5506, %r5510;
	shf.l.wrap.b32 	%r5512, %r5511, %r5511, 8;
	add.s32 	%r5513, %r5507, %r5512;
	xor.b32  	%r5514, %r5509, %r5513;
	shf.l.wrap.b32 	%r5515, %r5514, %r5514, 7;
	add.s32 	%r5516, %r5474, %r5467;
	xor.b32  	%r5517, %r5440, %r5516;
	shf.l.wrap.b32 	%r5518, %r5517, %r5517, 16;
	add.s32 	%r5519, %r5453, %r5518;
	xor.b32  	%r5520, %r5467, %r5519;
	shf.l.wrap.b32 	%r5521, %r5520, %r5520, 12;
	add.s32 	%r5522, %r5516, %r5521;
	xor.b32  	%r5523, %r5518, %r5522;
	shf.l.wrap.b32 	%r5524, %r5523, %r5523, 8;
	add.s32 	%r5525, %r5519, %r5524;
	xor.b32  	%r5526, %r5521, %r5525;
	shf.l.wrap.b32 	%r5527, %r5526, %r5526, 7;
	add.s32 	%r5528, %r5486, %r5503;
	xor.b32  	%r5529, %r5524, %r5528;
	shf.l.wrap.b32 	%r5530, %r5529, %r5529, 16;
	add.s32 	%r5531, %r5513, %r5530;
	xor.b32  	%r5532, %r5503, %r5531;
	shf.l.wrap.b32 	%r5533, %r5532, %r5532, 12;
	add.s32 	%r5534, %r5528, %r5533;
	xor.b32  	%r5535, %r5530, %r5534;
	shf.l.wrap.b32 	%r5536, %r5535, %r5535, 8;
	add.s32 	%r5537, %r5531, %r5536;
	xor.b32  	%r5538, %r5533, %r5537;
	shf.l.wrap.b32 	%r5539, %r5538, %r5538, 7;
	add.s32 	%r5540, %r5498, %r5515;
	xor.b32  	%r5541, %r5488, %r5540;
	shf.l.wrap.b32 	%r5542, %r5541, %r5541, 16;
	add.s32 	%r5543, %r5525, %r5542;
	xor.b32  	%r5544, %r5515, %r5543;
	shf.l.wrap.b32 	%r5545, %r5544, %r5544, 12;
	add.s32 	%r5546, %r5540, %r5545;
	xor.b32  	%r5547, %r5542, %r5546;
	shf.l.wrap.b32 	%r5548, %r5547, %r5547, 8;
	add.s32 	%r5549, %r5543, %r5548;
	xor.b32  	%r5550, %r5545, %r5549;
	shf.l.wrap.b32 	%r5551, %r5550, %r5550, 7;
	add.s32 	%r5552, %r5510, %r5527;
	xor.b32  	%r5553, %r5500, %r5552;
	shf.l.wrap.b32 	%r5554, %r5553, %r5553, 16;
	add.s32 	%r5555, %r5489, %r5554;
	xor.b32  	%r5556, %r5527, %r5555;
	shf.l.wrap.b32 	%r5557, %r5556, %r5556, 12;
	add.s32 	%r5558, %r5552, %r5557;
	xor.b32  	%r5559, %r5554, %r5558;
	shf.l.wrap.b32 	%r5560, %r5559, %r5559, 8;
	add.s32 	%r5561, %r5555, %r5560;
	xor.b32  	%r5562, %r5557, %r5561;
	shf.l.wrap.b32 	%r5563, %r5562, %r5562, 7;
	add.s32 	%r5564, %r5522, %r5491;
	xor.b32  	%r5565, %r5512, %r5564;
	shf.l.wrap.b32 	%r5566, %r5565, %r5565, 16;
	add.s32 	%r5567, %r5501, %r5566;
	xor.b32  	%r5568, %r5491, %r5567;
	shf.l.wrap.b32 	%r5569, %r5568, %r5568, 12;
	add.s32 	%r5570, %r5564, %r5569;
	xor.b32  	%r5571, %r5566, %r5570;
	shf.l.wrap.b32 	%r5572, %r5571, %r5571, 8;
	add.s32 	%r5573, %r5567, %r5572;
	xor.b32  	%r5574, %r5569, %r5573;
	shf.l.wrap.b32 	%r5575, %r5574, %r5574, 7;
	add.s32 	%r5576, %r5534, %r5575;
	xor.b32  	%r5577, %r5548, %r5576;
	shf.l.wrap.b32 	%r5578, %r5577, %r5577, 16;
	add.s32 	%r5579, %r5561, %r5578;
	xor.b32  	%r5580, %r5575, %r5579;
	shf.l.wrap.b32 	%r5581, %r5580, %r5580, 12;
	add.s32 	%r5582, %r5576, %r5581;
	xor.b32  	%r5583, %r5578, %r5582;
	shf.l.wrap.b32 	%r5584, %r5583, %r5583, 8;
	add.s32 	%r5585, %r5546, %r5539;
	xor.b32  	%r5586, %r5560, %r5585;
	shf.l.wrap.b32 	%r5587, %r5586, %r5586, 16;
	add.s32 	%r5588, %r5573, %r5587;
	xor.b32  	%r5589, %r5539, %r5588;
	shf.l.wrap.b32 	%r5590, %r5589, %r5589, 12;
	add.s32 	%r5591, %r5585, %r5590;
	xor.b32  	%r5592, %r5587, %r5591;
	shf.l.wrap.b32 	%r5593, %r5592, %r5592, 8;
	add.s32 	%r5594, %r5588, %r5593;
	xor.b32  	%r5595, %r5590, %r5594;
	shf.l.wrap.b32 	%r5596, %r5595, %r5595, 7;
	add.s32 	%r5597, %r5558, %r5551;
	xor.b32  	%r5598, %r5572, %r5597;
	shf.l.wrap.b32 	%r5599, %r5598, %r5598, 16;
	add.s32 	%r5600, %r5537, %r5599;
	xor.b32  	%r5601, %r5551, %r5600;
	shf.l.wrap.b32 	%r5602, %r5601, %r5601, 12;
	add.s32 	%r5603, %r5597, %r5602;
	xor.b32  	%r5604, %r5599, %r5603;
	shf.l.wrap.b32 	%r5605, %r5604, %r5604, 8;
	add.s32 	%r5606, %r5600, %r5605;
	xor.b32  	%r5607, %r5602, %r5606;
	shf.l.wrap.b32 	%r5608, %r5607, %r5607, 7;
	add.s32 	%r5609, %r5570, %r5563;
	xor.b32  	%r5610, %r5536, %r5609;
	shf.l.wrap.b32 	%r5611, %r5610, %r5610, 16;
	add.s32 	%r5612, %r5549, %r5611;
	xor.b32  	%r5613, %r5563, %r5612;
	shf.l.wrap.b32 	%r5614, %r5613, %r5613, 12;
	add.s32 	%r5615, %r5609, %r5614;
	xor.b32  	%r5616, %r5611, %r5615;
	shf.l.wrap.b32 	%r5617, %r5616, %r5616, 8;
	add.s32 	%r5618, %r5612, %r5617;
	add.s32 	%r5619, %r5582, %r5596;
	xor.b32  	%r5620, %r5617, %r5619;
	shf.l.wrap.b32 	%r5621, %r5620, %r5620, 16;
	add.s32 	%r5622, %r5606, %r5621;
	xor.b32  	%r5623, %r5596, %r5622;
	shr.u32 	%r5624, %r5623, 20;
	add.s32 	%r5625, %r5619, %r5624;
	add.s32 	%r5626, %r5591, %r5608;
	xor.b32  	%r5627, %r5584, %r5626;
	shf.l.wrap.b32 	%r5628, %r5627, %r5627, 16;
	add.s32 	%r5629, %r5618, %r5628;
	xor.b32  	%r5630, %r5608, %r5629;
	shr.u32 	%r5631, %r5630, 20;
	add.s32 	%r5632, %r5626, %r5631;
	add.s32 	%r5633, %r12, %r5625;
	add.s32 	%r5634, %r13, %r5632;
	not.b32 	%r5635, %r21904;
	add.s32 	%r5636, %r155, %r5635;
	mov.b32 	%r5637, 1;
	shl.b32 	%r5638, %r5637, %r5636;
	and.b32  	%r170, %r5638, %r11;
	setp.eq.s32 	%p25, %r170, 0;
	selp.b32 	%r5639, %r5633, %r5634, %p25;
	cvt.u16.u32 	%rs171, %r5639;
	and.b16  	%rs319, %rs171, 1;
	and.b16  	%rs172, %rs317, 255;
	setp.ne.s16 	%p26, %rs172, 1;
	@%p26 bra 	$L__BB7_26;
	setp.eq.s32 	%p27, %r170, 0;
	mul.wide.u32 	%rd24, %r21904, 16;
	add.s64 	%rd25, %rd1, %rd24;
	ld.global.u32 	%r5640, [%rd25+1484];
	selp.b32 	%r5641, %r21908, %r21909, %p27;
	xor.b32  	%r5642, %r5641, %r5640;
	selp.b32 	%r5643, %r21907, %r21910, %p27;
	selp.b32 	%r21908, %r5642, %r21908, %p27;
	selp.b32 	%r21909, %r21909, %r5642, %p27;
	ld.global.u32 	%r5644, [%rd25+1488];
	xor.b32  	%r5645, %r5643, %r5644;
	selp.b32 	%r5646, %r21906, %r21911, %p27;
	selp.b32 	%r21907, %r5645, %r21907, %p27;
	selp.b32 	%r21910, %r21910, %r5645, %p27;
	ld.global.u32 	%r5647, [%rd25+1492];
	xor.b32  	%r5648, %r5646, %r5647;
	selp.b32 	%r5649, %r21905, %r21912, %p27;
	selp.b32 	%r21906, %r5648, %r21906, %p27;
	selp.b32 	%r21911, %r21911, %r5648, %p27;
	ld.global.u32 	%r5650, [%rd25+1496];
	xor.b32  	%r5651, %r5649, %r5650;
	selp.b32 	%r5652, 420, 445, %p27;
	selp.b32 	%r21905, %r5651, %r21905, %p27;
	selp.b32 	%r21912, %r21912, %r5651, %p27;
	add.s32 	%r5653, %r5652, %r21904;
	cvt.u64.u32 	%rd26, %r5653;
	add.s64 	%rd27, %rd1, %rd26;
	ld.global.u8 	%rs173, [%rd27+1464];
	xor.b16  	%rs319, %rs173, %rs319;
$L__BB7_26:
	setp.eq.s32 	%p28, %r170, 0;
	selp.b32 	%r21916, %r21908, %r21909, %p28;
	selp.b32 	%r21915, %r21907, %r21910, %p28;
	selp.b32 	%r21914, %r21906, %r21911, %p28;
	selp.b32 	%r21913, %r21905, %r21912, %p28;
	add.s32 	%r191, %r21904, 1;
	setp.ne.s32 	%p29, %r21904, %r156;
	mov.u16 	%rs317, %rs319;
	mov.u32 	%r21904, %r191;
	@%p29 bra 	$L__BB7_24;
$L__BB7_27:
	st.shared.u32 	[s_mem+49212], %r21916;
	st.shared.v2.u32 	[s_mem+49216], {%r21915, %r21914};
	st.shared.u32 	[s_mem+49224], %r21913;
	st.shared.u8 	[s_mem+49228], %rs319;
	ld.global.v2.u8 	{%rs322, %rs31}, [%rd1+1968];
	ld.global.u32 	%r21933, [%rd1+1952];
	ld.global.u32 	%r21932, [%rd1+1956];
	ld.global.u32 	%r21931, [%rd1+1960];
	ld.global.u32 	%r21930, [%rd1+1964];
	setp.lt.u16 	%p30, %rs31, 12;
	@%p30 bra 	$L__BB7_32;
	cvt.u32.u16 	%r5655, %rs31;
	and.b32  	%r200, %r5655, 255;
	add.s32 	%r201, %r200, -12;
	mov.b32 	%r21921, 0;
	mov.u16 	%rs320, %rs322;
$L__BB7_29:
	add.s32 	%r5656, %r12, %r21933;
	shf.l.wrap.b32 	%r5657, %r5656, %r5656, 16;
	add.s32 	%r5658, %r21933, %r5657;
	xor.b32  	%r5659, %r21933, %r5658;
	shf.l.wrap.b32 	%r5660, %r5659, %r5659, 12;
	add.s32 	%r5661, %r5656, %r5660;
	xor.b32  	%r5662, %r5657, %r5661;
	shf.l.wrap.b32 	%r5663, %r5662, %r5662, 8;
	add.s32 	%r5664, %r5658, %r5663;
	xor.b32  	%r5665, %r5660, %r5664;
	shf.l.wrap.b32 	%r5666, %r5665, %r5665, 7;
	add.s32 	%r5667, %r13, %r21932;
	shf.l.wrap.b32 	%r5668, %r5667, %r5667, 16;
	add.s32 	%r5669, %r21932, %r5668;
	xor.b32  	%r5670, %r21932, %r5669;
	shf.l.wrap.b32 	%r5671, %r5670, %r5670, 12;
	add.s32 	%r5672, %r5667, %r5671;
	xor.b32  	%r5673, %r5668, %r5672;
	shf.l.wrap.b32 	%r5674, %r5673, %r5673, 8;
	add.s32 	%r5675, %r5669, %r5674;
	xor.b32  	%r5676, %r5671, %r5675;
	shf.l.wrap.b32 	%r5677, %r5676, %r5676, 7;
	add.s32 	%r5678, %r14, %r21931;
	shf.l.wrap.b32 	%r5679, %r5678, %r5678, 16;
	add.s32 	%r5680, %r21931, %r5679;
	xor.b32  	%r5681, %r21931, %r5680;
	shf.l.wrap.b32 	%r5682, %r5681, %r5681, 12;
	add.s32 	%r5683, %r5678, %r5682;
	xor.b32  	%r5684, %r5679, %r5683;
	shf.l.wrap.b32 	%r5685, %r5684, %r5684, 8;
	add.s32 	%r5686, %r5680, %r5685;
	xor.b32  	%r5687, %r5682, %r5686;
	shf.l.wrap.b32 	%r5688, %r5687, %r5687, 7;
	add.s32 	%r5689, %r15, %r21930;
	shf.l.wrap.b32 	%r5690, %r5689, %r5689, 16;
	add.s32 	%r5691, %r21930, %r5690;
	xor.b32  	%r5692, %r21930, %r5691;
	shf.l.wrap.b32 	%r5693, %r5692, %r5692, 12;
	add.s32 	%r5694, %r5689, %r5693;
	xor.b32  	%r5695, %r5690, %r5694;
	shf.l.wrap.b32 	%r5696, %r5695, %r5695, 8;
	add.s32 	%r5697, %r5691, %r5696;
	xor.b32  	%r5698, %r5693, %r5697;
	shf.l.wrap.b32 	%r5699, %r5698, %r5698, 7;
	add.s32 	%r5700, %r5661, %r5677;
	xor.b32  	%r5701, %r5696, %r5700;
	shf.l.wrap.b32 	%r5702, %r5701, %r5701, 16;
	add.s32 	%r5703, %r5686, %r5702;
	xor.b32  	%r5704, %r5677, %r5703;
	shf.l.wrap.b32 	%r5705, %r5704, %r5704, 12;
	add.s32 	%r5706, %r5700, %r5705;
	xor.b32  	%r5707, %r5702, %r5706;
	shf.l.wrap.b32 	%r5708, %r5707, %r5707, 8;
	add.s32 	%r5709, %r5703, %r5708;
	xor.b32  	%r5710, %r5705, %r5709;
	shf.l.wrap.b32 	%r5711, %r5710, %r5710, 7;
	add.s32 	%r5712, %r5672, %r5688;
	xor.b32  	%r5713, %r5663, %r5712;
	shf.l.wrap.b32 	%r5714, %r5713, %r5713, 16;
	add.s32 	%r5715, %r5697, %r5714;
	xor.b32  	%r5716, %r5688, %r5715;
	shf.l.wrap.b32 	%r5717, %r5716, %r5716, 12;
	add.s32 	%r5718, %r5712, %r5717;
	xor.b32  	%r5719, %r5714, %r5718;
	shf.l.wrap.b32 	%r5720, %r5719, %r5719, 8;
	add.s32 	%r5721, %r5715, %r5720;
	xor.b32  	%r5722, %r5717, %r5721;
	shf.l.wrap.b32 	%r5723, %r5722, %r5722, 7;
	add.s32 	%r5724, %r5683, %r5699;
	xor.b32  	%r5725, %r5674, %r5724;
	shf.l.wrap.b32 	%r5726, %r5725, %r5725, 16;
	add.s32 	%r5727, %r5664, %r5726;
	xor.b32  	%r5728, %r5699, %r5727;
	shf.l.wrap.b32 	%r5729, %r5728, %r5728, 12;
	add.s32 	%r5730, %r5724, %r5729;
	xor.b32  	%r5731, %r5726, %r5730;
	shf.l.wrap.b32 	%r5732, %r5731, %r5731, 8;
	add.s32 	%r5733, %r5727, %r5732;
	xor.b32  	%r5734, %r5729, %r5733;
	shf.l.wrap.b32 	%r5735, %r5734, %r5734, 7;
	add.s32 	%r5736, %r5694, %r5666;
	xor.b32  	%r5737, %r5685, %r5736;
	shf.l.wrap.b32 	%r5738, %r5737, %r5737, 16;
	add.s32 	%r5739, %r5675, %r5738;
	xor.b32  	%r5740, %r5666, %r5739;
	shf.l.wrap.b32 	%r5741, %r5740, %r5740, 12;
	add.s32 	%r5742, %r5736, %r5741;
	xor.b32  	%r5743, %r5738, %r5742;
	shf.l.wrap.b32 	%r5744, %r5743, %r5743, 8;
	add.s32 	%r5745, %r5739, %r5744;
	xor.b32  	%r5746, %r5741, %r5745;
	shf.l.wrap.b32 	%r5747, %r5746, %r5746, 7;
	add.s32 	%r5748, %r5706, %r5747;
	xor.b32  	%r5749, %r5720, %r5748;
	shf.l.wrap.b32 	%r5750, %r5749, %r5749, 16;
	add.s32 	%r5751, %r5733, %r5750;
	xor.b32  	%r5752, %r5747, %r5751;
	shf.l.wrap.b32 	%r5753, %r5752, %r5752, 12;
	add.s32 	%r5754, %r5748, %r5753;
	xor.b32  	%r5755, %r5750, %r5754;
	shf.l.wrap.b32 	%r5756, %r5755, %r5755, 8;
	add.s32 	%r5757, %r5751, %r5756;
	xor.b32  	%r5758, %r5753, %r5757;
	shf.l.wrap.b32 	%r5759, %r5758, %r5758, 7;
	add.s32 	%r5760, %r5718, %r5711;
	xor.b32  	%r5761, %r5732, %r5760;
	shf.l.wrap.b32 	%r5762, %r5761, %r5761, 16;
	add.s32 	%r5763, %r5745, %r5762;
	xor.b32  	%r5764, %r5711, %r5763;
	shf.l.wrap.b32 	%r5765, %r5764, %r5764, 12;
	add.s32 	%r5766, %r5760, %r5765;
	xor.b32  	%r5767, %r5762, %r5766;
	shf.l.wrap.b32 	%r5768, %r5767, %r5767, 8;
	add.s32 	%r5769, %r5763, %r5768;
	xor.b32  	%r5770, %r5765, %r5769;
	shf.l.wrap.b32 	%r5771, %r5770, %r5770, 7;
	add.s32 	%r5772, %r5730, %r5723;
	xor.b32  	%r5773, %r5744, %r5772;
	shf.l.wrap.b32 	%r5774, %r5773, %r5773, 16;
	add.s32 	%r5775, %r5709, %r5774;
	xor.b32  	%r5776, %r5723, %r5775;
	shf.l.wrap.b32 	%r5777, %r5776, %r5776, 12;
	add.s32 	%r5778, %r5772, %r5777;
	xor.b32  	%r5779, %r5774, %r5778;
	shf.l.wrap.b32 	%r5780, %r5779, %r5779, 8;
	add.s32 	%r5781, %r5775, %r5780;
	xor.b32  	%r5782, %r5777, %r5781;
	shf.l.wrap.b32 	%r5783, %r5782, %r5782, 7;
	add.s32 	%r5784, %r5742, %r5735;
	xor.b32  	%r5785, %r5708, %r5784;
	shf.l.wrap.b32 	%r5786, %r5785, %r5785, 16;
	add.s32 	%r5787, %r5721, %r5786;
	xor.b32  	%r5788, %r5735, %r5787;
	shf.l.wrap.b32 	%r5789, %r5788, %r5788, 12;
	add.s32 	%r5790, %r5784, %r5789;
	xor.b32  	%r5791, %r5786, %r5790;
	shf.l.wrap.b32 	%r5792, %r5791, %r5791, 8;
	add.s32 	%r5793, %r5787, %r5792;
	xor.b32  	%r5794, %r5789, %r5793;
	shf.l.wrap.b32 	%r5795, %r5794, %r5794, 7;
	add.s32 	%r5796, %r5754, %r5771;
	xor.b32  	%r5797, %r5792, %r5796;
	shf.l.wrap.b32 	%r5798, %r5797, %r5797, 16;
	add.s32 	%r5799, %r5781, %r5798;
	xor.b32  	%r5800, %r5771, %r5799;
	shf.l.wrap.b32 	%r5801, %r5800, %r5800, 12;
	add.s32 	%r5802, %r5796, %r5801;
	xor.b32  	%r5803, %r5798, %r5802;
	shf.l.wrap.b32 	%r5804, %r5803, %r5803, 8;
	add.s32 	%r5805, %r5799, %r5804;
	xor.b32  	%r5806, %r5801, %r5805;
	shf.l.wrap.b32 	%r5807, %r5806, %r5806, 7;
	add.s32 	%r5808, %r5766, %r5783;
	xor.b32  	%r5809, %r5756, %r5808;
	shf.l.wrap.b32 	%r5810, %r5809, %r5809, 16;
	add.s32 	%r5811, %r5793, %r5810;
	xor.b32  	%r5812, %r5783, %r5811;
	shf.l.wrap.b32 	%r5813, %r5812, %r5812, 12;
	add.s32 	%r5814, %r5808, %r5813;
	xor.b32  	%r5815, %r5810, %r5814;
	shf.l.wrap.b32 	%r5816, %r5815, %r5815, 8;
	add.s32 	%r5817, %r5811, %r5816;
	xor.b32  	%r5818, %r5813, %r5817;
	shf.l.wrap.b32 	%r5819, %r5818, %r5818, 7;
	add.s32 	%r5820, %r5778, %r5795;
	xor.b32  	%r5821, %r5768, %r5820;
	shf.l.wrap.b32 	%r5822, %r5821, %r5821, 16;
	add.s32 	%r5823, %r5757, %r5822;
	xor.b32  	%r5824, %r5795, %r5823;
	shf.l.wrap.b32 	%r5825, %r5824, %r5824, 12;
	add.s32 	%r5826, %r5820, %r5825;
	xor.b32  	%r5827, %r5822, %r5826;
	shf.l.wrap.b32 	%r5828, %r5827, %r5827, 8;
	add.s32 	%r5829, %r5823, %r5828;
	xor.b32  	%r5830, %r5825, %r5829;
	shf.l.wrap.b32 	%r5831, %r5830, %r5830, 7;
	add.s32 	%r5832, %r5790, %r5759;
	xor.b32  	%r5833, %r5780, %r5832;
	shf.l.wrap.b32 	%r5834, %r5833, %r5833, 16;
	add.s32 	%r5835, %r5769, %r5834;
	xor.b32  	%r5836, %r5759, %r5835;
	shf.l.wrap.b32 	%r5837, %r5836, %r5836, 12;
	add.s32 	%r5838, %r5832, %r5837;
	xor.b32  	%r5839, %r5834, %r5838;
	shf.l.wrap.b32 	%r5840, %r5839, %r5839, 8;
	add.s32 	%r5841, %r5835, %r5840;
	xor.b32  	%r5842, %r5837, %r5841;
	shf.l.wrap.b32 	%r5843, %r5842, %r5842, 7;
	add.s32 	%r5844, %r5802, %r5843;
	xor.b32  	%r5845, %r5816, %r5844;
	shf.l.wrap.b32 	%r5846, %r5845, %r5845, 16;
	add.s32 	%r5847, %r5829, %r5846;
	xor.b32  	%r5848, %r5843, %r5847;
	shf.l.wrap.b32 	%r5849, %r5848, %r5848, 12;
	add.s32 	%r5850, %r5844, %r5849;
	xor.b32  	%r5851, %r5846, %r5850;
	shf.l.wrap.b32 	%r5852, %r5851, %r5851, 8;
	add.s32 	%r5853, %r5847, %r5852;
	xor.b32  	%r5854, %r5849, %r5853;
	shf.l.wrap.b32 	%r5855, %r5854, %r5854, 7;
	add.s32 	%r5856, %r5814, %r5807;
	xor.b32  	%r5857, %r5828, %r5856;
	shf.l.wrap.b32 	%r5858, %r5857, %r5857, 16;
	add.s32 	%r5859, %r5841, %r5858;
	xor.b32  	%r5860, %r5807, %r5859;
	shf.l.wrap.b32 	%r5861, %r5860, %r5860, 12;
	add.s32 	%r5862, %r5856, %r5861;
	xor.b32  	%r5863, %r5858, %r5862;
	shf.l.wrap.b32 	%r5864, %r5863, %r5863, 8;
	add.s32 	%r5865, %r5859, %r5864;
	xor.b32  	%r5866, %r5861, %r5865;
	shf.l.wrap.b32 	%r5867, %r5866, %r5866, 7;
	add.s32 	%r5868, %r5826, %r5819;
	xor.b32  	%r5869, %r5840, %r5868;
	shf.l.wrap.b32 	%r5870, %r5869, %r5869, 16;
	add.s32 	%r5871, %r5805, %r5870;
	xor.b32  	%r5872, %r5819, %r5871;
	shf.l.wrap.b32 	%r5873, %r5872, %r5872, 12;
	add.s32 	%r5874, %r5868, %r5873;
	xor.b32  	%r5875, %r5870, %r5874;
	shf.l.wrap.b32 	%r5876, %r5875, %r5875, 8;
	add.s32 	%r5877, %r5871, %r5876;
	xor.b32  	%r5878, %r5873, %r5877;
	shf.l.wrap.b32 	%r5879, %r5878, %r5878, 7;
	add.s32 	%r5880, %r5838, %r5831;
	xor.b32  	%r5881, %r5804, %r5880;
	shf.l.wrap.b32 	%r5882, %r5881, %r5881, 16;
	add.s32 	%r5883, %r5817, %r5882;
	xor.b32  	%r5884, %r5831, %r5883;
	shf.l.wrap.b32 	%r5885, %r5884, %r5884, 12;
	add.s32 	%r5886, %r5880, %r5885;
	xor.b32  	%r5887, %r5882, %r5886;
	shf.l.wrap.b32 	%r5888, %r5887, %r5887, 8;
	add.s32 	%r5889, %r5883, %r5888;
	xor.b32  	%r5890, %r5885, %r5889;
	shf.l.wrap.b32 	%r5891, %r5890, %r5890, 7;
	add.s32 	%r5892, %r5850, %r5867;
	xor.b32  	%r5893, %r5888, %r5892;
	shf.l.wrap.b32 	%r5894, %r5893, %r5893, 16;
	add.s32 	%r5895, %r5877, %r5894;
	xor.b32  	%r5896, %r5867, %r5895;
	shf.l.wrap.b32 	%r5897, %r5896, %r5896, 12;
	add.s32 	%r5898, %r5892, %r5897;
	xor.b32  	%r5899, %r5894, %r5898;
	shf.l.wrap.b32 	%r5900, %r5899, %r5899, 8;
	add.s32 	%r5901, %r5895, %r5900;
	xor.b32  	%r5902, %r5897, %r5901;
	shf.l.wrap.b32 	%r5903, %r5902, %r5902, 7;
	add.s32 	%r5904, %r5862, %r5879;
	xor.b32  	%r5905, %r5852, %r5904;
	shf.l.wrap.b32 	%r5906, %r5905, %r5905, 16;
	add.s32 	%r5907, %r5889, %r5906;
	xor.b32  	%r5908, %r5879, %r5907;
	shf.l.wrap.b32 	%r5909, %r5908, %r5908, 12;
	add.s32 	%r5910, %r5904, %r5909;
	xor.b32  	%r5911, %r5906, %r5910;
	shf.l.wrap.b32 	%r5912, %r5911, %r5911, 8;
	add.s32 	%r5913, %r5907, %r5912;
	xor.b32  	%r5914, %r5909, %r5913;
	shf.l.wrap.b32 	%r5915, %r5914, %r5914, 7;
	add.s32 	%r5916, %r5874, %r5891;
	xor.b32  	%r5917, %r5864, %r5916;
	shf.l.wrap.b32 	%r5918, %r5917, %r5917, 16;
	add.s32 	%r5919, %r5853, %r5918;
	xor.b32  	%r5920, %r5891, %r5919;
	shf.l.wrap.b32 	%r5921, %r5920, %r5920, 12;
	add.s32 	%r5922, %r5916, %r5921;
	xor.b32  	%r5923, %r5918, %r5922;
	shf.l.wrap.b32 	%r5924, %r5923, %r5923, 8;
	add.s32 	%r5925, %r5919, %r5924;
	xor.b32  	%r5926, %r5921, %r5925;
	shf.l.wrap.b32 	%r5927, %r5926, %r5926, 7;
	add.s32 	%r5928, %r5886, %r5855;
	xor.b32  	%r5929, %r5876, %r5928;
	shf.l.wrap.b32 	%r5930, %r5929, %r5929, 16;
	add.s32 	%r5931, %r5865, %r5930;
	xor.b32  	%r5932, %r5855, %r5931;
	shf.l.wrap.b32 	%r5933, %r5932, %r5932, 12;
	add.s32 	%r5934, %r5928, %r5933;
	xor.b32  	%r5935, %r5930, %r5934;
	shf.l.wrap.b32 	%r5936, %r5935, %r5935, 8;
	add.s32 	%r5937, %r5931, %r5936;
	xor.b32  	%r5938, %r5933, %r5937;
	shf.l.wrap.b32 	%r5939, %r5938, %r5938, 7;
	add.s32 	%r5940, %r5898, %r5939;
	xor.b32  	%r5941, %r5912, %r5940;
	shf.l.wrap.b32 	%r5942, %r5941, %r5941, 16;
	add.s32 	%r5943, %r5925, %r5942;
	xor.b32  	%r5944, %r5939, %r5943;
	shf.l.wrap.b32 	%r5945, %r5944, %r5944, 12;
	add.s32 	%r5946, %r5940, %r5945;
	xor.b32  	%r5947, %r5942, %r5946;
	shf.l.wrap.b32 	%r5948, %r5947, %r5947, 8;
	add.s32 	%r5949, %r5943, %r5948;
	xor.b32  	%r5950, %r5945, %r5949;
	shf.l.wrap.b32 	%r5951, %r5950, %r5950, 7;
	add.s32 	%r5952, %r5910, %r5903;
	xor.b32  	%r5953, %r5924, %r5952;
	shf.l.wrap.b32 	%r5954, %r5953, %r5953, 16;
	add.s32 	%r5955, %r5937, %r5954;
	xor.b32  	%r5956, %r5903, %r5955;
	shf.l.wrap.b32 	%r5957, %r5956, %r5956, 12;
	add.s32 	%r5958, %r5952, %r5957;
	xor.b32  	%r5959, %r5954, %r5958;
	shf.l.wrap.b32 	%r5960, %r5959, %r5959, 8;
	add.s32 	%r5961, %r5955, %r5960;
	xor.b32  	%r5962, %r5957, %r5961;
	shf.l.wrap.b32 	%r5963, %r5962, %r5962, 7;
	add.s32 	%r5964, %r5922, %r5915;
	xor.b32  	%r5965, %r5936, %r5964;
	shf.l.wrap.b32 	%r5966, %r5965, %r5965, 16;
	add.s32 	%r5967, %r5901, %r5966;
	xor.b32  	%r5968, %r5915, %r5967;
	shf.l.wrap.b32 	%r5969, %r5968, %r5968, 12;
	add.s32 	%r5970, %r5964, %r5969;
	xor.b32  	%r5971, %r5966, %r5970;
	shf.l.wrap.b32 	%r5972, %r5971, %r5971, 8;
	add.s32 	%r5973, %r5967, %r5972;
	xor.b32  	%r5974, %r5969, %r5973;
	shf.l.wrap.b32 	%r5975, %r5974, %r5974, 7;
	add.s32 	%r5976, %r5934, %r5927;
	xor.b32  	%r5977, %r5900, %r5976;
	shf.l.wrap.b32 	%r5978, %r5977, %r5977, 16;
	add.s32 	%r5979, %r5913, %r5978;
	xor.b32  	%r5980, %r5927, %r5979;
	shf.l.wrap.b32 	%r5981, %r5980, %r5980, 12;
	add.s32 	%r5982, %r5976, %r5981;
	xor.b32  	%r5983, %r5978, %r5982;
	shf.l.wrap.b32 	%r5984, %r5983, %r5983, 8;
	add.s32 	%r5985, %r5979, %r5984;
	xor.b32  	%r5986, %r5981, %r5985;
	shf.l.wrap.b32 	%r5987, %r5986, %r5986, 7;
	add.s32 	%r5988, %r5946, %r5963;
	xor.b32  	%r5989, %r5984, %r5988;
	shf.l.wrap.b32 	%r5990, %r5989, %r5989, 16;
	add.s32 	%r5991, %r5973, %r5990;
	xor.b32  	%r5992, %r5963, %r5991;
	shf.l.wrap.b32 	%r5993, %r5992, %r5992, 12;
	add.s32 	%r5994, %r5988, %r5993;
	xor.b32  	%r5995, %r5990, %r5994;
	shf.l.wrap.b32 	%r5996, %r5995, %r5995, 8;
	add.s32 	%r5997, %r5991, %r5996;
	xor.b32  	%r5998, %r5993, %r5997;
	shf.l.wrap.b32 	%r5999, %r5998, %r5998, 7;
	add.s32 	%r6000, %r5958, %r5975;
	xor.b32  	%r6001, %r5948, %r6000;
	shf.l.wrap.b32 	%r6002, %r6001, %r6001, 16;
	add.s32 	%r6003, %r5985, %r6002;
	xor.b32  	%r6004, %r5975, %r6003;
	shf.l.wrap.b32 	%r6005, %r6004, %r6004, 12;
	add.s32 	%r6006, %r6000, %r6005;
	xor.b32  	%r6007, %r6002, %r6006;
	shf.l.wrap.b32 	%r6008, %r6007, %r6007, 8;
	add.s32 	%r6009, %r6003, %r6008;
	xor.b32  	%r6010, %r6005, %r6009;
	shf.l.wrap.b32 	%r6011, %r6010, %r6010, 7;
	add.s32 	%r6012, %r5970, %r5987;
	xor.b32  	%r6013, %r5960, %r6012;
	shf.l.wrap.b32 	%r6014, %r6013, %r6013, 16;
	add.s32 	%r6015, %r5949, %r6014;
	xor.b32  	%r6016, %r5987, %r6015;
	shf.l.wrap.b32 	%r6017, %r6016, %r6016, 12;
	add.s32 	%r6018, %r6012, %r6017;
	xor.b32  	%r6019, %r6014, %r6018;
	shf.l.wrap.b32 	%r6020, %r6019, %r6019, 8;
	add.s32 	%r6021, %r6015, %r6020;
	xor.b32  	%r6022, %r6017, %r6021;
	shf.l.wrap.b32 	%r6023, %r6022, %r6022, 7;
	add.s32 	%r6024, %r5982, %r5951;
	xor.b32  	%r6025, %r5972, %r6024;
	shf.l.wrap.b32 	%r6026, %r6025, %r6025, 16;
	add.s32 	%r6027, %r5961, %r6026;
	xor.b32  	%r6028, %r5951, %r6027;
	shf.l.wrap.b32 	%r6029, %r6028, %r6028, 12;
	add.s32 	%r6030, %r6024, %r6029;
	xor.b32  	%r6031, %r6026, %r6030;
	shf.l.wrap.b32 	%r6032, %r6031, %r6031, 8;
	add.s32 	%r6033, %r6027, %r6032;
	xor.b32  	%r6034, %r6029, %r6033;
	shf.l.wrap.b32 	%r6035, %r6034, %r6034, 7;
	add.s32 	%r21925, %r12, %r5994;
	add.s32 	%r21924, %r13, %r6006;
	add.s32 	%r21923, %r14, %r6018;
	add.s32 	%r21922, %r15, %r6030;
	add.s32 	%r21926, %r21933, %r6035;
	add.s32 	%r21927, %r21932, %r5999;
	add.s32 	%r21928, %r21931, %r6011;
	add.s32 	%r21929, %r21930, %r6023;
	xor.b32  	%r6036, %r5656, 1;
	shf.l.wrap.b32 	%r6037, %r5656, %r6036, 16;
	add.s32 	%r6038, %r21933, %r6037;
	xor.b32  	%r6039, %r21933, %r6038;
	shf.l.wrap.b32 	%r6040, %r6039, %r6039, 12;
	add.s32 	%r6041, %r5656, %r6040;
	xor.b32  	%r6042, %r6037, %r6041;
	shf.l.wrap.b32 	%r6043, %r6042, %r6042, 8;
	add.s32 	%r6044, %r6038, %r6043;
	xor.b32  	%r6045, %r6040, %r6044;
	shf.l.wrap.b32 	%r6046, %r6045, %r6045, 7;
	add.s32 	%r6047, %r6041, %r5677;
	xor.b32  	%r6048, %r5696, %r6047;
	shf.l.wrap.b32 	%r6049, %r6048, %r6048, 16;
	add.s32 	%r6050, %r5686, %r6049;
	xor.b32  	%r6051, %r5677, %r6050;
	shf.l.wrap.b32 	%r6052, %r6051, %r6051, 12;
	add.s32 	%r6053, %r6047, %r6052;
	xor.b32  	%r6054, %r6049, %r6053;
	shf.l.wrap.b32 	%r6055, %r6054, %r6054, 8;
	add.s32 	%r6056, %r6050, %r6055;
	xor.b32  	%r6057, %r6052, %r6056;
	shf.l.wrap.b32 	%r6058, %r6057, %r6057, 7;
	xor.b32  	%r6059, %r6043, %r5712;
	shf.l.wrap.b32 	%r6060, %r6059, %r6059, 16;
	add.s32 	%r6061, %r5697, %r6060;
	xor.b32  	%r6062, %r5688, %r6061;
	shf.l.wrap.b32 	%r6063, %r6062, %r6062, 12;
	add.s32 	%r6064, %r5712, %r6063;
	xor.b32  	%r6065, %r6060, %r6064;
	shf.l.wrap.b32 	%r6066, %r6065, %r6065, 8;
	add.s32 	%r6067, %r6061, %r6066;
	xor.b32  	%r6068, %r6063, %r6067;
	shf.l.wrap.b32 	%r6069, %r6068, %r6068, 7;
	add.s32 	%r6070, %r6044, %r5726;
	xor.b32  	%r6071, %r5699, %r6070;
	shf.l.wrap.b32 	%r6072, %r6071, %r6071, 12;
	add.s32 	%r6073, %r5724, %r6072;
	xor.b32  	%r6074, %r5726, %r6073;
	shf.l.wrap.b32 	%r6075, %r6074, %r6074, 8;
	add.s32 	%r6076, %r6070, %r6075;
	xor.b32  	%r6077, %r6072, %r6076;
	shf.l.wrap.b32 	%r6078, %r6077, %r6077, 7;
	add.s32 	%r6079, %r5694, %r6046;
	xor.b32  	%r6080, %r5685, %r6079;
	shf.l.wrap.b32 	%r6081, %r6080, %r6080, 16;
	add.s32 	%r6082, %r5675, %r6081;
	xor.b32  	%r6083, %r6046, %r6082;
	shf.l.wrap.b32 	%r6084, %r6083, %r6083, 12;
	add.s32 	%r6085, %r6079, %r6084;
	xor.b32  	%r6086, %r6081, %r6085;
	shf.l.wrap.b32 	%r6087, %r6086, %r6086, 8;
	add.s32 	%r6088, %r6082, %r6087;
	xor.b32  	%r6089, %r6084, %r6088;
	shf.l.wrap.b32 	%r6090, %r6089, %r6089, 7;
	add.s32 	%r6091, %r6053, %r6090;
	xor.b32  	%r6092, %r6066, %r6091;
	shf.l.wrap.b32 	%r6093, %r6092, %r6092, 16;
	add.s32 	%r6094, %r6076, %r6093;
	xor.b32  	%r6095, %r6090, %r6094;
	shf.l.wrap.b32 	%r6096, %r6095, %r6095, 12;
	add.s32 	%r6097, %r6091, %r6096;
	xor.b32  	%r6098, %r6093, %r6097;
	shf.l.wrap.b32 	%r6099, %r6098, %r6098, 8;
	add.s32 	%r6100, %r6094, %r6099;
	xor.b32  	%r6101, %r6096, %r6100;
	shf.l.wrap.b32 	%r6102, %r6101, %r6101, 7;
	add.s32 	%r6103, %r6064, %r6058;
	xor.b32  	%r6104, %r6075, %r6103;
	shf.l.wrap.b32 	%r6105, %r6104, %r6104, 16;
	add.s32 	%r6106, %r6088, %r6105;
	xor.b32  	%r6107, %r6058, %r6106;
	shf.l.wrap.b32 	%r6108, %r6107, %r6107, 12;
	add.s32 	%r6109, %r6103, %r6108;
	xor.b32  	%r6110, %r6105, %r6109;
	shf.l.wrap.b32 	%r6111, %r6110, %r6110, 8;
	add.s32 	%r6112, %r6106, %r6111;
	xor.b32  	%r6113, %r6108, %r6112;
	shf.l.wrap.b32 	%r6114, %r6113, %r6113, 7;
	add.s32 	%r6115, %r6073, %r6069;
	xor.b32  	%r6116, %r6087, %r6115;
	shf.l.wrap.b32 	%r6117, %r6116, %r6116, 16;
	add.s32 	%r6118, %r6056, %r6117;
	xor.b32  	%r6119, %r6069, %r6118;
	shf.l.wrap.b32 	%r6120, %r6119, %r6119, 12;
	add.s32 	%r6121, %r6115, %r6120;
	xor.b32  	%r6122, %r6117, %r6121;
	shf.l.wrap.b32 	%r6123, %r6122, %r6122, 8;
	add.s32 	%r6124, %r6118, %r6123;
	xor.b32  	%r6125, %r6120, %r6124;
	shf.l.wrap.b32 	%r6126, %r6125, %r6125, 7;
	add.s32 	%r6127, %r6085, %r6078;
	xor.b32  	%r6128, %r6055, %r6127;
	shf.l.wrap.b32 	%r6129, %r6128, %r6128, 16;
	add.s32 	%r6130, %r6067, %r6129;
	xor.b32  	%r6131, %r6078, %r6130;
	shf.l.wrap.b32 	%r6132, %r6131, %r6131, 12;
	add.s32 	%r6133, %r6127, %r6132;
	xor.b32  	%r6134, %r6129, %r6133;
	shf.l.wrap.b32 	%r6135, %r6134, %r6134, 8;
	add.s32 	%r6136, %r6130, %r6135;
	xor.b32  	%r6137, %r6132, %r6136;
	shf.l.wrap.b32 	%r6138, %r6137, %r6137, 7;
	add.s32 	%r6139, %r6097, %r6114;
	xor.b32  	%r6140, %r6135, %r6139;
	shf.l.wrap.b32 	%r6141, %r6140, %r6140, 16;
	add.s32 	%r6142, %r6124, %r6141;
	xor.b32  	%r6143, %r6114, %r6142;
	shf.l.wrap.b32 	%r6144, %r6143, %r6143, 12;
	add.s32 	%r6145, %r6139, %r6144;
	xor.b32  	%r6146, %r6141, %r6145;
	shf.l.wrap.b32 	%r6147, %r6146, %r6146, 8;
	add.s32 	%r6148, %r6142, %r6147;
	xor.b32  	%r6149, %r6144, %r6148;
	shf.l.wrap.b32 	%r6150, %r6149, %r6149, 7;
	add.s32 	%r6151, %r6109, %r6126;
	xor.b32  	%r6152, %r6099, %r6151;
	shf.l.wrap.b32 	%r6153, %r6152, %r6152, 16;
	add.s32 	%r6154, %r6136, %r6153;
	xor.b32  	%r6155, %r6126, %r6154;
	shf.l.wrap.b32 	%r6156, %r6155, %r6155, 12;
	add.s32 	%r6157, %r6151, %r6156;
	xor.b32  	%r6158, %r6153, %r6157;
	shf.l.wrap.b32 	%r6159, %r6158, %r6158, 8;
	add.s32 	%r6160, %r6154, %r6159;
	xor.b32  	%r6161, %r6156, %r6160;
	shf.l.wrap.b32 	%r6162, %r6161, %r6161, 7;
	add.s32 	%r6163, %r6121, %r6138;
	xor.b32  	%r6164, %r6111, %r6163;
	shf.l.wrap.b32 	%r6165, %r6164, %r6164, 16;
	add.s32 	%r6166, %r6100, %r6165;
	xor.b32  	%r6167, %r6138, %r6166;
	shf.l.wrap.b32 	%r6168, %r6167, %r6167, 12;
	add.s32 	%r6169, %r6163, %r6168;
	xor.b32  	%r6170, %r6165, %r6169;
	shf.l.wrap.b32 	%r6171, %r6170, %r6170, 8;
	add.s32 	%r6172, %r6166, %r6171;
	xor.b32  	%r6173, %r6168, %r6172;
	shf.l.wrap.b32 	%r6174, %r6173, %r6173, 7;
	add.s32 	%r6175, %r6133, %r6102;
	xor.b32  	%r6176, %r6123, %r6175;
	shf.l.wrap.b32 	%r6177, %r6176, %r6176, 16;
	add.s32 	%r6178, %r6112, %r6177;
	xor.b32  	%r6179, %r6102, %r6178;
	shf.l.wrap.b32 	%r6180, %r6179, %r6179, 12;
	add.s32 	%r6181, %r6175, %r6180;
	xor.b32  	%r6182, %r6177, %r6181;
	shf.l.wrap.b32 	%r6183, %r6182, %r6182, 8;
	add.s32 	%r6184, %r6178, %r6183;
	xor.b32  	%r6185, %r6180, %r6184;
	shf.l.wrap.b32 	%r6186, %r6185, %r6185, 7;
	add.s32 	%r6187, %r6145, %r6186;
	xor.b32  	%r6188, %r6159, %r6187;
	shf.l.wrap.b32 	%r6189, %r6188, %r6188, 16;
	add.s32 	%r6190, %r6172, %r6189;
	xor.b32  	%r6191, %r6186, %r6190;
	shf.l.wrap.b32 	%r6192, %r6191, %r6191, 12;
	add.s32 	%r6193, %r6187, %r6192;
	xor.b32  	%r6194, %r6189, %r6193;
	shf.l.wrap.b32 	%r6195, %r6194, %r6194, 8;
	add.s32 	%r6196, %r6190, %r6195;
	xor.b32  	%r6197, %r6192, %r6196;
	shf.l.wrap.b32 	%r6198, %r6197, %r6197, 7;
	add.s32 	%r6199, %r6157, %r6150;
	xor.b32  	%r6200, %r6171, %r6199;
	shf.l.wrap.b32 	%r6201, %r6200, %r6200, 16;
	add.s32 	%r6202, %r6184, %r6201;
	xor.b32  	%r6203, %r6150, %r6202;
	shf.l.wrap.b32 	%r6204, %r6203, %r6203, 12;
	add.s32 	%r6205, %r6199, %r6204;
	xor.b32  	%r6206, %r6201, %r6205;
	shf.l.wrap.b32 	%r6207, %r6206, %r6206, 8;
	add.s32 	%r6208, %r6202, %r6207;
	xor.b32  	%r6209, %r6204, %r6208;
	shf.l.wrap.b32 	%r6210, %r6209, %r6209, 7;
	add.s32 	%r6211, %r6169, %r6162;
	xor.b32  	%r6212, %r6183, %r6211;
	shf.l.wrap.b32 	%r6213, %r6212, %r6212, 16;
	add.s32 	%r6214, %r6148, %r6213;
	xor.b32  	%r6215, %r6162, %r6214;
	shf.l.wrap.b32 	%r6216, %r6215, %r6215, 12;
	add.s32 	%r6217, %r6211, %r6216;
	xor.b32  	%r6218, %r6213, %r6217;
	shf.l.wrap.b32 	%r6219, %r6218, %r6218, 8;
	add.s32 	%r6220, %r6214, %r6219;
	xor.b32  	%r6221, %r6216, %r6220;
	shf.l.wrap.b32 	%r6222, %r6221, %r6221, 7;
	add.s32 	%r6223, %r6181, %r6174;
	xor.b32  	%r6224, %r6147, %r6223;
	shf.l.wrap.b32 	%r6225, %r6224, %r6224, 16;
	add.s32 	%r6226, %r6160, %r6225;
	xor.b32  	%r6227, %r6174, %r6226;
	shf.l.wrap.b32 	%r6228, %r6227, %r6227, 12;
	add.s32 	%r6229, %r6223, %r6228;
	xor.b32  	%r6230, %r6225, %r6229;
	shf.l.wrap.b32 	%r6231, %r6230, %r6230, 8;
	add.s32 	%r6232, %r6226, %r6231;
	xor.b32  	%r6233, %r6228, %r6232;
	shf.l.wrap.b32 	%r6234, %r6233, %r6233, 7;
	add.s32 	%r6235, %r6193, %r6210;
	xor.b32  	%r6236, %r6231, %r6235;
	shf.l.wrap.b32 	%r6237, %r6236, %r6236, 16;
	add.s32 	%r6238, %r6220, %r6237;
	xor.b32  	%r6239, %r6210, %r6238;
	shf.l.wrap.b32 	%r6240, %r6239, %r6239, 12;
	add.s32 	%r6241, %r6235, %r6240;
	xor.b32  	%r6242, %r6237, %r6241;
	shf.l.wrap.b32 	%r6243, %r6242, %r6242, 8;
	add.s32 	%r6244, %r6238, %r6243;
	xor.b32  	%r6245, %r6240, %r6244;
	shf.l.wrap.b32 	%r6246, %r6245, %r6245, 7;
	add.s32 	%r6247, %r6205, %r6222;
	xor.b32  	%r6248, %r6195, %r6247;
	shf.l.wrap.b32 	%r6249, %r6248, %r6248, 16;
	add.s32 	%r6250, %r6232, %r6249;
	xor.b32  	%r6251, %r6222, %r6250;
	shf.l.wrap.b32 	%r6252, %r6251, %r6251, 12;
	add.s32 	%r6253, %r6247, %r6252;
	xor.b32  	%r6254, %r6249, %r6253;
	shf.l.wrap.b32 	%r6255, %r6254, %r6254, 8;
	add.s32 	%r6256, %r6250, %r6255;
	xor.b32  	%r6257, %r6252, %r6256;
	shf.l.wrap.b32 	%r6258, %r6257, %r6257, 7;
	add.s32 	%r6259, %r6217, %r6234;
	xor.b32  	%r6260, %r6207, %r6259;
	shf.l.wrap.b32 	%r6261, %r6260, %r6260, 16;
	add.s32 	%r6262, %r6196, %r6261;
	xor.b32  	%r6263, %r6234, %r6262;
	shf.l.wrap.b32 	%r6264, %r6263, %r6263, 12;
	add.s32 	%r6265, %r6259, %r6264;
	xor.b32  	%r6266, %r6261, %r6265;
	shf.l.wrap.b32 	%r6267, %r6266, %r6266, 8;
	add.s32 	%r6268, %r6262, %r6267;
	xor.b32  	%r6269, %r6264, %r6268;
	shf.l.wrap.b32 	%r6270, %r6269, %r6269, 7;
	add.s32 	%r6271, %r6229, %r6198;
	xor.b32  	%r6272, %r6219, %r6271;
	shf.l.wrap.b32 	%r6273, %r6272, %r6272, 16;
	add.s32 	%r6274, %r6208, %r6273;
	xor.b32  	%r6275, %r6198, %r6274;
	shf.l.wrap.b32 	%r6276, %r6275, %r6275, 12;
	add.s32 	%r6277, %r6271, %r6276;
	xor.b32  	%r6278, %r6273, %r6277;
	shf.l.wrap.b32 	%r6279, %r6278, %r6278, 8;
	add.s32 	%r6280, %r6274, %r6279;
	xor.b32  	%r6281, %r6276, %r6280;
	shf.l.wrap.b32 	%r6282, %r6281, %r6281, 7;
	add.s32 	%r6283, %r6241, %r6282;
	xor.b32  	%r6284, %r6255, %r6283;
	shf.l.wrap.b32 	%r6285, %r6284, %r6284, 16;
	add.s32 	%r6286, %r6268, %r6285;
	xor.b32  	%r6287, %r6282, %r6286;
	shf.l.wrap.b32 	%r6288, %r6287, %r6287, 12;
	add.s32 	%r6289, %r6283, %r6288;
	xor.b32  	%r6290, %r6285, %r6289;
	shf.l.wrap.b32 	%r6291, %r6290, %r6290, 8;
	add.s32 	%r6292, %r6253, %r6246;
	xor.b32  	%r6293, %r6267, %r6292;
	shf.l.wrap.b32 	%r6294, %r6293, %r6293, 16;
	add.s32 	%r6295, %r6280, %r6294;
	xor.b32  	%r6296, %r6246, %r6295;
	shf.l.wrap.b32 	%r6297, %r6296, %r6296, 12;
	add.s32 	%r6298, %r6292, %r6297;
	xor.b32  	%r6299, %r6294, %r6298;
	shf.l.wrap.b32 	%r6300, %r6299, %r6299, 8;
	add.s32 	%r6301, %r6295, %r6300;
	xor.b32  	%r6302, %r6297, %r6301;
	shf.l.wrap.b32 	%r6303, %r6302, %r6302, 7;
	add.s32 	%r6304, %r6265, %r6258;
	xor.b32  	%r6305, %r6279, %r6304;
	shf.l.wrap.b32 	%r6306, %r6305, %r6305, 16;
	add.s32 	%r6307, %r6244, %r6306;
	xor.b32  	%r6308, %r6258, %r6307;
	shf.l.wrap.b32 	%r6309, %r6308, %r6308, 12;
	add.s32 	%r6310, %r6304, %r6309;
	xor.b32  	%r6311, %r6306, %r6310;
	shf.l.wrap.b32 	%r6312, %r6311, %r6311, 8;
	add.s32 	%r6313, %r6307, %r6312;
	xor.b32  	%r6314, %r6309, %r6313;
	shf.l.wrap.b32 	%r6315, %r6314, %r6314, 7;
	add.s32 	%r6316, %r6277, %r6270;
	xor.b32  	%r6317, %r6243, %r6316;
	shf.l.wrap.b32 	%r6318, %r6317, %r6317, 16;
	add.s32 	%r6319, %r6256, %r6318;
	xor.b32  	%r6320, %r6270, %r6319;
	shf.l.wrap.b32 	%r6321, %r6320, %r6320, 12;
	add.s32 	%r6322, %r6316, %r6321;
	xor.b32  	%r6323, %r6318, %r6322;
	shf.l.wrap.b32 	%r6324, %r6323, %r6323, 8;
	add.s32 	%r6325, %r6319, %r6324;
	add.s32 	%r6326, %r6289, %r6303;
	xor.b32  	%r6327, %r6324, %r6326;
	shf.l.wrap.b32 	%r6328, %r6327, %r6327, 16;
	add.s32 	%r6329, %r6313, %r6328;
	xor.b32  	%r6330, %r6303, %r6329;
	shr.u32 	%r6331, %r6330, 20;
	add.s32 	%r6332, %r6326, %r6331;
	add.s32 	%r6333, %r6298, %r6315;
	xor.b32  	%r6334, %r6291, %r6333;
	shf.l.wrap.b32 	%r6335, %r6334, %r6334, 16;
	add.s32 	%r6336, %r6325, %r6335;
	xor.b32  	%r6337, %r6315, %r6336;
	shr.u32 	%r6338, %r6337, 20;
	add.s32 	%r6339, %r6333, %r6338;
	add.s32 	%r6340, %r12, %r6332;
	add.s32 	%r6341, %r13, %r6339;
	not.b32 	%r6342, %r21921;
	add.s32 	%r6343, %r200, %r6342;
	mov.b32 	%r6344, 1;
	shl.b32 	%r6345, %r6344, %r6343;
	and.b32  	%r215, %r6345, %r11;
	setp.eq.s32 	%p31, %r215, 0;
	selp.b32 	%r6346, %r6340, %r6341, %p31;
	cvt.u16.u32 	%rs174, %r6346;
	and.b16  	%rs322, %rs174, 1;
	and.b16  	%rs175, %rs320, 255;
	setp.ne.s16 	%p32, %rs175, 1;
	@%p32 bra 	$L__BB7_31;
	setp.eq.s32 	%p33, %r215, 0;
	mul.wide.u32 	%rd28, %r21921, 16;
	add.s64 	%rd29, %rd1, %rd28;
	ld.global.u32 	%r6347, [%rd29+1972];
	selp.b32 	%r6348, %r21925, %r21926, %p33;
	xor.b32  	%r6349, %r6348, %r6347;
	selp.b32 	%r6350, %r21924, %r21927, %p33;
	selp.b32 	%r21925, %r6349, %r21925, %p33;
	selp.b32 	%r21926, %r21926, %r6349, %p33;
	ld.global.u32 	%r6351, [%rd29+1976];
	xor.b32  	%r6352, %r6350, %r6351;
	selp.b32 	%r6353, %r21923, %r21928, %p33;
	selp.b32 	%r21924, %r6352, %r21924, %p33;
	selp.b32 	%r21927, %r21927, %r6352, %p33;
	ld.global.u32 	%r6354, [%rd29+1980];
	xor.b32  	%r6355, %r6353, %r6354;
	selp.b32 	%r6356, %r21922, %r21929, %p33;
	selp.b32 	%r21923, %r6355, %r21923, %p33;
	selp.b32 	%r21928, %r21928, %r6355, %p33;
	ld.global.u32 	%r6357, [%rd29+1984];
	xor.b32  	%r6358, %r6356, %r6357;
	selp.b32 	%r6359, 420, 445, %p33;
	selp.b32 	%r21922, %r6358, %r21922, %p33;
	selp.b32 	%r21929, %r21929, %r6358, %p33;
	add.s32 	%r6360, %r6359, %r21921;
	cvt.u64.u32 	%rd30, %r6360;
	add.s64 	%rd31, %rd1, %rd30;
	ld.global.u8 	%rs176, [%rd31+1952];
	xor.b16  	%rs322, %rs176, %rs322;
$L__BB7_31:
	setp.eq.s32 	%p34, %r215, 0;
	selp.b32 	%r21933, %r21925, %r21926, %p34;
	selp.b32 	%r21932, %r21924, %r21927, %p34;
	selp.b32 	%r21931, %r21923, %r21928, %p34;
	selp.b32 	%r21930, %r21922, %r21929, %p34;
	add.s32 	%r236, %r21921, 1;
	setp.ne.s32 	%p35, %r21921, %r201;
	mov.u16 	%rs320, %rs322;
	mov.u32 	%r21921, %r236;
	@%p35 bra 	$L__BB7_29;
$L__BB7_32:
	st.shared.v4.u32 	[s_mem+49232], {%r21933, %r21932, %r21931, %r21930};
	st.shared.u8 	[s_mem+49248], %rs322;
	ld.global.v2.u8 	{%rs325, %rs38}, [%rd1+2456];
	ld.global.u32 	%r21950, [%rd1+2440];
	ld.global.u32 	%r21949, [%rd1+2444];
	ld.global.u32 	%r21948, [%rd1+2448];
	ld.global.u32 	%r21947, [%rd1+2452];
	setp.lt.u16 	%p36, %rs38, 12;
	@%p36 bra 	$L__BB7_37;
	cvt.u32.u16 	%r6362, %rs38;
	and.b32  	%r245, %r6362, 255;
	add.s32 	%r246, %r245, -12;
	mov.b32 	%r21938, 0;
	mov.u16 	%rs323, %rs325;
$L__BB7_34:
	add.s32 	%r6363, %r12, %r21950;
	shf.l.wrap.b32 	%r6364, %r6363, %r6363, 16;
	add.s32 	%r6365, %r21950, %r6364;
	xor.b32  	%r6366, %r21950, %r6365;
	shf.l.wrap.b32 	%r6367, %r6366, %r6366, 12;
	add.s32 	%r6368, %r6363, %r6367;
	xor.b32  	%r6369, %r6364, %r6368;
	shf.l.wrap.b32 	%r6370, %r6369, %r6369, 8;
	add.s32 	%r6371, %r6365, %r6370;
	xor.b32  	%r6372, %r6367, %r6371;
	shf.l.wrap.b32 	%r6373, %r6372, %r6372, 7;
	add.s32 	%r6374, %r13, %r21949;
	shf.l.wrap.b32 	%r6375, %r6374, %r6374, 16;
	add.s32 	%r6376, %r21949, %r6375;
	xor.b32  	%r6377, %r21949, %r6376;
	shf.l.wrap.b32 	%r6378, %r6377, %r6377, 12;
	add.s32 	%r6379, %r6374, %r6378;
	xor.b32  	%r6380, %r6375, %r6379;
	shf.l.wrap.b32 	%r6381, %r6380, %r6380, 8;
	add.s32 	%r6382, %r6376, %r6381;
	xor.b32  	%r6383, %r6378, %r6382;
	shf.l.wrap.b32 	%r6384, %r6383, %r6383, 7;
	add.s32 	%r6385, %r14, %r21948;
	shf.l.wrap.b32 	%r6386, %r6385, %r6385, 16;
	add.s32 	%r6387, %r21948, %r6386;
	xor.b32  	%r6388, %r21948, %r6387;
	shf.l.wrap.b32 	%r6389, %r6388, %r6388, 12;
	add.s32 	%r6390, %r6385, %r6389;
	xor.b32  	%r6391, %r6386, %r6390;
	shf.l.wrap.b32 	%r6392, %r6391, %r6391, 8;
	add.s32 	%r6393, %r6387, %r6392;
	xor.b32  	%r6394, %r6389, %r6393;
	shf.l.wrap.b32 	%r6395, %r6394, %r6394, 7;
	add.s32 	%r6396, %r15, %r21947;
	shf.l.wrap.b32 	%r6397, %r6396, %r6396, 16;
	add.s32 	%r6398, %r21947, %r6397;
	xor.b32  	%r6399, %r21947, %r6398;
	shf.l.wrap.b32 	%r6400, %r6399, %r6399, 12;
	add.s32 	%r6401, %r6396, %r6400;
	xor.b32  	%r6402, %r6397, %r6401;
	shf.l.wrap.b32 	%r6403, %r6402, %r6402, 8;
	add.s32 	%r6404, %r6398, %r6403;
	xor.b32  	%r6405, %r6400, %r6404;
	shf.l.wrap.b32 	%r6406, %r6405, %r6405, 7;
	add.s32 	%r6407, %r6368, %r6384;
	xor.b32  	%r6408, %r6403, %r6407;
	shf.l.wrap.b32 	%r6409, %r6408, %r6408, 16;
	add.s32 	%r6410, %r6393, %r6409;
	xor.b32  	%r6411, %r6384, %r6410;
	shf.l.wrap.b32 	%r6412, %r6411, %r6411, 12;
	add.s32 	%r6413, %r6407, %r6412;
	xor.b32  	%r6414, %r6409, %r6413;
	shf.l.wrap.b32 	%r6415, %r6414, %r6414, 8;
	add.s32 	%r6416, %r6410, %r6415;
	xor.b32  	%r6417, %r6412, %r6416;
	shf.l.wrap.b32 	%r6418, %r6417, %r6417, 7;
	add.s32 	%r6419, %r6379, %r6395;
	xor.b32  	%r6420, %r6370, %r6419;
	shf.l.wrap.b32 	%r6421, %r6420, %r6420, 16;
	add.s32 	%r6422, %r6404, %r6421;
	xor.b32  	%r6423, %r6395, %r6422;
	shf.l.wrap.b32 	%r6424, %r6423, %r6423, 12;
	add.s32 	%r6425, %r6419, %r6424;
	xor.b32  	%r6426, %r6421, %r6425;
	shf.l.wrap.b32 	%r6427, %r6426, %r6426, 8;
	add.s32 	%r6428, %r6422, %r6427;
	xor.b32  	%r6429, %r6424, %r6428;
	shf.l.wrap.b32 	%r6430, %r6429, %r6429, 7;
	add.s32 	%r6431, %r6390, %r6406;
	xor.b32  	%r6432, %r6381, %r6431;
	shf.l.wrap.b32 	%r6433, %r6432, %r6432, 16;
	add.s32 	%r6434, %r6371, %r6433;
	xor.b32  	%r6435, %r6406, %r6434;
	shf.l.wrap.b32 	%r6436, %r6435, %r6435, 12;
	add.s32 	%r6437, %r6431, %r6436;
	xor.b32  	%r6438, %r6433, %r6437;
	shf.l.wrap.b32 	%r6439, %r6438, %r6438, 8;
	add.s32 	%r6440, %r6434, %r6439;
	xor.b32  	%r6441, %r6436, %r6440;
	shf.l.wrap.b32 	%r6442, %r6441, %r6441, 7;
	add.s32 	%r6443, %r6401, %r6373;
	xor.b32  	%r6444, %r6392, %r6443;
	shf.l.wrap.b32 	%r6445, %r6444, %r6444, 16;
	add.s32 	%r6446, %r6382, %r6445;
	xor.b32  	%r6447, %r6373, %r6446;
	shf.l.wrap.b32 	%r6448, %r6447, %r6447, 12;
	add.s32 	%r6449, %r6443, %r6448;
	xor.b32  	%r6450, %r6445, %r6449;
	shf.l.wrap.b32 	%r6451, %r6450, %r6450, 8;
	add.s32 	%r6452, %r6446, %r6451;
	xor.b32  	%r6453, %r6448, %r6452;
	shf.l.wrap.b32 	%r6454, %r6453, %r6453, 7;
	add.s32 	%r6455, %r6413, %r6454;
	xor.b32  	%r6456, %r6427, %r6455;
	shf.l.wrap.b32 	%r6457, %r6456, %r6456, 16;
	add.s32 	%r6458, %r6440, %r6457;
	xor.b32  	%r6459, %r6454, %r6458;
	shf.l.wrap.b32 	%r6460, %r6459, %r6459, 12;
	add.s32 	%r6461, %r6455, %r6460;
	xor.b32  	%r6462, %r6457, %r6461;
	shf.l.wrap.b32 	%r6463, %r6462, %r6462, 8;
	add.s32 	%r6464, %r6458, %r6463;
	xor.b32  	%r6465, %r6460, %r6464;
	shf.l.wrap.b32 	%r6466, %r6465, %r6465, 7;
	add.s32 	%r6467, %r6425, %r6418;
	xor.b32  	%r6468, %r6439, %r6467;
	shf.l.wrap.b32 	%r6469, %r6468, %r6468, 16;
	add.s32 	%r6470, %r6452, %r6469;
	xor.b32  	%r6471, %r6418, %r6470;
	shf.l.wrap.b32 	%r6472, %r6471, %r6471, 12;
	add.s32 	%r6473, %r6467, %r6472;
	xor.b32  	%r6474, %r6469, %r6473;
	shf.l.wrap.b32 	%r6475, %r6474, %r6474, 8;
	add.s32 	%r6476, %r6470, %r6475;
	xor.b32  	%r6477, %r6472, %r6476;
	shf.l.wrap.b32 	%r6478, %r6477, %r6477, 7;
	add.s32 	%r6479, %r6437, %r6430;
	xor.b32  	%r6480, %r6451, %r6479;
	shf.l.wrap.b32 	%r6481, %r6480, %r6480, 16;
	add.s32 	%r6482, %r6416, %r6481;
	xor.b32  	%r6483, %r6430, %r6482;
	shf.l.wrap.b32 	%r6484, %r6483, %r6483, 12;
	add.s32 	%r6485, %r6479, %r6484;
	xor.b32  	%r6486, %r6481, %r6485;
	shf.l.wrap.b32 	%r6487, %r6486, %r6486, 8;
	add.s32 	%r6488, %r6482, %r6487;
	xor.b32  	%r6489, %r6484, %r6488;
	shf.l.wrap.b32 	%r6490, %r6489, %r6489, 7;
	add.s32 	%r6491, %r6449, %r6442;
	xor.b32  	%r6492, %r6415, %r6491;
	shf.l.wrap.b32 	%r6493, %r6492, %r6492, 16;
	add.s32 	%r6494, %r6428, %r6493;
	xor.b32  	%r6495, %r6442, %r6494;
	shf.l.wrap.b32 	%r6496, %r6495, %r6495, 12;
	add.s32 	%r6497, %r6491, %r6496;
	xor.b32  	%r6498, %r6493, %r6497;
	shf.l.wrap.b32 	%r6499, %r6498, %r6498, 8;
	add.s32 	%r6500, %r6494, %r6499;
	xor.b32  	%r6501, %r6496, %r6500;
	shf.l.wrap.b32 	%r6502, %r6501, %r6501, 7;
	add.s32 	%r6503, %r6461, %r6478;
	xor.b32  	%r6504, %r6499, %r6503;
	shf.l.wrap.b32 	%r6505, %r6504, %r6504, 16;
	add.s32 	%r6506, %r6488, %r6505;
	xor.b32  	%r6507, %r6478, %r6506;
	shf.l.wrap.b32 	%r6508, %r6507, %r6507, 12;
	add.s32 	%r6509, %r6503, %r6508;
	xor.b32  	%r6510, %r6505, %r6509;
	shf.l.wrap.b32 	%r6511, %r6510, %r6510, 8;
	add.s32 	%r6512, %r6506, %r6511;
	xor.b32  	%r6513, %r6508, %r6512;
	shf.l.wrap.b32 	%r6514, %r6513, %r6513, 7;
	add.s32 	%r6515, %r6473, %r6490;
	xor.b32  	%r6516, %r6463, %r6515;
	shf.l.wrap.b32 	%r6517, %r6516, %r6516, 16;
	add.s32 	%r6518, %r6500, %r6517;
	xor.b32  	%r6519, %r6490, %r6518;
	shf.l.wrap.b32 	%r6520, %r6519, %r6519, 12;
	add.s32 	%r6521, %r6515, %r6520;
	xor.b32  	%r6522, %r6517, %r6521;
	shf.l.wrap.b32 	%r6523, %r6522, %r6522, 8;
	add.s32 	%r6524, %r6518, %r6523;
	xor.b32  	%r6525, %r6520, %r6524;
	shf.l.wrap.b32 	%r6526, %r6525, %r6525, 7;
	add.s32 	%r6527, %r6485, %r6502;
	xor.b32  	%r6528, %r6475, %r6527;
	shf.l.wrap.b32 	%r6529, %r6528, %r6528, 16;
	add.s32 	%r6530, %r6464, %r6529;
	xor.b32  	%r6531, %r6502, %r6530;
	shf.l.wrap.b32 	%r6532, %r6531, %r6531, 12;
	add.s32 	%r6533, %r6527, %r6532;
	xor.b32  	%r6534, %r6529, %r6533;
	shf.l.wrap.b32 	%r6535, %r6534, %r6534, 8;
	add.s32 	%r6536, %r6530, %r6535;
	xor.b32  	%r6537, %r6532, %r6536;
	shf.l.wrap.b32 	%r6538, %r6537, %r6537, 7;
	add.s32 	%r6539, %r6497, %r6466;
	xor.b32  	%r6540, %r6487, %r6539;
	shf.l.wrap.b32 	%r6541, %r6540, %r6540, 16;
	add.s32 	%r6542, %r6476, %r6541;
	xor.b32  	%r6543, %r6466, %r6542;
	shf.l.wrap.b32 	%r6544, %r6543, %r6543, 12;
	add.s32 	%r6545, %r6539, %r6544;
	xor.b32  	%r6546, %r6541, %r6545;
	shf.l.wrap.b32 	%r6547, %r6546, %r6546, 8;
	add.s32 	%r6548, %r6542, %r6547;
	xor.b32  	%r6549, %r6544, %r6548;
	shf.l.wrap.b32 	%r6550, %r6549, %r6549, 7;
	add.s32 	%r6551, %r6509, %r6550;
	xor.b32  	%r6552, %r6523, %r6551;
	shf.l.wrap.b32 	%r6553, %r6552, %r6552, 16;
	add.s32 	%r6554, %r6536, %r6553;
	xor.b32  	%r6555, %r6550, %r6554;
	shf.l.wrap.b32 	%r6556, %r6555, %r6555, 12;
	add.s32 	%r6557, %r6551, %r6556;
	xor.b32  	%r6558, %r6553, %r6557;
	shf.l.wrap.b32 	%r6559, %r6558, %r6558, 8;
	add.s32 	%r6560, %r6554, %r6559;
	xor.b32  	%r6561, %r6556, %r6560;
	shf.l.wrap.b32 	%r6562, %r6561, %r6561, 7;
	add.s32 	%r6563, %r6521, %r6514;
	xor.b32  	%r6564, %r6535, %r6563;
	shf.l.wrap.b32 	%r6565, %r6564, %r6564, 16;
	add.s32 	%r6566, %r6548, %r6565;
	xor.b32  	%r6567, %r6514, %r6566;
	shf.l.wrap.b32 	%r6568, %r6567, %r6567, 12;
	add.s32 	%r6569, %r6563, %r6568;
	xor.b32  	%r6570, %r6565, %r6569;
	shf.l.wrap.b32 	%r6571, %r6570, %r6570, 8;
	add.s32 	%r6572, %r6566, %r6571;
	xor.b32  	%r6573, %r6568, %r6572;
	shf.l.wrap.b32 	%r6574, %r6573, %r6573, 7;
	add.s32 	%r6575, %r6533, %r6526;
	xor.b32  	%r6576, %r6547, %r6575;
	shf.l.wrap.b32 	%r6577, %r6576, %r6576, 16;
	add.s32 	%r6578, %r6512, %r6577;
	xor.b32  	%r6579, %r6526, %r6578;
	shf.l.wrap.b32 	%r6580, %r6579, %r6579, 12;
	add.s32 	%r6581, %r6575, %r6580;
	xor.b32  	%r6582, %r6577, %r6581;
	shf.l.wrap.b32 	%r6583, %r6582, %r6582, 8;
	add.s32 	%r6584, %r6578, %r6583;
	xor.b32  	%r6585, %r6580, %r6584;
	shf.l.wrap.b32 	%r6586, %r6585, %r6585, 7;
	add.s32 	%r6587, %r6545, %r6538;
	xor.b32  	%r6588, %r6511, %r6587;
	shf.l.wrap.b32 	%r6589, %r6588, %r6588, 16;
	add.s32 	%r6590, %r6524, %r6589;
	xor.b32  	%r6591, %r6538, %r6590;
	shf.l.wrap.b32 	%r6592, %r6591, %r6591, 12;
	add.s32 	%r6593, %r6587, %r6592;
	xor.b32  	%r6594, %r6589, %r6593;
	shf.l.wrap.b32 	%r6595, %r6594, %r6594, 8;
	add.s32 	%r6596, %r6590, %r6595;
	xor.b32  	%r6597, %r6592, %r6596;
	shf.l.wrap.b32 	%r6598, %r6597, %r6597, 7;
	add.s32 	%r6599, %r6557, %r6574;
	xor.b32  	%r6600, %r6595, %r6599;
	shf.l.wrap.b32 	%r6601, %r6600, %r6600, 16;
	add.s32 	%r6602, %r6584, %r6601;
	xor.b32  	%r6603, %r6574, %r6602;
	shf.l.wrap.b32 	%r6604, %r6603, %r6603, 12;
	add.s32 	%r6605, %r6599, %r6604;
	xor.b32  	%r6606, %r6601, %r6605;
	shf.l.wrap.b32 	%r6607, %r6606, %r6606, 8;
	add.s32 	%r6608, %r6602, %r6607;
	xor.b32  	%r6609, %r6604, %r6608;
	shf.l.wrap.b32 	%r6610, %r6609, %r6609, 7;
	add.s32 	%r6611, %r6569, %r6586;
	xor.b32  	%r6612, %r6559, %r6611;
	shf.l.wrap.b32 	%r6613, %r6612, %r6612, 16;
	add.s32 	%r6614, %r6596, %r6613;
	xor.b32  	%r6615, %r6586, %r6614;
	shf.l.wrap.b32 	%r6616, %r6615, %r6615, 12;
	add.s32 	%r6617, %r6611, %r6616;
	xor.b32  	%r6618, %r6613, %r6617;
	shf.l.wrap.b32 	%r6619, %r6618, %r6618, 8;
	add.s32 	%r6620, %r6614, %r6619;
	xor.b32  	%r6621, %r6616, %r6620;
	shf.l.wrap.b32 	%r6622, %r6621, %r6621, 7;
	add.s32 	%r6623, %r6581, %r6598;
	xor.b32  	%r6624, %r6571, %r6623;
	shf.l.wrap.b32 	%r6625, %r6624, %r6624, 16;
	add.s32 	%r6626, %r6560, %r6625;
	xor.b32  	%r6627, %r6598, %r6626;
	shf.l.wrap.b32 	%r6628, %r6627, %r6627, 12;
	add.s32 	%r6629, %r6623, %r6628;
	xor.b32  	%r6630, %r6625, %r6629;
	shf.l.wrap.b32 	%r6631, %r6630, %r6630, 8;
	add.s32 	%r6632, %r6626, %r6631;
	xor.b32  	%r6633, %r6628, %r6632;
	shf.l.wrap.b32 	%r6634, %r6633, %r6633, 7;
	add.s32 	%r6635, %r6593, %r6562;
	xor.b32  	%r6636, %r6583, %r6635;
	shf.l.wrap.b32 	%r6637, %r6636, %r6636, 16;
	add.s32 	%r6638, %r6572, %r6637;
	xor.b32  	%r6639, %r6562, %r6638;
	shf.l.wrap.b32 	%r6640, %r6639, %r6639, 12;
	add.s32 	%r6641, %r6635, %r6640;
	xor.b32  	%r6642, %r6637, %r6641;
	shf.l.wrap.b32 	%r6643, %r6642, %r6642, 8;
	add.s32 	%r6644, %r6638, %r6643;
	xor.b32  	%r6645, %r6640, %r6644;
	shf.l.wrap.b32 	%r6646, %r6645, %r6645, 7;
	add.s32 	%r6647, %r6605, %r6646;
	xor.b32  	%r6648, %r6619, %r6647;
	shf.l.wrap.b32 	%r6649, %r6648, %r6648, 16;
	add.s32 	%r6650, %r6632, %r6649;
	xor.b32  	%r6651, %r6646, %r6650;
	shf.l.wrap.b32 	%r6652, %r6651, %r6651, 12;
	add.s32 	%r6653, %r6647, %r6652;
	xor.b32  	%r6654, %r6649, %r6653;
	shf.l.wrap.b32 	%r6655, %r6654, %r6654, 8;
	add.s32 	%r6656, %r6650, %r6655;
	xor.b32  	%r6657, %r6652, %r6656;
	shf.l.wrap.b32 	%r6658, %r6657, %r6657, 7;
	add.s32 	%r6659, %r6617, %r6610;
	xor.b32  	%r6660, %r6631, %r6659;
	shf.l.wrap.b32 	%r6661, %r6660, %r6660, 16;
	add.s32 	%r6662, %r6644, %r6661;
	xor.b32  	%r6663, %r6610, %r6662;
	shf.l.wrap.b32 	%r6664, %r6663, %r6663, 12;
	add.s32 	%r6665, %r6659, %r6664;
	xor.b32  	%r6666, %r6661, %r6665;
	shf.l.wrap.b32 	%r6667, %r6666, %r6666, 8;
	add.s32 	%r6668, %r6662, %r6667;
	xor.b32  	%r6669, %r6664, %r6668;
	shf.l.wrap.b32 	%r6670, %r6669, %r6669, 7;
	add.s32 	%r6671, %r6629, %r6622;
	xor.b32  	%r6672, %r6643, %r6671;
	shf.l.wrap.b32 	%r6673, %r6672, %r6672, 16;
	add.s32 	%r6674, %r6608, %r6673;
	xor.b32  	%r6675, %r6622, %r6674;
	shf.l.wrap.b32 	%r6676, %r6675, %r6675, 12;
	add.s32 	%r6677, %r6671, %r6676;
	xor.b32  	%r6678, %r6673, %r6677;
	shf.l.wrap.b32 	%r6679, %r6678, %r6678, 8;
	add.s32 	%r6680, %r6674, %r6679;
	xor.b32  	%r6681, %r6676, %r6680;
	shf.l.wrap.b32 	%r6682, %r6681, %r6681, 7;
	add.s32 	%r6683, %r6641, %r6634;
	xor.b32  	%r6684, %r6607, %r6683;
	shf.l.wrap.b32 	%r6685, %r6684, %r6684, 16;
	add.s32 	%r6686, %r6620, %r6685;
	xor.b32  	%r6687, %r6634, %r6686;
	shf.l.wrap.b32 	%r6688, %r6687, %r6687, 12;
	add.s32 	%r6689, %r6683, %r6688;
	xor.b32  	%r6690, %r6685, %r6689;
	shf.l.wrap.b32 	%r6691, %r6690, %r6690, 8;
	add.s32 	%r6692, %r6686, %r6691;
	xor.b32  	%r6693, %r6688, %r6692;
	shf.l.wrap.b32 	%r6694, %r6693, %r6693, 7;
	add.s32 	%r6695, %r6653, %r6670;
	xor.b32  	%r6696, %r6691, %r6695;
	shf.l.wrap.b32 	%r6697, %r6696, %r6696, 16;
	add.s32 	%r6698, %r6680, %r6697;
	xor.b32  	%r6699, %r6670, %r6698;
	shf.l.wrap.b32 	%r6700, %r6699, %r6699, 12;
	add.s32 	%r6701, %r6695, %r6700;
	xor.b32  	%r6702, %r6697, %r6701;
	shf.l.wrap.b32 	%r6703, %r6702, %r6702, 8;
	add.s32 	%r6704, %r6698, %r6703;
	xor.b32  	%r6705, %r6700, %r6704;
	shf.l.wrap.b32 	%r6706, %r6705, %r6705, 7;
	add.s32 	%r6707, %r6665, %r6682;
	xor.b32  	%r6708, %r6655, %r6707;
	shf.l.wrap.b32 	%r6709, %r6708, %r6708, 16;
	add.s32 	%r6710, %r6692, %r6709;
	xor.b32  	%r6711, %r6682, %r6710;
	shf.l.wrap.b32 	%r6712, %r6711, %r6711, 12;
	add.s32 	%r6713, %r6707, %r6712;
	xor.b32  	%r6714, %r6709, %r6713;
	shf.l.wrap.b32 	%r6715, %r6714, %r6714, 8;
	add.s32 	%r6716, %r6710, %r6715;
	xor.b32  	%r6717, %r6712, %r6716;
	shf.l.wrap.b32 	%r6718, %r6717, %r6717, 7;
	add.s32 	%r6719, %r6677, %r6694;
	xor.b32  	%r6720, %r6667, %r6719;
	shf.l.wrap.b32 	%r6721, %r6720, %r6720, 16;
	add.s32 	%r6722, %r6656, %r6721;
	xor.b32  	%r6723, %r6694, %r6722;
	shf.l.wrap.b32 	%r6724, %r6723, %r6723, 12;
	add.s32 	%r6725, %r6719, %r6724;
	xor.b32  	%r6726, %r6721, %r6725;
	shf.l.wrap.b32 	%r6727, %r6726, %r6726, 8;
	add.s32 	%r6728, %r6722, %r6727;
	xor.b32  	%r6729, %r6724, %r6728;
	shf.l.wrap.b32 	%r6730, %r6729, %r6729, 7;
	add.s32 	%r6731, %r6689, %r6658;
	xor.b32  	%r6732, %r6679, %r6731;
	shf.l.wrap.b32 	%r6733, %r6732, %r6732, 16;
	add.s32 	%r6734, %r6668, %r6733;
	xor.b32  	%r6735, %r6658, %r6734;
	shf.l.wrap.b32 	%r6736, %r6735, %r6735, 12;
	add.s32 	%r6737, %r6731, %r6736;
	xor.b32  	%r6738, %r6733, %r6737;
	shf.l.wrap.b32 	%r6739, %r6738, %r6738, 8;
	add.s32 	%r6740, %r6734, %r6739;
	xor.b32  	%r6741, %r6736, %r6740;
	shf.l.wrap.b32 	%r6742, %r6741, %r6741, 7;
	add.s32 	%r21942, %r12, %r6701;
	add.s32 	%r21941, %r13, %r6713;
	add.s32 	%r21940, %r14, %r6725;
	add.s32 	%r21939, %r15, %r6737;
	add.s32 	%r21943, %r21950, %r6742;
	add.s32 	%r21944, %r21949, %r6706;
	add.s32 	%r21945, %r21948, %r6718;
	add.s32 	%r21946, %r21947, %r6730;
	xor.b32  	%r6743, %r6363, 1;
	shf.l.wrap.b32 	%r6744, %r6363, %r6743, 16;
	add.s32 	%r6745, %r21950, %r6744;
	xor.b32  	%r6746, %r21950, %r6745;
	shf.l.wrap.b32 	%r6747, %r6746, %r6746, 12;
	add.s32 	%r6748, %r6363, %r6747;
	xor.b32  	%r6749, %r6744, %r6748;
	shf.l.wrap.b32 	%r6750, %r6749, %r6749, 8;
	add.s32 	%r6751, %r6745, %r6750;
	xor.b32  	%r6752, %r6747, %r6751;
	shf.l.wrap.b32 	%r6753, %r6752, %r6752, 7;
	add.s32 	%r6754, %r6748, %r6384;
	xor.b32  	%r6755, %r6403, %r6754;
	shf.l.wrap.b32 	%r6756, %r6755, %r6755, 16;
	add.s32 	%r6757, %r6393, %r6756;
	xor.b32  	%r6758, %r6384, %r6757;
	shf.l.wrap.b32 	%r6759, %r6758, %r6758, 12;
	add.s32 	%r6760, %r6754, %r6759;
	xor.b32  	%r6761, %r6756, %r6760;
	shf.l.wrap.b32 	%r6762, %r6761, %r6761, 8;
	add.s32 	%r6763, %r6757, %r6762;
	xor.b32  	%r6764, %r6759, %r6763;
	shf.l.wrap.b32 	%r6765, %r6764, %r6764, 7;
	xor.b32  	%r6766, %r6750, %r6419;
	shf.l.wrap.b32 	%r6767, %r6766, %r6766, 16;
	add.s32 	%r6768, %r6404, %r6767;
	xor.b32  	%r6769, %r6395, %r6768;
	shf.l.wrap.b32 	%r6770, %r6769, %r6769, 12;
	add.s32 	%r6771, %r6419, %r6770;
	xor.b32  	%r6772, %r6767, %r6771;
	shf.l.wrap.b32 	%r6773, %r6772, %r6772, 8;
	add.s32 	%r6774, %r6768, %r6773;
	xor.b32  	%r6775, %r6770, %r6774;
	shf.l.wrap.b32 	%r6776, %r6775, %r6775, 7;
	add.s32 	%r6777, %r6751, %r6433;
	xor.b32  	%r6778, %r6406, %r6777;
	shf.l.wrap.b32 	%r6779, %r6778, %r6778, 12;
	add.s32 	%r6780, %r6431, %r6779;
	xor.b32  	%r6781, %r6433, %r6780;
	shf.l.wrap.b32 	%r6782, %r6781, %r6781, 8;
	add.s32 	%r6783, %r6777, %r6782;
	xor.b32  	%r6784, %r6779, %r6783;
	shf.l.wrap.b32 	%r6785, %r6784, %r6784, 7;
	add.s32 	%r6786, %r6401, %r6753;
	xor.b32  	%r6787, %r6392, %r6786;
	shf.l.wrap.b32 	%r6788, %r6787, %r6787, 16;
	add.s32 	%r6789, %r6382, %r6788;
	xor.b32  	%r6790, %r6753, %r6789;
	shf.l.wrap.b32 	%r6791, %r6790, %r6790, 12;
	add.s32 	%r6792, %r6786, %r6791;
	xor.b32  	%r6793, %r6788, %r6792;
	shf.l.wrap.b32 	%r6794, %r6793, %r6793, 8;
	add.s32 	%r6795, %r6789, %r6794;
	xor.b32  	%r6796, %r6791, %r6795;
	shf.l.wrap.b32 	%r6797, %r6796, %r6796, 7;
	add.s32 	%r6798, %r6760, %r6797;
	xor.b32  	%r6799, %r6773, %r6798;
	shf.l.wrap.b32 	%r6800, %r6799, %r6799, 16;
	add.s32 	%r6801, %r6783, %r6800;
	xor.b32  	%r6802, %r6797, %r6801;
	shf.l.wrap.b32 	%r6803, %r6802, %r6802, 12;
	add.s32 	%r6804, %r6798, %r6803;
	xor.b32  	%r6805, %r6800, %r6804;
	shf.l.wrap.b32 	%r6806, %r6805, %r6805, 8;
	add.s32 	%r6807, %r6801, %r6806;
	xor.b32  	%r6808, %r6803, %r6807;
	shf.l.wrap.b32 	%r6809, %r6808, %r6808, 7;
	add.s32 	%r6810, %r6771, %r6765;
	xor.b32  	%r6811, %r6782, %r6810;
	shf.l.wrap.b32 	%r6812, %r6811, %r6811, 16;
	add.s32 	%r6813, %r6795, %r6812;
	xor.b32  	%r6814, %r6765, %r6813;
	shf.l.wrap.b32 	%r6815, %r6814, %r6814, 12;
	add.s32 	%r6816, %r6810, %r6815;
	xor.b32  	%r6817, %r6812, %r6816;
	shf.l.wrap.b32 	%r6818, %r6817, %r6817, 8;
	add.s32 	%r6819, %r6813, %r6818;
	xor.b32  	%r6820, %r6815, %r6819;
	shf.l.wrap.b32 	%r6821, %r6820, %r6820, 7;
	add.s32 	%r6822, %r6780, %r6776;
	xor.b32  	%r6823, %r6794, %r6822;
	shf.l.wrap.b32 	%r6824, %r6823, %r6823, 16;
	add.s32 	%r6825, %r6763, %r6824;
	xor.b32  	%r6826, %r6776, %r6825;
	shf.l.wrap.b32 	%r6827, %r6826, %r6826, 12;
	add.s32 	%r6828, %r6822, %r6827;
	xor.b32  	%r6829, %r6824, %r6828;
	shf.l.wrap.b32 	%r6830, %r6829, %r6829, 8;
	add.s32 	%r6831, %r6825, %r6830;
	xor.b32  	%r6832, %r6827, %r6831;
	shf.l.wrap.b32 	%r6833, %r6832, %r6832, 7;
	add.s32 	%r6834, %r6792, %r6785;
	xor.b32  	%r6835, %r6762, %r6834;
	shf.l.wrap.b32 	%r6836, %r6835, %r6835, 16;
	add.s32 	%r6837, %r6774, %r6836;
	xor.b32  	%r6838, %r6785, %r6837;
	shf.l.wrap.b32 	%r6839, %r6838, %r6838, 12;
	add.s32 	%r6840, %r6834, %r6839;
	xor.b32  	%r6841, %r6836, %r6840;
	shf.l.wrap.b32 	%r6842, %r6841, %r6841, 8;
	add.s32 	%r6843, %r6837, %r6842;
	xor.b32  	%r6844, %r6839, %r6843;
	shf.l.wrap.b32 	%r6845, %r6844, %r6844, 7;
	add.s32 	%r6846, %r6804, %r6821;
	xor.b32  	%r6847, %r6842, %r6846;
	shf.l.wrap.b32 	%r6848, %r6847, %r6847, 16;
	add.s32 	%r6849, %r6831, %r6848;
	xor.b32  	%r6850, %r6821, %r6849;
	shf.l.wrap.b32 	%r6851, %r6850, %r6850, 12;
	add.s32 	%r6852, %r6846, %r6851;
	xor.b32  	%r6853, %r6848, %r6852;
	shf.l.wrap.b32 	%r6854, %r6853, %r6853, 8;
	add.s32 	%r6855, %r6849, %r6854;
	xor.b32  	%r6856, %r6851, %r6855;
	shf.l.wrap.b32 	%r6857, %r6856, %r6856, 7;
	add.s32 	%r6858, %r6816, %r6833;
	xor.b32  	%r6859, %r6806, %r6858;
	shf.l.wrap.b32 	%r6860, %r6859, %r6859, 16;
	add.s32 	%r6861, %r6843, %r6860;
	xor.b32  	%r6862, %r6833, %r6861;
	shf.l.wrap.b32 	%r6863, %r6862, %r6862, 12;
	add.s32 	%r6864, %r6858, %r6863;
	xor.b32  	%r6865, %r6860, %r6864;
	shf.l.wrap.b32 	%r6866, %r6865, %r6865, 8;
	add.s32 	%r6867, %r6861, %r6866;
	xor.b32  	%r6868, %r6863, %r6867;
	shf.l.wrap.b32 	%r6869, %r6868, %r6868, 7;
	add.s32 	%r6870, %r6828, %r6845;
	xor.b32  	%r6871, %r6818, %r6870;
	shf.l.wrap.b32 	%r6872, %r6871, %r6871, 16;
	add.s32 	%r6873, %r6807, %r6872;
	xor.b32  	%r6874, %r6845, %r6873;
	shf.l.wrap.b32 	%r6875, %r6874, %r6874, 12;
	add.s32 	%r6876, %r6870, %r6875;
	xor.b32  	%r6877, %r6872, %r6876;
	shf.l.wrap.b32 	%r6878, %r6877, %r6877, 8;
	add.s32 	%r6879, %r6873, %r6878;
	xor.b32  	%r6880, %r6875, %r6879;
	shf.l.wrap.b32 	%r6881, %r6880, %r6880, 7;
	add.s32 	%r6882, %r6840, %r6809;
	xor.b32  	%r6883, %r6830, %r6882;
	shf.l.wrap.b32 	%r6884, %r6883, %r6883, 16;
	add.s32 	%r6885, %r6819, %r6884;
	xor.b32  	%r6886, %r6809, %r6885;
	shf.l.wrap.b32 	%r6887, %r6886, %r6886, 12;
	add.s32 	%r6888, %r6882, %r6887;
	xor.b32  	%r6889, %r6884, %r6888;
	shf.l.wrap.b32 	%r6890, %r6889, %r6889, 8;
	add.s32 	%r6891, %r6885, %r6890;
	xor.b32  	%r6892, %r6887, %r6891;
	shf.l.wrap.b32 	%r6893, %r6892, %r6892, 7;
	add.s32 	%r6894, %r6852, %r6893;
	xor.b32  	%r6895, %r6866, %r6894;
	shf.l.wrap.b32 	%r6896, %r6895, %r6895, 16;
	add.s32 	%r6897, %r6879, %r6896;
	xor.b32  	%r6898, %r6893, %r6897;
	shf.l.wrap.b32 	%r6899, %r6898, %r6898, 12;
	add.s32 	%r6900, %r6894, %r6899;
	xor.b32  	%r6901, %r6896, %r6900;
	shf.l.wrap.b32 	%r6902, %r6901, %r6901, 8;
	add.s32 	%r6903, %r6897, %r6902;
	xor.b32  	%r6904, %r6899, %r6903;
	shf.l.wrap.b32 	%r6905, %r6904, %r6904, 7;
	add.s32 	%r6906, %r6864, %r6857;
	xor.b32  	%r6907, %r6878, %r6906;
	shf.l.wrap.b32 	%r6908, %r6907, %r6907, 16;
	add.s32 	%r6909, %r6891, %r6908;
	xor.b32  	%r6910, %r6857, %r6909;
	shf.l.wrap.b32 	%r6911, %r6910, %r6910, 12;
	add.s32 	%r6912, %r6906, %r6911;
	xor.b32  	%r6913, %r6908, %r6912;
	shf.l.wrap.b32 	%r6914, %r6913, %r6913, 8;
	add.s32 	%r6915, %r6909, %r6914;
	xor.b32  	%r6916, %r6911, %r6915;
	shf.l.wrap.b32 	%r6917, %r6916, %r6916, 7;
	add.s32 	%r6918, %r6876, %r6869;
	xor.b32  	%r6919, %r6890, %r6918;
	shf.l.wrap.b32 	%r6920, %r6919, %r6919, 16;
	add.s32 	%r6921, %r6855, %r6920;
	xor.b32  	%r6922, %r6869, %r6921;
	shf.l.wrap.b32 	%r6923, %r6922, %r6922, 12;
	add.s32 	%r6924, %r6918, %r6923;
	xor.b32  	%r6925, %r6920, %r6924;
	shf.l.wrap.b32 	%r6926, %r6925, %r6925, 8;
	add.s32 	%r6927, %r6921, %r6926;
	xor.b32  	%r6928, %r6923, %r6927;
	shf.l.wrap.b32 	%r6929, %r6928, %r6928, 7;
	add.s32 	%r6930, %r6888, %r6881;
	xor.b32  	%r6931, %r6854, %r6930;
	shf.l.wrap.b32 	%r6932, %r6931, %r6931, 16;
	add.s32 	%r6933, %r6867, %r6932;
	xor.b32  	%r6934, %r6881, %r6933;
	shf.l.wrap.b32 	%r6935, %r6934, %r6934, 12;
	add.s32 	%r6936, %r6930, %r6935;
	xor.b32  	%r6937, %r6932, %r6936;
	shf.l.wrap.b32 	%r6938, %r6937, %r6937, 8;
	add.s32 	%r6939, %r6933, %r6938;
	xor.b32  	%r6940, %r6935, %r6939;
	shf.l.wrap.b32 	%r6941, %r6940, %r6940, 7;
	add.s32 	%r6942, %r6900, %r6917;
	xor.b32  	%r6943, %r6938, %r6942;
	shf.l.wrap.b32 	%r6944, %r6943, %r6943, 16;
	add.s32 	%r6945, %r6927, %r6944;
	xor.b32  	%r6946, %r6917, %r6945;
	shf.l.wrap.b32 	%r6947, %r6946, %r6946, 12;
	add.s32 	%r6948, %r6942, %r6947;
	xor.b32  	%r6949, %r6944, %r6948;
	shf.l.wrap.b32 	%r6950, %r6949, %r6949, 8;
	add.s32 	%r6951, %r6945, %r6950;
	xor.b32  	%r6952, %r6947, %r6951;
	shf.l.wrap.b32 	%r6953, %r6952, %r6952, 7;
	add.s32 	%r6954, %r6912, %r6929;
	xor.b32  	%r6955, %r6902, %r6954;
	shf.l.wrap.b32 	%r6956, %r6955, %r6955, 16;
	add.s32 	%r6957, %r6939, %r6956;
	xor.b32  	%r6958, %r6929, %r6957;
	shf.l.wrap.b32 	%r6959, %r6958, %r6958, 12;
	add.s32 	%r6960, %r6954, %r6959;
	xor.b32  	%r6961, %r6956, %r6960;
	shf.l.wrap.b32 	%r6962, %r6961, %r6961, 8;
	add.s32 	%r6963, %r6957, %r6962;
	xor.b32  	%r6964, %r6959, %r6963;
	shf.l.wrap.b32 	%r6965, %r6964, %r6964, 7;
	add.s32 	%r6966, %r6924, %r6941;
	xor.b32  	%r6967, %r6914, %r6966;
	shf.l.wrap.b32 	%r6968, %r6967, %r6967, 16;
	add.s32 	%r6969, %r6903, %r6968;
	xor.b32  	%r6970, %r6941, %r6969;
	shf.l.wrap.b32 	%r6971, %r6970, %r6970, 12;
	add.s32 	%r6972, %r6966, %r6971;
	xor.b32  	%r6973, %r6968, %r6972;
	shf.l.wrap.b32 	%r6974, %r6973, %r6973, 8;
	add.s32 	%r6975, %r6969, %r6974;
	xor.b32  	%r6976, %r6971, %r6975;
	shf.l.wrap.b32 	%r6977, %r6976, %r6976, 7;
	add.s32 	%r6978, %r6936, %r6905;
	xor.b32  	%r6979, %r6926, %r6978;
	shf.l.wrap.b32 	%r6980, %r6979, %r6979, 16;
	add.s32 	%r6981, %r6915, %r6980;
	xor.b32  	%r6982, %r6905, %r6981;
	shf.l.wrap.b32 	%r6983, %r6982, %r6982, 12;
	add.s32 	%r6984, %r6978, %r6983;
	xor.b32  	%r6985, %r6980, %r6984;
	shf.l.wrap.b32 	%r6986, %r6985, %r6985, 8;
	add.s32 	%r6987, %r6981, %r6986;
	xor.b32  	%r6988, %r6983, %r6987;
	shf.l.wrap.b32 	%r6989, %r6988, %r6988, 7;
	add.s32 	%r6990, %r6948, %r6989;
	xor.b32  	%r6991, %r6962, %r6990;
	shf.l.wrap.b32 	%r6992, %r6991, %r6991, 16;
	add.s32 	%r6993, %r6975, %r6992;
	xor.b32  	%r6994, %r6989, %r6993;
	shf.l.wrap.b32 	%r6995, %r6994, %r6994, 12;
	add.s32 	%r6996, %r6990, %r6995;
	xor.b32  	%r6997, %r6992, %r6996;
	shf.l.wrap.b32 	%r6998, %r6997, %r6997, 8;
	add.s32 	%r6999, %r6960, %r6953;
	xor.b32  	%r7000, %r6974, %r6999;
	shf.l.wrap.b32 	%r7001, %r7000, %r7000, 16;
	add.s32 	%r7002, %r6987, %r7001;
	xor.b32  	%r7003, %r6953, %r7002;
	shf.l.wrap.b32 	%r7004, %r7003, %r7003, 12;
	add.s32 	%r7005, %r6999, %r7004;
	xor.b32  	%r7006, %r7001, %r7005;
	shf.l.wrap.b32 	%r7007, %r7006, %r7006, 8;
	add.s32 	%r7008, %r7002, %r7007;
	xor.b32  	%r7009, %r7004, %r7008;
	shf.l.wrap.b32 	%r7010, %r7009, %r7009, 7;
	add.s32 	%r7011, %r6972, %r6965;
	xor.b32  	%r7012, %r6986, %r7011;
	shf.l.wrap.b32 	%r7013, %r7012, %r7012, 16;
	add.s32 	%r7014, %r6951, %r7013;
	xor.b32  	%r7015, %r6965, %r7014;
	shf.l.wrap.b32 	%r7016, %r7015, %r7015, 12;
	add.s32 	%r7017, %r7011, %r7016;
	xor.b32  	%r7018, %r7013, %r7017;
	shf.l.wrap.b32 	%r7019, %r7018, %r7018, 8;
	add.s32 	%r7020, %r7014, %r7019;
	xor.b32  	%r7021, %r7016, %r7020;
	shf.l.wrap.b32 	%r7022, %r7021, %r7021, 7;
	add.s32 	%r7023, %r6984, %r6977;
	xor.b32  	%r7024, %r6950, %r7023;
	shf.l.wrap.b32 	%r7025, %r7024, %r7024, 16;
	add.s32 	%r7026, %r6963, %r7025;
	xor.b32  	%r7027, %r6977, %r7026;
	shf.l.wrap.b32 	%r7028, %r7027, %r7027, 12;
	add.s32 	%r7029, %r7023, %r7028;
	xor.b32  	%r7030, %r7025, %r7029;
	shf.l.wrap.b32 	%r7031, %r7030, %r7030, 8;
	add.s32 	%r7032, %r7026, %r7031;
	add.s32 	%r7033, %r6996, %r7010;
	xor.b32  	%r7034, %r7031, %r7033;
	shf.l.wrap.b32 	%r7035, %r7034, %r7034, 16;
	add.s32 	%r7036, %r7020, %r7035;
	xor.b32  	%r7037, %r7010, %r7036;
	shr.u32 	%r7038, %r7037, 20;
	add.s32 	%r7039, %r7033, %r7038;
	add.s32 	%r7040, %r7005, %r7022;
	xor.b32  	%r7041, %r6998, %r7040;
	shf.l.wrap.b32 	%r7042, %r7041, %r7041, 16;
	add.s32 	%r7043, %r7032, %r7042;
	xor.b32  	%r7044, %r7022, %r7043;
	shr.u32 	%r7045, %r7044, 20;
	add.s32 	%r7046, %r7040, %r7045;
	add.s32 	%r7047, %r12, %r7039;
	add.s32 	%r7048, %r13, %r7046;
	not.b32 	%r7049, %r21938;
	add.s32 	%r7050, %r245, %r7049;
	mov.b32 	%r7051, 1;
	shl.b32 	%r7052, %r7051, %r7050;
	and.b32  	%r260, %r7052, %r11;
	setp.eq.s32 	%p37, %r260, 0;
	selp.b32 	%r7053, %r7047, %r7048, %p37;
	cvt.u16.u32 	%rs177, %r7053;
	and.b16  	%rs325, %rs177, 1;
	and.b16  	%rs178, %rs323, 255;
	setp.ne.s16 	%p38, %rs178, 1;
	@%p38 bra 	$L__BB7_36;
	setp.eq.s32 	%p39, %r260, 0;
	mul.wide.u32 	%rd32, %r21938, 16;
	add.s64 	%rd33, %rd1, %rd32;
	ld.global.u32 	%r7054, [%rd33+2460];
	selp.b32 	%r7055, %r21942, %r21943, %p39;
	xor.b32  	%r7056, %r7055, %r7054;
	selp.b32 	%r7057, %r21941, %r21944, %p39;
	selp.b32 	%r21942, %r7056, %r21942, %p39;
	selp.b32 	%r21943, %r21943, %r7056, %p39;
	ld.global.u32 	%r7058, [%rd33+2464];
	xor.b32  	%r7059, %r7057, %r7058;
	selp.b32 	%r7060, %r21940, %r21945, %p39;
	selp.b32 	%r21941, %r7059, %r21941, %p39;
	selp.b32 	%r21944, %r21944, %r7059, %p39;
	ld.global.u32 	%r7061, [%rd33+2468];
	xor.b32  	%r7062, %r7060, %r7061;
	selp.b32 	%r7063, %r21939, %r21946, %p39;
	selp.b32 	%r21940, %r7062, %r21940, %p39;
	selp.b32 	%r21945, %r21945, %r7062, %p39;
	ld.global.u32 	%r7064, [%rd33+2472];
	xor.b32  	%r7065, %r7063, %r7064;
	selp.b32 	%r7066, 420, 445, %p39;
	selp.b32 	%r21939, %r7065, %r21939, %p39;
	selp.b32 	%r21946, %r21946, %r7065, %p39;
	add.s32 	%r7067, %r7066, %r21938;
	cvt.u64.u32 	%rd34, %r7067;
	add.s64 	%rd35, %rd1, %rd34;
	ld.global.u8 	%rs179, [%rd35+2440];
	xor.b16  	%rs325, %rs179, %rs325;
$L__BB7_36:
	setp.eq.s32 	%p40, %r260, 0;
	selp.b32 	%r21950, %r21942, %r21943, %p40;
	selp.b32 	%r21949, %r21941, %r21944, %p40;
	selp.b32 	%r21948, %r21940, %r21945, %p40;
	selp.b32 	%r21947, %r21939, %r21946, %p40;
	add.s32 	%r281, %r21938, 1;
	setp.ne.s32 	%p41, %r21938, %r246;
	mov.u16 	%rs323, %rs325;
	mov.u32 	%r21938, %r281;
	@%p41 bra 	$L__BB7_34;
$L__BB7_37:
	st.shared.u32 	[s_mem+49252], %r21950;
	st.shared.v2.u32 	[s_mem+49256], {%r21949, %r21948};
	st.shared.u32 	[s_mem+49264], %r21947;
	st.shared.u8 	[s_mem+49268], %rs325;
	ld.global.v2.u8 	{%rs328, %rs45}, [%rd1+2944];
	ld.global.u32 	%r21967, [%rd1+2928];
	ld.global.u32 	%r21966, [%rd1+2932];
	ld.global.u32 	%r21965, [%rd1+2936];
	ld.global.u32 	%r21964, [%rd1+2940];
	setp.lt.u16 	%p42, %rs45, 12;
	@%p42 bra 	$L__BB7_42;
	cvt.u32.u16 	%r7069, %rs45;
	and.b32  	%r290, %r7069, 255;
	add.s32 	%r291, %r290, -12;
	mov.b32 	%r21955, 0;
	mov.u16 	%rs326, %rs328;
$L__BB7_39:
	add.s32 	%r7070, %r12, %r21967;
	shf.l.wrap.b32 	%r7071, %r7070, %r7070, 16;
	add.s32 	%r7072, %r21967, %r7071;
	xor.b32  	%r7073, %r21967, %r7072;
	shf.l.wrap.b32 	%r7074, %r7073, %r7073, 12;
	add.s32 	%r7075, %r7070, %r7074;
	xor.b32  	%r7076, %r7071, %r7075;
	shf.l.wrap.b32 	%r7077, %r7076, %r7076, 8;
	add.s32 	%r7078, %r7072, %r7077;
	xor.b32  	%r7079, %r7074, %r7078;
	shf.l.wrap.b32 	%r7080, %r7079, %r7079, 7;
	add.s32 	%r7081, %r13, %r21966;
	shf.l.wrap.b32 	%r7082, %r7081, %r7081, 16;
	add.s32 	%r7083, %r21966, %r7082;
	xor.b32  	%r7084, %r21966, %r7083;
	shf.l.wrap.b32 	%r7085, %r7084, %r7084, 12;
	add.s32 	%r7086, %r7081, %r7085;
	xor.b32  	%r7087, %r7082, %r7086;
	shf.l.wrap.b32 	%r7088, %r7087, %r7087, 8;
	add.s32 	%r7089, %r7083, %r7088;
	xor.b32  	%r7090, %r7085, %r7089;
	shf.l.wrap.b32 	%r7091, %r7090, %r7090, 7;
	add.s32 	%r7092, %r14, %r21965;
	shf.l.wrap.b32 	%r7093, %r7092, %r7092, 16;
	add.s32 	%r7094, %r21965, %r7093;
	xor.b32  	%r7095, %r21965, %r7094;
	shf.l.wrap.b32 	%r7096, %r7095, %r7095, 12;
	add.s32 	%r7097, %r7092, %r7096;
	xor.b32  	%r7098, %r7093, %r7097;
	shf.l.wrap.b32 	%r7099, %r7098, %r7098, 8;
	add.s32 	%r7100, %r7094, %r7099;
	xor.b32  	%r7101, %r7096, %r7100;
	shf.l.wrap.b32 	%r7102, %r7101, %r7101, 7;
	add.s32 	%r7103, %r15, %r21964;
	shf.l.wrap.b32 	%r7104, %r7103, %r7103, 16;
	add.s32 	%r7105, %r21964, %r7104;
	xor.b32  	%r7106, %r21964, %r7105;
	shf.l.wrap.b32 	%r7107, %r7106, %r7106, 12;
	add.s32 	%r7108, %r7103, %r7107;
	xor.b32  	%r7109, %r7104, %r7108;
	shf.l.wrap.b32 	%r7110, %r7109, %r7109, 8;
	add.s32 	%r7111, %r7105, %r7110;
	xor.b32  	%r7112, %r7107, %r7111;
	shf.l.wrap.b32 	%r7113, %r7112, %r7112, 7;
	add.s32 	%r7114, %r7075, %r7091;
	xor.b32  	%r7115, %r7110, %r7114;
	shf.l.wrap.b32 	%r7116, %r7115, %r7115, 16;
	add.s32 	%r7117, %r7100, %r7116;
	xor.b32  	%r7118, %r7091, %r7117;
	shf.l.wrap.b32 	%r7119, %r7118, %r7118, 12;
	add.s32 	%r7120, %r7114, %r7119;
	xor.b32  	%r7121, %r7116, %r7120;
	shf.l.wrap.b32 	%r7122, %r7121, %r7121, 8;
	add.s32 	%r7123, %r7117, %r7122;
	xor.b32  	%r7124, %r7119, %r7123;
	shf.l.wrap.b32 	%r7125, %r7124, %r7124, 7;
	add.s32 	%r7126, %r7086, %r7102;
	xor.b32  	%r7127, %r7077, %r7126;
	shf.l.wrap.b32 	%r7128, %r7127, %r7127, 16;
	add.s32 	%r7129, %r7111, %r7128;
	xor.b32  	%r7130, %r7102, %r7129;
	shf.l.wrap.b32 	%r7131, %r7130, %r7130, 12;
	add.s32 	%r7132, %r7126, %r7131;
	xor.b32  	%r7133, %r7128, %r7132;
	shf.l.wrap.b32 	%r7134, %r7133, %r7133, 8;
	add.s32 	%r7135, %r7129, %r7134;
	xor.b32  	%r7136, %r7131, %r7135;
	shf.l.wrap.b32 	%r7137, %r7136, %r7136, 7;
	add.s32 	%r7138, %r7097, %r7113;
	xor.b32  	%r7139, %r7088, %r7138;
	shf.l.wrap.b32 	%r7140, %r7139, %r7139, 16;
	add.s32 	%r7141, %r7078, %r7140;
	xor.b32  	%r7142, %r7113, %r7141;
	shf.l.wrap.b32 	%r7143, %r7142, %r7142, 12;
	add.s32 	%r7144, %r7138, %r7143;
	xor.b32  	%r7145, %r7140, %r7144;
	shf.l.wrap.b32 	%r7146, %r7145, %r7145, 8;
	add.s32 	%r7147, %r7141, %r7146;
	xor.b32  	%r7148, %r7143, %r7147;
	shf.l.wrap.b32 	%r7149, %r7148, %r7148, 7;
	add.s32 	%r7150, %r7108, %r7080;
	xor.b32  	%r7151, %r7099, %r7150;
	shf.l.wrap.b32 	%r7152, %r7151, %r7151, 16;
	add.s32 	%r7153, %r7089, %r7152;
	xor.b32  	%r7154, %r7080, %r7153;
	shf.l.wrap.b32 	%r7155, %r7154, %r7154, 12;
	add.s32 	%r7156, %r7150, %r7155;
	xor.b32  	%r7157, %r7152, %r7156;
	shf.l.wrap.b32 	%r7158, %r7157, %r7157, 8;
	add.s32 	%r7159, %r7153, %r7158;
	xor.b32  	%r7160, %r7155, %r7159;
	shf.l.wrap.b32 	%r7161, %r7160, %r7160, 7;
	add.s32 	%r7162, %r7120, %r7161;
	xor.b32  	%r7163, %r7134, %r7162;
	shf.l.wrap.b32 	%r7164, %r7163, %r7163, 16;
	add.s32 	%r7165, %r7147, %r7164;
	xor.b32  	%r7166, %r7161, %r7165;
	shf.l.wrap.b32 	%r7167, %r7166, %r7166, 12;
	add.s32 	%r7168, %r7162, %r7167;
	xor.b32  	%r7169, %r7164, %r7168;
	shf.l.wrap.b32 	%r7170, %r7169, %r7169, 8;
	add.s32 	%r7171, %r7165, %r7170;
	xor.b32  	%r7172, %r7167, %r7171;
	shf.l.wrap.b32 	%r7173, %r7172, %r7172, 7;
	add.s32 	%r7174, %r7132, %r7125;
	xor.b32  	%r7175, %r7146, %r7174;
	shf.l.wrap.b32 	%r7176, %r7175, %r7175, 16;
	add.s32 	%r7177, %r7159, %r7176;
	xor.b32  	%r7178, %r7125, %r7177;
	shf.l.wrap.b32 	%r7179, %r7178, %r7178, 12;
	add.s32 	%r7180, %r7174, %r7179;
	xor.b32  	%r7181, %r7176, %r7180;
	shf.l.wrap.b32 	%r7182, %r7181, %r7181, 8;
	add.s32 	%r7183, %r7177, %r7182;
	xor.b32  	%r7184, %r7179, %r7183;
	shf.l.wrap.b32 	%r7185, %r7184, %r7184, 7;
	add.s32 	%r7186, %r7144, %r7137;
	xor.b32  	%r7187, %r7158, %r7186;
	shf.l.wrap.b32 	%r7188, %r7187, %r7187, 16;
	add.s32 	%r7189, %r7123, %r7188;
	xor.b32  	%r7190, %r7137, %r7189;
	shf.l.wrap.b32 	%r7191, %r7190, %r7190, 12;
	add.s32 	%r7192, %r7186, %r7191;
	xor.b32  	%r7193, %r7188, %r7192;
	shf.l.wrap.b32 	%r7194, %r7193, %r7193, 8;
	add.s32 	%r7195, %r7189, %r7194;
	xor.b32  	%r7196, %r7191, %r7195;
	shf.l.wrap.b32 	%r7197, %r7196, %r7196, 7;
	add.s32 	%r7198, %r7156, %r7149;
	xor.b32  	%r7199, %r7122, %r7198;
	shf.l.wrap.b32 	%r7200, %r7199, %r7199, 16;
	add.s32 	%r7201, %r7135, %r7200;
	xor.b32  	%r7202, %r7149, %r7201;
	shf.l.wrap.b32 	%r7203, %r7202, %r7202, 12;
	add.s32 	%r7204, %r7198, %r7203;
	xor.b32  	%r7205, %r7200, %r7204;
	shf.l.wrap.b32 	%r7206, %r7205, %r7205, 8;
	add.s32 	%r7207, %r7201, %r7206;
	xor.b32  	%r7208, %r7203, %r7207;
	shf.l.wrap.b32 	%r7209, %r7208, %r7208, 7;
	add.s32 	%r7210, %r7168, %r7185;
	xor.b32  	%r7211, %r7206, %r7210;
	shf.l.wrap.b32 	%r7212, %r7211, %r7211, 16;
	add.s32 	%r7213, %r7195, %r7212;
	xor.b32  	%r7214, %r7185, %r7213;
	shf.l.wrap.b32 	%r7215, %r7214, %r7214, 12;
	add.s32 	%r7216, %r7210, %r7215;
	xor.b32  	%r7217, %r7212, %r7216;
	shf.l.wrap.b32 	%r7218, %r7217, %r7217, 8;
	add.s32 	%r7219, %r7213, %r7218;
	xor.b32  	%r7220, %r7215, %r7219;
	shf.l.wrap.b32 	%r7221, %r7220, %r7220, 7;
	add.s32 	%r7222, %r7180, %r7197;
	xor.b32  	%r7223, %r7170, %r7222;
	shf.l.wrap.b32 	%r7224, %r7223, %r7223, 16;
	add.s32 	%r7225, %r7207, %r7224;
	xor.b32  	%r7226, %r7197, %r7225;
	shf.l.wrap.b32 	%r7227, %r7226, %r7226, 12;
	add.s32 	%r7228, %r7222, %r7227;
	xor.b32  	%r7229, %r7224, %r7228;
	shf.l.wrap.b32 	%r7230, %r7229, %r7229, 8;
	add.s32 	%r7231, %r7225, %r7230;
	xor.b32  	%r7232, %r7227, %r7231;
	shf.l.wrap.b32 	%r7233, %r7232, %r7232, 7;
	add.s32 	%r7234, %r7192, %r7209;
	xor.b32  	%r7235, %r7182, %r7234;
	shf.l.wrap.b32 	%r7236, %r7235, %r7235, 16;
	add.s32 	%r7237, %r7171, %r7236;
	xor.b32  	%r7238, %r7209, %r7237;
	shf.l.wrap.b32 	%r7239, %r7238, %r7238, 12;
	add.s32 	%r7240, %r7234, %r7239;
	xor.b32  	%r7241, %r7236, %r7240;
	shf.l.wrap.b32 	%r7242, %r7241, %r7241, 8;
	add.s32 	%r7243, %r7237, %r7242;
	xor.b32  	%r7244, %r7239, %r7243;
	shf.l.wrap.b32 	%r7245, %r7244, %r7244, 7;
	add.s32 	%r7246, %r7204, %r7173;
	xor.b32  	%r7247, %r7194, %r7246;
	shf.l.wrap.b32 	%r7248, %r7247, %r7247, 16;
	add.s32 	%r7249, %r7183, %r7248;
	xor.b32  	%r7250, %r7173, %r7249;
	shf.l.wrap.b32 	%r7251, %r7250, %r7250, 12;
	add.s32 	%r7252, %r7246, %r7251;
	xor.b32  	%r7253, %r7248, %r7252;
	shf.l.wrap.b32 	%r7254, %r7253, %r7253, 8;
	add.s32 	%r7255, %r7249, %r7254;
	xor.b32  	%r7256, %r7251, %r7255;
	shf.l.wrap.b32 	%r7257, %r7256, %r7256, 7;
	add.s32 	%r7258, %r7216, %r7257;
	xor.b32  	%r7259, %r7230, %r7258;
	shf.l.wrap.b32 	%r7260, %r7259, %r7259, 16;
	add.s32 	%r7261, %r7243, %r7260;
	xor.b32  	%r7262, %r7257, %r7261;
	shf.l.wrap.b32 	%r7263, %r7262, %r7262, 12;
	add.s32 	%r7264, %r7258, %r7263;
	xor.b32  	%r7265, %r7260, %r7264;
	shf.l.wrap.b32 	%r7266, %r7265, %r7265, 8;
	add.s32 	%r7267, %r7261, %r7266;
	xor.b32  	%r7268, %r7263, %r7267;
	shf.l.wrap.b32 	%r7269, %r7268, %r7268, 7;
	add.s32 	%r7270, %r7228, %r7221;
	xor.b32  	%r7271, %r7242, %r7270;
	shf.l.wrap.b32 	%r7272, %r7271, %r7271, 16;
	add.s32 	%r7273, %r7255, %r7272;
	xor.b32  	%r7274, %r7221, %r7273;
	shf.l.wrap.b32 	%r7275, %r7274, %r7274, 12;
	add.s32 	%r7276, %r7270, %r7275;
	xor.b32  	%r7277, %r7272, %r7276;
	shf.l.wrap.b32 	%r7278, %r7277, %r7277, 8;
	add.s32 	%r7279, %r7273, %r7278;
	xor.b32  	%r7280, %r7275, %r7279;
	shf.l.wrap.b32 	%r7281, %r7280, %r7280, 7;
	add.s32 	%r7282, %r7240, %r7233;
	xor.b32  	%r7283, %r7254, %r7282;
	shf.l.wrap.b32 	%r7284, %r7283, %r7283, 16;
	add.s32 	%r7285, %r7219, %r7284;
	xor.b32  	%r7286, %r7233, %r7285;
	shf.l.wrap.b32 	%r7287, %r7286, %r7286, 12;
	add.s32 	%r7288, %r7282, %r7287;
	xor.b32  	%r7289, %r7284, %r7288;
	shf.l.wrap.b32 	%r7290, %r7289, %r7289, 8;
	add.s32 	%r7291, %r7285, %r7290;
	xor.b32  	%r7292, %r7287, %r7291;
	shf.l.wrap.b32 	%r7293, %r7292, %r7292, 7;
	add.s32 	%r7294, %r7252, %r7245;
	xor.b32  	%r7295, %r7218, %r7294;
	shf.l.wrap.b32 	%r7296, %r7295, %r7295, 16;
	add.s32 	%r7297, %r7231, %r7296;
	xor.b32  	%r7298, %r7245, %r7297;
	shf.l.wrap.b32 	%r7299, %r7298, %r7298, 12;
	add.s32 	%r7300, %r7294, %r7299;
	xor.b32  	%r7301, %r7296, %r7300;
	shf.l.wrap.b32 	%r7302, %r7301, %r7301, 8;
	add.s32 	%r7303, %r7297, %r7302;
	xor.b32  	%r7304, %r7299, %r7303;
	shf.l.wrap.b32 	%r7305, %r7304, %r7304, 7;
	add.s32 	%r7306, %r7264, %r7281;
	xor.b32  	%r7307, %r7302, %r7306;
	shf.l.wrap.b32 	%r7308, %r7307, %r7307, 16;
	add.s32 	%r7309, %r7291, %r7308;
	xor.b32  	%r7310, %r7281, %r7309;
	shf.l.wrap.b32 	%r7311, %r7310, %r7310, 12;
	add.s32 	%r7312, %r7306, %r7311;
	xor.b32  	%r7313, %r7308, %r7312;
	shf.l.wrap.b32 	%r7314, %r7313, %r7313, 8;
	add.s32 	%r7315, %r7309, %r7314;
	xor.b32  	%r7316, %r7311, %r7315;
	shf.l.wrap.b32 	%r7317, %r7316, %r7316, 7;
	add.s32 	%r7318, %r7276, %r7293;
	xor.b32  	%r7319, %r7266, %r7318;
	shf.l.wrap.b32 	%r7320, %r7319, %r7319, 16;
	add.s32 	%r7321, %r7303, %r7320;
	xor.b32  	%r7322, %r7293, %r7321;
	shf.l.wrap.b32 	%r7323, %r7322, %r7322, 12;
	add.s32 	%r7324, %r7318, %r7323;
	xor.b32  	%r7325, %r7320, %r7324;
	shf.l.wrap.b32 	%r7326, %r7325, %r7325, 8;
	add.s32 	%r7327, %r7321, %r7326;
	xor.b32  	%r7328, %r7323, %r7327;
	shf.l.wrap.b32 	%r7329, %r7328, %r7328, 7;
	add.s32 	%r7330, %r7288, %r7305;
	xor.b32  	%r7331, %r7278, %r7330;
	shf.l.wrap.b32 	%r7332, %r7331, %r7331, 16;
	add.s32 	%r7333, %r7267, %r7332;
	xor.b32  	%r7334, %r7305, %r7333;
	shf.l.wrap.b32 	%r7335, %r7334, %r7334, 12;
	add.s32 	%r7336, %r7330, %r7335;
	xor.b32  	%r7337, %r7332, %r7336;
	shf.l.wrap.b32 	%r7338, %r7337, %r7337, 8;
	add.s32 	%r7339, %r7333, %r7338;
	xor.b32  	%r7340, %r7335, %r7339;
	shf.l.wrap.b32 	%r7341, %r7340, %r7340, 7;
	add.s32 	%r7342, %r7300, %r7269;
	xor.b32  	%r7343, %r7290, %r7342;
	shf.l.wrap.b32 	%r7344, %r7343, %r7343, 16;
	add.s32 	%r7345, %r7279, %r7344;
	xor.b32  	%r7346, %r7269, %r7345;
	shf.l.wrap.b32 	%r7347, %r7346, %r7346, 12;
	add.s32 	%r7348, %r7342, %r7347;
	xor.b32  	%r7349, %r7344, %r7348;
	shf.l.wrap.b32 	%r7350, %r7349, %r7349, 8;
	add.s32 	%r7351, %r7345, %r7350;
	xor.b32  	%r7352, %r7347, %r7351;
	shf.l.wrap.b32 	%r7353, %r7352, %r7352, 7;
	add.s32 	%r7354, %r7312, %r7353;
	xor.b32  	%r7355, %r7326, %r7354;
	shf.l.wrap.b32 	%r7356, %r7355, %r7355, 16;
	add.s32 	%r7357, %r7339, %r7356;
	xor.b32  	%r7358, %r7353, %r7357;
	shf.l.wrap.b32 	%r7359, %r7358, %r7358, 12;
	add.s32 	%r7360, %r7354, %r7359;
	xor.b32  	%r7361, %r7356, %r7360;
	shf.l.wrap.b32 	%r7362, %r7361, %r7361, 8;
	add.s32 	%r7363, %r7357, %r7362;
	xor.b32  	%r7364, %r7359, %r7363;
	shf.l.wrap.b32 	%r7365, %r7364, %r7364, 7;
	add.s32 	%r7366, %r7324, %r7317;
	xor.b32  	%r7367, %r7338, %r7366;
	shf.l.wrap.b32 	%r7368, %r7367, %r7367, 16;
	add.s32 	%r7369, %r7351, %r7368;
	xor.b32  	%r7370, %r7317, %r7369;
	shf.l.wrap.b32 	%r7371, %r7370, %r7370, 12;
	add.s32 	%r7372, %r7366, %r7371;
	xor.b32  	%r7373, %r7368, %r7372;
	shf.l.wrap.b32 	%r7374, %r7373, %r7373, 8;
	add.s32 	%r7375, %r7369, %r7374;
	xor.b32  	%r7376, %r7371, %r7375;
	shf.l.wrap.b32 	%r7377, %r7376, %r7376, 7;
	add.s32 	%r7378, %r7336, %r7329;
	xor.b32  	%r7379, %r7350, %r7378;
	shf.l.wrap.b32 	%r7380, %r7379, %r7379, 16;
	add.s32 	%r7381, %r7315, %r7380;
	xor.b32  	%r7382, %r7329, %r7381;
	shf.l.wrap.b32 	%r7383, %r7382, %r7382, 12;
	add.s32 	%r7384, %r7378, %r7383;
	xor.b32  	%r7385, %r7380, %r7384;
	shf.l.wrap.b32 	%r7386, %r7385, %r7385, 8;
	add.s32 	%r7387, %r7381, %r7386;
	xor.b32  	%r7388, %r7383, %r7387;
	shf.l.wrap.b32 	%r7389, %r7388, %r7388, 7;
	add.s32 	%r7390, %r7348, %r7341;
	xor.b32  	%r7391, %r7314, %r7390;
	shf.l.wrap.b32 	%r7392, %r7391, %r7391, 16;
	add.s32 	%r7393, %r7327, %r7392;
	xor.b32  	%r7394, %r7341, %r7393;
	shf.l.wrap.b32 	%r7395, %r7394, %r7394, 12;
	add.s32 	%r7396, %r7390, %r7395;
	xor.b32  	%r7397, %r7392, %r7396;
	shf.l.wrap.b32 	%r7398, %r7397, %r7397, 8;
	add.s32 	%r7399, %r7393, %r7398;
	xor.b32  	%r7400, %r7395, %r7399;
	shf.l.wrap.b32 	%r7401, %r7400, %r7400, 7;
	add.s32 	%r7402, %r7360, %r7377;
	xor.b32  	%r7403, %r7398, %r7402;
	shf.l.wrap.b32 	%r7404, %r7403, %r7403, 16;
	add.s32 	%r7405, %r7387, %r7404;
	xor.b32  	%r7406, %r7377, %r7405;
	shf.l.wrap.b32 	%r7407, %r7406, %r7406, 12;
	add.s32 	%r7408, %r7402, %r7407;
	xor.b32  	%r7409, %r7404, %r7408;
	shf.l.wrap.b32 	%r7410, %r7409, %r7409, 8;
	add.s32 	%r7411, %r7405, %r7410;
	xor.b32  	%r7412, %r7407, %r7411;
	shf.l.wrap.b32 	%r7413, %r7412, %r7412, 7;
	add.s32 	%r7414, %r7372, %r7389;
	xor.b32  	%r7415, %r7362, %r7414;
	shf.l.wrap.b32 	%r7416, %r7415, %r7415, 16;
	add.s32 	%r7417, %r7399, %r7416;
	xor.b32  	%r7418, %r7389, %r7417;
	shf.l.wrap.b32 	%r7419, %r7418, %r7418, 12;
	add.s32 	%r7420, %r7414, %r7419;
	xor.b32  	%r7421, %r7416, %r7420;
	shf.l.wrap.b32 	%r7422, %r7421, %r7421, 8;
	add.s32 	%r7423, %r7417, %r7422;
	xor.b32  	%r7424, %r7419, %r7423;
	shf.l.wrap.b32 	%r7425, %r7424, %r7424, 7;
	add.s32 	%r7426, %r7384, %r7401;
	xor.b32  	%r7427, %r7374, %r7426;
	shf.l.wrap.b32 	%r7428, %r7427, %r7427, 16;
	add.s32 	%r7429, %r7363, %r7428;
	xor.b32  	%r7430, %r7401, %r7429;
	shf.l.wrap.b32 	%r7431, %r7430, %r7430, 12;
	add.s32 	%r7432, %r7426, %r7431;
	xor.b32  	%r7433, %r7428, %r7432;
	shf.l.wrap.b32 	%r7434, %r7433, %r7433, 8;
	add.s32 	%r7435, %r7429, %r7434;
	xor.b32  	%r7436, %r7431, %r7435;
	shf.l.wrap.b32 	%r7437, %r7436, %r7436, 7;
	add.s32 	%r7438, %r7396, %r7365;
	xor.b32  	%r7439, %r7386, %r7438;
	shf.l.wrap.b32 	%r7440, %r7439, %r7439, 16;
	add.s32 	%r7441, %r7375, %r7440;
	xor.b32  	%r7442, %r7365, %r7441;
	shf.l.wrap.b32 	%r7443, %r7442, %r7442, 12;
	add.s32 	%r7444, %r7438, %r7443;
	xor.b32  	%r7445, %r7440, %r7444;
	shf.l.wrap.b32 	%r7446, %r7445, %r7445, 8;
	add.s32 	%r7447, %r7441, %r7446;
	xor.b32  	%r7448, %r7443, %r7447;
	shf.l.wrap.b32 	%r7449, %r7448, %r7448, 7;
	add.s32 	%r21959, %r12, %r7408;
	add.s32 	%r21958, %r13, %r7420;
	add.s32 	%r21957, %r14, %r7432;
	add.s32 	%r21956, %r15, %r7444;
	add.s32 	%r21960, %r21967, %r7449;
	add.s32 	%r21961, %r21966, %r7413;
	add.s32 	%r21962, %r21965, %r7425;
	add.s32 	%r21963, %r21964, %r7437;
	xor.b32  	%r7450, %r7070, 1;
	shf.l.wrap.b32 	%r7451, %r7070, %r7450, 16;
	add.s32 	%r7452, %r21967, %r7451;
	xor.b32  	%r7453, %r21967, %r7452;
	shf.l.wrap.b32 	%r7454, %r7453, %r7453, 12;
	add.s32 	%r7455, %r7070, %r7454;
	xor.b32  	%r7456, %r7451, %r7455;
	shf.l.wrap.b32 	%r7457, %r7456, %r7456, 8;
	add.s32 	%r7458, %r7452, %r7457;
	xor.b32  	%r7459, %r7454, %r7458;
	shf.l.wrap.b32 	%r7460, %r7459, %r7459, 7;
	add.s32 	%r7461, %r7455, %r7091;
	xor.b32  	%r7462, %r7110, %r7461;
	shf.l.wrap.b32 	%r7463, %r7462, %r7462, 16;
	add.s32 	%r7464, %r7100, %r7463;
	xor.b32  	%r7465, %r7091, %r7464;
	shf.l.wrap.b32 	%r7466, %r7465, %r7465, 12;
	add.s32 	%r7467, %r7461, %r7466;
	xor.b32  	%r7468, %r7463, %r7467;
	shf.l.wrap.b32 	%r7469, %r7468, %r7468, 8;
	add.s32 	%r7470, %r7464, %r7469;
	xor.b32  	%r7471, %r7466, %r7470;
	shf.l.wrap.b32 	%r7472, %r7471, %r7471, 7;
	xor.b32  	%r7473, %r7457, %r7126;
	shf.l.wrap.b32 	%r7474, %r7473, %r7473, 16;
	add.s32 	%r7475, %r7111, %r7474;
	xor.b32  	%r7476, %r7102, %r7475;
	shf.l.wrap.b32 	%r7477, %r7476, %r7476, 12;
	add.s32 	%r7478, %r7126, %r7477;
	xor.b32  	%r7479, %r7474, %r7478;
	shf.l.wrap.b32 	%r7480, %r7479, %r7479, 8;
	add.s32 	%r7481, %r7475, %r7480;
	xor.b32  	%r7482, %r7477, %r7481;
	shf.l.wrap.b32 	%r7483, %r7482, %r7482, 7;
	add.s32 	%r7484, %r7458, %r7140;
	xor.b32  	%r7485, %r7113, %r7484;
	shf.l.wrap.b32 	%r7486, %r7485, %r7485, 12;
	add.s32 	%r7487, %r7138, %r7486;
	xor.b32  	%r7488, %r7140, %r7487;
	shf.l.wrap.b32 	%r7489, %r7488, %r7488, 8;
	add.s32 	%r7490, %r7484, %r7489;
	xor.b32  	%r7491, %r7486, %r7490;
	shf.l.wrap.b32 	%r7492, %r7491, %r7491, 7;
	add.s32 	%r7493, %r7108, %r7460;
	xor.b32  	%r7494, %r7099, %r7493;
	shf.l.wrap.b32 	%r7495, %r7494, %r7494, 16;
	add.s32 	%r7496, %r7089, %r7495;
	xor.b32  	%r7497, %r7460, %r7496;
	shf.l.wrap.b32 	%r7498, %r7497, %r7497, 12;
	add.s32 	%r7499, %r7493, %r7498;
	xor.b32  	%r7500, %r7495, %r7499;
	shf.l.wrap.b32 	%r7501, %r7500, %r7500, 8;
	add.s32 	%r7502, %r7496, %r7501;
	xor.b32  	%r7503, %r7498, %r7502;
	shf.l.wrap.b32 	%r7504, %r7503, %r7503, 7;
	add.s32 	%r7505, %r7467, %r7504;
	xor.b32  	%r7506, %r7480, %r7505;
	shf.l.wrap.b32 	%r7507, %r7506, %r7506, 16;
	add.s32 	%r7508, %r7490, %r7507;
	xor.b32  	%r7509, %r7504, %r7508;
	shf.l.wrap.b32 	%r7510, %r7509, %r7509, 12;
	add.s32 	%r7511, %r7505, %r7510;
	xor.b32  	%r7512, %r7507, %r7511;
	shf.l.wrap.b32 	%r7513, %r7512, %r7512, 8;
	add.s32 	%r7514, %r7508, %r7513;
	xor.b32  	%r7515, %r7510, %r7514;
	shf.l.wrap.b32 	%r7516, %r7515, %r7515, 7;
	add.s32 	%r7517, %r7478, %r7472;
	xor.b32  	%r7518, %r7489, %r7517;
	shf.l.wrap.b32 	%r7519, %r7518, %r7518, 16;
	add.s32 	%r7520, %r7502, %r7519;
	xor.b32  	%r7521, %r7472, %r7520;
	shf.l.wrap.b32 	%r7522, %r7521, %r7521, 12;
	add.s32 	%r7523, %r7517, %r7522;
	xor.b32  	%r7524, %r7519, %r7523;
	shf.l.wrap.b32 	%r7525, %r7524, %r7524, 8;
	add.s32 	%r7526, %r7520, %r7525;
	xor.b32  	%r7527, %r7522, %r7526;
	shf.l.wrap.b32 	%r7528, %r7527, %r7527, 7;
	add.s32 	%r7529, %r7487, %r7483;
	xor.b32  	%r7530, %r7501, %r7529;
	shf.l.wrap.b32 	%r7531, %r7530, %r7530, 16;
	add.s32 	%r7532, %r7470, %r7531;
	xor.b32  	%r7533, %r7483, %r7532;
	shf.l.wrap.b32 	%r7534, %r7533, %r7533, 12;
	add.s32 	%r7535, %r7529, %r7534;
	xor.b32  	%r7536, %r7531, %r7535;
	shf.l.wrap.b32 	%r7537, %r7536, %r7536, 8;
	add.s32 	%r7538, %r7532, %r7537;
	xor.b32  	%r7539, %r7534, %r7538;
	shf.l.wrap.b32 	%r7540, %r7539, %r7539, 7;
	add.s32 	%r7541, %r7499, %r7492;
	xor.b32  	%r7542, %r7469, %r7541;
	shf.l.wrap.b32 	%r7543, %r7542, %r7542, 16;
	add.s32 	%r7544, %r7481, %r7543;
	xor.b32  	%r7545, %r7492, %r7544;
	shf.l.wrap.b32 	%r7546, %r7545, %r7545, 12;
	add.s32 	%r7547, %r7541, %r7546;
	xor.b32  	%r7548, %r7543, %r7547;
	shf.l.wrap.b32 	%r7549, %r7548, %r7548, 8;
	add.s32 	%r7550, %r7544, %r7549;
	xor.b32  	%r7551, %r7546, %r7550;
	shf.l.wrap.b32 	%r7552, %r7551, %r7551, 7;
	add.s32 	%r7553, %r7511, %r7528;
	xor.b32  	%r7554, %r7549, %r7553;
	shf.l.wrap.b32 	%r7555, %r7554, %r7554, 16;
	add.s32 	%r7556, %r7538, %r7555;
	xor.b32  	%r7557, %r7528, %r7556;
	shf.l.wrap.b32 	%r7558, %r7557, %r7557, 12;
	add.s32 	%r7559, %r7553, %r7558;
	xor.b32  	%r7560, %r7555, %r7559;
	shf.l.wrap.b32 	%r7561, %r7560, %r7560, 8;
	add.s32 	%r7562, %r7556, %r7561;
	xor.b32  	%r7563, %r7558, %r7562;
	shf.l.wrap.b32 	%r7564, %r7563, %r7563, 7;
	add.s32 	%r7565, %r7523, %r7540;
	xor.b32  	%r7566, %r7513, %r7565;
	shf.l.wrap.b32 	%r7567, %r7566, %r7566, 16;
	add.s32 	%r7568, %r7550, %r7567;
	xor.b32  	%r7569, %r7540, %r7568;
	shf.l.wrap.b32 	%r7570, %r7569, %r7569, 12;
	add.s32 	%r7571, %r7565, %r7570;
	xor.b32  	%r7572, %r7567, %r7571;
	shf.l.wrap.b32 	%r7573, %r7572, %r7572, 8;
	add.s32 	%r7574, %r7568, %r7573;
	xor.b32  	%r7575, %r7570, %r7574;
	shf.l.wrap.b32 	%r7576, %r7575, %r7575, 7;
	add.s32 	%r7577, %r7535, %r7552;
	xor.b32  	%r7578, %r7525, %r7577;
	shf.l.wrap.b32 	%r7579, %r7578, %r7578, 16;
	add.s32 	%r7580, %r7514, %r7579;
	xor.b32  	%r7581, %r7552, %r7580;
	shf.l.wrap.b32 	%r7582, %r7581, %r7581, 12;
	add.s32 	%r7583, %r7577, %r7582;
	xor.b32  	%r7584, %r7579, %r7583;
	shf.l.wrap.b32 	%r7585, %r7584, %r7584, 8;
	add.s32 	%r7586, %r7580, %r7585;
	xor.b32  	%r7587, %r7582, %r7586;
	shf.l.wrap.b32 	%r7588, %r7587, %r7587, 7;
	add.s32 	%r7589, %r7547, %r7516;
	xor.b32  	%r7590, %r7537, %r7589;
	shf.l.wrap.b32 	%r7591, %r7590, %r7590, 16;
	add.s32 	%r7592, %r7526, %r7591;
	xor.b32  	%r7593, %r7516, %r7592;
	shf.l.wrap.b32 	%r7594, %r7593, %r7593, 12;
	add.s32 	%r7595, %r7589, %r7594;
	xor.b32  	%r7596, %r7591, %r7595;
	shf.l.wrap.b32 	%r7597, %r7596, %r7596, 8;
	add.s32 	%r7598, %r7592, %r7597;
	xor.b32  	%r7599, %r7594, %r7598;
	shf.l.wrap.b32 	%r7600, %r7599, %r7599, 7;
	add.s32 	%r7601, %r7559, %r7600;
	xor.b32  	%r7602, %r7573, %r7601;
	shf.l.wrap.b32 	%r7603, %r7602, %r7602, 16;
	add.s32 	%r7604, %r7586, %r7603;
	xor.b32  	%r7605, %r7600, %r7604;
	shf.l.wrap.b32 	%r7606, %r7605, %r7605, 12;
	add.s32 	%r7607, %r7601, %r7606;
	xor.b32  	%r7608, %r7603, %r7607;
	shf.l.wrap.b32 	%r7609, %r7608, %r7608, 8;
	add.s32 	%r7610, %r7604, %r7609;
	xor.b32  	%r7611, %r7606, %r7610;
	shf.l.wrap.b32 	%r7612, %r7611, %r7611, 7;
	add.s32 	%r7613, %r7571, %r7564;
	xor.b32  	%r7614, %r7585, %r7613;
	shf.l.wrap.b32 	%r7615, %r7614, %r7614, 16;
	add.s32 	%r7616, %r7598, %r7615;
	xor.b32  	%r7617, %r7564, %r7616;
	shf.l.wrap.b32 	%r7618, %r7617, %r7617, 12;
	add.s32 	%r7619, %r7613, %r7618;
	xor.b32  	%r7620, %r7615, %r7619;
	shf.l.wrap.b32 	%r7621, %r7620, %r7620, 8;
	add.s32 	%r7622, %r7616, %r7621;
	xor.b32  	%r7623, %r7618, %r7622;
	shf.l.wrap.b32 	%r7624, %r7623, %r7623, 7;
	add.s32 	%r7625, %r7583, %r7576;
	xor.b32  	%r7626, %r7597, %r7625;
	shf.l.wrap.b32 	%r7627, %r7626, %r7626, 16;
	add.s32 	%r7628, %r7562, %r7627;
	xor.b32  	%r7629, %r7576, %r7628;
	shf.l.wrap.b32 	%r7630, %r7629, %r7629, 12;
	add.s32 	%r7631, %r7625, %r7630;
	xor.b32  	%r7632, %r7627, %r7631;
	shf.l.wrap.b32 	%r7633, %r7632, %r7632, 8;
	add.s32 	%r7634, %r7628, %r7633;
	xor.b32  	%r7635, %r7630, %r7634;
	shf.l.wrap.b32 	%r7636, %r7635, %r7635, 7;
	add.s32 	%r7637, %r7595, %r7588;
	xor.b32  	%r7638, %r7561, %r7637;
	shf.l.wrap.b32 	%r7639, %r7638, %r7638, 16;
	add.s32 	%r7640, %r7574, %r7639;
	xor.b32  	%r7641, %r7588, %r7640;
	shf.l.wrap.b32 	%r7642, %r7641, %r7641, 12;
	add.s32 	%r7643, %r7637, %r7642;
	xor.b32  	%r7644, %r7639, %r7643;
	shf.l.wrap.b32 	%r7645, %r7644, %r7644, 8;
	add.s32 	%r7646, %r7640, %r7645;
	xor.b32  	%r7647, %r7642, %r7646;
	shf.l.wrap.b32 	%r7648, %r7647, %r7647, 7;
	add.s32 	%r7649, %r7607, %r7624;
	xor.b32  	%r7650, %r7645, %r7649;
	shf.l.wrap.b32 	%r7651, %r7650, %r7650, 16;
	add.s32 	%r7652, %r7634, %r7651;
	xor.b32  	%r7653, %r7624, %r7652;
	shf.l.wrap.b32 	%r7654, %r7653, %r7653, 12;
	add.s32 	%r7655, %r7649, %r7654;
	xor.b32  	%r7656, %r7651, %r7655;
	shf.l.wrap.b32 	%r7657, %r7656, %r7656, 8;
	add.s32 	%r7658, %r7652, %r7657;
	xor.b32  	%r7659, %r7654, %r7658;
	shf.l.wrap.b32 	%r7660, %r7659, %r7659, 7;
	add.s32 	%r7661, %r7619, %r7636;
	xor.b32  	%r7662, %r7609, %r7661;
	shf.l.wrap.b32 	%r7663, %r7662, %r7662, 16;
	add.s32 	%r7664, %r7646, %r7663;
	xor.b32  	%r7665, %r7636, %r7664;
	shf.l.wrap.b32 	%r7666, %r7665, %r7665, 12;
	add.s32 	%r7667, %r7661, %r7666;
	xor.b32  	%r7668, %r7663, %r7667;
	shf.l.wrap.b32 	%r7669, %r7668, %r7668, 8;
	add.s32 	%r7670, %r7664, %r7669;
	xor.b32  	%r7671, %r7666, %r7670;
	shf.l.wrap.b32 	%r7672, %r7671, %r7671, 7;
	add.s32 	%r7673, %r7631, %r7648;
	xor.b32  	%r7674, %r7621, %r7673;
	shf.l.wrap.b32 	%r7675, %r7674, %r7674, 16;
	add.s32 	%r7676, %r7610, %r7675;
	xor.b32  	%r7677, %r7648, %r7676;
	shf.l.wrap.b32 	%r7678, %r7677, %r7677, 12;
	add.s32 	%r7679, %r7673, %r7678;
	xor.b32  	%r7680, %r7675, %r7679;
	shf.l.wrap.b32 	%r7681, %r7680, %r7680, 8;
	add.s32 	%r7682, %r7676, %r7681;
	xor.b32  	%r7683, %r7678, %r7682;
	shf.l.wrap.b32 	%r7684, %r7683, %r7683, 7;
	add.s32 	%r7685, %r7643, %r7612;
	xor.b32  	%r7686, %r7633, %r7685;
	shf.l.wrap.b32 	%r7687, %r7686, %r7686, 16;
	add.s32 	%r7688, %r7622, %r7687;
	xor.b32  	%r7689, %r7612, %r7688;
	shf.l.wrap.b32 	%r7690, %r7689, %r7689, 12;
	add.s32 	%r7691, %r7685, %r7690;
	xor.b32  	%r7692, %r7687, %r7691;
	shf.l.wrap.b32 	%r7693, %r7692, %r7692, 8;
	add.s32 	%r7694, %r7688, %r7693;
	xor.b32  	%r7695, %r7690, %r7694;
	shf.l.wrap.b32 	%r7696, %r7695, %r7695, 7;
	add.s32 	%r7697, %r7655, %r7696;
	xor.b32  	%r7698, %r7669, %r7697;
	shf.l.wrap.b32 	%r7699, %r7698, %r7698, 16;
	add.s32 	%r7700, %r7682, %r7699;
	xor.b32  	%r7701, %r7696, %r7700;
	shf.l.wrap.b32 	%r7702, %r7701, %r7701, 12;
	add.s32 	%r7703, %r7697, %r7702;
	xor.b32  	%r7704, %r7699, %r7703;
	shf.l.wrap.b32 	%r7705, %r7704, %r7704, 8;
	add.s32 	%r7706, %r7667, %r7660;
	xor.b32  	%r7707, %r7681, %r7706;
	shf.l.wrap.b32 	%r7708, %r7707, %r7707, 16;
	add.s32 	%r7709, %r7694, %r7708;
	xor.b32  	%r7710, %r7660, %r7709;
	shf.l.wrap.b32 	%r7711, %r7710, %r7710, 12;
	add.s32 	%r7712, %r7706, %r7711;
	xor.b32  	%r7713, %r7708, %r7712;
	shf.l.wrap.b32 	%r7714, %r7713, %r7713, 8;
	add.s32 	%r7715, %r7709, %r7714;
	xor.b32  	%r7716, %r7711, %r7715;
	shf.l.wrap.b32 	%r7717, %r7716, %r7716, 7;
	add.s32 	%r7718, %r7679, %r7672;
	xor.b32  	%r7719, %r7693, %r7718;
	shf.l.wrap.b32 	%r7720, %r7719, %r7719, 16;
	add.s32 	%r7721, %r7658, %r7720;
	xor.b32  	%r7722, %r7672, %r7721;
	shf.l.wrap.b32 	%r7723, %r7722, %r7722, 12;
	add.s32 	%r7724, %r7718, %r7723;
	xor.b32  	%r7725, %r7720, %r7724;
	shf.l.wrap.b32 	%r7726, %r7725, %r7725, 8;
	add.s32 	%r7727, %r7721, %r7726;
	xor.b32  	%r7728, %r7723, %r7727;
	shf.l.wrap.b32 	%r7729, %r7728, %r7728, 7;
	add.s32 	%r7730, %r7691, %r7684;
	xor.b32  	%r7731, %r7657, %r7730;
	shf.l.wrap.b32 	%r7732, %r7731, %r7731, 16;
	add.s32 	%r7733, %r7670, %r7732;
	xor.b32  	%r7734, %r7684, %r7733;
	shf.l.wrap.b32 	%r7735, %r7734, %r7734, 12;
	add.s32 	%r7736, %r7730, %r7735;
	xor.b32  	%r7737, %r7732, %r7736;
	shf.l.wrap.b32 	%r7738, %r7737, %r7737, 8;
	add.s32 	%r7739, %r7733, %r7738;
	add.s32 	%r7740, %r7703, %r7717;
	xor.b32  	%r7741, %r7738, %r7740;
	shf.l.wrap.b32 	%r7742, %r7741, %r7741, 16;
	add.s32 	%r7743, %r7727, %r7742;
	xor.b32  	%r7744, %r7717, %r7743;
	shr.u32 	%r7745, %r7744, 20;
	add.s32 	%r7746, %r7740, %r7745;
	add.s32 	%r7747, %r7712, %r7729;
	xor.b32  	%r7748, %r7705, %r7747;
	shf.l.wrap.b32 	%r7749, %r7748, %r7748, 16;
	add.s32 	%r7750, %r7739, %r7749;
	xor.b32  	%r7751, %r7729, %r7750;
	shr.u32 	%r7752, %r7751, 20;
	add.s32 	%r7753, %r7747, %r7752;
	add.s32 	%r7754, %r12, %r7746;
	add.s32 	%r7755, %r13, %r7753;
	not.b32 	%r7756, %r21955;
	add.s32 	%r7757, %r290, %r7756;
	mov.b32 	%r7758, 1;
	shl.b32 	%r7759, %r7758, %r7757;
	and.b32  	%r305, %r7759, %r11;
	setp.eq.s32 	%p43, %r305, 0;
	selp.b32 	%r7760, %r7754, %r7755, %p43;
	cvt.u16.u32 	%rs180, %r7760;
	and.b16  	%rs328, %rs180, 1;
	and.b16  	%rs181, %rs326, 255;
	setp.ne.s16 	%p44, %rs181, 1;
	@%p44 bra 	$L__BB7_41;
	setp.eq.s32 	%p45, %r305, 0;
	mul.wide.u32 	%rd36, %r21955, 16;
	add.s64 	%rd37, %rd1, %rd36;
	ld.global.u32 	%r7761, [%rd37+2948];
	selp.b32 	%r7762, %r21959, %r21960, %p45;
	xor.b32  	%r7763, %r7762, %r7761;
	selp.b32 	%r7764, %r21958, %r21961, %p45;
	selp.b32 	%r21959, %r7763, %r21959, %p45;
	selp.b32 	%r21960, %r21960, %r7763, %p45;
	ld.global.u32 	%r7765, [%rd37+2952];
	xor.b32  	%r7766, %r7764, %r7765;
	selp.b32 	%r7767, %r21957, %r21962, %p45;
	selp.b32 	%r21958, %r7766, %r21958, %p45;
	selp.b32 	%r21961, %r21961, %r7766, %p45;
	ld.global.u32 	%r7768, [%rd37+2956];
	xor.b32  	%r7769, %r7767, %r7768;
	selp.b32 	%r7770, %r21956, %r21963, %p45;
	selp.b32 	%r21957, %r7769, %r21957, %p45;
	selp.b32 	%r21962, %r21962, %r7769, %p45;
	ld.global.u32 	%r7771, [%rd37+2960];
	xor.b32  	%r7772, %r7770, %r7771;
	selp.b32 	%r7773, 420, 445, %p45;
	selp.b32 	%r21956, %r7772, %r21956, %p45;
	selp.b32 	%r21963, %r21963, %r7772, %p45;
	add.s32 	%r7774, %r7773, %r21955;
	cvt.u64.u32 	%rd38, %r7774;
	add.s64 	%rd39, %rd1, %rd38;
	ld.global.u8 	%rs182, [%rd39+2928];
	xor.b16  	%rs328, %rs182, %rs328;
$L__BB7_41:
	setp.eq.s32 	%p46, %r305, 0;
	selp.b32 	%r21967, %r21959, %r21960, %p46;
	selp.b32 	%r21966, %r21958, %r21961, %p46;
	selp.b32 	%r21965, %r21957, %r21962, %p46;
	selp.b32 	%r21964, %r21956, %r21963, %p46;
	add.s32 	%r326, %r21955, 1;
	setp.ne.s32 	%p47, %r21955, %r291;
	mov.u16 	%rs326, %rs328;
	mov.u32 	%r21955, %r326;
	@%p47 bra 	$L__BB7_39;
$L__BB7_42:
	st.shared.v2.u32 	[s_mem+49272], {%r21967, %r21966};
	st.shared.v2.u32 	[s_mem+49280], {%r21965, %r21964};
	st.shared.u8 	[s_mem+49288], %rs328;
	ld.global.v2.u8 	{%rs331, %rs52}, [%rd1+3432];
	ld.global.u32 	%r21984, [%rd1+3416];
	ld.global.u32 	%r21983, [%rd1+3420];
	ld.global.u32 	%r21982, [%rd1+3424];
	ld.global.u32 	%r21981, [%rd1+3428];
	setp.lt.u16 	%p48, %rs52, 12;
	@%p48 bra 	$L__BB7_47;
	cvt.u32.u16 	%r7776, %rs52;
	and.b32  	%r335, %r7776, 255;
	add.s32 	%r336, %r335, -12;
	mov.b32 	%r21972, 0;
	mov.u16 	%rs329, %rs331;
$L__BB7_44:
	add.s32 	%r7777, %r12, %r21984;
	shf.l.wrap.b32 	%r7778, %r7777, %r7777, 16;
	add.s32 	%r7779, %r21984, %r7778;
	xor.b32  	%r7780, %r21984, %r7779;
	shf.l.wrap.b32 	%r7781, %r7780, %r7780, 12;
	add.s32 	%r7782, %r7777, %r7781;
	xor.b32  	%r7783, %r7778, %r7782;
	shf.l.wrap.b32 	%r7784, %r7783, %r7783, 8;
	add.s32 	%r7785, %r7779, %r7784;
	xor.b32  	%r7786, %r7781, %r7785;
	shf.l.wrap.b32 	%r7787, %r7786, %r7786, 7;
	add.s32 	%r7788, %r13, %r21983;
	shf.l.wrap.b32 	%r7789, %r7788, %r7788, 16;
	add.s32 	%r7790, %r21983, %r7789;
	xor.b32  	%r7791, %r21983, %r7790;
	shf.l.wrap.b32 	%r7792, %r7791, %r7791, 12;
	add.s32 	%r7793, %r7788, %r7792;
	xor.b32  	%r7794, %r7789, %r7793;
	shf.l.wrap.b32 	%r7795, %r7794, %r7794, 8;
	add.s32 	%r7796, %r7790, %r7795;
	xor.b32  	%r7797, %r7792, %r7796;
	shf.l.wrap.b32 	%r7798, %r7797, %r7797, 7;
	add.s32 	%r7799, %r14, %r21982;
	shf.l.wrap.b32 	%r7800, %r7799, %r7799, 16;
	add.s32 	%r7801, %r21982, %r7800;
	xor.b32  	%r7802, %r21982, %r7801;
	shf.l.wrap.b32 	%r7803, %r7802, %r7802, 12;
	add.s32 	%r7804, %r7799, %r7803;
	xor.b32  	%r7805, %r7800, %r7804;
	shf.l.wrap.b32 	%r7806, %r7805, %r7805, 8;
	add.s32 	%r7807, %r7801, %r7806;
	xor.b32  	%r7808, %r7803, %r7807;
	shf.l.wrap.b32 	%r7809, %r7808, %r7808, 7;
	add.s32 	%r7810, %r15, %r21981;
	shf.l.wrap.b32 	%r7811, %r7810, %r7810, 16;
	add.s32 	%r7812, %r21981, %r7811;
	xor.b32  	%r7813, %r21981, %r7812;
	shf.l.wrap.b32 	%r7814, %r7813, %r7813, 12;
	add.s32 	%r7815, %r7810, %r7814;
	xor.b32  	%r7816, %r7811, %r7815;
	shf.l.wrap.b32 	%r7817, %r7816, %r7816, 8;
	add.s32 	%r7818, %r7812, %r7817;
	xor.b32  	%r7819, %r7814, %r7818;
	shf.l.wrap.b32 	%r7820, %r7819, %r7819, 7;
	add.s32 	%r7821, %r7782, %r7798;
	xor.b32  	%r7822, %r7817, %r7821;
	shf.l.wrap.b32 	%r7823, %r7822, %r7822, 16;
	add.s32 	%r7824, %r7807, %r7823;
	xor.b32  	%r7825, %r7798, %r7824;
	shf.l.wrap.b32 	%r7826, %r7825, %r7825, 12;
	add.s32 	%r7827, %r7821, %r7826;
	xor.b32  	%r7828, %r7823, %r7827;
	shf.l.wrap.b32 	%r7829, %r7828, %r7828, 8;
	add.s32 	%r7830, %r7824, %r7829;
	xor.b32  	%r7831, %r7826, %r7830;
	shf.l.wrap.b32 	%r7832, %r7831, %r7831, 7;
	add.s32 	%r7833, %r7793, %r7809;
	xor.b32  	%r7834, %r7784, %r7833;
	shf.l.wrap.b32 	%r7835, %r7834, %r7834, 16;
	add.s32 	%r7836, %r7818, %r7835;
	xor.b32  	%r7837, %r7809, %r7836;
	shf.l.wrap.b32 	%r7838, %r7837, %r7837, 12;
	add.s32 	%r7839, %r7833, %r7838;
	xor.b32  	%r7840, %r7835, %r7839;
	shf.l.wrap.b32 	%r7841, %r7840, %r7840, 8;
	add.s32 	%r7842, %r7836, %r7841;
	xor.b32  	%r7843, %r7838, %r7842;
	shf.l.wrap.b32 	%r7844, %r7843, %r7843, 7;
	add.s32 	%r7845, %r7804, %r7820;
	xor.b32  	%r7846, %r7795, %r7845;
	shf.l.wrap.b32 	%r7847, %r7846, %r7846, 16;
	add.s32 	%r7848, %r7785, %r7847;
	xor.b32  	%r7849, %r7820, %r7848;
	shf.l.wrap.b32 	%r7850, %r7849, %r7849, 12;
	add.s32 	%r7851, %r7845, %r7850;
	xor.b32  	%r7852, %r7847, %r7851;
	shf.l.wrap.b32 	%r7853, %r7852, %r7852, 8;
	add.s32 	%r7854, %r7848, %r7853;
	xor.b32  	%r7855, %r7850, %r7854;
	shf.l.wrap.b32 	%r7856, %r7855, %r7855, 7;
	add.s32 	%r7857, %r7815, %r7787;
	xor.b32  	%r7858, %r7806, %r7857;
	shf.l.wrap.b32 	%r7859, %r7858, %r7858, 16;
	add.s32 	%r7860, %r7796, %r7859;
	xor.b32  	%r7861, %r7787, %r7860;
	shf.l.wrap.b32 	%r7862, %r7861, %r7861, 12;
	add.s32 	%r7863, %r7857, %r7862;
	xor.b32  	%r7864, %r7859, %r7863;
	shf.l.wrap.b32 	%r7865, %r7864, %r7864, 8;
	add.s32 	%r7866, %r7860, %r7865;
	xor.b32  	%r7867, %r7862, %r7866;
	shf.l.wrap.b32 	%r7868, %r7867, %r7867, 7;
	add.s32 	%r7869, %r7827, %r7868;
	xor.b32  	%r7870, %r7841, %r7869;
	shf.l.wrap.b32 	%r7871, %r7870, %r7870, 16;
	add.s32 	%r7872, %r7854, %r7871;
	xor.b32  	%r7873, %r7868, %r7872;
	shf.l.wrap.b32 	%r7874, %r7873, %r7873, 12;
	add.s32 	%r7875, %r7869, %r7874;
	xor.b32  	%r7876, %r7871, %r7875;
	shf.l.wrap.b32 	%r7877, %r7876, %r7876, 8;
	add.s32 	%r7878, %r7872, %r7877;
	xor.b32  	%r7879, %r7874, %r7878;
	shf.l.wrap.b32 	%r7880, %r7879, %r7879, 7;
	add.s32 	%r7881, %r7839, %r7832;
	xor.b32  	%r7882, %r7853, %r7881;
	shf.l.wrap.b32 	%r7883, %r7882, %r7882, 16;
	add.s32 	%r7884, %r7866, %r7883;
	xor.b32  	%r7885, %r7832, %r7884;
	shf.l.wrap.b32 	%r7886, %r7885, %r7885, 12;
	add.s32 	%r7887, %r7881, %r7886;
	xor.b32  	%r7888, %r7883, %r7887;
	shf.l.wrap.b32 	%r7889, %r7888, %r7888, 8;
	add.s32 	%r7890, %r7884, %r7889;
	xor.b32  	%r7891, %r7886, %r7890;
	shf.l.wrap.b32 	%r7892, %r7891, %r7891, 7;
	add.s32 	%r7893, %r7851, %r7844;
	xor.b32  	%r7894, %r7865, %r7893;
	shf.l.wrap.b32 	%r7895, %r7894, %r7894, 16;
	add.s32 	%r7896, %r7830, %r7895;
	xor.b32  	%r7897, %r7844, %r7896;
	shf.l.wrap.b32 	%r7898, %r7897, %r7897, 12;
	add.s32 	%r7899, %r7893, %r7898;
	xor.b32  	%r7900, %r7895, %r7899;
	shf.l.wrap.b32 	%r7901, %r7900, %r7900, 8;
	add.s32 	%r7902, %r7896, %r7901;
	xor.b32  	%r7903, %r7898, %r7902;
	shf.l.wrap.b32 	%r7904, %r7903, %r7903, 7;
	add.s32 	%r7905, %r7863, %r7856;
	xor.b32  	%r7906, %r7829, %r7905;
	shf.l.wrap.b32 	%r7907, %r7906, %r7906, 16;
	add.s32 	%r7908, %r7842, %r7907;
	xor.b32  	%r7909, %r7856, %r7908;
	shf.l.wrap.b32 	%r7910, %r7909, %r7909, 12;
	add.s32 	%r7911, %r7905, %r7910;
	xor.b32  	%r7912, %r7907, %r7911;
	shf.l.wrap.b32 	%r7913, %r7912, %r7912, 8;
	add.s32 	%r7914, %r7908, %r7913;
	xor.b32  	%r7915, %r7910, %r7914;
	shf.l.wrap.b32 	%r7916, %r7915, %r7915, 7;
	add.s32 	%r7917, %r7875, %r7892;
	xor.b32  	%r7918, %r7913, %r7917;
	shf.l.wrap.b32 	%r7919, %r7918, %r7918, 16;
	add.s32 	%r7920, %r7902, %r7919;
	xor.b32  	%r7921, %r7892, %r7920;
	shf.l.wrap.b32 	%r7922, %r7921, %r7921, 12;
	add.s32 	%r7923, %r7917, %r7922;
	xor.b32  	%r7924, %r7919, %r7923;
	shf.l.wrap.b32 	%r7925, %r7924, %r7924, 8;
	add.s32 	%r7926, %r7920, %r7925;
	xor.b32  	%r7927, %r7922, %r7926;
	shf.l.wrap.b32 	%r7928, %r7927, %r7927, 7;
	add.s32 	%r7929, %r7887, %r7904;
	xor.b32  	%r7930, %r7877, %r7929;
	shf.l.wrap.b32 	%r7931, %r7930, %r7930, 16;
	add.s32 	%r7932, %r7914, %r7931;
	xor.b32  	%r7933, %r7904, %r7932;
	shf.l.wrap.b32 	%r7934, %r7933, %r7933, 12;
	add.s32 	%r7935, %r7929, %r7934;
	xor.b32  	%r7936, %r7931, %r7935;
	shf.l.wrap.b32 	%r7937, %r7936, %r7936, 8;
	add.s32 	%r7938, %r7932, %r7937;
	xor.b32  	%r7939, %r7934, %r7938;
	shf.l.wrap.b32 	%r7940, %r7939, %r7939, 7;
	add.s32 	%r7941, %r7899, %r7916;
	xor.b32  	%r7942, %r7889, %r7941;
	shf.l.wrap.b32 	%r7943, %r7942, %r7942, 16;
	add.s32 	%r7944, %r7878, %r7943;
	xor.b32  	%r7945, %r7916, %r7944;
	shf.l.wrap.b32 	%r7946, %r7945, %r7945, 12;
	add.s32 	%r7947, %r7941, %r7946;
	xor.b32  	%r7948, %r7943, %r7947;
	shf.l.wrap.b32 	%r7949, %r7948, %r7948, 8;
	add.s32 	%r7950, %r7944, %r7949;
	xor.b32  	%r7951, %r7946, %r7950;
	shf.l.wrap.b32 	%r7952, %r7951, %r7951, 7;
	add.s32 	%r7953, %r7911, %r7880;
	xor.b32  	%r7954, %r7901, %r7953;
	shf.l.wrap.b32 	%r7955, %r7954, %r7954, 16;
	add.s32 	%r7956, %r7890, %r7955;
	xor.b32  	%r7957, %r7880, %r7956;
	shf.l.wrap.b32 	%r7958, %r7957, %r7957, 12;
	add.s32 	%r7959, %r7953, %r7958;
	xor.b32  	%r7960, %r7955, %r7959;
	shf.l.wrap.b32 	%r7961, %r7960, %r7960, 8;
	add.s32 	%r7962, %r7956, %r7961;
	xor.b32  	%r7963, %r7958, %r7962;
	shf.l.wrap.b32 	%r7964, %r7963, %r7963, 7;
	add.s32 	%r7965, %r7923, %r7964;
	xor.b32  	%r7966, %r7937, %r7965;
	shf.l.wrap.b32 	%r7967, %r7966, %r7966, 16;
	add.s32 	%r7968, %r7950, %r7967;
	xor.b32  	%r7969, %r7964, %r7968;
	shf.l.wrap.b32 	%r7970, %r7969, %r7969, 12;
	add.s32 	%r7971, %r7965, %r7970;
	xor.b32  	%r7972, %r7967, %r7971;
	shf.l.wrap.b32 	%r7973, %r7972, %r7972, 8;
	add.s32 	%r7974, %r7968, %r7973;
	xor.b32  	%r7975, %r7970, %r7974;
	shf.l.wrap.b32 	%r7976, %r7975, %r7975, 7;
	add.s32 	%r7977, %r7935, %r7928;
	xor.b32  	%r7978, %r7949, %r7977;
	shf.l.wrap.b32 	%r7979, %r7978, %r7978, 16;
	add.s32 	%r7980, %r7962, %r7979;
	xor.b32  	%r7981, %r7928, %r7980;
	shf.l.wrap.b32 	%r7982, %r7981, %r7981, 12;
	add.s32 	%r7983, %r7977, %r7982;
	xor.b32  	%r7984, %r7979, %r7983;
	shf.l.wrap.b32 	%r7985, %r7984, %r7984, 8;
	add.s32 	%r7986, %r7980, %r7985;
	xor.b32  	%r7987, %r7982, %r7986;
	shf.l.wrap.b32 	%r7988, %r7987, %r7987, 7;
	add.s32 	%r7989, %r7947, %r7940;
	xor.b32  	%r7990, %r7961, %r7989;
	shf.l.wrap.b32 	%r7991, %r7990, %r7990, 16;
	add.s32 	%r7992, %r7926, %r7991;
	xor.b32  	%r7993, %r7940, %r7992;
	shf.l.wrap.b32 	%r7994, %r7993, %r7993, 12;
	add.s32 	%r7995, %r7989, %r7994;
	xor.b32  	%r7996, %r7991, %r7995;
	shf.l.wrap.b32 	%r7997, %r7996, %r7996, 8;
	add.s32 	%r7998, %r7992, %r7997;
	xor.b32  	%r7999, %r7994, %r7998;
	shf.l.wrap.b32 	%r8000, %r7999, %r7999, 7;
	add.s32 	%r8001, %r7959, %r7952;
	xor.b32  	%r8002, %r7925, %r8001;
	shf.l.wrap.b32 	%r8003, %r8002, %r8002, 16;
	add.s32 	%r8004, %r7938, %r8003;
	xor.b32  	%r8005, %r7952, %r8004;
	shf.l.wrap.b32 	%r8006, %r8005, %r8005, 12;
	add.s32 	%r8007, %r8001, %r8006;
	xor.b32  	%r8008, %r8003, %r8007;
	shf.l.wrap.b32 	%r8009, %r8008, %r8008, 8;
	add.s32 	%r8010, %r8004, %r8009;
	xor.b32  	%r8011, %r8006, %r8010;
	shf.l.wrap.b32 	%r8012, %r8011, %r8011, 7;
	add.s32 	%r8013, %r7971, %r7988;
	xor.b32  	%r8014, %r8009, %r8013;
	shf.l.wrap.b32 	%r8015, %r8014, %r8014, 16;
	add.s32 	%r8016, %r7998, %r8015;
	xor.b32  	%r8017, %r7988, %r8016;
	shf.l.wrap.b32 	%r8018, %r8017, %r8017, 12;
	add.s32 	%r8019, %r8013, %r8018;
	xor.b32  	%r8020, %r8015, %r8019;
	shf.l.wrap.b32 	%r8021, %r8020, %r8020, 8;
	add.s32 	%r8022, %r8016, %r8021;
	xor.b32  	%r8023, %r8018, %r8022;
	shf.l.wrap.b32 	%r8024, %r8023, %r8023, 7;
	add.s32 	%r8025, %r7983, %r8000;
	xor.b32  	%r8026, %r7973, %r8025;
	shf.l.wrap.b32 	%r8027, %r8026, %r8026, 16;
	add.s32 	%r8028, %r8010, %r8027;
	xor.b32  	%r8029, %r8000, %r8028;
	shf.l.wrap.b32 	%r8030, %r8029, %r8029, 12;
	add.s32 	%r8031, %r8025, %r8030;
	xor.b32  	%r8032, %r8027, %r8031;
	shf.l.wrap.b32 	%r8033, %r8032, %r8032, 8;
	add.s32 	%r8034, %r8028, %r8033;
	xor.b32  	%r8035, %r8030, %r8034;
	shf.l.wrap.b32 	%r8036, %r8035, %r8035, 7;
	add.s32 	%r8037, %r7995, %r8012;
	xor.b32  	%r8038, %r7985, %r8037;
	shf.l.wrap.b32 	%r8039, %r8038, %r8038, 16;
	add.s32 	%r8040, %r7974, %r8039;
	xor.b32  	%r8041, %r8012, %r8040;
	shf.l.wrap.b32 	%r8042, %r8041, %r8041, 12;
	add.s32 	%r8043, %r8037, %r8042;
	xor.b32  	%r8044, %r8039, %r8043;
	shf.l.wrap.b32 	%r8045, %r8044, %r8044, 8;
	add.s32 	%r8046, %r8040, %r8045;
	xor.b32  	%r8047, %r8042, %r8046;
	shf.l.wrap.b32 	%r8048, %r8047, %r8047, 7;
	add.s32 	%r8049, %r8007, %r7976;
	xor.b32  	%r8050, %r7997, %r8049;
	shf.l.wrap.b32 	%r8051, %r8050, %r8050, 16;
	add.s32 	%r8052, %r7986, %r8051;
	xor.b32  	%r8053, %r7976, %r8052;
	shf.l.wrap.b32 	%r8054, %r8053, %r8053, 12;
	add.s32 	%r8055, %r8049, %r8054;
	xor.b32  	%r8056, %r8051, %r8055;
	shf.l.wrap.b32 	%r8057, %r8056, %r8056, 8;
	add.s32 	%r8058, %r8052, %r8057;
	xor.b32  	%r8059, %r8054, %r8058;
	shf.l.wrap.b32 	%r8060, %r8059, %r8059, 7;
	add.s32 	%r8061, %r8019, %r8060;
	xor.b32  	%r8062, %r8033, %r8061;
	shf.l.wrap.b32 	%r8063, %r8062, %r8062, 16;
	add.s32 	%r8064, %r8046, %r8063;
	xor.b32  	%r8065, %r8060, %r8064;
	shf.l.wrap.b32 	%r8066, %r8065, %r8065, 12;
	add.s32 	%r8067, %r8061, %r8066;
	xor.b32  	%r8068, %r8063, %r8067;
	shf.l.wrap.b32 	%r8069, %r8068, %r8068, 8;
	add.s32 	%r8070, %r8064, %r8069;
	xor.b32  	%r8071, %r8066, %r8070;
	shf.l.wrap.b32 	%r8072, %r8071, %r8071, 7;
	add.s32 	%r8073, %r8031, %r8024;
	xor.b32  	%r8074, %r8045, %r8073;
	shf.l.wrap.b32 	%r8075, %r8074, %r8074, 16;
	add.s32 	%r8076, %r8058, %r8075;
	xor.b32  	%r8077, %r8024, %r8076;
	shf.l.wrap.b32 	%r8078, %r8077, %r8077, 12;
	add.s32 	%r8079, %r8073, %r8078;
	xor.b32  	%r8080, %r8075, %r8079;
	shf.l.wrap.b32 	%r8081, %r8080, %r8080, 8;
	add.s32 	%r8082, %r8076, %r8081;
	xor.b32  	%r8083, %r8078, %r8082;
	shf.l.wrap.b32 	%r8084, %r8083, %r8083, 7;
	add.s32 	%r8085, %r8043, %r8036;
	xor.b32  	%r8086, %r8057, %r8085;
	shf.l.wrap.b32 	%r8087, %r8086, %r8086, 16;
	add.s32 	%r8088, %r8022, %r8087;
	xor.b32  	%r8089, %r8036, %r8088;
	shf.l.wrap.b32 	%r8090, %r8089, %r8089, 12;
	add.s32 	%r8091, %r8085, %r8090;
	xor.b32  	%r8092, %r8087, %r8091;
	shf.l.wrap.b32 	%r8093, %r8092, %r8092, 8;
	add.s32 	%r8094, %r8088, %r8093;
	xor.b32  	%r8095, %r8090, %r8094;
	shf.l.wrap.b32 	%r8096, %r8095, %r8095, 7;
	add.s32 	%r8097, %r8055, %r8048;
	xor.b32  	%r8098, %r8021, %r8097;
	shf.l.wrap.b32 	%r8099, %r8098, %r8098, 16;
	add.s32 	%r8100, %r8034, %r8099;
	xor.b32  	%r8101, %r8048, %r8100;
	shf.l.wrap.b32 	%r8102, %r8101, %r8101, 12;
	add.s32 	%r8103, %r8097, %r8102;
	xor.b32  	%r8104, %r8099, %r8103;
	shf.l.wrap.b32 	%r8105, %r8104, %r8104, 8;
	add.s32 	%r8106, %r8100, %r8105;
	xor.b32  	%r8107, %r8102, %r8106;
	shf.l.wrap.b32 	%r8108, %r8107, %r8107, 7;
	add.s32 	%r8109, %r8067, %r8084;
	xor.b32  	%r8110, %r8105, %r8109;
	shf.l.wrap.b32 	%r8111, %r8110, %r8110, 16;
	add.s32 	%r8112, %r8094, %r8111;
	xor.b32  	%r8113, %r8084, %r8112;
	shf.l.wrap.b32 	%r8114, %r8113, %r8113, 12;
	add.s32 	%r8115, %r8109, %r8114;
	xor.b32  	%r8116, %r8111, %r8115;
	shf.l.wrap.b32 	%r8117, %r8116, %r8116, 8;
	add.s32 	%r8118, %r8112, %r8117;
	xor.b32  	%r8119, %r8114, %r8118;
	shf.l.wrap.b32 	%r8120, %r8119, %r8119, 7;
	add.s32 	%r8121, %r8079, %r8096;
	xor.b32  	%r8122, %r8069, %r8121;
	shf.l.wrap.b32 	%r8123, %r8122, %r8122, 16;
	add.s32 	%r8124, %r8106, %r8123;
	xor.b32  	%r8125, %r8096, %r8124;
	shf.l.wrap.b32 	%r8126, %r8125, %r8125, 12;
	add.s32 	%r8127, %r8121, %r8126;
	xor.b32  	%r8128, %r8123, %r8127;
	shf.l.wrap.b32 	%r8129, %r8128, %r8128, 8;
	add.s32 	%r8130, %r8124, %r8129;
	xor.b32  	%r8131, %r8126, %r8130;
	shf.l.wrap.b32 	%r8132, %r8131, %r8131, 7;
	add.s32 	%r8133, %r8091, %r8108;
	xor.b32  	%r8134, %r8081, %r8133;
	shf.l.wrap.b32 	%r8135, %r8134, %r8134, 16;
	add.s32 	%r8136, %r8070, %r8135;
	xor.b32  	%r8137, %r8108, %r8136;
	shf.l.wrap.b32 	%r8138, %r8137, %r8137, 12;
	add.s32 	%r8139, %r8133, %r8138;
	xor.b32  	%r8140, %r8135, %r8139;
	shf.l.wrap.b32 	%r8141, %r8140, %r8140, 8;
	add.s32 	%r8142, %r8136, %r8141;
	xor.b32  	%r8143, %r8138, %r8142;
	shf.l.wrap.b32 	%r8144, %r8143, %r8143, 7;
	add.s32 	%r8145, %r8103, %r8072;
	xor.b32  	%r8146, %r8093, %r8145;
	shf.l.wrap.b32 	%r8147, %r8146, %r8146, 16;
	add.s32 	%r8148, %r8082, %r8147;
	xor.b32  	%r8149, %r8072, %r8148;
	shf.l.wrap.b32 	%r8150, %r8149, %r8149, 12;
	add.s32 	%r8151, %r8145, %r8150;
	xor.b32  	%r8152, %r8147, %r8151;
	shf.l.wrap.b32 	%r8153, %r8152, %r8152, 8;
	add.s32 	%r8154, %r8148, %r8153;
	xor.b32  	%r8155, %r8150, %r8154;
	shf.l.wrap.b32 	%r8156, %r8155, %r8155, 7;
	add.s32 	%r21976, %r12, %r8115;
	add.s32 	%r21975, %r13, %r8127;
	add.s32 	%r21974, %r14, %r8139;
	add.s32 	%r21973, %r15, %r8151;
	add.s32 	%r21977, %r21984, %r8156;
	add.s32 	%r21978, %r21983, %r8120;
	add.s32 	%r21979, %r21982, %r8132;
	add.s32 	%r21980, %r21981, %r8144;
	xor.b32  	%r8157, %r7777, 1;
	shf.l.wrap.b32 	%r8158, %r7777, %r8157, 16;
	add.s32 	%r8159, %r21984, %r8158;
	xor.b32  	%r8160, %r21984, %r8159;
	shf.l.wrap.b32 	%r8161, %r8160, %r8160, 12;
	add.s32 	%r8162, %r7777, %r8161;
	xor.b32  	%r8163, %r8158, %r8162;
	shf.l.wrap.b32 	%r8164, %r8163, %r8163, 8;
	add.s32 	%r8165, %r8159, %r8164;
	xor.b32  	%r8166, %r8161, %r8165;
	shf.l.wrap.b32 	%r8167, %r8166, %r8166, 7;
	add.s32 	%r8168, %r8162, %r7798;
	xor.b32  	%r8169, %r7817, %r8168;
	shf.l.wrap.b32 	%r8170, %r8169, %r8169, 16;
	add.s32 	%r8171, %r7807, %r8170;
	xor.b32  	%r8172, %r7798, %r8171;
	shf.l.wrap.b32 	%r8173, %r8172, %r8172, 12;
	add.s32 	%r8174, %r8168, %r8173;
	xor.b32  	%r8175, %r8170, %r8174;
	shf.l.wrap.b32 	%r8176, %r8175, %r8175, 8;
	add.s32 	%r8177, %r8171, %r8176;
	xor.b32  	%r8178, %r8173, %r8177;
	shf.l.wrap.b32 	%r8179, %r8178, %r8178, 7;
	xor.b32  	%r8180, %r8164, %r7833;
	shf.l.wrap.b32 	%r8181, %r8180, %r8180, 16;
	add.s32 	%r8182, %r7818, %r8181;
	xor.b32  	%r8183, %r7809, %r8182;
	shf.l.wrap.b32 	%r8184, %r8183, %r8183, 12;
	add.s32 	%r8185, %r7833, %r8184;
	xor.b32  	%r8186, %r8181, %r8185;
	shf.l.wrap.b32 	%r8187, %r8186, %r8186, 8;
	add.s32 	%r8188, %r8182, %r8187;
	xor.b32  	%r8189, %r8184, %r8188;
	shf.l.wrap.b32 	%r8190, %r8189, %r8189, 7;
	add.s32 	%r8191, %r8165, %r7847;
	xor.b32  	%r8192, %r7820, %r8191;
	shf.l.wrap.b32 	%r8193, %r8192, %r8192, 12;
	add.s32 	%r8194, %r7845, %r8193;
	xor.b32  	%r8195, %r7847, %r8194;
	shf.l.wrap.b32 	%r8196, %r8195, %r8195, 8;
	add.s32 	%r8197, %r8191, %r8196;
	xor.b32  	%r8198, %r8193, %r8197;
	shf.l.wrap.b32 	%r8199, %r8198, %r8198, 7;
	add.s32 	%r8200, %r7815, %r8167;
	xor.b32  	%r8201, %r7806, %r8200;
	shf.l.wrap.b32 	%r8202, %r8201, %r8201, 16;
	add.s32 	%r8203, %r7796, %r8202;
	xor.b32  	%r8204, %r8167, %r8203;
	shf.l.wrap.b32 	%r8205, %r8204, %r8204, 12;
	add.s32 	%r8206, %r8200, %r8205;
	xor.b32  	%r8207, %r8202, %r8206;
	shf.l.wrap.b32 	%r8208, %r8207, %r8207, 8;
	add.s32 	%r8209, %r8203, %r8208;
	xor.b32  	%r8210, %r8205, %r8209;
	shf.l.wrap.b32 	%r8211, %r8210, %r8210, 7;
	add.s32 	%r8212, %r8174, %r8211;
	xor.b32  	%r8213, %r8187, %r8212;
	shf.l.wrap.b32 	%r8214, %r8213, %r8213, 16;
	add.s32 	%r8215, %r8197, %r8214;
	xor.b32  	%r8216, %r8211, %r8215;
	shf.l.wrap.b32 	%r8217, %r8216, %r8216, 12;
	add.s32 	%r8218, %r8212, %r8217;
	xor.b32  	%r8219, %r8214, %r8218;
	shf.l.wrap.b32 	%r8220, %r8219, %r8219, 8;
	add.s32 	%r8221, %r8215, %r8220;
	xor.b32  	%r8222, %r8217, %r8221;
	shf.l.wrap.b32 	%r8223, %r8222, %r8222, 7;
	add.s32 	%r8224, %r8185, %r8179;
	xor.b32  	%r8225, %r8196, %r8224;
	shf.l.wrap.b32 	%r8226, %r8225, %r8225, 16;
	add.s32 	%r8227, %r8209, %r8226;
	xor.b32  	%r8228, %r8179, %r8227;
	shf.l.wrap.b32 	%r8229, %r8228, %r8228, 12;
	add.s32 	%r8230, %r8224, %r8229;
	xor.b32  	%r8231, %r8226, %r8230;
	shf.l.wrap.b32 	%r8232, %r8231, %r8231, 8;
	add.s32 	%r8233, %r8227, %r8232;
	xor.b32  	%r8234, %r8229, %r8233;
	shf.l.wrap.b32 	%r8235, %r8234, %r8234, 7;
	add.s32 	%r8236, %r8194, %r8190;
	xor.b32  	%r8237, %r8208, %r8236;
	shf.l.wrap.b32 	%r8238, %r8237, %r8237, 16;
	add.s32 	%r8239, %r8177, %r8238;
	xor.b32  	%r8240, %r8190, %r8239;
	shf.l.wrap.b32 	%r8241, %r8240, %r8240, 12;
	add.s32 	%r8242, %r8236, %r8241;
	xor.b32  	%r8243, %r8238, %r8242;
	shf.l.wrap.b32 	%r8244, %r8243, %r8243, 8;
	add.s32 	%r8245, %r8239, %r8244;
	xor.b32  	%r8246, %r8241, %r8245;
	shf.l.wrap.b32 	%r8247, %r8246, %r8246, 7;
	add.s32 	%r8248, %r8206, %r8199;
	xor.b32  	%r8249, %r8176, %r8248;
	shf.l.wrap.b32 	%r8250, %r8249, %r8249, 16;
	add.s32 	%r8251, %r8188, %r8250;
	xor.b32  	%r8252, %r8199, %r8251;
	shf.l.wrap.b32 	%r8253, %r8252, %r8252, 12;
	add.s32 	%r8254, %r8248, %r8253;
	xor.b32  	%r8255, %r8250, %r8254;
	shf.l.wrap.b32 	%r8256, %r8255, %r8255, 8;
	add.s32 	%r8257, %r8251, %r8256;
	xor.b32  	%r8258, %r8253, %r8257;
	shf.l.wrap.b32 	%r8259, %r8258, %r8258, 7;
	add.s32 	%r8260, %r8218, %r8235;
	xor.b32  	%r8261, %r8256, %r8260;
	shf.l.wrap.b32 	%r8262, %r8261, %r8261, 16;
	add.s32 	%r8263, %r8245, %r8262;
	xor.b32  	%r8264, %r8235, %r8263;
	shf.l.wrap.b32 	%r8265, %r8264, %r8264, 12;
	add.s32 	%r8266, %r8260, %r8265;
	xor.b32  	%r8267, %r8262, %r8266;
	shf.l.wrap.b32 	%r8268, %r8267, %r8267, 8;
	add.s32 	%r8269, %r8263, %r8268;
	xor.b32  	%r8270, %r8265, %r8269;
	shf.l.wrap.b32 	%r8271, %r8270, %r8270, 7;
	add.s32 	%r8272, %r8230, %r8247;
	xor.b32  	%r8273, %r8220, %r8272;
	shf.l.wrap.b32 	%r8274, %r8273, %r8273, 16;
	add.s32 	%r8275, %r8257, %r8274;
	xor.b32  	%r8276, %r8247, %r8275;
	shf.l.wrap.b32 	%r8277, %r8276, %r8276, 12;
	add.s32 	%r8278, %r8272, %r8277;
	xor.b32  	%r8279, %r8274, %r8278;
	shf.l.wrap.b32 	%r8280, %r8279, %r8279, 8;
	add.s32 	%r8281, %r8275, %r8280;
	xor.b32  	%r8282, %r8277, %r8281;
	shf.l.wrap.b32 	%r8283, %r8282, %r8282, 7;
	add.s32 	%r8284, %r8242, %r8259;
	xor.b32  	%r8285, %r8232, %r8284;
	shf.l.wrap.b32 	%r8286, %r8285, %r8285, 16;
	add.s32 	%r8287, %r8221, %r8286;
	xor.b32  	%r8288, %r8259, %r8287;
	shf.l.wrap.b32 	%r8289, %r8288, %r8288, 12;
	add.s32 	%r8290, %r8284, %r8289;
	xor.b32  	%r8291, %r8286, %r8290;
	shf.l.wrap.b32 	%r8292, %r8291, %r8291, 8;
	add.s32 	%r8293, %r8287, %r8292;
	xor.b32  	%r8294, %r8289, %r8293;
	shf.l.wrap.b32 	%r8295, %r8294, %r8294, 7;
	add.s32 	%r8296, %r8254, %r8223;
	xor.b32  	%r8297, %r8244, %r8296;
	shf.l.wrap.b32 	%r8298, %r8297, %r8297, 16;
	add.s32 	%r8299, %r8233, %r8298;
	xor.b32  	%r8300, %r8223, %r8299;
	shf.l.wrap.b32 	%r8301, %r8300, %r8300, 12;
	add.s32 	%r8302, %r8296, %r8301;
	xor.b32  	%r8303, %r8298, %r8302;
	shf.l.wrap.b32 	%r8304, %r8303, %r8303, 8;
	add.s32 	%r8305, %r8299, %r8304;
	xor.b32  	%r8306, %r8301, %r8305;
	shf.l.wrap.b32 	%r8307, %r8306, %r8306, 7;
	add.s32 	%r8308, %r8266, %r8307;
	xor.b32  	%r8309, %r8280, %r8308;
	shf.l.wrap.b32 	%r8310, %r8309, %r8309, 16;
	add.s32 	%r8311, %r8293, %r8310;
	xor.b32  	%r8312, %r8307, %r8311;
	shf.l.wrap.b32 	%r8313, %r8312, %r8312, 12;
	add.s32 	%r8314, %r8308, %r8313;
	xor.b32  	%r8315, %r8310, %r8314;
	shf.l.wrap.b32 	%r8316, %r8315, %r8315, 8;
	add.s32 	%r8317, %r8311, %r8316;
	xor.b32  	%r8318, %r8313, %r8317;
	shf.l.wrap.b32 	%r8319, %r8318, %r8318, 7;
	add.s32 	%r8320, %r8278, %r8271;
	xor.b32  	%r8321, %r8292, %r8320;
	shf.l.wrap.b32 	%r8322, %r8321, %r8321, 16;
	add.s32 	%r8323, %r8305, %r8322;
	xor.b32  	%r8324, %r8271, %r8323;
	shf.l.wrap.b32 	%r8325, %r8324, %r8324, 12;
	add.s32 	%r8326, %r8320, %r8325;
	xor.b32  	%r8327, %r8322, %r8326;
	shf.l.wrap.b32 	%r8328, %r8327, %r8327, 8;
	add.s32 	%r8329, %r8323, %r8328;
	xor.b32  	%r8330, %r8325, %r8329;
	shf.l.wrap.b32 	%r8331, %r8330, %r8330, 7;
	add.s32 	%r8332, %r8290, %r8283;
	xor.b32  	%r8333, %r8304, %r8332;
	shf.l.wrap.b32 	%r8334, %r8333, %r8333, 16;
	add.s32 	%r8335, %r8269, %r8334;
	xor.b32  	%r8336, %r8283, %r8335;
	shf.l.wrap.b32 	%r8337, %r8336, %r8336, 12;
	add.s32 	%r8338, %r8332, %r8337;
	xor.b32  	%r8339, %r8334, %r8338;
	shf.l.wrap.b32 	%r8340, %r8339, %r8339, 8;
	add.s32 	%r8341, %r8335, %r8340;
	xor.b32  	%r8342, %r8337, %r8341;
	shf.l.wrap.b32 	%r8343, %r8342, %r8342, 7;
	add.s32 	%r8344, %r8302, %r8295;
	xor.b32  	%r8345, %r8268, %r8344;
	shf.l.wrap.b32 	%r8346, %r8345, %r8345, 16;
	add.s32 	%r8347, %r8281, %r8346;
	xor.b32  	%r8348, %r8295, %r8347;
	shf.l.wrap.b32 	%r8349, %r8348, %r8348, 12;
	add.s32 	%r8350, %r8344, %r8349;
	xor.b32  	%r8351, %r8346, %r8350;
	shf.l.wrap.b32 	%r8352, %r8351, %r8351, 8;
	add.s32 	%r8353, %r8347, %r8352;
	xor.b32  	%r8354, %r8349, %r8353;
	shf.l.wrap.b32 	%r8355, %r8354, %r8354, 7;
	add.s32 	%r8356, %r8314, %r8331;
	xor.b32  	%r8357, %r8352, %r8356;
	shf.l.wrap.b32 	%r8358, %r8357, %r8357, 16;
	add.s32 	%r8359, %r8341, %r8358;
	xor.b32  	%r8360, %r8331, %r8359;
	shf.l.wrap.b32 	%r8361, %r8360, %r8360, 12;
	add.s32 	%r8362, %r8356, %r8361;
	xor.b32  	%r8363, %r8358, %r8362;
	shf.l.wrap.b32 	%r8364, %r8363, %r8363, 8;
	add.s32 	%r8365, %r8359, %r8364;
	xor.b32  	%r8366, %r8361, %r8365;
	shf.l.wrap.b32 	%r8367, %r8366, %r8366, 7;
	add.s32 	%r8368, %r8326, %r8343;
	xor.b32  	%r8369, %r8316, %r8368;
	shf.l.wrap.b32 	%r8370, %r8369, %r8369, 16;
	add.s32 	%r8371, %r8353, %r8370;
	xor.b32  	%r8372, %r8343, %r8371;
	shf.l.wrap.b32 	%r8373, %r8372, %r8372, 12;
	add.s32 	%r8374, %r8368, %r8373;
	xor.b32  	%r8375, %r8370, %r8374;
	shf.l.wrap.b32 	%r8376, %r8375, %r8375, 8;
	add.s32 	%r8377, %r8371, %r8376;
	xor.b32  	%r8378, %r8373, %r8377;
	shf.l.wrap.b32 	%r8379, %r8378, %r8378, 7;
	add.s32 	%r8380, %r8338, %r8355;
	xor.b32  	%r8381, %r8328, %r8380;
	shf.l.wrap.b32 	%r8382, %r8381, %r8381, 16;
	add.s32 	%r8383, %r8317, %r8382;
	xor.b32  	%r8384, %r8355, %r8383;
	shf.l.wrap.b32 	%r8385, %r8384, %r8384, 12;
	add.s32 	%r8386, %r8380, %r8385;
	xor.b32  	%r8387, %r8382, %r8386;
	shf.l.wrap.b32 	%r8388, %r8387, %r8387, 8;
	add.s32 	%r8389, %r8383, %r8388;
	xor.b32  	%r8390, %r8385, %r8389;
	shf.l.wrap.b32 	%r8391, %r8390, %r8390, 7;
	add.s32 	%r8392, %r8350, %r8319;
	xor.b32  	%r8393, %r8340, %r8392;
	shf.l.wrap.b32 	%r8394, %r8393, %r8393, 16;
	add.s32 	%r8395, %r8329, %r8394;
	xor.b32  	%r8396, %r8319, %r8395;
	shf.l.wrap.b32 	%r8397, %r8396, %r8396, 12;
	add.s32 	%r8398, %r8392, %r8397;
	xor.b32  	%r8399, %r8394, %r8398;
	shf.l.wrap.b32 	%r8400, %r8399, %r8399, 8;
	add.s32 	%r8401, %r8395, %r8400;
	xor.b32  	%r8402, %r8397, %r8401;
	shf.l.wrap.b32 	%r8403, %r8402, %r8402, 7;
	add.s32 	%r8404, %r8362, %r8403;
	xor.b32  	%r8405, %r8376, %r8404;
	shf.l.wrap.b32 	%r8406, %r8405, %r8405, 16;
	add.s32 	%r8407, %r8389, %r8406;
	xor.b32  	%r8408, %r8403, %r8407;
	shf.l.wrap.b32 	%r8409, %r8408, %r8408, 12;
	add.s32 	%r8410, %r8404, %r8409;
	xor.b32  	%r8411, %r8406, %r8410;
	shf.l.wrap.b32 	%r8412, %r8411, %r8411, 8;
	add.s32 	%r8413, %r8374, %r8367;
	xor.b32  	%r8414, %r8388, %r8413;
	shf.l.wrap.b32 	%r8415, %r8414, %r8414, 16;
	add.s32 	%r8416, %r8401, %r8415;
	xor.b32  	%r8417, %r8367, %r8416;
	shf.l.wrap.b32 	%r8418, %r8417, %r8417, 12;
	add.s32 	%r8419, %r8413, %r8418;
	xor.b32  	%r8420, %r8415, %r8419;
	shf.l.wrap.b32 	%r8421, %r8420, %r8420, 8;
	add.s32 	%r8422, %r8416, %r8421;
	xor.b32  	%r8423, %r8418, %r8422;
	shf.l.wrap.b32 	%r8424, %r8423, %r8423, 7;
	add.s32 	%r8425, %r8386, %r8379;
	xor.b32  	%r8426, %r8400, %r8425;
	shf.l.wrap.b32 	%r8427, %r8426, %r8426, 16;
	add.s32 	%r8428, %r8365, %r8427;
	xor.b32  	%r8429, %r8379, %r8428;
	shf.l.wrap.b32 	%r8430, %r8429, %r8429, 12;
	add.s32 	%r8431, %r8425, %r8430;
	xor.b32  	%r8432, %r8427, %r8431;
	shf.l.wrap.b32 	%r8433, %r8432, %r8432, 8;
	add.s32 	%r8434, %r8428, %r8433;
	xor.b32  	%r8435, %r8430, %r8434;
	shf.l.wrap.b32 	%r8436, %r8435, %r8435, 7;
	add.s32 	%r8437, %r8398, %r8391;
	xor.b32  	%r8438, %r8364, %r8437;
	shf.l.wrap.b32 	%r8439, %r8438, %r8438, 16;
	add.s32 	%r8440, %r8377, %r8439;
	xor.b32  	%r8441, %r8391, %r8440;
	shf.l.wrap.b32 	%r8442, %r8441, %r8441, 12;
	add.s32 	%r8443, %r8437, %r8442;
	xor.b32  	%r8444, %r8439, %r8443;
	shf.l.wrap.b32 	%r8445, %r8444, %r8444, 8;
	add.s32 	%r8446, %r8440, %r8445;
	add.s32 	%r8447, %r8410, %r8424;
	xor.b32  	%r8448, %r8445, %r8447;
	shf.l.wrap.b32 	%r8449, %r8448, %r8448, 16;
	add.s32 	%r8450, %r8434, %r8449;
	xor.b32  	%r8451, %r8424, %r8450;
	shr.u32 	%r8452, %r8451, 20;
	add.s32 	%r8453, %r8447, %r8452;
	add.s32 	%r8454, %r8419, %r8436;
	xor.b32  	%r8455, %r8412, %r8454;
	shf.l.wrap.b32 	%r8456, %r8455, %r8455, 16;
	add.s32 	%r8457, %r8446, %r8456;
	xor.b32  	%r8458, %r8436, %r8457;
	shr.u32 	%r8459, %r8458, 20;
	add.s32 	%r8460, %r8454, %r8459;
	add.s32 	%r8461, %r12, %r8453;
	add.s32 	%r8462, %r13, %r8460;
	not.b32 	%r8463, %r21972;
	add.s32 	%r8464, %r335, %r8463;
	mov.b32 	%r8465, 1;
	shl.b32 	%r8466, %r8465, %r8464;
	and.b32  	%r350, %r8466, %r11;
	setp.eq.s32 	%p49, %r350, 0;
	selp.b32 	%r8467, %r8461, %r8462, %p49;
	cvt.u16.u32 	%rs183, %r8467;
	and.b16  	%rs331, %rs183, 1;
	and.b16  	%rs184, %rs329, 255;
	setp.ne.s16 	%p50, %rs184, 1;
	@%p50 bra 	$L__BB7_46;
	setp.eq.s32 	%p51, %r350, 0;
	mul.wide.u32 	%rd40, %r21972, 16;
	add.s64 	%rd41, %rd1, %rd40;
	ld.global.u32 	%r8468, [%rd41+3436];
	selp.b32 	%r8469, %r21976, %r21977, %p51;
	xor.b32  	%r8470, %r8469, %r8468;
	selp.b32 	%r8471, %r21975, %r21978, %p51;
	selp.b32 	%r21976, %r8470, %r21976, %p51;
	selp.b32 	%r21977, %r21977, %r8470, %p51;
	ld.global.u32 	%r8472, [%rd41+3440];
	xor.b32  	%r8473, %r8471, %r8472;
	selp.b32 	%r8474, %r21974, %r21979, %p51;
	selp.b32 	%r21975, %r8473, %r21975, %p51;
	selp.b32 	%r21978, %r21978, %r8473, %p51;
	ld.global.u32 	%r8475, [%rd41+3444];
	xor.b32  	%r8476, %r8474, %r8475;
	selp.b32 	%r8477, %r21973, %r21980, %p51;
	selp.b32 	%r21974, %r8476, %r21974, %p51;
	selp.b32 	%r21979, %r21979, %r8476, %p51;
	ld.global.u32 	%r8478, [%rd41+3448];
	xor.b32  	%r8479, %r8477, %r8478;
	selp.b32 	%r8480, 420, 445, %p51;
	selp.b32 	%r21973, %r8479, %r21973, %p51;
	selp.b32 	%r21980, %r21980, %r8479, %p51;
	add.s32 	%r8481, %r8480, %r21972;
	cvt.u64.u32 	%rd42, %r8481;
	add.s64 	%rd43, %rd1, %rd42;
	ld.global.u8 	%rs185, [%rd43+3416];
	xor.b16  	%rs331, %rs185, %rs331;
$L__BB7_46:
	setp.eq.s32 	%p52, %r350, 0;
	selp.b32 	%r21984, %r21976, %r21977, %p52;
	selp.b32 	%r21983, %r21975, %r21978, %p52;
	selp.b32 	%r21982, %r21974, %r21979, %p52;
	selp.b32 	%r21981, %r21973, %r21980, %p52;
	add.s32 	%r371, %r21972, 1;
	setp.ne.s32 	%p53, %r21972, %r336;
	mov.u16 	%rs329, %rs331;
	mov.u32 	%r21972, %r371;
	@%p53 bra 	$L__BB7_44;
$L__BB7_47:
	st.shared.u32 	[s_mem+49292], %r21984;
	st.shared.v2.u32 	[s_mem+49296], {%r21983, %r21982};
	st.shared.u32 	[s_mem+49304], %r21981;
	st.shared.u8 	[s_mem+49308], %rs331;
	ld.global.v2.u8 	{%rs334, %rs59}, [%rd1+3920];
	ld.global.u32 	%r22001, [%rd1+3904];
	ld.global.u32 	%r22000, [%rd1+3908];
	ld.global.u32 	%r21999, [%rd1+3912];
	ld.global.u32 	%r21998, [%rd1+3916];
	setp.lt.u16 	%p54, %rs59, 12;
	@%p54 bra 	$L__BB7_52;
	cvt.u32.u16 	%r8483, %rs59;
	and.b32  	%r380, %r8483, 255;
	add.s32 	%r381, %r380, -12;
	mov.b32 	%r21989, 0;
	mov.u16 	%rs332, %rs334;
$L__BB7_49:
	add.s32 	%r8484, %r12, %r22001;
	shf.l.wrap.b32 	%r8485, %r8484, %r8484, 16;
	add.s32 	%r8486, %r22001, %r8485;
	xor.b32  	%r8487, %r22001, %r8486;
	shf.l.wrap.b32 	%r8488, %r8487, %r8487, 12;
	add.s32 	%r8489, %r8484, %r8488;
	xor.b32  	%r8490, %r8485, %r8489;
	shf.l.wrap.b32 	%r8491, %r8490, %r8490, 8;
	add.s32 	%r8492, %r8486, %r8491;
	xor.b32  	%r8493, %r8488, %r8492;
	shf.l.wrap.b32 	%r8494, %r8493, %r8493, 7;
	add.s32 	%r8495, %r13, %r22000;
	shf.l.wrap.b32 	%r8496, %r8495, %r8495, 16;
	add.s32 	%r8497, %r22000, %r8496;
	xor.b32  	%r8498, %r22000, %r8497;
	shf.l.wrap.b32 	%r8499, %r8498, %r8498, 12;
	add.s32 	%r8500, %r8495, %r8499;
	xor.b32  	%r8501, %r8496, %r8500;
	shf.l.wrap.b32 	%r8502, %r8501, %r8501, 8;
	add.s32 	%r8503, %r8497, %r8502;
	xor.b32  	%r8504, %r8499, %r8503;
	shf.l.wrap.b32 	%r8505, %r8504, %r8504, 7;
	add.s32 	%r8506, %r14, %r21999;
	shf.l.wrap.b32 	%r8507, %r8506, %r8506, 16;
	add.s32 	%r8508, %r21999, %r8507;
	xor.b32  	%r8509, %r21999, %r8508;
	shf.l.wrap.b32 	%r8510, %r8509, %r8509, 12;
	add.s32 	%r8511, %r8506, %r8510;
	xor.b32  	%r8512, %r8507, %r8511;
	shf.l.wrap.b32 	%r8513, %r8512, %r8512, 8;
	add.s32 	%r8514, %r8508, %r8513;
	xor.b32  	%r8515, %r8510, %r8514;
	shf.l.wrap.b32 	%r8516, %r8515, %r8515, 7;
	add.s32 	%r8517, %r15, %r21998;
	shf.l.wrap.b32 	%r8518, %r8517, %r8517, 16;
	add.s32 	%r8519, %r21998, %r8518;
	xor.b32  	%r8520, %r21998, %r8519;
	shf.l.wrap.b32 	%r8521, %r8520, %r8520, 12;
	add.s32 	%r8522, %r8517, %r8521;
	xor.b32  	%r8523, %r8518, %r8522;
	shf.l.wrap.b32 	%r8524, %r8523, %r8523, 8;
	add.s32 	%r8525, %r8519, %r8524;
	xor.b32  	%r8526, %r8521, %r8525;
	shf.l.wrap.b32 	%r8527, %r8526, %r8526, 7;
	add.s32 	%r8528, %r8489, %r8505;
	xor.b32  	%r8529, %r8524, %r8528;
	shf.l.wrap.b32 	%r8530, %r8529, %r8529, 16;
	add.s32 	%r8531, %r8514, %r8530;
	xor.b32  	%r8532, %r8505, %r8531;
	shf.l.wrap.b32 	%r8533, %r8532, %r8532, 12;
	add.s32 	%r8534, %r8528, %r8533;
	xor.b32  	%r8535, %r8530, %r8534;
	shf.l.wrap.b32 	%r8536, %r8535, %r8535, 8;
	add.s32 	%r8537, %r8531, %r8536;
	xor.b32  	%r8538, %r8533, %r8537;
	shf.l.wrap.b32 	%r8539, %r8538, %r8538, 7;
	add.s32 	%r8540, %r8500, %r8516;
	xor.b32  	%r8541, %r8491, %r8540;
	shf.l.wrap.b32 	%r8542, %r8541, %r8541, 16;
	add.s32 	%r8543, %r8525, %r8542;
	xor.b32  	%r8544, %r8516, %r8543;
	shf.l.wrap.b32 	%r8545, %r8544, %r8544, 12;
	add.s32 	%r8546, %r8540, %r8545;
	xor.b32  	%r8547, %r8542, %r8546;
	shf.l.wrap.b32 	%r8548, %r8547, %r8547, 8;
	add.s32 	%r8549, %r8543, %r8548;
	xor.b32  	%r8550, %r8545, %r8549;
	shf.l.wrap.b32 	%r8551, %r8550, %r8550, 7;
	add.s32 	%r8552, %r8511, %r8527;
	xor.b32  	%r8553, %r8502, %r8552;
	shf.l.wrap.b32 	%r8554, %r8553, %r8553, 16;
	add.s32 	%r8555, %r8492, %r8554;
	xor.b32  	%r8556, %r8527, %r8555;
	shf.l.wrap.b32 	%r8557, %r8556, %r8556, 12;
	add.s32 	%r8558, %r8552, %r8557;
	xor.b32  	%r8559, %r8554, %r8558;
	shf.l.wrap.b32 	%r8560, %r8559, %r8559, 8;
	add.s32 	%r8561, %r8555, %r8560;
	xor.b32  	%r8562, %r8557, %r8561;
	shf.l.wrap.b32 	%r8563, %r8562, %r8562, 7;
	add.s32 	%r8564, %r8522, %r8494;
	xor.b32  	%r8565, %r8513, %r8564;
	shf.l.wrap.b32 	%r8566, %r8565, %r8565, 16;
	add.s32 	%r8567, %r8503, %r8566;
	xor.b32  	%r8568, %r8494, %r8567;
	shf.l.wrap.b32 	%r8569, %r8568, %r8568, 12;
	add.s32 	%r8570, %r8564, %r8569;
	xor.b32  	%r8571, %r8566, %r8570;
	shf.l.wrap.b32 	%r8572, %r8571, %r8571, 8;
	add.s32 	%r8573, %r8567, %r8572;
	xor.b32  	%r8574, %r8569, %r8573;
	shf.l.wrap.b32 	%r8575, %r8574, %r8574, 7;
	add.s32 	%r8576, %r8534, %r8575;
	xor.b32  	%r8577, %r8548, %r8576;
	shf.l.wrap.b32 	%r8578, %r8577, %r8577, 16;
	add.s32 	%r8579, %r8561, %r8578;
	xor.b32  	%r8580, %r8575, %r8579;
	shf.l.wrap.b32 	%r8581, %r8580, %r8580, 12;
	add.s32 	%r8582, %r8576, %r8581;
	xor.b32  	%r8583, %r8578, %r8582;
	shf.l.wrap.b32 	%r8584, %r8583, %r8583, 8;
	add.s32 	%r8585, %r8579, %r8584;
	xor.b32  	%r8586, %r8581, %r8585;
	shf.l.wrap.b32 	%r8587, %r8586, %r8586, 7;
	add.s32 	%r8588, %r8546, %r8539;
	xor.b32  	%r8589, %r8560, %r8588;
	shf.l.wrap.b32 	%r8590, %r8589, %r8589, 16;
	add.s32 	%r8591, %r8573, %r8590;
	xor.b32  	%r8592, %r8539, %r8591;
	shf.l.wrap.b32 	%r8593, %r8592, %r8592, 12;
	add.s32 	%r8594, %r8588, %r8593;
	xor.b32  	%r8595, %r8590, %r8594;
	shf.l.wrap.b32 	%r8596, %r8595, %r8595, 8;
	add.s32 	%r8597, %r8591, %r8596;
	xor.b32  	%r8598, %r8593, %r8597;
	shf.l.wrap.b32 	%r8599, %r8598, %r8598, 7;
	add.s32 	%r8600, %r8558, %r8551;
	xor.b32  	%r8601, %r8572, %r8600;
	shf.l.wrap.b32 	%r8602, %r8601, %r8601, 16;
	add.s32 	%r8603, %r8537, %r8602;
	xor.b32  	%r8604, %r8551, %r8603;
	shf.l.wrap.b32 	%r8605, %r8604, %r8604, 12;
	add.s32 	%r8606, %r8600, %r8605;
	xor.b32  	%r8607, %r8602, %r8606;
	shf.l.wrap.b32 	%r8608, %r8607, %r8607, 8;
	add.s32 	%r8609, %r8603, %r8608;
	xor.b32  	%r8610, %r8605, %r8609;
	shf.l.wrap.b32 	%r8611, %r8610, %r8610, 7;
	add.s32 	%r8612, %r8570, %r8563;
	xor.b32  	%r8613, %r8536, %r8612;
	shf.l.wrap.b32 	%r8614, %r8613, %r8613, 16;
	add.s32 	%r8615, %r8549, %r8614;
	xor.b32  	%r8616, %r8563, %r8615;
	shf.l.wrap.b32 	%r8617, %r8616, %r8616, 12;
	add.s32 	%r8618, %r8612, %r8617;
	xor.b32  	%r8619, %r8614, %r8618;
	shf.l.wrap.b32 	%r8620, %r8619, %r8619, 8;
	add.s32 	%r8621, %r8615, %r8620;
	xor.b32  	%r8622, %r8617, %r8621;
	shf.l.wrap.b32 	%r8623, %r8622, %r8622, 7;
	add.s32 	%r8624, %r8582, %r8599;
	xor.b32  	%r8625, %r8620, %r8624;
	shf.l.wrap.b32 	%r8626, %r8625, %r8625, 16;
	add.s32 	%r8627, %r8609, %r8626;
	xor.b32  	%r8628, %r8599, %r8627;
	shf.l.wrap.b32 	%r8629, %r8628, %r8628, 12;
	add.s32 	%r8630, %r8624, %r8629;
	xor.b32  	%r8631, %r8626, %r8630;
	shf.l.wrap.b32 	%r8632, %r8631, %r8631, 8;
	add.s32 	%r8633, %r8627, %r8632;
	xor.b32  	%r8634, %r8629, %r8633;
	shf.l.wrap.b32 	%r8635, %r8634, %r8634, 7;
	add.s32 	%r8636, %r8594, %r8611;
	xor.b32  	%r8637, %r8584, %r8636;
	shf.l.wrap.b32 	%r8638, %r8637, %r8637, 16;
	add.s32 	%r8639, %r8621, %r8638;
	xor.b32  	%r8640, %r8611, %r8639;
	shf.l.wrap.b32 	%r8641, %r8640, %r8640, 12;
	add.s32 	%r8642, %r8636, %r8641;
	xor.b32  	%r8643, %r8638, %r8642;
	shf.l.wrap.b32 	%r8644, %r8643, %r8643, 8;
	add.s32 	%r8645, %r8639, %r8644;
	xor.b32  	%r8646, %r8641, %r8645;
	shf.l.wrap.b32 	%r8647, %r8646, %r8646, 7;
	add.s32 	%r8648, %r8606, %r8623;
	xor.b32  	%r8649, %r8596, %r8648;
	shf.l.wrap.b32 	%r8650, %r8649, %r8649, 16;
	add.s32 	%r8651, %r8585, %r8650;
	xor.b32  	%r8652, %r8623, %r8651;
	shf.l.wrap.b32 	%r8653, %r8652, %r8652, 12;
	add.s32 	%r8654, %r8648, %r8653;
	xor.b32  	%r8655, %r8650, %r8654;
	shf.l.wrap.b32 	%r8656, %r8655, %r8655, 8;
	add.s32 	%r8657, %r8651, %r8656;
	xor.b32  	%r8658, %r8653, %r8657;
	shf.l.wrap.b32 	%r8659, %r8658, %r8658, 7;
	add.s32 	%r8660, %r8618, %r8587;
	xor.b32  	%r8661, %r8608, %r8660;
	shf.l.wrap.b32 	%r8662, %r8661, %r8661, 16;
	add.s32 	%r8663, %r8597, %r8662;
	xor.b32  	%r8664, %r8587, %r8663;
	shf.l.wrap.b32 	%r8665, %r8664, %r8664, 12;
	add.s32 	%r8666, %r8660, %r8665;
	xor.b32  	%r8667, %r8662, %r8666;
	shf.l.wrap.b32 	%r8668, %r8667, %r8667, 8;
	add.s32 	%r8669, %r8663, %r8668;
	xor.b32  	%r8670, %r8665, %r8669;
	shf.l.wrap.b32 	%r8671, %r8670, %r8670, 7;
	add.s32 	%r8672, %r8630, %r8671;
	xor.b32  	%r8673, %r8644, %r8672;
	shf.l.wrap.b32 	%r8674, %r8673, %r8673, 16;
	add.s32 	%r8675, %r8657, %r8674;
	xor.b32  	%r8676, %r8671, %r8675;
	shf.l.wrap.b32 	%r8677, %r8676, %r8676, 12;
	add.s32 	%r8678, %r8672, %r8677;
	xor.b32  	%r8679, %r8674, %r8678;
	shf.l.wrap.b32 	%r8680, %r8679, %r8679, 8;
	add.s32 	%r8681, %r8675, %r8680;
	xor.b32  	%r8682, %r8677, %r8681;
	shf.l.wrap.b32 	%r8683, %r8682, %r8682, 7;
	add.s32 	%r8684, %r8642, %r8635;
	xor.b32  	%r8685, %r8656, %r8684;
	shf.l.wrap.b32 	%r8686, %r8685, %r8685, 16;
	add.s32 	%r8687, %r8669, %r8686;
	xor.b32  	%r8688, %r8635, %r8687;
	shf.l.wrap.b32 	%r8689, %r8688, %r8688, 12;
	add.s32 	%r8690, %r8684, %r8689;
	xor.b32  	%r8691, %r8686, %r8690;
	shf.l.wrap.b32 	%r8692, %r8691, %r8691, 8;
	add.s32 	%r8693, %r8687, %r8692;
	xor.b32  	%r8694, %r8689, %r8693;
	shf.l.wrap.b32 	%r8695, %r8694, %r8694, 7;
	add.s32 	%r8696, %r8654, %r8647;
	xor.b32  	%r8697, %r8668, %r8696;
	shf.l.wrap.b32 	%r8698, %r8697, %r8697, 16;
	add.s32 	%r8699, %r8633, %r8698;
	xor.b32  	%r8700, %r8647, %r8699;
	shf.l.wrap.b32 	%r8701, %r8700, %r8700, 12;
	add.s32 	%r8702, %r8696, %r8701;
	xor.b32  	%r8703, %r8698, %r8702;
	shf.l.wrap.b32 	%r8704, %r8703, %r8703, 8;
	add.s32 	%r8705, %r8699, %r8704;
	xor.b32  	%r8706, %r8701, %r8705;
	shf.l.wrap.b32 	%r8707, %r8706, %r8706, 7;
	add.s32 	%r8708, %r8666, %r8659;
	xor.b32  	%r8709, %r8632, %r8708;
	shf.l.wrap.b32 	%r8710, %r8709, %r8709, 16;
	add.s32 	%r8711, %r8645, %r8710;
	xor.b32  	%r8712, %r8659, %r8711;
	shf.l.wrap.b32 	%r8713, %r8712, %r8712, 12;
	add.s32 	%r8714, %r8708, %r8713;
	xor.b32  	%r8715, %r8710, %r8714;
	shf.l.wrap.b32 	%r8716, %r8715, %r8715, 8;
	add.s32 	%r8717, %r8711, %r8716;
	xor.b32  	%r8718, %r8713, %r8717;
	shf.l.wrap.b32 	%r8719, %r8718, %r8718, 7;
	add.s32 	%r8720, %r8678, %r8695;
	xor.b32  	%r8721, %r8716, %r8720;
	shf.l.wrap.b32 	%r8722, %r8721, %r8721, 16;
	add.s32 	%r8723, %r8705, %r8722;
	xor.b32  	%r8724, %r8695, %r8723;
	shf.l.wrap.b32 	%r8725, %r8724, %r8724, 12;
	add.s32 	%r8726, %r8720, %r8725;
	xor.b32  	%r8727, %r8722, %r8726;
	shf.l.wrap.b32 	%r8728, %r8727, %r8727, 8;
	add.s32 	%r8729, %r8723, %r8728;
	xor.b32  	%r8730, %r8725, %r8729;
	shf.l.wrap.b32 	%r8731, %r8730, %r8730, 7;
	add.s32 	%r8732, %r8690, %r8707;
	xor.b32  	%r8733, %r8680, %r8732;
	shf.l.wrap.b32 	%r8734, %r8733, %r8733, 16;
	add.s32 	%r8735, %r8717, %r8734;
	xor.b32  	%r8736, %r8707, %r8735;
	shf.l.wrap.b32 	%r8737, %r8736, %r8736, 12;
	add.s32 	%r8738, %r8732, %r8737;
	xor.b32  	%r8739, %r8734, %r8738;
	shf.l.wrap.b32 	%r8740, %r8739, %r8739, 8;
	add.s32 	%r8741, %r8735, %r8740;
	xor.b32  	%r8742, %r8737, %r8741;
	shf.l.wrap.b32 	%r8743, %r8742, %r8742, 7;
	add.s32 	%r8744, %r8702, %r8719;
	xor.b32  	%r8745, %r8692, %r8744;
	shf.l.wrap.b32 	%r8746, %r8745, %r8745, 16;
	add.s32 	%r8747, %r8681, %r8746;
	xor.b32  	%r8748, %r8719, %r8747;
	shf.l.wrap.b32 	%r8749, %r8748, %r8748, 12;
	add.s32 	%r8750, %r8744, %r8749;
	xor.b32  	%r8751, %r8746, %r8750;
	shf.l.wrap.b32 	%r8752, %r8751, %r8751, 8;
	add.s32 	%r8753, %r8747, %r8752;
	xor.b32  	%r8754, %r8749, %r8753;
	shf.l.wrap.b32 	%r8755, %r8754, %r8754, 7;
	add.s32 	%r8756, %r8714, %r8683;
	xor.b32  	%r8757, %r8704, %r8756;
	shf.l.wrap.b32 	%r8758, %r8757, %r8757, 16;
	add.s32 	%r8759, %r8693, %r8758;
	xor.b32  	%r8760, %r8683, %r8759;
	shf.l.wrap.b32 	%r8761, %r8760, %r8760, 12;
	add.s32 	%r8762, %r8756, %r8761;
	xor.b32  	%r8763, %r8758, %r8762;
	shf.l.wrap.b32 	%r8764, %r8763, %r8763, 8;
	add.s32 	%r8765, %r8759, %r8764;
	xor.b32  	%r8766, %r8761, %r8765;
	shf.l.wrap.b32 	%r8767, %r8766, %r8766, 7;
	add.s32 	%r8768, %r8726, %r8767;
	xor.b32  	%r8769, %r8740, %r8768;
	shf.l.wrap.b32 	%r8770, %r8769, %r8769, 16;
	add.s32 	%r8771, %r8753, %r8770;
	xor.b32  	%r8772, %r8767, %r8771;
	shf.l.wrap.b32 	%r8773, %r8772, %r8772, 12;
	add.s32 	%r8774, %r8768, %r8773;
	xor.b32  	%r8775, %r8770, %r8774;
	shf.l.wrap.b32 	%r8776, %r8775, %r8775, 8;
	add.s32 	%r8777, %r8771, %r8776;
	xor.b32  	%r8778, %r8773, %r8777;
	shf.l.wrap.b32 	%r8779, %r8778, %r8778, 7;
	add.s32 	%r8780, %r8738, %r8731;
	xor.b32  	%r8781, %r8752, %r8780;
	shf.l.wrap.b32 	%r8782, %r8781, %r8781, 16;
	add.s32 	%r8783, %r8765, %r8782;
	xor.b32  	%r8784, %r8731, %r8783;
	shf.l.wrap.b32 	%r8785, %r8784, %r8784, 12;
	add.s32 	%r8786, %r8780, %r8785;
	xor.b32  	%r8787, %r8782, %r8786;
	shf.l.wrap.b32 	%r8788, %r8787, %r8787, 8;
	add.s32 	%r8789, %r8783, %r8788;
	xor.b32  	%r8790, %r8785, %r8789;
	shf.l.wrap.b32 	%r8791, %r8790, %r8790, 7;
	add.s32 	%r8792, %r8750, %r8743;
	xor.b32  	%r8793, %r8764, %r8792;
	shf.l.wrap.b32 	%r8794, %r8793, %r8793, 16;
	add.s32 	%r8795, %r8729, %r8794;
	xor.b32  	%r8796, %r8743, %r8795;
	shf.l.wrap.b32 	%r8797, %r8796, %r8796, 12;
	add.s32 	%r8798, %r8792, %r8797;
	xor.b32  	%r8799, %r8794, %r8798;
	shf.l.wrap.b32 	%r8800, %r8799, %r8799, 8;
	add.s32 	%r8801, %r8795, %r8800;
	xor.b32  	%r8802, %r8797, %r8801;
	shf.l.wrap.b32 	%r8803, %r8802, %r8802, 7;
	add.s32 	%r8804, %r8762, %r8755;
	xor.b32  	%r8805, %r8728, %r8804;
	shf.l.wrap.b32 	%r8806, %r8805, %r8805, 16;
	add.s32 	%r8807, %r8741, %r8806;
	xor.b32  	%r8808, %r8755, %r8807;
	shf.l.wrap.b32 	%r8809, %r8808, %r8808, 12;
	add.s32 	%r8810, %r8804, %r8809;
	xor.b32  	%r8811, %r8806, %r8810;
	shf.l.wrap.b32 	%r8812, %r8811, %r8811, 8;
	add.s32 	%r8813, %r8807, %r8812;
	xor.b32  	%r8814, %r8809, %r8813;
	shf.l.wrap.b32 	%r8815, %r8814, %r8814, 7;
	add.s32 	%r8816, %r8774, %r8791;
	xor.b32  	%r8817, %r8812, %r8816;
	shf.l.wrap.b32 	%r8818, %r8817, %r8817, 16;
	add.s32 	%r8819, %r8801, %r8818;
	xor.b32  	%r8820, %r8791, %r8819;
	shf.l.wrap.b32 	%r8821, %r8820, %r8820, 12;
	add.s32 	%r8822, %r8816, %r8821;
	xor.b32  	%r8823, %r8818, %r8822;
	shf.l.wrap.b32 	%r8824, %r8823, %r8823, 8;
	add.s32 	%r8825, %r8819, %r8824;
	xor.b32  	%r8826, %r8821, %r8825;
	shf.l.wrap.b32 	%r8827, %r8826, %r8826, 7;
	add.s32 	%r8828, %r8786, %r8803;
	xor.b32  	%r8829, %r8776, %r8828;
	shf.l.wrap.b32 	%r8830, %r8829, %r8829, 16;
	add.s32 	%r8831, %r8813, %r8830;
	xor.b32  	%r8832, %r8803, %r8831;
	shf.l.wrap.b32 	%r8833, %r8832, %r8832, 12;
	add.s32 	%r8834, %r8828, %r8833;
	xor.b32  	%r8835, %r8830, %r8834;
	shf.l.wrap.b32 	%r8836, %r8835, %r8835, 8;
	add.s32 	%r8837, %r8831, %r8836;
	xor.b32  	%r8838, %r8833, %r8837;
	shf.l.wrap.b32 	%r8839, %r8838, %r8838, 7;
	add.s32 	%r8840, %r8798, %r8815;
	xor.b32  	%r8841, %r8788, %r8840;
	shf.l.wrap.b32 	%r8842, %r8841, %r8841, 16;
	add.s32 	%r8843, %r8777, %r8842;
	xor.b32  	%r8844, %r8815, %r8843;
	shf.l.wrap.b32 	%r8845, %r8844, %r8844, 12;
	add.s32 	%r8846, %r8840, %r8845;
	xor.b32  	%r8847, %r8842, %r8846;
	shf.l.wrap.b32 	%r8848, %r8847, %r8847, 8;
	add.s32 	%r8849, %r8843, %r8848;
	xor.b32  	%r8850, %r8845, %r8849;
	shf.l.wrap.b32 	%r8851, %r8850, %r8850, 7;
	add.s32 	%r8852, %r8810, %r8779;
	xor.b32  	%r8853, %r8800, %r8852;
	shf.l.wrap.b32 	%r8854, %r8853, %r8853, 16;
	add.s32 	%r8855, %r8789, %r8854;
	xor.b32  	%r8856, %r8779, %r8855;
	shf.l.wrap.b32 	%r8857, %r8856, %r8856, 12;
	add.s32 	%r8858, %r8852, %r8857;
	xor.b32  	%r8859, %r8854, %r8858;
	shf.l.wrap.b32 	%r8860, %r8859, %r8859, 8;
	add.s32 	%r8861, %r8855, %r8860;
	xor.b32  	%r8862, %r8857, %r8861;
	shf.l.wrap.b32 	%r8863, %r8862, %r8862, 7;
	add.s32 	%r21993, %r12, %r8822;
	add.s32 	%r21992, %r13, %r8834;
	add.s32 	%r21991, %r14, %r8846;
	add.s32 	%r21990, %r15, %r8858;
	add.s32 	%r21994, %r22001, %r8863;
	add.s32 	%r21995, %r22000, %r8827;
	add.s32 	%r21996, %r21999, %r8839;
	add.s32 	%r21997, %r21998, %r8851;
	xor.b32  	%r8864, %r8484, 1;
	shf.l.wrap.b32 	%r8865, %r8484, %r8864, 16;
	add.s32 	%r8866, %r22001, %r8865;
	xor.b32  	%r8867, %r22001, %r8866;
	shf.l.wrap.b32 	%r8868, %r8867, %r8867, 12;
	add.s32 	%r8869, %r8484, %r8868;
	xor.b32  	%r8870, %r8865, %r8869;
	shf.l.wrap.b32 	%r8871, %r8870, %r8870, 8;
	add.s32 	%r8872, %r8866, %r8871;
	xor.b32  	%r8873, %r8868, %r8872;
	shf.l.wrap.b32 	%r8874, %r8873, %r8873, 7;
	add.s32 	%r8875, %r8869, %r8505;
	xor.b32  	%r8876, %r8524, %r8875;
	shf.l.wrap.b32 	%r8877, %r8876, %r8876, 16;
	add.s32 	%r8878, %r8514, %r8877;
	xor.b32  	%r8879, %r8505, %r8878;
	shf.l.wrap.b32 	%r8880, %r8879, %r8879, 12;
	add.s32 	%r8881, %r8875, %r8880;
	xor.b32  	%r8882, %r8877, %r8881;
	shf.l.wrap.b32 	%r8883, %r8882, %r8882, 8;
	add.s32 	%r8884, %r8878, %r8883;
	xor.b32  	%r8885, %r8880, %r8884;
	shf.l.wrap.b32 	%r8886, %r8885, %r8885, 7;
	xor.b32  	%r8887, %r8871, %r8540;
	shf.l.wrap.b32 	%r8888, %r8887, %r8887, 16;
	add.s32 	%r8889, %r8525, %r8888;
	xor.b32  	%r8890, %r8516, %r8889;
	shf.l.wrap.b32 	%r8891, %r8890, %r8890, 12;
	add.s32 	%r8892, %r8540, %r8891;
	xor.b32  	%r8893, %r8888, %r8892;
	shf.l.wrap.b32 	%r8894, %r8893, %r8893, 8;
	add.s32 	%r8895, %r8889, %r8894;
	xor.b32  	%r8896, %r8891, %r8895;
	shf.l.wrap.b32 	%r8897, %r8896, %r8896, 7;
	add.s32 	%r8898, %r8872, %r8554;
	xor.b32  	%r8899, %r8527, %r8898;
	shf.l.wrap.b32 	%r8900, %r8899, %r8899, 12;
	add.s32 	%r8901, %r8552, %r8900;
	xor.b32  	%r8902, %r8554, %r8901;
	shf.l.wrap.b32 	%r8903, %r8902, %r8902, 8;
	add.s32 	%r8904, %r8898, %r8903;
	xor.b32  	%r8905, %r8900, %r8904;
	shf.l.wrap.b32 	%r8906, %r8905, %r8905, 7;
	add.s32 	%r8907, %r8522, %r8874;
	xor.b32  	%r8908, %r8513, %r8907;
	shf.l.wrap.b32 	%r8909, %r8908, %r8908, 16;
	add.s32 	%r8910, %r8503, %r8909;
	xor.b32  	%r8911, %r8874, %r8910;
	shf.l.wrap.b32 	%r8912, %r8911, %r8911, 12;
	add.s32 	%r8913, %r8907, %r8912;
	xor.b32  	%r8914, %r8909, %r8913;
	shf.l.wrap.b32 	%r8915, %r8914, %r8914, 8;
	add.s32 	%r8916, %r8910, %r8915;
	xor.b32  	%r8917, %r8912, %r8916;
	shf.l.wrap.b32 	%r8918, %r8917, %r8917, 7;
	add.s32 	%r8919, %r8881, %r8918;
	xor.b32  	%r8920, %r8894, %r8919;
	shf.l.wrap.b32 	%r8921, %r8920, %r8920, 16;
	add.s32 	%r8922, %r8904, %r8921;
	xor.b32  	%r8923, %r8918, %r8922;
	shf.l.wrap.b32 	%r8924, %r8923, %r8923, 12;
	add.s32 	%r8925, %r8919, %r8924;
	xor.b32  	%r8926, %r8921, %r8925;
	shf.l.wrap.b32 	%r8927, %r8926, %r8926, 8;
	add.s32 	%r8928, %r8922, %r8927;
	xor.b32  	%r8929, %r8924, %r8928;
	shf.l.wrap.b32 	%r8930, %r8929, %r8929, 7;
	add.s32 	%r8931, %r8892, %r8886;
	xor.b32  	%r8932, %r8903, %r8931;
	shf.l.wrap.b32 	%r8933, %r8932, %r8932, 16;
	add.s32 	%r8934, %r8916, %r8933;
	xor.b32  	%r8935, %r8886, %r8934;
	shf.l.wrap.b32 	%r8936, %r8935, %r8935, 12;
	add.s32 	%r8937, %r8931, %r8936;
	xor.b32  	%r8938, %r8933, %r8937;
	shf.l.wrap.b32 	%r8939, %r8938, %r8938, 8;
	add.s32 	%r8940, %r8934, %r8939;
	xor.b32  	%r8941, %r8936, %r8940;
	shf.l.wrap.b32 	%r8942, %r8941, %r8941, 7;
	add.s32 	%r8943, %r8901, %r8897;
	xor.b32  	%r8944, %r8915, %r8943;
	shf.l.wrap.b32 	%r8945, %r8944, %r8944, 16;
	add.s32 	%r8946, %r8884, %r8945;
	xor.b32  	%r8947, %r8897, %r8946;
	shf.l.wrap.b32 	%r8948, %r8947, %r8947, 12;
	add.s32 	%r8949, %r8943, %r8948;
	xor.b32  	%r8950, %r8945, %r8949;
	shf.l.wrap.b32 	%r8951, %r8950, %r8950, 8;
	add.s32 	%r8952, %r8946, %r8951;
	xor.b32  	%r8953, %r8948, %r8952;
	shf.l.wrap.b32 	%r8954, %r8953, %r8953, 7;
	add.s32 	%r8955, %r8913, %r8906;
	xor.b32  	%r8956, %r8883, %r8955;
	shf.l.wrap.b32 	%r8957, %r8956, %r8956, 16;
	add.s32 	%r8958, %r8895, %r8957;
	xor.b32  	%r8959, %r8906, %r8958;
	shf.l.wrap.b32 	%r8960, %r8959, %r8959, 12;
	add.s32 	%r8961, %r8955, %r8960;
	xor.b32  	%r8962, %r8957, %r8961;
	shf.l.wrap.b32 	%r8963, %r8962, %r8962, 8;
	add.s32 	%r8964, %r8958, %r8963;
	xor.b32  	%r8965, %r8960, %r8964;
	shf.l.wrap.b32 	%r8966, %r8965, %r8965, 7;
	add.s32 	%r8967, %r8925, %r8942;
	xor.b32  	%r8968, %r8963, %r8967;
	shf.l.wrap.b32 	%r8969, %r8968, %r8968, 16;
	add.s32 	%r8970, %r8952, %r8969;
	xor.b32  	%r8971, %r8942, %r8970;
	shf.l.wrap.b32 	%r8972, %r8971, %r8971, 12;
	add.s32 	%r8973, %r8967, %r8972;
	xor.b32  	%r8974, %r8969, %r8973;
	shf.l.wrap.b32 	%r8975, %r8974, %r8974, 8;
	add.s32 	%r8976, %r8970, %r8975;
	xor.b32  	%r8977, %r8972, %r8976;
	shf.l.wrap.b32 	%r8978, %r8977, %r8977, 7;
	add.s32 	%r8979, %r8937, %r8954;
	xor.b32  	%r8980, %r8927, %r8979;
	shf.l.wrap.b32 	%r8981, %r8980, %r8980, 16;
	add.s32 	%r8982, %r8964, %r8981;
	xor.b32  	%r8983, %r8954, %r8982;
	shf.l.wrap.b32 	%r8984, %r8983, %r8983, 12;
	add.s32 	%r8985, %r8979, %r8984;
	xor.b32  	%r8986, %r8981, %r8985;
	shf.l.wrap.b32 	%r8987, %r8986, %r8986, 8;
	add.s32 	%r8988, %r8982, %r8987;
	xor.b32  	%r8989, %r8984, %r8988;
	shf.l.wrap.b32 	%r8990, %r8989, %r8989, 7;
	add.s32 	%r8991, %r8949, %r8966;
	xor.b32  	%r8992, %r8939, %r8991;
	shf.l.wrap.b32 	%r8993, %r8992, %r8992, 16;
	add.s32 	%r8994, %r8928, %r8993;
	xor.b32  	%r8995, %r8966, %r8994;
	shf.l.wrap.b32 	%r8996, %r8995, %r8995, 12;
	add.s32 	%r8997, %r8991, %r8996;
	xor.b32  	%r8998, %r8993, %r8997;
	shf.l.wrap.b32 	%r8999, %r8998, %r8998, 8;
	add.s32 	%r9000, %r8994, %r8999;
	xor.b32  	%r9001, %r8996, %r9000;
	shf.l.wrap.b32 	%r9002, %r9001, %r9001, 7;
	add.s32 	%r9003, %r8961, %r8930;
	xor.b32  	%r9004, %r8951, %r9003;
	shf.l.wrap.b32 	%r9005, %r9004, %r9004, 16;
	add.s32 	%r9006, %r8940, %r9005;
	xor.b32  	%r9007, %r8930, %r9006;
	shf.l.wrap.b32 	%r9008, %r9007, %r9007, 12;
	add.s32 	%r9009, %r9003, %r9008;
	xor.b32  	%r9010, %r9005, %r9009;
	shf.l.wrap.b32 	%r9011, %r9010, %r9010, 8;
	add.s32 	%r9012, %r9006, %r9011;
	xor.b32  	%r9013, %r9008, %r9012;
	shf.l.wrap.b32 	%r9014, %r9013, %r9013, 7;
	add.s32 	%r9015, %r8973, %r9014;
	xor.b32  	%r9016, %r8987, %r9015;
	shf.l.wrap.b32 	%r9017, %r9016, %r9016, 16;
	add.s32 	%r9018, %r9000, %r9017;
	xor.b32  	%r9019, %r9014, %r9018;
	shf.l.wrap.b32 	%r9020, %r9019, %r9019, 12;
	add.s32 	%r9021, %r9015, %r9020;
	xor.b32  	%r9022, %r9017, %r9021;
	shf.l.wrap.b32 	%r9023, %r9022, %r9022, 8;
	add.s32 	%r9024, %r9018, %r9023;
	xor.b32  	%r9025, %r9020, %r9024;
	shf.l.wrap.b32 	%r9026, %r9025, %r9025, 7;
	add.s32 	%r9027, %r8985, %r8978;
	xor.b32  	%r9028, %r8999, %r9027;
	shf.l.wrap.b32 	%r9029, %r9028, %r9028, 16;
	add.s32 	%r9030, %r9012, %r9029;
	xor.b32  	%r9031, %r8978, %r9030;
	shf.l.wrap.b32 	%r9032, %r9031, %r9031, 12;
	add.s32 	%r9033, %r9027, %r9032;
	xor.b32  	%r9034, %r9029, %r9033;
	shf.l.wrap.b32 	%r9035, %r9034, %r9034, 8;
	add.s32 	%r9036, %r9030, %r9035;
	xor.b32  	%r9037, %r9032, %r9036;
	shf.l.wrap.b32 	%r9038, %r9037, %r9037, 7;
	add.s32 	%r9039, %r8997, %r8990;
	xor.b32  	%r9040, %r9011, %r9039;
	shf.l.wrap.b32 	%r9041, %r9040, %r9040, 16;
	add.s32 	%r9042, %r8976, %r9041;
	xor.b32  	%r9043, %r8990, %r9042;
	shf.l.wrap.b32 	%r9044, %r9043, %r9043, 12;
	add.s32 	%r9045, %r9039, %r9044;
	xor.b32  	%r9046, %r9041, %r9045;
	shf.l.wrap.b32 	%r9047, %r9046, %r9046, 8;
	add.s32 	%r9048, %r9042, %r9047;
	xor.b32  	%r9049, %r9044, %r9048;
	shf.l.wrap.b32 	%r9050, %r9049, %r9049, 7;
	add.s32 	%r9051, %r9009, %r9002;
	xor.b32  	%r9052, %r8975, %r9051;
	shf.l.wrap.b32 	%r9053, %r9052, %r9052, 16;
	add.s32 	%r9054, %r8988, %r9053;
	xor.b32  	%r9055, %r9002, %r9054;
	shf.l.wrap.b32 	%r9056, %r9055, %r9055, 12;
	add.s32 	%r9057, %r9051, %r9056;
	xor.b32  	%r9058, %r9053, %r9057;
	shf.l.wrap.b32 	%r9059, %r9058, %r9058, 8;
	add.s32 	%r9060, %r9054, %r9059;
	xor.b32  	%r9061, %r9056, %r9060;
	shf.l.wrap.b32 	%r9062, %r9061, %r9061, 7;
	add.s32 	%r9063, %r9021, %r9038;
	xor.b32  	%r9064, %r9059, %r9063;
	shf.l.wrap.b32 	%r9065, %r9064, %r9064, 16;
	add.s32 	%r9066, %r9048, %r9065;
	xor.b32  	%r9067, %r9038, %r9066;
	shf.l.wrap.b32 	%r9068, %r9067, %r9067, 12;
	add.s32 	%r9069, %r9063, %r9068;
	xor.b32  	%r9070, %r9065, %r9069;
	shf.l.wrap.b32 	%r9071, %r9070, %r9070, 8;
	add.s32 	%r9072, %r9066, %r9071;
	xor.b32  	%r9073, %r9068, %r9072;
	shf.l.wrap.b32 	%r9074, %r9073, %r9073, 7;
	add.s32 	%r9075, %r9033, %r9050;
	xor.b32  	%r9076, %r9023, %r9075;
	shf.l.wrap.b32 	%r9077, %r9076, %r9076, 16;
	add.s32 	%r9078, %r9060, %r9077;
	xor.b32  	%r9079, %r9050, %r9078;
	shf.l.wrap.b32 	%r9080, %r9079, %r9079, 12;
	add.s32 	%r9081, %r9075, %r9080;
	xor.b32  	%r9082, %r9077, %r9081;
	shf.l.wrap.b32 	%r9083, %r9082, %r9082, 8;
	add.s32 	%r9084, %r9078, %r9083;
	xor.b32  	%r9085, %r9080, %r9084;
	shf.l.wrap.b32 	%r9086, %r9085, %r9085, 7;
	add.s32 	%r9087, %r9045, %r9062;
	xor.b32  	%r9088, %r9035, %r9087;
	shf.l.wrap.b32 	%r9089, %r9088, %r9088, 16;
	add.s32 	%r9090, %r9024, %r9089;
	xor.b32  	%r9091, %r9062, %r9090;
	shf.l.wrap.b32 	%r9092, %r9091, %r9091, 12;
	add.s32 	%r9093, %r9087, %r9092;
	xor.b32  	%r9094, %r9089, %r9093;
	shf.l.wrap.b32 	%r9095, %r9094, %r9094, 8;
	add.s32 	%r9096, %r9090, %r9095;
	xor.b32  	%r9097, %r9092, %r9096;
	shf.l.wrap.b32 	%r9098, %r9097, %r9097, 7;
	add.s32 	%r9099, %r9057, %r9026;
	xor.b32  	%r9100, %r9047, %r9099;
	shf.l.wrap.b32 	%r9101, %r9100, %r9100, 16;
	add.s32 	%r9102, %r9036, %r9101;
	xor.b32  	%r9103, %r9026, %r9102;
	shf.l.wrap.b32 	%r9104, %r9103, %r9103, 12;
	add.s32 	%r9105, %r9099, %r9104;
	xor.b32  	%r9106, %r9101, %r9105;
	shf.l.wrap.b32 	%r9107, %r9106, %r9106, 8;
	add.s32 	%r9108, %r9102, %r9107;
	xor.b32  	%r9109, %r9104, %r9108;
	shf.l.wrap.b32 	%r9110, %r9109, %r9109, 7;
	add.s32 	%r9111, %r9069, %r9110;
	xor.b32  	%r9112, %r9083, %r9111;
	shf.l.wrap.b32 	%r9113, %r9112, %r9112, 16;
	add.s32 	%r9114, %r9096, %r9113;
	xor.b32  	%r9115, %r9110, %r9114;
	shf.l.wrap.b32 	%r9116, %r9115, %r9115, 12;
	add.s32 	%r9117, %r9111, %r9116;
	xor.b32  	%r9118, %r9113, %r9117;
	shf.l.wrap.b32 	%r9119, %r9118, %r9118, 8;
	add.s32 	%r9120, %r9081, %r9074;
	xor.b32  	%r9121, %r9095, %r9120;
	shf.l.wrap.b32 	%r9122, %r9121, %r9121, 16;
	add.s32 	%r9123, %r9108, %r9122;
	xor.b32  	%r9124, %r9074, %r9123;
	shf.l.wrap.b32 	%r9125, %r9124, %r9124, 12;
	add.s32 	%r9126, %r9120, %r9125;
	xor.b32  	%r9127, %r9122, %r9126;
	shf.l.wrap.b32 	%r9128, %r9127, %r9127, 8;
	add.s32 	%r9129, %r9123, %r9128;
	xor.b32  	%r9130, %r9125, %r9129;
	shf.l.wrap.b32 	%r9131, %r9130, %r9130, 7;
	add.s32 	%r9132, %r9093, %r9086;
	xor.b32  	%r9133, %r9107, %r9132;
	shf.l.wrap.b32 	%r9134, %r9133, %r9133, 16;
	add.s32 	%r9135, %r9072, %r9134;
	xor.b32  	%r9136, %r9086, %r9135;
	shf.l.wrap.b32 	%r9137, %r9136, %r9136, 12;
	add.s32 	%r9138, %r9132, %r9137;
	xor.b32  	%r9139, %r9134, %r9138;
	shf.l.wrap.b32 	%r9140, %r9139, %r9139, 8;
	add.s32 	%r9141, %r9135, %r9140;
	xor.b32  	%r9142, %r9137, %r9141;
	shf.l.wrap.b32 	%r9143, %r9142, %r9142, 7;
	add.s32 	%r9144, %r9105, %r9098;
	xor.b32  	%r9145, %r9071, %r9144;
	shf.l.wrap.b32 	%r9146, %r9145, %r9145, 16;
	add.s32 	%r9147, %r9084, %r9146;
	xor.b32  	%r9148, %r9098, %r9147;
	shf.l.wrap.b32 	%r9149, %r9148, %r9148, 12;
	add.s32 	%r9150, %r9144, %r9149;
	xor.b32  	%r9151, %r9146, %r9150;
	shf.l.wrap.b32 	%r9152, %r9151, %r9151, 8;
	add.s32 	%r9153, %r9147, %r9152;
	add.s32 	%r9154, %r9117, %r9131;
	xor.b32  	%r9155, %r9152, %r9154;
	shf.l.wrap.b32 	%r9156, %r9155, %r9155, 16;
	add.s32 	%r9157, %r9141, %r9156;
	xor.b32  	%r9158, %r9131, %r9157;
	shr.u32 	%r9159, %r9158, 20;
	add.s32 	%r9160, %r9154, %r9159;
	add.s32 	%r9161, %r9126, %r9143;
	xor.b32  	%r9162, %r9119, %r9161;
	shf.l.wrap.b32 	%r9163, %r9162, %r9162, 16;
	add.s32 	%r9164, %r9153, %r9163;
	xor.b32  	%r9165, %r9143, %r9164;
	shr.u32 	%r9166, %r9165, 20;
	add.s32 	%r9167, %r9161, %r9166;
	add.s32 	%r9168, %r12, %r9160;
	add.s32 	%r9169, %r13, %r9167;
	not.b32 	%r9170, %r21989;
	add.s32 	%r9171, %r380, %r9170;
	mov.b32 	%r9172, 1;
	shl.b32 	%r9173, %r9172, %r9171;
	and.b32  	%r395, %r9173, %r11;
	setp.eq.s32 	%p55, %r395, 0;
	selp.b32 	%r9174, %r9168, %r9169, %p55;
	cvt.u16.u32 	%rs186, %r9174;
	and.b16  	%rs334, %rs186, 1;
	and.b16  	%rs187, %rs332, 255;
	setp.ne.s16 	%p56, %rs187, 1;
	@%p56 bra 	$L__BB7_51;
	setp.eq.s32 	%p57, %r395, 0;
	mul.wide.u32 	%rd44, %r21989, 16;
	add.s64 	%rd45, %rd1, %rd44;
	ld.global.u32 	%r9175, [%rd45+3924];
	selp.b32 	%r9176, %r21993, %r21994, %p57;
	xor.b32  	%r9177, %r9176, %r9175;
	selp.b32 	%r9178, %r21992, %r21995, %p57;
	selp.b32 	%r21993, %r9177, %r21993, %p57;
	selp.b32 	%r21994, %r21994, %r9177, %p57;
	ld.global.u32 	%r9179, [%rd45+3928];
	xor.b32  	%r9180, %r9178, %r9179;
	selp.b32 	%r9181, %r21991, %r21996, %p57;
	selp.b32 	%r21992, %r9180, %r21992, %p57;
	selp.b32 	%r21995, %r21995, %r9180, %p57;
	ld.global.u32 	%r9182, [%rd45+3932];
	xor.b32  	%r9183, %r9181, %r9182;
	selp.b32 	%r9184, %r21990, %r21997, %p57;
	selp.b32 	%r21991, %r9183, %r21991, %p57;
	selp.b32 	%r21996, %r21996, %r9183, %p57;
	ld.global.u32 	%r9185, [%rd45+3936];
	xor.b32  	%r9186, %r9184, %r9185;
	selp.b32 	%r9187, 420, 445, %p57;
	selp.b32 	%r21990, %r9186, %r21990, %p57;
	selp.b32 	%r21997, %r21997, %r9186, %p57;
	add.s32 	%r9188, %r9187, %r21989;
	cvt.u64.u32 	%rd46, %r9188;
	add.s64 	%rd47, %rd1, %rd46;
	ld.global.u8 	%rs188, [%rd47+3904];
	xor.b16  	%rs334, %rs188, %rs334;
$L__BB7_51:
	setp.eq.s32 	%p58, %r395, 0;
	selp.b32 	%r22001, %r21993, %r21994, %p58;
	selp.b32 	%r22000, %r21992, %r21995, %p58;
	selp.b32 	%r21999, %r21991, %r21996, %p58;
	selp.b32 	%r21998, %r21990, %r21997, %p58;
	add.s32 	%r416, %r21989, 1;
	setp.ne.s32 	%p59, %r21989, %r381;
	mov.u16 	%rs332, %rs334;
	mov.u32 	%r21989, %r416;
	@%p59 bra 	$L__BB7_49;
$L__BB7_52:
	st.shared.v4.u32 	[s_mem+49312], {%r22001, %r22000, %r21999, %r21998};
	st.shared.u8 	[s_mem+49328], %rs334;
	ld.global.v2.u8 	{%rs337, %rs66}, [%rd1+4408];
	ld.global.u32 	%r22018, [%rd1+4392];
	ld.global.u32 	%r22017, [%rd1+4396];
	ld.global.u32 	%r22016, [%rd1+4400];
	ld.global.u32 	%r22015, [%rd1+4404];
	setp.lt.u16 	%p60, %rs66, 12;
	@%p60 bra 	$L__BB7_57;
	cvt.u32.u16 	%r9190, %rs66;
	and.b32  	%r425, %r9190, 255;
	add.s32 	%r426, %r425, -12;
	mov.b32 	%r22006, 0;
	mov.u16 	%rs335, %rs337;
$L__BB7_54:
	add.s32 	%r9191, %r12, %r22018;
	shf.l.wrap.b32 	%r9192, %r9191, %r9191, 16;
	add.s32 	%r9193, %r22018, %r9192;
	xor.b32  	%r9194, %r22018, %r9193;
	shf.l.wrap.b32 	%r9195, %r9194, %r9194, 12;
	add.s32 	%r9196, %r9191, %r9195;
	xor.b32  	%r9197, %r9192, %r9196;
	shf.l.wrap.b32 	%r9198, %r9197, %r9197, 8;
	add.s32 	%r9199, %r9193, %r9198;
	xor.b32  	%r9200, %r9195, %r9199;
	shf.l.wrap.b32 	%r9201, %r9200, %r9200, 7;
	add.s32 	%r9202, %r13, %r22017;
	shf.l.wrap.b32 	%r9203, %r9202, %r9202, 16;
	add.s32 	%r9204, %r22017, %r9203;
	xor.b32  	%r9205, %r22017, %r9204;
	shf.l.wrap.b32 	%r9206, %r9205, %r9205, 12;
	add.s32 	%r9207, %r9202, %r9206;
	xor.b32  	%r9208, %r9203, %r9207;
	shf.l.wrap.b32 	%r9209, %r9208, %r9208, 8;
	add.s32 	%r9210, %r9204, %r9209;
	xor.b32  	%r9211, %r9206, %r9210;
	shf.l.wrap.b32 	%r9212, %r9211, %r9211, 7;
	add.s32 	%r9213, %r14, %r22016;
	shf.l.wrap.b32 	%r9214, %r9213, %r9213, 16;
	add.s32 	%r9215, %r22016, %r9214;
	xor.b32  	%r9216, %r22016, %r9215;
	shf.l.wrap.b32 	%r9217, %r9216, %r9216, 12;
	add.s32 	%r9218, %r9213, %r9217;
	xor.b32  	%r9219, %r9214, %r9218;
	shf.l.wrap.b32 	%r9220, %r9219, %r9219, 8;
	add.s32 	%r9221, %r9215, %r9220;
	xor.b32  	%r9222, %r9217, %r9221;
	shf.l.wrap.b32 	%r9223, %r9222, %r9222, 7;
	add.s32 	%r9224, %r15, %r22015;
	shf.l.wrap.b32 	%r9225, %r9224, %r9224, 16;
	add.s32 	%r9226, %r22015, %r9225;
	xor.b32  	%r9227, %r22015, %r9226;
	shf.l.wrap.b32 	%r9228, %r9227, %r9227, 12;
	add.s32 	%r9229, %r9224, %r9228;
	xor.b32  	%r9230, %r9225, %r9229;
	shf.l.wrap.b32 	%r9231, %r9230, %r9230, 8;
	add.s32 	%r9232, %r9226, %r9231;
	xor.b32  	%r9233, %r9228, %r9232;
	shf.l.wrap.b32 	%r9234, %r9233, %r9233, 7;
	add.s32 	%r9235, %r9196, %r9212;
	xor.b32  	%r9236, %r9231, %r9235;
	shf.l.wrap.b32 	%r9237, %r9236, %r9236, 16;
	add.s32 	%r9238, %r9221, %r9237;
	xor.b32  	%r9239, %r9212, %r9238;
	shf.l.wrap.b32 	%r9240, %r9239, %r9239, 12;
	add.s32 	%r9241, %r9235, %r9240;
	xor.b32  	%r9242, %r9237, %r9241;
	shf.l.wrap.b32 	%r9243, %r9242, %r9242, 8;
	add.s32 	%r9244, %r9238, %r9243;
	xor.b32  	%r9245, %r9240, %r9244;
	shf.l.wrap.b32 	%r9246, %r9245, %r9245, 7;
	add.s32 	%r9247, %r9207, %r9223;
	xor.b32  	%r9248, %r9198, %r9247;
	shf.l.wrap.b32 	%r9249, %r9248, %r9248, 16;
	add.s32 	%r9250, %r9232, %r9249;
	xor.b32  	%r9251, %r9223, %r9250;
	shf.l.wrap.b32 	%r9252, %r9251, %r9251, 12;
	add.s32 	%r9253, %r9247, %r9252;
	xor.b32  	%r9254, %r9249, %r9253;
	shf.l.wrap.b32 	%r9255, %r9254, %r9254, 8;
	add.s32 	%r9256, %r9250, %r9255;
	xor.b32  	%r9257, %r9252, %r9256;
	shf.l.wrap.b32 	%r9258, %r9257, %r9257, 7;
	add.s32 	%r9259, %r9218, %r9234;
	xor.b32  	%r9260, %r9209, %r9259;
	shf.l.wrap.b32 	%r9261, %r9260, %r9260, 16;
	add.s32 	%r9262, %r9199, %r9261;
	xor.b32  	%r9263, %r9234, %r9262;
	shf.l.wrap.b32 	%r9264, %r9263, %r9263, 12;
	add.s32 	%r9265, %r9259, %r9264;
	xor.b32  	%r9266, %r9261, %r9265;
	shf.l.wrap.b32 	%r9267, %r9266, %r9266, 8;
	add.s32 	%r9268, %r9262, %r9267;
	xor.b32  	%r9269, %r9264, %r9268;
	shf.l.wrap.b32 	%r9270, %r9269, %r9269, 7;
	add.s32 	%r9271, %r9229, %r9201;
	xor.b32  	%r9272, %r9220, %r9271;
	shf.l.wrap.b32 	%r9273, %r9272, %r9272, 16;
	add.s32 	%r9274, %r9210, %r9273;
	xor.b32  	%r9275, %r9201, %r9274;
	shf.l.wrap.b32 	%r9276, %r9275, %r9275, 12;
	add.s32 	%r9277, %r9271, %r9276;
	xor.b32  	%r9278, %r9273, %r9277;
	shf.l.wrap.b32 	%r9279, %r9278, %r9278, 8;
	add.s32 	%r9280, %r9274, %r9279;
	xor.b32  	%r9281, %r9276, %r9280;
	shf.l.wrap.b32 	%r9282, %r9281, %r9281, 7;
	add.s32 	%r9283, %r9241, %r9282;
	xor.b32  	%r9284, %r9255, %r9283;
	shf.l.wrap.b32 	%r9285, %r9284, %r9284, 16;
	add.s32 	%r9286, %r9268, %r9285;
	xor.b32  	%r9287, %r9282, %r9286;
	shf.l.wrap.b32 	%r9288, %r9287, %r9287, 12;
	add.s32 	%r9289, %r9283, %r9288;
	xor.b32  	%r9290, %r9285, %r9289;
	shf.l.wrap.b32 	%r9291, %r9290, %r9290, 8;
	add.s32 	%r9292, %r9286, %r9291;
	xor.b32  	%r9293, %r9288, %r9292;
	shf.l.wrap.b32 	%r9294, %r9293, %r9293, 7;
	add.s32 	%r9295, %r9253, %r9246;
	xor.b32  	%r9296, %r9267, %r9295;
	shf.l.wrap.b32 	%r9297, %r9296, %r9296, 16;
	add.s32 	%r9298, %r9280, %r9297;
	xor.b32  	%r9299, %r9246, %r9298;
	shf.l.wrap.b32 	%r9300, %r9299, %r9299, 12;
	add.s32 	%r9301, %r9295, %r9300;
	xor.b32  	%r9302, %r9297, %r9301;
	shf.l.wrap.b32 	%r9303, %r9302, %r9302, 8;
	add.s32 	%r9304, %r9298, %r9303;
	xor.b32  	%r9305, %r9300, %r9304;
	shf.l.wrap.b32 	%r9306, %r9305, %r9305, 7;
	add.s32 	%r9307, %r9265, %r9258;
	xor.b32  	%r9308, %r9279, %r9307;
	shf.l.wrap.b32 	%r9309, %r9308, %r9308, 16;
	add.s32 	%r9310, %r9244, %r9309;
	xor.b32  	%r9311, %r9258, %r9310;
	shf.l.wrap.b32 	%r9312, %r9311, %r9311, 12;
	add.s32 	%r9313, %r9307, %r9312;
	xor.b32  	%r9314, %r9309, %r9313;
	shf.l.wrap.b32 	%r9315, %r9314, %r9314, 8;
	add.s32 	%r9316, %r9310, %r9315;
	xor.b32  	%r9317, %r9312, %r9316;
	shf.l.wrap.b32 	%r9318, %r9317, %r9317, 7;
	add.s32 	%r9319, %r9277, %r9270;
	xor.b32  	%r9320, %r9243, %r9319;
	shf.l.wrap.b32 	%r9321, %r9320, %r9320, 16;
	add.s32 	%r9322, %r9256, %r9321;
	xor.b32  	%r9323, %r9270, %r9322;
	shf.l.wrap.b32 	%r9324, %r9323, %r9323, 12;
	add.s32 	%r9325, %r9319, %r9324;
	xor.b32  	%r9326, %r9321, %r9325;
	shf.l.wrap.b32 	%r9327, %r9326, %r9326, 8;
	add.s32 	%r9328, %r9322, %r9327;
	xor.b32  	%r9329, %r9324, %r9328;
	shf.l.wrap.b32 	%r9330, %r9329, %r9329, 7;
	add.s32 	%r9331, %r9289, %r9306;
	xor.b32  	%r9332, %r9327, %r9331;
	shf.l.wrap.b32 	%r9333, %r9332, %r9332, 16;
	add.s32 	%r9334, %r9316, %r9333;
	xor.b32  	%r9335, %r9306, %r9334;
	shf.l.wrap.b32 	%r9336, %r9335, %r9335, 12;
	add.s32 	%r9337, %r9331, %r9336;
	xor.b32  	%r9338, %r9333, %r9337;
	shf.l.wrap.b32 	%r9339, %r9338, %r9338, 8;
	add.s32 	%r9340, %r9334, %r9339;
	xor.b32  	%r9341, %r9336, %r9340;
	shf.l.wrap.b32 	%r9342, %r9341, %r9341, 7;
	add.s32 	%r9343, %r9301, %r9318;
	xor.b32  	%r9344, %r9291, %r9343;
	shf.l.wrap.b32 	%r9345, %r9344, %r9344, 16;
	add.s32 	%r9346, %r9328, %r9345;
	xor.b32  	%r9347, %r9318, %r9346;
	shf.l.wrap.b32 	%r9348, %r9347, %r9347, 12;
	add.s32 	%r9349, %r9343, %r9348;
	xor.b32  	%r9350, %r9345, %r9349;
	shf.l.wrap.b32 	%r9351, %r9350, %r9350, 8;
	add.s32 	%r9352, %r9346, %r9351;
	xor.b32  	%r9353, %r9348, %r9352;
	shf.l.wrap.b32 	%r9354, %r9353, %r9353, 7;
	add.s32 	%r9355, %r9313, %r9330;
	xor.b32  	%r9356, %r9303, %r9355;
	shf.l.wrap.b32 	%r9357, %r9356, %r9356, 16;
	add.s32 	%r9358, %r9292, %r9357;
	xor.b32  	%r9359, %r9330, %r9358;
	shf.l.wrap.b32 	%r9360, %r9359, %r9359, 12;
	add.s32 	%r9361, %r9355, %r9360;
	xor.b32  	%r9362, %r9357, %r9361;
	shf.l.wrap.b32 	%r9363, %r9362, %r9362, 8;
	add.s32 	%r9364, %r9358, %r9363;
	xor.b32  	%r9365, %r9360, %r9364;
	shf.l.wrap.b32 	%r9366, %r9365, %r9365, 7;
	add.s32 	%r9367, %r9325, %r9294;
	xor.b32  	%r9368, %r9315, %r9367;
	shf.l.wrap.b32 	%r9369, %r9368, %r9368, 16;
	add.s32 	%r9370, %r9304, %r9369;
	xor.b32  	%r9371, %r9294, %r9370;
	shf.l.wrap.b32 	%r9372, %r9371, %r9371, 12;
	add.s32 	%r9373, %r9367, %r9372;
	xor.b32  	%r9374, %r9369, %r9373;
	shf.l.wrap.b32 	%r9375, %r9374, %r9374, 8;
	add.s32 	%r9376, %r9370, %r9375;
	xor.b32  	%r9377, %r9372, %r9376;
	shf.l.wrap.b32 	%r9378, %r9377, %r9377, 7;
	add.s32 	%r9379, %r9337, %r9378;
	xor.b32  	%r9380, %r9351, %r9379;
	shf.l.wrap.b32 	%r9381, %r9380, %r9380, 16;
	add.s32 	%r9382, %r9364, %r9381;
	xor.b32  	%r9383, %r9378, %r9382;
	shf.l.wrap.b32 	%r9384, %r9383, %r9383, 12;
	add.s32 	%r9385, %r9379, %r9384;
	xor.b32  	%r9386, %r9381, %r9385;
	shf.l.wrap.b32 	%r9387, %r9386, %r9386, 8;
	add.s32 	%r9388, %r9382, %r9387;
	xor.b32  	%r9389, %r9384, %r9388;
	shf.l.wrap.b32 	%r9390, %r9389, %r9389, 7;
	add.s32 	%r9391, %r9349, %r9342;
	xor.b32  	%r9392, %r9363, %r9391;
	shf.l.wrap.b32 	%r9393, %r9392, %r9392, 16;
	add.s32 	%r9394, %r9376, %r9393;
	xor.b32  	%r9395, %r9342, %r9394;
	shf.l.wrap.b32 	%r9396, %r9395, %r9395, 12;
	add.s32 	%r9397, %r9391, %r9396;
	xor.b32  	%r9398, %r9393, %r9397;
	shf.l.wrap.b32 	%r9399, %r9398, %r9398, 8;
	add.s32 	%r9400, %r9394, %r9399;
	xor.b32  	%r9401, %r9396, %r9400;
	shf.l.wrap.b32 	%r9402, %r9401, %r9401, 7;
	add.s32 	%r9403, %r9361, %r9354;
	xor.b32  	%r9404, %r9375, %r9403;
	shf.l.wrap.b32 	%r9405, %r9404, %r9404, 16;
	add.s32 	%r9406, %r9340, %r9405;
	xor.b32  	%r9407, %r9354, %r9406;
	shf.l.wrap.b32 	%r9408, %r9407, %r9407, 12;
	add.s32 	%r9409, %r9403, %r9408;
	xor.b32  	%r9410, %r9405, %r9409;
	shf.l.wrap.b32 	%r9411, %r9410, %r9410, 8;
	add.s32 	%r9412, %r9406, %r9411;
	xor.b32  	%r9413, %r9408, %r9412;
	shf.l.wrap.b32 	%r9414, %r9413, %r9413, 7;
	add.s32 	%r9415, %r9373, %r9366;
	xor.b32  	%r9416, %r9339, %r9415;
	shf.l.wrap.b32 	%r9417, %r9416, %r9416, 16;
	add.s32 	%r9418, %r9352, %r9417;
	xor.b32  	%r9419, %r9366, %r9418;
	shf.l.wrap.b32 	%r9420, %r9419, %r9419, 12;
	add.s32 	%r9421, %r9415, %r9420;
	xor.b32  	%r9422, %r9417, %r9421;
	shf.l.wrap.b32 	%r9423, %r9422, %r9422, 8;
	add.s32 	%r9424, %r9418, %r9423;
	xor.b32  	%r9425, %r9420, %r9424;
	shf.l.wrap.b32 	%r9426, %r9425, %r9425, 7;
	add.s32 	%r9427, %r9385, %r9402;
	xor.b32  	%r9428, %r9423, %r9427;
	shf.l.wrap.b32 	%r9429, %r9428, %r9428, 16;
	add.s32 	%r9430, %r9412, %r9429;
	xor.b32  	%r9431, %r9402, %r9430;
	shf.l.wrap.b32 	%r9432, %r9431, %r9431, 12;
	add.s32 	%r9433, %r9427, %r9432;
	xor.b32  	%r9434, %r9429, %r9433;
	shf.l.wrap.b32 	%r9435, %r9434, %r9434, 8;
	add.s32 	%r9436, %r9430, %r9435;
	xor.b32  	%r9437, %r9432, %r9436;
	shf.l.wrap.b32 	%r9438, %r9437, %r9437, 7;
	add.s32 	%r9439, %r9397, %r9414;
	xor.b32  	%r9440, %r9387, %r9439;
	shf.l.wrap.b32 	%r9441, %r9440, %r9440, 16;
	add.s32 	%r9442, %r9424, %r9441;
	xor.b32  	%r9443, %r9414, %r9442;
	shf.l.wrap.b32 	%r9444, %r9443, %r9443, 12;
	add.s32 	%r9445, %r9439, %r9444;
	xor.b32  	%r9446, %r9441, %r9445;
	shf.l.wrap.b32 	%r9447, %r9446, %r9446, 8;
	add.s32 	%r9448, %r9442, %r9447;
	xor.b32  	%r9449, %r9444, %r9448;
	shf.l.wrap.b32 	%r9450, %r9449, %r9449, 7;
	add.s32 	%r9451, %r9409, %r9426;
	xor.b32  	%r9452, %r9399, %r9451;
	shf.l.wrap.b32 	%r9453, %r9452, %r9452, 16;
	add.s32 	%r9454, %r9388, %r9453;
	xor.b32  	%r9455, %r9426, %r9454;
	shf.l.wrap.b32 	%r9456, %r9455, %r9455, 12;
	add.s32 	%r9457, %r9451, %r9456;
	xor.b32  	%r9458, %r9453, %r9457;
	shf.l.wrap.b32 	%r9459, %r9458, %r9458, 8;
	add.s32 	%r9460, %r9454, %r9459;
	xor.b32  	%r9461, %r9456, %r9460;
	shf.l.wrap.b32 	%r9462, %r9461, %r9461, 7;
	add.s32 	%r9463, %r9421, %r9390;
	xor.b32  	%r9464, %r9411, %r9463;
	shf.l.wrap.b32 	%r9465, %r9464, %r9464, 16;
	add.s32 	%r9466, %r9400, %r9465;
	xor.b32  	%r9467, %r9390, %r9466;
	shf.l.wrap.b32 	%r9468, %r9467, %r9467, 12;
	add.s32 	%r9469, %r9463, %r9468;
	xor.b32  	%r9470, %r9465, %r9469;
	shf.l.wrap.b32 	%r9471, %r9470, %r9470, 8;
	add.s32 	%r9472, %r9466, %r9471;
	xor.b32  	%r9473, %r9468, %r9472;
	shf.l.wrap.b32 	%r9474, %r9473, %r9473, 7;
	add.s32 	%r9475, %r9433, %r9474;
	xor.b32  	%r9476, %r9447, %r9475;
	shf.l.wrap.b32 	%r9477, %r9476, %r9476, 16;
	add.s32 	%r9478, %r9460, %r9477;
	xor.b32  	%r9479, %r9474, %r9478;
	shf.l.wrap.b32 	%r9480, %r9479, %r9479, 12;
	add.s32 	%r9481, %r9475, %r9480;
	xor.b32  	%r9482, %r9477, %r9481;
	shf.l.wrap.b32 	%r9483, %r9482, %r9482, 8;
	add.s32 	%r9484, %r9478, %r9483;
	xor.b32  	%r9485, %r9480, %r9484;
	shf.l.wrap.b32 	%r9486, %r9485, %r9485, 7;
	add.s32 	%r9487, %r9445, %r9438;
	xor.b32  	%r9488, %r9459, %r9487;
	shf.l.wrap.b32 	%r9489, %r9488, %r9488, 16;
	add.s32 	%r9490, %r9472, %r9489;
	xor.b32  	%r9491, %r9438, %r9490;
	shf.l.wrap.b32 	%r9492, %r9491, %r9491, 12;
	add.s32 	%r9493, %r9487, %r9492;
	xor.b32  	%r9494, %r9489, %r9493;
	shf.l.wrap.b32 	%r9495, %r9494, %r9494, 8;
	add.s32 	%r9496, %r9490, %r9495;
	xor.b32  	%r9497, %r9492, %r9496;
	shf.l.wrap.b32 	%r9498, %r9497, %r9497, 7;
	add.s32 	%r9499, %r9457, %r9450;
	xor.b32  	%r9500, %r9471, %r9499;
	shf.l.wrap.b32 	%r9501, %r9500, %r9500, 16;
	add.s32 	%r9502, %r9436, %r9501;
	xor.b32  	%r9503, %r9450, %r9502;
	shf.l.wrap.b32 	%r9504, %r9503, %r9503, 12;
	add.s32 	%r9505, %r9499, %r9504;
	xor.b32  	%r9506, %r9501, %r9505;
	shf.l.wrap.b32 	%r9507, %r9506, %r9506, 8;
	add.s32 	%r9508, %r9502, %r9507;
	xor.b32  	%r9509, %r9504, %r9508;
	shf.l.wrap.b32 	%r9510, %r9509, %r9509, 7;
	add.s32 	%r9511, %r9469, %r9462;
	xor.b32  	%r9512, %r9435, %r9511;
	shf.l.wrap.b32 	%r9513, %r9512, %r9512, 16;
	add.s32 	%r9514, %r9448, %r9513;
	xor.b32  	%r9515, %r9462, %r9514;
	shf.l.wrap.b32 	%r9516, %r9515, %r9515, 12;
	add.s32 	%r9517, %r9511, %r9516;
	xor.b32  	%r9518, %r9513, %r9517;
	shf.l.wrap.b32 	%r9519, %r9518, %r9518, 8;
	add.s32 	%r9520, %r9514, %r9519;
	xor.b32  	%r9521, %r9516, %r9520;
	shf.l.wrap.b32 	%r9522, %r9521, %r9521, 7;
	add.s32 	%r9523, %r9481, %r9498;
	xor.b32  	%r9524, %r9519, %r9523;
	shf.l.wrap.b32 	%r9525, %r9524, %r9524, 16;
	add.s32 	%r9526, %r9508, %r9525;
	xor.b32  	%r9527, %r9498, %r9526;
	shf.l.wrap.b32 	%r9528, %r9527, %r9527, 12;
	add.s32 	%r9529, %r9523, %r9528;
	xor.b32  	%r9530, %r9525, %r9529;
	shf.l.wrap.b32 	%r9531, %r9530, %r9530, 8;
	add.s32 	%r9532, %r9526, %r9531;
	xor.b32  	%r9533, %r9528, %r9532;
	shf.l.wrap.b32 	%r9534, %r9533, %r9533, 7;
	add.s32 	%r9535, %r9493, %r9510;
	xor.b32  	%r9536, %r9483, %r9535;
	shf.l.wrap.b32 	%r9537, %r9536, %r9536, 16;
	add.s32 	%r9538, %r9520, %r9537;
	xor.b32  	%r9539, %r9510, %r9538;
	shf.l.wrap.b32 	%r9540, %r9539, %r9539, 12;
	add.s32 	%r9541, %r9535, %r9540;
	xor.b32  	%r9542, %r9537, %r9541;
	shf.l.wrap.b32 	%r9543, %r9542, %r9542, 8;
	add.s32 	%r9544, %r9538, %r9543;
	xor.b32  	%r9545, %r9540, %r9544;
	shf.l.wrap.b32 	%r9546, %r9545, %r9545, 7;
	add.s32 	%r9547, %r9505, %r9522;
	xor.b32  	%r9548, %r9495, %r9547;
	shf.l.wrap.b32 	%r9549, %r9548, %r9548, 16;
	add.s32 	%r9550, %r9484, %r9549;
	xor.b32  	%r9551, %r9522, %r9550;
	shf.l.wrap.b32 	%r9552, %r9551, %r9551, 12;
	add.s32 	%r9553, %r9547, %r9552;
	xor.b32  	%r9554, %r9549, %r9553;
	shf.l.wrap.b32 	%r9555, %r9554, %r9554, 8;
	add.s32 	%r9556, %r9550, %r9555;
	xor.b32  	%r9557, %r9552, %r9556;
	shf.l.wrap.b32 	%r9558, %r9557, %r9557, 7;
	add.s32 	%r9559, %r9517, %r9486;
	xor.b32  	%r9560, %r9507, %r9559;
	shf.l.wrap.b32 	%r9561, %r9560, %r9560, 16;
	add.s32 	%r9562, %r9496, %r9561;
	xor.b32  	%r9563, %r9486, %r9562;
	shf.l.wrap.b32 	%r9564, %r9563, %r9563, 12;
	add.s32 	%r9565, %r9559, %r9564;
	xor.b32  	%r9566, %r9561, %r9565;
	shf.l.wrap.b32 	%r9567, %r9566, %r9566, 8;
	add.s32 	%r9568, %r9562, %r9567;
	xor.b32  	%r9569, %r9564, %r9568;
	shf.l.wrap.b32 	%r9570, %r9569, %r9569, 7;
	add.s32 	%r22010, %r12, %r9529;
	add.s32 	%r22009, %r13, %r9541;
	add.s32 	%r22008, %r14, %r9553;
	add.s32 	%r22007, %r15, %r9565;
	add.s32 	%r22011, %r22018, %r9570;
	add.s32 	%r22012, %r22017, %r9534;
	add.s32 	%r22013, %r22016, %r9546;
	add.s32 	%r22014, %r22015, %r9558;
	xor.b32  	%r9571, %r9191, 1;
	shf.l.wrap.b32 	%r9572, %r9191, %r9571, 16;
	add.s32 	%r9573, %r22018, %r9572;
	xor.b32  	%r9574, %r22018, %r9573;
	shf.l.wrap.b32 	%r9575, %r9574, %r9574, 12;
	add.s32 	%r9576, %r9191, %r9575;
	xor.b32  	%r9577, %r9572, %r9576;
	shf.l.wrap.b32 	%r9578, %r9577, %r9577, 8;
	add.s32 	%r9579, %r9573, %r9578;
	xor.b32  	%r9580, %r9575, %r9579;
	shf.l.wrap.b32 	%r9581, %r9580, %r9580, 7;
	add.s32 	%r9582, %r9576, %r9212;
	xor.b32  	%r9583, %r9231, %r9582;
	shf.l.wrap.b32 	%r9584, %r9583, %r9583, 16;
	add.s32 	%r9585, %r9221, %r9584;
	xor.b32  	%r9586, %r9212, %r9585;
	shf.l.wrap.b32 	%r9587, %r9586, %r9586, 12;
	add.s32 	%r9588, %r9582, %r9587;
	xor.b32  	%r9589, %r9584, %r9588;
	shf.l.wrap.b32 	%r9590, %r9589, %r9589, 8;
	add.s32 	%r9591, %r9585, %r9590;
	xor.b32  	%r9592, %r9587, %r9591;
	shf.l.wrap.b32 	%r9593, %r9592, %r9592, 7;
	xor.b32  	%r9594, %r9578, %r9247;
	shf.l.wrap.b32 	%r9595, %r9594, %r9594, 16;
	add.s32 	%r9596, %r9232, %r9595;
	xor.b32  	%r9597, %r9223, %r9596;
	shf.l.wrap.b32 	%r9598, %r9597, %r9597, 12;
	add.s32 	%r9599, %r9247, %r9598;
	xor.b32  	%r9600, %r9595, %r9599;
	shf.l.wrap.b32 	%r9601, %r9600, %r9600, 8;
	add.s32 	%r9602, %r9596, %r9601;
	xor.b32  	%r9603, %r9598, %r9602;
	shf.l.wrap.b32 	%r9604, %r9603, %r9603, 7;
	add.s32 	%r9605, %r9579, %r9261;
	xor.b32  	%r9606, %r9234, %r9605;
	shf.l.wrap.b32 	%r9607, %r9606, %r9606, 12;
	add.s32 	%r9608, %r9259, %r9607;
	xor.b32  	%r9609, %r9261, %r9608;
	shf.l.wrap.b32 	%r9610, %r9609, %r9609, 8;
	add.s32 	%r9611, %r9605, %r9610;
	xor.b32  	%r9612, %r9607, %r9611;
	shf.l.wrap.b32 	%r9613, %r9612, %r9612, 7;
	add.s32 	%r9614, %r9229, %r9581;
	xor.b32  	%r9615, %r9220, %r9614;
	shf.l.wrap.b32 	%r9616, %r9615, %r9615, 16;
	add.s32 	%r9617, %r9210, %r9616;
	xor.b32  	%r9618, %r9581, %r9617;
	shf.l.wrap.b32 	%r9619, %r9618, %r9618, 12;
	add.s32 	%r9620, %r9614, %r9619;
	xor.b32  	%r9621, %r9616, %r9620;
	shf.l.wrap.b32 	%r9622, %r9621, %r9621, 8;
	add.s32 	%r9623, %r9617, %r9622;
	xor.b32  	%r9624, %r9619, %r9623;
	shf.l.wrap.b32 	%r9625, %r9624, %r9624, 7;
	add.s32 	%r9626, %r9588, %r9625;
	xor.b32  	%r9627, %r9601, %r9626;
	shf.l.wrap.b32 	%r9628, %r9627, %r9627, 16;
	add.s32 	%r9629, %r9611, %r9628;
	xor.b32  	%r9630, %r9625, %r9629;
	shf.l.wrap.b32 	%r9631, %r9630, %r9630, 12;
	add.s32 	%r9632, %r9626, %r9631;
	xor.b32  	%r9633, %r9628, %r9632;
	shf.l.wrap.b32 	%r9634, %r9633, %r9633, 8;
	add.s32 	%r9635, %r9629, %r9634;
	xor.b32  	%r9636, %r9631, %r9635;
	shf.l.wrap.b32 	%r9637, %r9636, %r9636, 7;
	add.s32 	%r9638, %r9599, %r9593;
	xor.b32  	%r9639, %r9610, %r9638;
	shf.l.wrap.b32 	%r9640, %r9639, %r9639, 16;
	add.s32 	%r9641, %r9623, %r9640;
	xor.b32  	%r9642, %r9593, %r9641;
	shf.l.wrap.b32 	%r9643, %r9642, %r9642, 12;
	add.s32 	%r9644, %r9638, %r9643;
	xor.b32  	%r9645, %r9640, %r9644;
	shf.l.wrap.b32 	%r9646, %r9645, %r9645, 8;
	add.s32 	%r9647, %r9641, %r9646;
	xor.b32  	%r9648, %r9643, %r9647;
	shf.l.wrap.b32 	%r9649, %r9648, %r9648, 7;
	add.s32 	%r9650, %r9608, %r9604;
	xor.b32  	%r9651, %r9622, %r9650;
	shf.l.wrap.b32 	%r9652, %r9651, %r9651, 16;
	add.s32 	%r9653, %r9591, %r9652;
	xor.b32  	%r9654, %r9604, %r9653;
	shf.l.wrap.b32 	%r9655, %r9654, %r9654, 12;
	add.s32 	%r9656, %r9650, %r9655;
	xor.b32  	%r9657, %r9652, %r9656;
	shf.l.wrap.b32 	%r9658, %r9657, %r9657, 8;
	add.s32 	%r9659, %r9653, %r9658;
	xor.b32  	%r9660, %r9655, %r9659;
	shf.l.wrap.b32 	%r9661, %r9660, %r9660, 7;
	add.s32 	%r9662, %r9620, %r9613;
	xor.b32  	%r9663, %r9590, %r9662;
	shf.l.wrap.b32 	%r9664, %r9663, %r9663, 16;
	add.s32 	%r9665, %r9602, %r9664;
	xor.b32  	%r9666, %r9613, %r9665;
	shf.l.wrap.b32 	%r9667, %r9666, %r9666, 12;
	add.s32 	%r9668, %r9662, %r9667;
	xor.b32  	%r9669, %r9664, %r9668;
	shf.l.wrap.b32 	%r9670, %r9669, %r9669, 8;
	add.s32 	%r9671, %r9665, %r9670;
	xor.b32  	%r9672, %r9667, %r9671;
	shf.l.wrap.b32 	%r9673, %r9672, %r9672, 7;
	add.s32 	%r9674, %r9632, %r9649;
	xor.b32  	%r9675, %r9670, %r9674;
	shf.l.wrap.b32 	%r9676, %r9675, %r9675, 16;
	add.s32 	%r9677, %r9659, %r9676;
	xor.b32  	%r9678, %r9649, %r9677;
	shf.l.wrap.b32 	%r9679, %r9678, %r9678, 12;
	add.s32 	%r9680, %r9674, %r9679;
	xor.b32  	%r9681, %r9676, %r9680;
	shf.l.wrap.b32 	%r9682, %r9681, %r9681, 8;
	add.s32 	%r9683, %r9677, %r9682;
	xor.b32  	%r9684, %r9679, %r9683;
	shf.l.wrap.b32 	%r9685, %r9684, %r9684, 7;
	add.s32 	%r9686, %r9644, %r9661;
	xor.b32  	%r9687, %r9634, %r9686;
	shf.l.wrap.b32 	%r9688, %r9687, %r9687, 16;
	add.s32 	%r9689, %r9671, %r9688;
	xor.b32  	%r9690, %r9661, %r9689;
	shf.l.wrap.b32 	%r9691, %r9690, %r9690, 12;
	add.s32 	%r9692, %r9686, %r9691;
	xor.b32  	%r9693, %r9688, %r9692;
	shf.l.wrap.b32 	%r9694, %r9693, %r9693, 8;
	add.s32 	%r9695, %r9689, %r9694;
	xor.b32  	%r9696, %r9691, %r9695;
	shf.l.wrap.b32 	%r9697, %r9696, %r9696, 7;
	add.s32 	%r9698, %r9656, %r9673;
	xor.b32  	%r9699, %r9646, %r9698;
	shf.l.wrap.b32 	%r9700, %r9699, %r9699, 16;
	add.s32 	%r9701, %r9635, %r9700;
	xor.b32  	%r9702, %r9673, %r9701;
	shf.l.wrap.b32 	%r9703, %r9702, %r9702, 12;
	add.s32 	%r9704, %r9698, %r9703;
	xor.b32  	%r9705, %r9700, %r9704;
	shf.l.wrap.b32 	%r9706, %r9705, %r9705, 8;
	add.s32 	%r9707, %r9701, %r9706;
	xor.b32  	%r9708, %r9703, %r9707;
	shf.l.wrap.b32 	%r9709, %r9708, %r9708, 7;
	add.s32 	%r9710, %r9668, %r9637;
	xor.b32  	%r9711, %r9658, %r9710;
	shf.l.wrap.b32 	%r9712, %r9711, %r9711, 16;
	add.s32 	%r9713, %r9647, %r9712;
	xor.b32  	%r9714, %r9637, %r9713;
	shf.l.wrap.b32 	%r9715, %r9714, %r9714, 12;
	add.s32 	%r9716, %r9710, %r9715;
	xor.b32  	%r9717, %r9712, %r9716;
	shf.l.wrap.b32 	%r9718, %r9717, %r9717, 8;
	add.s32 	%r9719, %r9713, %r9718;
	xor.b32  	%r9720, %r9715, %r9719;
	shf.l.wrap.b32 	%r9721, %r9720, %r9720, 7;
	add.s32 	%r9722, %r9680, %r9721;
	xor.b32  	%r9723, %r9694, %r9722;
	shf.l.wrap.b32 	%r9724, %r9723, %r9723, 16;
	add.s32 	%r9725, %r9707, %r9724;
	xor.b32  	%r9726, %r9721, %r9725;
	shf.l.wrap.b32 	%r9727, %r9726, %r9726, 12;
	add.s32 	%r9728, %r9722, %r9727;
	xor.b32  	%r9729, %r9724, %r9728;
	shf.l.wrap.b32 	%r9730, %r9729, %r9729, 8;
	add.s32 	%r9731, %r9725, %r9730;
	xor.b32  	%r9732, %r9727, %r9731;
	shf.l.wrap.b32 	%r9733, %r9732, %r9732, 7;
	add.s32 	%r9734, %r9692, %r9685;
	xor.b32  	%r9735, %r9706, %r9734;
	shf.l.wrap.b32 	%r9736, %r9735, %r9735, 16;
	add.s32 	%r9737, %r9719, %r9736;
	xor.b32  	%r9738, %r9685, %r9737;
	shf.l.wrap.b32 	%r9739, %r9738, %r9738, 12;
	add.s32 	%r9740, %r9734, %r9739;
	xor.b32  	%r9741, %r9736, %r9740;
	shf.l.wrap.b32 	%r9742, %r9741, %r9741, 8;
	add.s32 	%r9743, %r9737, %r9742;
	xor.b32  	%r9744, %r9739, %r9743;
	shf.l.wrap.b32 	%r9745, %r9744, %r9744, 7;
	add.s32 	%r9746, %r9704, %r9697;
	xor.b32  	%r9747, %r9718, %r9746;
	shf.l.wrap.b32 	%r9748, %r9747, %r9747, 16;
	add.s32 	%r9749, %r9683, %r9748;
	xor.b32  	%r9750, %r9697, %r9749;
	shf.l.wrap.b32 	%r9751, %r9750, %r9750, 12;
	add.s32 	%r9752, %r9746, %r9751;
	xor.b32  	%r9753, %r9748, %r9752;
	shf.l.wrap.b32 	%r9754, %r9753, %r9753, 8;
	add.s32 	%r9755, %r9749, %r9754;
	xor.b32  	%r9756, %r9751, %r9755;
	shf.l.wrap.b32 	%r9757, %r9756, %r9756, 7;
	add.s32 	%r9758, %r9716, %r9709;
	xor.b32  	%r9759, %r9682, %r9758;
	shf.l.wrap.b32 	%r9760, %r9759, %r9759, 16;
	add.s32 	%r9761, %r9695, %r9760;
	xor.b32  	%r9762, %r9709, %r9761;
	shf.l.wrap.b32 	%r9763, %r9762, %r9762, 12;
	add.s32 	%r9764, %r9758, %r9763;
	xor.b32  	%r9765, %r9760, %r9764;
	shf.l.wrap.b32 	%r9766, %r9765, %r9765, 8;
	add.s32 	%r9767, %r9761, %r9766;
	xor.b32  	%r9768, %r9763, %r9767;
	shf.l.wrap.b32 	%r9769, %r9768, %r9768, 7;
	add.s32 	%r9770, %r9728, %r9745;
	xor.b32  	%r9771, %r9766, %r9770;
	shf.l.wrap.b32 	%r9772, %r9771, %r9771, 16;
	add.s32 	%r9773, %r9755, %r9772;
	xor.b32  	%r9774, %r9745, %r9773;
	shf.l.wrap.b32 	%r9775, %r9774, %r9774, 12;
	add.s32 	%r9776, %r9770, %r9775;
	xor.b32  	%r9777, %r9772, %r9776;
	shf.l.wrap.b32 	%r9778, %r9777, %r9777, 8;
	add.s32 	%r9779, %r9773, %r9778;
	xor.b32  	%r9780, %r9775, %r9779;
	shf.l.wrap.b32 	%r9781, %r9780, %r9780, 7;
	add.s32 	%r9782, %r9740, %r9757;
	xor.b32  	%r9783, %r9730, %r9782;
	shf.l.wrap.b32 	%r9784, %r9783, %r9783, 16;
	add.s32 	%r9785, %r9767, %r9784;
	xor.b32  	%r9786, %r9757, %r9785;
	shf.l.wrap.b32 	%r9787, %r9786, %r9786, 12;
	add.s32 	%r9788, %r9782, %r9787;
	xor.b32  	%r9789, %r9784, %r9788;
	shf.l.wrap.b32 	%r9790, %r9789, %r9789, 8;
	add.s32 	%r9791, %r9785, %r9790;
	xor.b32  	%r9792, %r9787, %r9791;
	shf.l.wrap.b32 	%r9793, %r9792, %r9792, 7;
	add.s32 	%r9794, %r9752, %r9769;
	xor.b32  	%r9795, %r9742, %r9794;
	shf.l.wrap.b32 	%r9796, %r9795, %r9795, 16;
	add.s32 	%r9797, %r9731, %r9796;
	xor.b32  	%r9798, %r9769, %r9797;
	shf.l.wrap.b32 	%r9799, %r9798, %r9798, 12;
	add.s32 	%r9800, %r9794, %r9799;
	xor.b32  	%r9801, %r9796, %r9800;
	shf.l.wrap.b32 	%r9802, %r9801, %r9801, 8;
	add.s32 	%r9803, %r9797, %r9802;
	xor.b32  	%r9804, %r9799, %r9803;
	shf.l.wrap.b32 	%r9805, %r9804, %r9804, 7;
	add.s32 	%r9806, %r9764, %r9733;
	xor.b32  	%r9807, %r9754, %r9806;
	shf.l.wrap.b32 	%r9808, %r9807, %r9807, 16;
	add.s32 	%r9809, %r9743, %r9808;
	xor.b32  	%r9810, %r9733, %r9809;
	shf.l.wrap.b32 	%r9811, %r9810, %r9810, 12;
	add.s32 	%r9812, %r9806, %r9811;
	xor.b32  	%r9813, %r9808, %r9812;
	shf.l.wrap.b32 	%r9814, %r9813, %r9813, 8;
	add.s32 	%r9815, %r9809, %r9814;
	xor.b32  	%r9816, %r9811, %r9815;
	shf.l.wrap.b32 	%r9817, %r9816, %r9816, 7;
	add.s32 	%r9818, %r9776, %r9817;
	xor.b32  	%r9819, %r9790, %r9818;
	shf.l.wrap.b32 	%r9820, %r9819, %r9819, 16;
	add.s32 	%r9821, %r9803, %r9820;
	xor.b32  	%r9822, %r9817, %r9821;
	shf.l.wrap.b32 	%r9823, %r9822, %r9822, 12;
	add.s32 	%r9824, %r9818, %r9823;
	xor.b32  	%r9825, %r9820, %r9824;
	shf.l.wrap.b32 	%r9826, %r9825, %r9825, 8;
	add.s32 	%r9827, %r9788, %r9781;
	xor.b32  	%r9828, %r9802, %r9827;
	shf.l.wrap.b32 	%r9829, %r9828, %r9828, 16;
	add.s32 	%r9830, %r9815, %r9829;
	xor.b32  	%r9831, %r9781, %r9830;
	shf.l.wrap.b32 	%r9832, %r9831, %r9831, 12;
	add.s32 	%r9833, %r9827, %r9832;
	xor.b32  	%r9834, %r9829, %r9833;
	shf.l.wrap.b32 	%r9835, %r9834, %r9834, 8;
	add.s32 	%r9836, %r9830, %r9835;
	xor.b32  	%r9837, %r9832, %r9836;
	shf.l.wrap.b32 	%r9838, %r9837, %r9837, 7;
	add.s32 	%r9839, %r9800, %r9793;
	xor.b32  	%r9840, %r9814, %r9839;
	shf.l.wrap.b32 	%r9841, %r9840, %r9840, 16;
	add.s32 	%r9842, %r9779, %r9841;
	xor.b32  	%r9843, %r9793, %r9842;
	shf.l.wrap.b32 	%r9844, %r9843, %r9843, 12;
	add.s32 	%r9845, %r9839, %r9844;
	xor.b32  	%r9846, %r9841, %r9845;
	shf.l.wrap.b32 	%r9847, %r9846, %r9846, 8;
	add.s32 	%r9848, %r9842, %r9847;
	xor.b32  	%r9849, %r9844, %r9848;
	shf.l.wrap.b32 	%r9850, %r9849, %r9849, 7;
	add.s32 	%r9851, %r9812, %r9805;
	xor.b32  	%r9852, %r9778, %r9851;
	shf.l.wrap.b32 	%r9853, %r9852, %r9852, 16;
	add.s32 	%r9854, %r9791, %r9853;
	xor.b32  	%r9855, %r9805, %r9854;
	shf.l.wrap.b32 	%r9856, %r9855, %r9855, 12;
	add.s32 	%r9857, %r9851, %r9856;
	xor.b32  	%r9858, %r9853, %r9857;
	shf.l.wrap.b32 	%r9859, %r9858, %r9858, 8;
	add.s32 	%r9860, %r9854, %r9859;
	add.s32 	%r9861, %r9824, %r9838;
	xor.b32  	%r9862, %r9859, %r9861;
	shf.l.wrap.b32 	%r9863, %r9862, %r9862, 16;
	add.s32 	%r9864, %r9848, %r9863;
	xor.b32  	%r9865, %r9838, %r9864;
	shr.u32 	%r9866, %r9865, 20;
	add.s32 	%r9867, %r9861, %r9866;
	add.s32 	%r9868, %r9833, %r9850;
	xor.b32  	%r9869, %r9826, %r9868;
	shf.l.wrap.b32 	%r9870, %r9869, %r9869, 16;
	add.s32 	%r9871, %r9860, %r9870;
	xor.b32  	%r9872, %r9850, %r9871;
	shr.u32 	%r9873, %r9872, 20;
	add.s32 	%r9874, %r9868, %r9873;
	add.s32 	%r9875, %r12, %r9867;
	add.s32 	%r9876, %r13, %r9874;
	not.b32 	%r9877, %r22006;
	add.s32 	%r9878, %r425, %r9877;
	mov.b32 	%r9879, 1;
	shl.b32 	%r9880, %r9879, %r9878;
	and.b32  	%r440, %r9880, %r11;
	setp.eq.s32 	%p61, %r440, 0;
	selp.b32 	%r9881, %r9875, %r9876, %p61;
	cvt.u16.u32 	%rs189, %r9881;
	and.b16  	%rs337, %rs189, 1;
	and.b16  	%rs190, %rs335, 255;
	setp.ne.s16 	%p62, %rs190, 1;
	@%p62 bra 	$L__BB7_56;
	setp.eq.s32 	%p63, %r440, 0;
	mul.wide.u32 	%rd48, %r22006, 16;
	add.s64 	%rd49, %rd1, %rd48;
	ld.global.u32 	%r9882, [%rd49+4412];
	selp.b32 	%r9883, %r22010, %r22011, %p63;
	xor.b32  	%r9884, %r9883, %r9882;
	selp.b32 	%r9885, %r22009, %r22012, %p63;
	selp.b32 	%r22010, %r9884, %r22010, %p63;
	selp.b32 	%r22011, %r22011, %r9884, %p63;
	ld.global.u32 	%r9886, [%rd49+4416];
	xor.b32  	%r9887, %r9885, %r9886;
	selp.b32 	%r9888, %r22008, %r22013, %p63;
	selp.b32 	%r22009, %r9887, %r22009, %p63;
	selp.b32 	%r22012, %r22012, %r9887, %p63;
	ld.global.u32 	%r9889, [%rd49+4420];
	xor.b32  	%r9890, %r9888, %r9889;
	selp.b32 	%r9891, %r22007, %r22014, %p63;
	selp.b32 	%r22008, %r9890, %r22008, %p63;
	selp.b32 	%r22013, %r22013, %r9890, %p63;
	ld.global.u32 	%r9892, [%rd49+4424];
	xor.b32  	%r9893, %r9891, %r9892;
	selp.b32 	%r9894, 420, 445, %p63;
	selp.b32 	%r22007, %r9893, %r22007, %p63;
	selp.b32 	%r22014, %r22014, %r9893, %p63;
	add.s32 	%r9895, %r9894, %r22006;
	cvt.u64.u32 	%rd50, %r9895;
	add.s64 	%rd51, %rd1, %rd50;
	ld.global.u8 	%rs191, [%rd51+4392];
	xor.b16  	%rs337, %rs191, %rs337;
$L__BB7_56:
	setp.eq.s32 	%p64, %r440, 0;
	selp.b32 	%r22018, %r22010, %r22011, %p64;
	selp.b32 	%r22017, %r22009, %r22012, %p64;
	selp.b32 	%r22016, %r22008, %r22013, %p64;
	selp.b32 	%r22015, %r22007, %r22014, %p64;
	add.s32 	%r461, %r22006, 1;
	setp.ne.s32 	%p65, %r22006, %r426;
	mov.u16 	%rs335, %rs337;
	mov.u32 	%r22006, %r461;
	@%p65 bra 	$L__BB7_54;
$L__BB7_57:
	st.shared.u32 	[s_mem+49332], %r22018;
	st.shared.v2.u32 	[s_mem+49336], {%r22017, %r22016};
	st.shared.u32 	[s_mem+49344], %r22015;
	st.shared.u8 	[s_mem+49348], %rs337;
	ld.global.v2.u8 	{%rs340, %rs73}, [%rd1+4896];
	ld.global.u32 	%r22035, [%rd1+4880];
	ld.global.u32 	%r22034, [%rd1+4884];
	ld.global.u32 	%r22033, [%rd1+4888];
	ld.global.u32 	%r22032, [%rd1+4892];
	setp.lt.u16 	%p66, %rs73, 12;
	@%p66 bra 	$L__BB7_62;
	cvt.u32.u16 	%r9897, %rs73;
	and.b32  	%r470, %r9897, 255;
	add.s32 	%r471, %r470, -12;
	mov.b32 	%r22023, 0;
	mov.u16 	%rs338, %rs340;
$L__BB7_59:
	add.s32 	%r9898, %r12, %r22035;
	shf.l.wrap.b32 	%r9899, %r9898, %r9898, 16;
	add.s32 	%r9900, %r22035, %r9899;
	xor.b32  	%r9901, %r22035, %r9900;
	shf.l.wrap.b32 	%r9902, %r9901, %r9901, 12;
	add.s32 	%r9903, %r9898, %r9902;
	xor.b32  	%r9904, %r9899, %r9903;
	shf.l.wrap.b32 	%r9905, %r9904, %r9904, 8;
	add.s32 	%r9906, %r9900, %r9905;
	xor.b32  	%r9907, %r9902, %r9906;
	shf.l.wrap.b32 	%r9908, %r9907, %r9907, 7;
	add.s32 	%r9909, %r13, %r22034;
	shf.l.wrap.b32 	%r9910, %r9909, %r9909, 16;
	add.s32 	%r9911, %r22034, %r9910;
	xor.b32  	%r9912, %r22034, %r9911;
	shf.l.wrap.b32 	%r9913, %r9912, %r9912, 12;
	add.s32 	%r9914, %r9909, %r9913;
	xor.b32  	%r9915, %r9910, %r9914;
	shf.l.wrap.b32 	%r9916, %r9915, %r9915, 8;
	add.s32 	%r9917, %r9911, %r9916;
	xor.b32  	%r9918, %r9913, %r9917;
	shf.l.wrap.b32 	%r9919, %r9918, %r9918, 7;
	add.s32 	%r9920, %r14, %r22033;
	shf.l.wrap.b32 	%r9921, %r9920, %r9920, 16;
	add.s32 	%r9922, %r22033, %r9921;
	xor.b32  	%r9923, %r22033, %r9922;
	shf.l.wrap.b32 	%r9924, %r9923, %r9923, 12;
	add.s32 	%r9925, %r9920, %r9924;
	xor.b32  	%r9926, %r9921, %r9925;
	shf.l.wrap.b32 	%r9927, %r9926, %r9926, 8;
	add.s32 	%r9928, %r9922, %r9927;
	xor.b32  	%r9929, %r9924, %r9928;
	shf.l.wrap.b32 	%r9930, %r9929, %r9929, 7;
	add.s32 	%r9931, %r15, %r22032;
	shf.l.wrap.b32 	%r9932, %r9931, %r9931, 16;
	add.s32 	%r9933, %r22032, %r9932;
	xor.b32  	%r9934, %r22032, %r9933;
	shf.l.wrap.b32 	%r9935, %r9934, %r9934, 12;
	add.s32 	%r9936, %r9931, %r9935;
	xor.b32  	%r9937, %r9932, %r9936;
	shf.l.wrap.b32 	%r9938, %r9937, %r9937, 8;
	add.s32 	%r9939, %r9933, %r9938;
	xor.b32  	%r9940, %r9935, %r9939;
	shf.l.wrap.b32 	%r9941, %r9940, %r9940, 7;
	add.s32 	%r9942, %r9903, %r9919;
	xor.b32  	%r9943, %r9938, %r9942;
	shf.l.wrap.b32 	%r9944, %r9943, %r9943, 16;
	add.s32 	%r9945, %r9928, %r9944;
	xor.b32  	%r9946, %r9919, %r9945;
	shf.l.wrap.b32 	%r9947, %r9946, %r9946, 12;
	add.s32 	%r9948, %r9942, %r9947;
	xor.b32  	%r9949, %r9944, %r9948;
	shf.l.wrap.b32 	%r9950, %r9949, %r9949, 8;
	add.s32 	%r9951, %r9945, %r9950;
	xor.b32  	%r9952, %r9947, %r9951;
	shf.l.wrap.b32 	%r9953, %r9952, %r9952, 7;
	add.s32 	%r9954, %r9914, %r9930;
	xor.b32  	%r9955, %r9905, %r9954;
	shf.l.wrap.b32 	%r9956, %r9955, %r9955, 16;
	add.s32 	%r9957, %r9939, %r9956;
	xor.b32  	%r9958, %r9930, %r9957;
	shf.l.wrap.b32 	%r9959, %r9958, %r9958, 12;
	add.s32 	%r9960, %r9954, %r9959;
	xor.b32  	%r9961, %r9956, %r9960;
	shf.l.wrap.b32 	%r9962, %r9961, %r9961, 8;
	add.s32 	%r9963, %r9957, %r9962;
	xor.b32  	%r9964, %r9959, %r9963;
	shf.l.wrap.b32 	%r9965, %r9964, %r9964, 7;
	add.s32 	%r9966, %r9925, %r9941;
	xor.b32  	%r9967, %r9916, %r9966;
	shf.l.wrap.b32 	%r9968, %r9967, %r9967, 16;
	add.s32 	%r9969, %r9906, %r9968;
	xor.b32  	%r9970, %r9941, %r9969;
	shf.l.wrap.b32 	%r9971, %r9970, %r9970, 12;
	add.s32 	%r9972, %r9966, %r9971;
	xor.b32  	%r9973, %r9968, %r9972;
	shf.l.wrap.b32 	%r9974, %r9973, %r9973, 8;
	add.s32 	%r9975, %r9969, %r9974;
	xor.b32  	%r9976, %r9971, %r9975;
	shf.l.wrap.b32 	%r9977, %r9976, %r9976, 7;
	add.s32 	%r9978, %r9936, %r9908;
	xor.b32  	%r9979, %r9927, %r9978;
	shf.l.wrap.b32 	%r9980, %r9979, %r9979, 16;
	add.s32 	%r9981, %r9917, %r9980;
	xor.b32  	%r9982, %r9908, %r9981;
	shf.l.wrap.b32 	%r9983, %r9982, %r9982, 12;
	add.s32 	%r9984, %r9978, %r9983;
	xor.b32  	%r9985, %r9980, %r9984;
	shf.l.wrap.b32 	%r9986, %r9985, %r9985, 8;
	add.s32 	%r9987, %r9981, %r9986;
	xor.b32  	%r9988, %r9983, %r9987;
	shf.l.wrap.b32 	%r9989, %r9988, %r9988, 7;
	add.s32 	%r9990, %r9948, %r9989;
	xor.b32  	%r9991, %r9962, %r9990;
	shf.l.wrap.b32 	%r9992, %r9991, %r9991, 16;
	add.s32 	%r9993, %r9975, %r9992;
	xor.b32  	%r9994, %r9989, %r9993;
	shf.l.wrap.b32 	%r9995, %r9994, %r9994, 12;
	add.s32 	%r9996, %r9990, %r9995;
	xor.b32  	%r9997, %r9992, %r9996;
	shf.l.wrap.b32 	%r9998, %r9997, %r9997, 8;
	add.s32 	%r9999, %r9993, %r9998;
	xor.b32  	%r10000, %r9995, %r9999;
	shf.l.wrap.b32 	%r10001, %r10000, %r10000, 7;
	add.s32 	%r10002, %r9960, %r9953;
	xor.b32  	%r10003, %r9974, %r10002;
	shf.l.wrap.b32 	%r10004, %r10003, %r10003, 16;
	add.s32 	%r10005, %r9987, %r10004;
	xor.b32  	%r10006, %r9953, %r10005;
	shf.l.wrap.b32 	%r10007, %r10006, %r10006, 12;
	add.s32 	%r10008, %r10002, %r10007;
	xor.b32  	%r10009, %r10004, %r10008;
	shf.l.wrap.b32 	%r10010, %r10009, %r10009, 8;
	add.s32 	%r10011, %r10005, %r10010;
	xor.b32  	%r10012, %r10007, %r10011;
	shf.l.wrap.b32 	%r10013, %r10012, %r10012, 7;
	add.s32 	%r10014, %r9972, %r9965;
	xor.b32  	%r10015, %r9986, %r10014;
	shf.l.wrap.b32 	%r10016, %r10015, %r10015, 16;
	add.s32 	%r10017, %r9951, %r10016;
	xor.b32  	%r10018, %r9965, %r10017;
	shf.l.wrap.b32 	%r10019, %r10018, %r10018, 12;
	add.s32 	%r10020, %r10014, %r10019;
	xor.b32  	%r10021, %r10016, %r10020;
	shf.l.wrap.b32 	%r10022, %r10021, %r10021, 8;
	add.s32 	%r10023, %r10017, %r10022;
	xor.b32  	%r10024, %r10019, %r10023;
	shf.l.wrap.b32 	%r10025, %r10024, %r10024, 7;
	add.s32 	%r10026, %r9984, %r9977;
	xor.b32  	%r10027, %r9950, %r10026;
	shf.l.wrap.b32 	%r10028, %r10027, %r10027, 16;
	add.s32 	%r10029, %r9963, %r10028;
	xor.b32  	%r10030, %r9977, %r10029;
	shf.l.wrap.b32 	%r10031, %r10030, %r10030, 12;
	add.s32 	%r10032, %r10026, %r10031;
	xor.b32  	%r10033, %r10028, %r10032;
	shf.l.wrap.b32 	%r10034, %r10033, %r10033, 8;
	add.s32 	%r10035, %r10029, %r10034;
	xor.b32  	%r10036, %r10031, %r10035;
	shf.l.wrap.b32 	%r10037, %r10036, %r10036, 7;
	add.s32 	%r10038, %r9996, %r10013;
	xor.b32  	%r10039, %r10034, %r10038;
	shf.l.wrap.b32 	%r10040, %r10039, %r10039, 16;
	add.s32 	%r10041, %r10023, %r10040;
	xor.b32  	%r10042, %r10013, %r10041;
	shf.l.wrap.b32 	%r10043, %r10042, %r10042, 12;
	add.s32 	%r10044, %r10038, %r10043;
	xor.b32  	%r10045, %r10040, %r10044;
	shf.l.wrap.b32 	%r10046, %r10045, %r10045, 8;
	add.s32 	%r10047, %r10041, %r10046;
	xor.b32  	%r10048, %r10043, %r10047;
	shf.l.wrap.b32 	%r10049, %r10048, %r10048, 7;
	add.s32 	%r10050, %r10008, %r10025;
	xor.b32  	%r10051, %r9998, %r10050;
	shf.l.wrap.b32 	%r10052, %r10051, %r10051, 16;
	add.s32 	%r10053, %r10035, %r10052;
	xor.b32  	%r10054, %r10025, %r10053;
	shf.l.wrap.b32 	%r10055, %r10054, %r10054, 12;
	add.s32 	%r10056, %r10050, %r10055;
	xor.b32  	%r10057, %r10052, %r10056;
	shf.l.wrap.b32 	%r10058, %r10057, %r10057, 8;
	add.s32 	%r10059, %r10053, %r10058;
	xor.b32  	%r10060, %r10055, %r10059;
	shf.l.wrap.b32 	%r10061, %r10060, %r10060, 7;
	add.s32 	%r10062, %r10020, %r10037;
	xor.b32  	%r10063, %r10010, %r10062;
	shf.l.wrap.b32 	%r10064, %r10063, %r10063, 16;
	add.s32 	%r10065, %r9999, %r10064;
	xor.b32  	%r10066, %r10037, %r10065;
	shf.l.wrap.b32 	%r10067, %r10066, %r10066, 12;
	add.s32 	%r10068, %r10062, %r10067;
	xor.b32  	%r10069, %r10064, %r10068;
	shf.l.wrap.b32 	%r10070, %r10069, %r10069, 8;
	add.s32 	%r10071, %r10065, %r10070;
	xor.b32  	%r10072, %r10067, %r10071;
	shf.l.wrap.b32 	%r10073, %r10072, %r10072, 7;
	add.s32 	%r10074, %r10032, %r10001;
	xor.b32  	%r10075, %r10022, %r10074;
	shf.l.wrap.b32 	%r10076, %r10075, %r10075, 16;
	add.s32 	%r10077, %r10011, %r10076;
	xor.b32  	%r10078, %r10001, %r10077;
	shf.l.wrap.b32 	%r10079, %r10078, %r10078, 12;
	add.s32 	%r10080, %r10074, %r10079;
	xor.b32  	%r10081, %r10076, %r10080;
	shf.l.wrap.b32 	%r10082, %r10081, %r10081, 8;
	add.s32 	%r10083, %r10077, %r10082;
	xor.b32  	%r10084, %r10079, %r10083;
	shf.l.wrap.b32 	%r10085, %r10084, %r10084, 7;
	add.s32 	%r10086, %r10044, %r10085;
	xor.b32  	%r10087, %r10058, %r10086;
	shf.l.wrap.b32 	%r10088, %r10087, %r10087, 16;
	add.s32 	%r10089, %r10071, %r10088;
	xor.b32  	%r10090, %r10085, %r10089;
	shf.l.wrap.b32 	%r10091, %r10090, %r10090, 12;
	add.s32 	%r10092, %r10086, %r10091;
	xor.b32  	%r10093, %r10088, %r10092;
	shf.l.wrap.b32 	%r10094, %r10093, %r10093, 8;
	add.s32 	%r10095, %r10089, %r10094;
	xor.b32  	%r10096, %r10091, %r10095;
	shf.l.wrap.b32 	%r10097, %r10096, %r10096, 7;
	add.s32 	%r10098, %r10056, %r10049;
	xor.b32  	%r10099, %r10070, %r10098;
	shf.l.wrap.b32 	%r10100, %r10099, %r10099, 16;
	add.s32 	%r10101, %r10083, %r10100;
	xor.b32  	%r10102, %r10049, %r10101;
	shf.l.wrap.b32 	%r10103, %r10102, %r10102, 12;
	add.s32 	%r10104, %r10098, %r10103;
	xor.b32  	%r10105, %r10100, %r10104;
	shf.l.wrap.b32 	%r10106, %r10105, %r10105, 8;
	add.s32 	%r10107, %r10101, %r10106;
	xor.b32  	%r10108, %r10103, %r10107;
	shf.l.wrap.b32 	%r10109, %r10108, %r10108, 7;
	add.s32 	%r10110, %r10068, %r10061;
	xor.b32  	%r10111, %r10082, %r10110;
	shf.l.wrap.b32 	%r10112, %r10111, %r10111, 16;
	add.s32 	%r10113, %r10047, %r10112;
	xor.b32  	%r10114, %r10061, %r10113;
	shf.l.wrap.b32 	%r10115, %r10114, %r10114, 12;
	add.s32 	%r10116, %r10110, %r10115;
	xor.b32  	%r10117, %r10112, %r10116;
	shf.l.wrap.b32 	%r10118, %r10117, %r10117, 8;
	add.s32 	%r10119, %r10113, %r10118;
	xor.b32  	%r10120, %r10115, %r10119;
	shf.l.wrap.b32 	%r10121, %r10120, %r10120, 7;
	add.s32 	%r10122, %r10080, %r10073;
	xor.b32  	%r10123, %r10046, %r10122;
	shf.l.wrap.b32 	%r10124, %r10123, %r10123, 16;
	add.s32 	%r10125, %r10059, %r10124;
	xor.b32  	%r10126, %r10073, %r10125;
	shf.l.wrap.b32 	%r10127, %r10126, %r10126, 12;
	add.s32 	%r10128, %r10122, %r10127;
	xor.b32  	%r10129, %r10124, %r10128;
	shf.l.wrap.b32 	%r10130, %r10129, %r10129, 8;
	add.s32 	%r10131, %r10125, %r10130;
	xor.b32  	%r10132, %r10127, %r10131;
	shf.l.wrap.b32 	%r10133, %r10132, %r10132, 7;
	add.s32 	%r10134, %r10092, %r10109;
	xor.b32  	%r10135, %r10130, %r10134;
	shf.l.wrap.b32 	%r10136, %r10135, %r10135, 16;
	add.s32 	%r10137, %r10119, %r10136;
	xor.b32  	%r10138, %r10109, %r10137;
	shf.l.wrap.b32 	%r10139, %r10138, %r10138, 12;
	add.s32 	%r10140, %r10134, %r10139;
	xor.b32  	%r10141, %r10136, %r10140;
	shf.l.wrap.b32 	%r10142, %r10141, %r10141, 8;
	add.s32 	%r10143, %r10137, %r10142;
	xor.b32  	%r10144, %r10139, %r10143;
	shf.l.wrap.b32 	%r10145, %r10144, %r10144, 7;
	add.s32 	%r10146, %r10104, %r10121;
	xor.b32  	%r10147, %r10094, %r10146;
	shf.l.wrap.b32 	%r10148, %r10147, %r10147, 16;
	add.s32 	%r10149, %r10131, %r10148;
	xor.b32  	%r10150, %r10121, %r10149;
	shf.l.wrap.b32 	%r10151, %r10150, %r10150, 12;
	add.s32 	%r10152, %r10146, %r10151;
	xor.b32  	%r10153, %r10148, %r10152;
	shf.l.wrap.b32 	%r10154, %r10153, %r10153, 8;
	add.s32 	%r10155, %r10149, %r10154;
	xor.b32  	%r10156, %r10151, %r10155;
	shf.l.wrap.b32 	%r10157, %r10156, %r10156, 7;
	add.s32 	%r10158, %r10116, %r10133;
	xor.b32  	%r10159, %r10106, %r10158;
	shf.l.wrap.b32 	%r10160, %r10159, %r10159, 16;
	add.s32 	%r10161, %r10095, %r10160;
	xor.b32  	%r10162, %r10133, %r10161;
	shf.l.wrap.b32 	%r10163, %r10162, %r10162, 12;
	add.s32 	%r10164, %r10158, %r10163;
	xor.b32  	%r10165, %r10160, %r10164;
	shf.l.wrap.b32 	%r10166, %r10165, %r10165, 8;
	add.s32 	%r10167, %r10161, %r10166;
	xor.b32  	%r10168, %r10163, %r10167;
	shf.l.wrap.b32 	%r10169, %r10168, %r10168, 7;
	add.s32 	%r10170, %r10128, %r10097;
	xor.b32  	%r10171, %r10118, %r10170;
	shf.l.wrap.b32 	%r10172, %r10171, %r10171, 16;
	add.s32 	%r10173, %r10107, %r10172;
	xor.b32  	%r10174, %r10097, %r10173;
	shf.l.wrap.b32 	%r10175, %r10174, %r10174, 12;
	add.s32 	%r10176, %r10170, %r10175;
	xor.b32  	%r10177, %r10172, %r10176;
	shf.l.wrap.b32 	%r10178, %r10177, %r10177, 8;
	add.s32 	%r10179, %r10173, %r10178;
	xor.b32  	%r10180, %r10175, %r10179;
	shf.l.wrap.b32 	%r10181, %r10180, %r10180, 7;
	add.s32 	%r10182, %r10140, %r10181;
	xor.b32  	%r10183, %r10154, %r10182;
	shf.l.wrap.b32 	%r10184, %r10183, %r10183, 16;
	add.s32 	%r10185, %r10167, %r10184;
	xor.b32  	%r10186, %r10181, %r10185;
	shf.l.wrap.b32 	%r10187, %r10186, %r10186, 12;
	add.s32 	%r10188, %r10182, %r10187;
	xor.b32  	%r10189, %r10184, %r10188;
	shf.l.wrap.b32 	%r10190, %r10189, %r10189, 8;
	add.s32 	%r10191, %r10185, %r10190;
	xor.b32  	%r10192, %r10187, %r10191;
	shf.l.wrap.b32 	%r10193, %r10192, %r10192, 7;
	add.s32 	%r10194, %r10152, %r10145;
	xor.b32  	%r10195, %r10166, %r10194;
	shf.l.wrap.b32 	%r10196, %r10195, %r10195, 16;
	add.s32 	%r10197, %r10179, %r10196;
	xor.b32  	%r10198, %r10145, %r10197;
	shf.l.wrap.b32 	%r10199, %r10198, %r10198, 12;
	add.s32 	%r10200, %r10194, %r10199;
	xor.b32  	%r10201, %r10196, %r10200;
	shf.l.wrap.b32 	%r10202, %r10201, %r10201, 8;
	add.s32 	%r10203, %r10197, %r10202;
	xor.b32  	%r10204, %r10199, %r10203;
	shf.l.wrap.b32 	%r10205, %r10204, %r10204, 7;
	add.s32 	%r10206, %r10164, %r10157;
	xor.b32  	%r10207, %r10178, %r10206;
	shf.l.wrap.b32 	%r10208, %r10207, %r10207, 16;
	add.s32 	%r10209, %r10143, %r10208;
	xor.b32  	%r10210, %r10157, %r10209;
	shf.l.wrap.b32 	%r10211, %r10210, %r10210, 12;
	add.s32 	%r10212, %r10206, %r10211;
	xor.b32  	%r10213, %r10208, %r10212;
	shf.l.wrap.b32 	%r10214, %r10213, %r10213, 8;
	add.s32 	%r10215, %r10209, %r10214;
	xor.b32  	%r10216, %r10211, %r10215;
	shf.l.wrap.b32 	%r10217, %r10216, %r10216, 7;
	add.s32 	%r10218, %r10176, %r10169;
	xor.b32  	%r10219, %r10142, %r10218;
	shf.l.wrap.b32 	%r10220, %r10219, %r10219, 16;
	add.s32 	%r10221, %r10155, %r10220;
	xor.b32  	%r10222, %r10169, %r10221;
	shf.l.wrap.b32 	%r10223, %r10222, %r10222, 12;
	add.s32 	%r10224, %r10218, %r10223;
	xor.b32  	%r10225, %r10220, %r10224;
	shf.l.wrap.b32 	%r10226, %r10225, %r10225, 8;
	add.s32 	%r10227, %r10221, %r10226;
	xor.b32  	%r10228, %r10223, %r10227;
	shf.l.wrap.b32 	%r10229, %r10228, %r10228, 7;
	add.s32 	%r10230, %r10188, %r10205;
	xor.b32  	%r10231, %r10226, %r10230;
	shf.l.wrap.b32 	%r10232, %r10231, %r10231, 16;
	add.s32 	%r10233, %r10215, %r10232;
	xor.b32  	%r10234, %r10205, %r10233;
	shf.l.wrap.b32 	%r10235, %r10234, %r10234, 12;
	add.s32 	%r10236, %r10230, %r10235;
	xor.b32  	%r10237, %r10232, %r10236;
	shf.l.wrap.b32 	%r10238, %r10237, %r10237, 8;
	add.s32 	%r10239, %r10233, %r10238;
	xor.b32  	%r10240, %r10235, %r10239;
	shf.l.wrap.b32 	%r10241, %r10240, %r10240, 7;
	add.s32 	%r10242, %r10200, %r10217;
	xor.b32  	%r10243, %r10190, %r10242;
	shf.l.wrap.b32 	%r10244, %r10243, %r10243, 16;
	add.s32 	%r10245, %r10227, %r10244;
	xor.b32  	%r10246, %r10217, %r10245;
	shf.l.wrap.b32 	%r10247, %r10246, %r10246, 12;
	add.s32 	%r10248, %r10242, %r10247;
	xor.b32  	%r10249, %r10244, %r10248;
	shf.l.wrap.b32 	%r10250, %r10249, %r10249, 8;
	add.s32 	%r10251, %r10245, %r10250;
	xor.b32  	%r10252, %r10247, %r10251;
	shf.l.wrap.b32 	%r10253, %r10252, %r10252, 7;
	add.s32 	%r10254, %r10212, %r10229;
	xor.b32  	%r10255, %r10202, %r10254;
	shf.l.wrap.b32 	%r10256, %r10255, %r10255, 16;
	add.s32 	%r10257, %r10191, %r10256;
	xor.b32  	%r10258, %r10229, %r10257;
	shf.l.wrap.b32 	%r10259, %r10258, %r10258, 12;
	add.s32 	%r10260, %r10254, %r10259;
	xor.b32  	%r10261, %r10256, %r10260;
	shf.l.wrap.b32 	%r10262, %r10261, %r10261, 8;
	add.s32 	%r10263, %r10257, %r10262;
	xor.b32  	%r10264, %r10259, %r10263;
	shf.l.wrap.b32 	%r10265, %r10264, %r10264, 7;
	add.s32 	%r10266, %r10224, %r10193;
	xor.b32  	%r10267, %r10214, %r10266;
	shf.l.wrap.b32 	%r10268, %r10267, %r10267, 16;
	add.s32 	%r10269, %r10203, %r10268;
	xor.b32  	%r10270, %r10193, %r10269;
	shf.l.wrap.b32 	%r10271, %r10270, %r10270, 12;
	add.s32 	%r10272, %r10266, %r10271;
	xor.b32  	%r10273, %r10268, %r10272;
	shf.l.wrap.b32 	%r10274, %r10273, %r10273, 8;
	add.s32 	%r10275, %r10269, %r10274;
	xor.b32  	%r10276, %r10271, %r10275;
	shf.l.wrap.b32 	%r10277, %r10276, %r10276, 7;
	add.s32 	%r22027, %r12, %r10236;
	add.s32 	%r22026, %r13, %r10248;
	add.s32 	%r22025, %r14, %r10260;
	add.s32 	%r22024, %r15, %r10272;
	add.s32 	%r22028, %r22035, %r10277;
	add.s32 	%r22029, %r22034, %r10241;
	add.s32 	%r22030, %r22033, %r10253;
	add.s32 	%r22031, %r22032, %r10265;
	xor.b32  	%r10278, %r9898, 1;
	shf.l.wrap.b32 	%r10279, %r9898, %r10278, 16;
	add.s32 	%r10280, %r22035, %r10279;
	xor.b32  	%r10281, %r22035, %r10280;
	shf.l.wrap.b32 	%r10282, %r10281, %r10281, 12;
	add.s32 	%r10283, %r9898, %r10282;
	xor.b32  	%r10284, %r10279, %r10283;
	shf.l.wrap.b32 	%r10285, %r10284, %r10284, 8;
	add.s32 	%r10286, %r10280, %r10285;
	xor.b32  	%r10287, %r10282, %r10286;
	shf.l.wrap.b32 	%r10288, %r10287, %r10287, 7;
	add.s32 	%r10289, %r10283, %r9919;
	xor.b32  	%r10290, %r9938, %r10289;
	shf.l.wrap.b32 	%r10291, %r10290, %r10290, 16;
	add.s32 	%r10292, %r9928, %r10291;
	xor.b32  	%r10293, %r9919, %r10292;
	shf.l.wrap.b32 	%r10294, %r10293, %r10293, 12;
	add.s32 	%r10295, %r10289, %r10294;
	xor.b32  	%r10296, %r10291, %r10295;
	shf.l.wrap.b32 	%r10297, %r10296, %r10296, 8;
	add.s32 	%r10298, %r10292, %r10297;
	xor.b32  	%r10299, %r10294, %r10298;
	shf.l.wrap.b32 	%r10300, %r10299, %r10299, 7;
	xor.b32  	%r10301, %r10285, %r9954;
	shf.l.wrap.b32 	%r10302, %r10301, %r10301, 16;
	add.s32 	%r10303, %r9939, %r10302;
	xor.b32  	%r10304, %r9930, %r10303;
	shf.l.wrap.b32 	%r10305, %r10304, %r10304, 12;
	add.s32 	%r10306, %r9954, %r10305;
	xor.b32  	%r10307, %r10302, %r10306;
	shf.l.wrap.b32 	%r10308, %r10307, %r10307, 8;
	add.s32 	%r10309, %r10303, %r10308;
	xor.b32  	%r10310, %r10305, %r10309;
	shf.l.wrap.b32 	%r10311, %r10310, %r10310, 7;
	add.s32 	%r10312, %r10286, %r9968;
	xor.b32  	%r10313, %r9941, %r10312;
	shf.l.wrap.b32 	%r10314, %r10313, %r10313, 12;
	add.s32 	%r10315, %r9966, %r10314;
	xor.b32  	%r10316, %r9968, %r10315;
	shf.l.wrap.b32 	%r10317, %r10316, %r10316, 8;
	add.s32 	%r10318, %r10312, %r10317;
	xor.b32  	%r10319, %r10314, %r10318;
	shf.l.wrap.b32 	%r10320, %r10319, %r10319, 7;
	add.s32 	%r10321, %r9936, %r10288;
	xor.b32  	%r10322, %r9927, %r10321;
	shf.l.wrap.b32 	%r10323, %r10322, %r10322, 16;
	add.s32 	%r10324, %r9917, %r10323;
	xor.b32  	%r10325, %r10288, %r10324;
	shf.l.wrap.b32 	%r10326, %r10325, %r10325, 12;
	add.s32 	%r10327, %r10321, %r10326;
	xor.b32  	%r10328, %r10323, %r10327;
	shf.l.wrap.b32 	%r10329, %r10328, %r10328, 8;
	add.s32 	%r10330, %r10324, %r10329;
	xor.b32  	%r10331, %r10326, %r10330;
	shf.l.wrap.b32 	%r10332, %r10331, %r10331, 7;
	add.s32 	%r10333, %r10295, %r10332;
	xor.b32  	%r10334, %r10308, %r10333;
	shf.l.wrap.b32 	%r10335, %r10334, %r10334, 16;
	add.s32 	%r10336, %r10318, %r10335;
	xor.b32  	%r10337, %r10332, %r10336;
	shf.l.wrap.b32 	%r10338, %r10337, %r10337, 12;
	add.s32 	%r10339, %r10333, %r10338;
	xor.b32  	%r10340, %r10335, %r10339;
	shf.l.wrap.b32 	%r10341, %r10340, %r10340, 8;
	add.s32 	%r10342, %r10336, %r10341;
	xor.b32  	%r10343, %r10338, %r10342;
	shf.l.wrap.b32 	%r10344, %r10343, %r10343, 7;
	add.s32 	%r10345, %r10306, %r10300;
	xor.b32  	%r10346, %r10317, %r10345;
	shf.l.wrap.b32 	%r10347, %r10346, %r10346, 16;
	add.s32 	%r10348, %r10330, %r10347;
	xor.b32  	%r10349, %r10300, %r10348;
	shf.l.wrap.b32 	%r10350, %r10349, %r10349, 12;
	add.s32 	%r10351, %r10345, %r10350;
	xor.b32  	%r10352, %r10347, %r10351;
	shf.l.wrap.b32 	%r10353, %r10352, %r10352, 8;
	add.s32 	%r10354, %r10348, %r10353;
	xor.b32  	%r10355, %r10350, %r10354;
	shf.l.wrap.b32 	%r10356, %r10355, %r10355, 7;
	add.s32 	%r10357, %r10315, %r10311;
	xor.b32  	%r10358, %r10329, %r10357;
	shf.l.wrap.b32 	%r10359, %r10358, %r10358, 16;
	add.s32 	%r10360, %r10298, %r10359;
	xor.b32  	%r10361, %r10311, %r10360;
	shf.l.wrap.b32 	%r10362, %r10361, %r10361, 12;
	add.s32 	%r10363, %r10357, %r10362;
	xor.b32  	%r10364, %r10359, %r10363;
	shf.l.wrap.b32 	%r10365, %r10364, %r10364, 8;
	add.s32 	%r10366, %r10360, %r10365;
	xor.b32  	%r10367, %r10362, %r10366;
	shf.l.wrap.b32 	%r10368, %r10367, %r10367, 7;
	add.s32 	%r10369, %r10327, %r10320;
	xor.b32  	%r10370, %r10297, %r10369;
	shf.l.wrap.b32 	%r10371, %r10370, %r10370, 16;
	add.s32 	%r10372, %r10309, %r10371;
	xor.b32  	%r10373, %r10320, %r10372;
	shf.l.wrap.b32 	%r10374, %r10373, %r10373, 12;
	add.s32 	%r10375, %r10369, %r10374;
	xor.b32  	%r10376, %r10371, %r10375;
	shf.l.wrap.b32 	%r10377, %r10376, %r10376, 8;
	add.s32 	%r10378, %r10372, %r10377;
	xor.b32  	%r10379, %r10374, %r10378;
	shf.l.wrap.b32 	%r10380, %r10379, %r10379, 7;
	add.s32 	%r10381, %r10339, %r10356;
	xor.b32  	%r10382, %r10377, %r10381;
	shf.l.wrap.b32 	%r10383, %r10382, %r10382, 16;
	add.s32 	%r10384, %r10366, %r10383;
	xor.b32  	%r10385, %r10356, %r10384;
	shf.l.wrap.b32 	%r10386, %r10385, %r10385, 12;
	add.s32 	%r10387, %r10381, %r10386;
	xor.b32  	%r10388, %r10383, %r10387;
	shf.l.wrap.b32 	%r10389, %r10388, %r10388, 8;
	add.s32 	%r10390, %r10384, %r10389;
	xor.b32  	%r10391, %r10386, %r10390;
	shf.l.wrap.b32 	%r10392, %r10391, %r10391, 7;
	add.s32 	%r10393, %r10351, %r10368;
	xor.b32  	%r10394, %r10341, %r10393;
	shf.l.wrap.b32 	%r10395, %r10394, %r10394, 16;
	add.s32 	%r10396, %r10378, %r10395;
	xor.b32  	%r10397, %r10368, %r10396;
	shf.l.wrap.b32 	%r10398, %r10397, %r10397, 12;
	add.s32 	%r10399, %r10393, %r10398;
	xor.b32  	%r10400, %r10395, %r10399;
	shf.l.wrap.b32 	%r10401, %r10400, %r10400, 8;
	add.s32 	%r10402, %r10396, %r10401;
	xor.b32  	%r10403, %r10398, %r10402;
	shf.l.wrap.b32 	%r10404, %r10403, %r10403, 7;
	add.s32 	%r10405, %r10363, %r10380;
	xor.b32  	%r10406, %r10353, %r10405;
	shf.l.wrap.b32 	%r10407, %r10406, %r10406, 16;
	add.s32 	%r10408, %r10342, %r10407;
	xor.b32  	%r10409, %r10380, %r10408;
	shf.l.wrap.b32 	%r10410, %r10409, %r10409, 12;
	add.s32 	%r10411, %r10405, %r10410;
	xor.b32  	%r10412, %r10407, %r10411;
	shf.l.wrap.b32 	%r10413, %r10412, %r10412, 8;
	add.s32 	%r10414, %r10408, %r10413;
	xor.b32  	%r10415, %r10410, %r10414;
	shf.l.wrap.b32 	%r10416, %r10415, %r10415, 7;
	add.s32 	%r10417, %r10375, %r10344;
	xor.b32  	%r10418, %r10365, %r10417;
	shf.l.wrap.b32 	%r10419, %r10418, %r10418, 16;
	add.s32 	%r10420, %r10354, %r10419;
	xor.b32  	%r10421, %r10344, %r10420;
	shf.l.wrap.b32 	%r10422, %r10421, %r10421, 12;
	add.s32 	%r10423, %r10417, %r10422;
	xor.b32  	%r10424, %r10419, %r10423;
	shf.l.wrap.b32 	%r10425, %r10424, %r10424, 8;
	add.s32 	%r10426, %r10420, %r10425;
	xor.b32  	%r10427, %r10422, %r10426;
	shf.l.wrap.b32 	%r10428, %r10427, %r10427, 7;
	add.s32 	%r10429, %r10387, %r10428;
	xor.b32  	%r10430, %r10401, %r10429;
	shf.l.wrap.b32 	%r10431, %r10430, %r10430, 16;
	add.s32 	%r10432, %r10414, %r10431;
	xor.b32  	%r10433, %r10428, %r10432;
	shf.l.wrap.b32 	%r10434, %r10433, %r10433, 12;
	add.s32 	%r10435, %r10429, %r10434;
	xor.b32  	%r10436, %r10431, %r10435;
	shf.l.wrap.b32 	%r10437, %r10436, %r10436, 8;
	add.s32 	%r10438, %r10432, %r10437;
	xor.b32  	%r10439, %r10434, %r10438;
	shf.l.wrap.b32 	%r10440, %r10439, %r10439, 7;
	add.s32 	%r10441, %r10399, %r10392;
	xor.b32  	%r10442, %r10413, %r10441;
	shf.l.wrap.b32 	%r10443, %r10442, %r10442, 16;
	add.s32 	%r10444, %r10426, %r10443;
	xor.b32  	%r10445, %r10392, %r10444;
	shf.l.wrap.b32 	%r10446, %r10445, %r10445, 12;
	add.s32 	%r10447, %r10441, %r10446;
	xor.b32  	%r10448, %r10443, %r10447;
	shf.l.wrap.b32 	%r10449, %r10448, %r10448, 8;
	add.s32 	%r10450, %r10444, %r10449;
	xor.b32  	%r10451, %r10446, %r10450;
	shf.l.wrap.b32 	%r10452, %r10451, %r10451, 7;
	add.s32 	%r10453, %r10411, %r10404;
	xor.b32  	%r10454, %r10425, %r10453;
	shf.l.wrap.b32 	%r10455, %r10454, %r10454, 16;
	add.s32 	%r10456, %r10390, %r10455;
	xor.b32  	%r10457, %r10404, %r10456;
	shf.l.wrap.b32 	%r10458, %r10457, %r10457, 12;
	add.s32 	%r10459, %r10453, %r10458;
	xor.b32  	%r10460, %r10455, %r10459;
	shf.l.wrap.b32 	%r10461, %r10460, %r10460, 8;
	add.s32 	%r10462, %r10456, %r10461;
	xor.b32  	%r10463, %r10458, %r10462;
	shf.l.wrap.b32 	%r10464, %r10463, %r10463, 7;
	add.s32 	%r10465, %r10423, %r10416;
	xor.b32  	%r10466, %r10389, %r10465;
	shf.l.wrap.b32 	%r10467, %r10466, %r10466, 16;
	add.s32 	%r10468, %r10402, %r10467;
	xor.b32  	%r10469, %r10416, %r10468;
	shf.l.wrap.b32 	%r10470, %r10469, %r10469, 12;
	add.s32 	%r10471, %r10465, %r10470;
	xor.b32  	%r10472, %r10467, %r10471;
	shf.l.wrap.b32 	%r10473, %r10472, %r10472, 8;
	add.s32 	%r10474, %r10468, %r10473;
	xor.b32  	%r10475, %r10470, %r10474;
	shf.l.wrap.b32 	%r10476, %r10475, %r10475, 7;
	add.s32 	%r10477, %r10435, %r10452;
	xor.b32  	%r10478, %r10473, %r10477;
	shf.l.wrap.b32 	%r10479, %r10478, %r10478, 16;
	add.s32 	%r10480, %r10462, %r10479;
	xor.b32  	%r10481, %r10452, %r10480;
	shf.l.wrap.b32 	%r10482, %r10481, %r10481, 12;
	add.s32 	%r10483, %r10477, %r10482;
	xor.b32  	%r10484, %r10479, %r10483;
	shf.l.wrap.b32 	%r10485, %r10484, %r10484, 8;
	add.s32 	%r10486, %r10480, %r10485;
	xor.b32  	%r10487, %r10482, %r10486;
	shf.l.wrap.b32 	%r10488, %r10487, %r10487, 7;
	add.s32 	%r10489, %r10447, %r10464;
	xor.b32  	%r10490, %r10437, %r10489;
	shf.l.wrap.b32 	%r10491, %r10490, %r10490, 16;
	add.s32 	%r10492, %r10474, %r10491;
	xor.b32  	%r10493, %r10464, %r10492;
	shf.l.wrap.b32 	%r10494, %r10493, %r10493, 12;
	add.s32 	%r10495, %r10489, %r10494;
	xor.b32  	%r10496, %r10491, %r10495;
	shf.l.wrap.b32 	%r10497, %r10496, %r10496, 8;
	add.s32 	%r10498, %r10492, %r10497;
	xor.b32  	%r10499, %r10494, %r10498;
	shf.l.wrap.b32 	%r10500, %r10499, %r10499, 7;
	add.s32 	%r10501, %r10459, %r10476;
	xor.b32  	%r10502, %r10449, %r10501;
	shf.l.wrap.b32 	%r10503, %r10502, %r10502, 16;
	add.s32 	%r10504, %r10438, %r10503;
	xor.b32  	%r10505, %r10476, %r10504;
	shf.l.wrap.b32 	%r10506, %r10505, %r10505, 12;
	add.s32 	%r10507, %r10501, %r10506;
	xor.b32  	%r10508, %r10503, %r10507;
	shf.l.wrap.b32 	%r10509, %r10508, %r10508, 8;
	add.s32 	%r10510, %r10504, %r10509;
	xor.b32  	%r10511, %r10506, %r10510;
	shf.l.wrap.b32 	%r10512, %r10511, %r10511, 7;
	add.s32 	%r10513, %r10471, %r10440;
	xor.b32  	%r10514, %r10461, %r10513;
	shf.l.wrap.b32 	%r10515, %r10514, %r10514, 16;
	add.s32 	%r10516, %r10450, %r10515;
	xor.b32  	%r10517, %r10440, %r10516;
	shf.l.wrap.b32 	%r10518, %r10517, %r10517, 12;
	add.s32 	%r10519, %r10513, %r10518;
	xor.b32  	%r10520, %r10515, %r10519;
	shf.l.wrap.b32 	%r10521, %r10520, %r10520, 8;
	add.s32 	%r10522, %r10516, %r10521;
	xor.b32  	%r10523, %r10518, %r10522;
	shf.l.wrap.b32 	%r10524, %r10523, %r10523, 7;
	add.s32 	%r10525, %r10483, %r10524;
	xor.b32  	%r10526, %r10497, %r10525;
	shf.l.wrap.b32 	%r10527, %r10526, %r10526, 16;
	add.s32 	%r10528, %r10510, %r10527;
	xor.b32  	%r10529, %r10524, %r10528;
	shf.l.wrap.b32 	%r10530, %r10529, %r10529, 12;
	add.s32 	%r10531, %r10525, %r10530;
	xor.b32  	%r10532, %r10527, %r10531;
	shf.l.wrap.b32 	%r10533, %r10532, %r10532, 8;
	add.s32 	%r10534, %r10495, %r10488;
	xor.b32  	%r10535, %r10509, %r10534;
	shf.l.wrap.b32 	%r10536, %r10535, %r10535, 16;
	add.s32 	%r10537, %r10522, %r10536;
	xor.b32  	%r10538, %r10488, %r10537;
	shf.l.wrap.b32 	%r10539, %r10538, %r10538, 12;
	add.s32 	%r10540, %r10534, %r10539;
	xor.b32  	%r10541, %r10536, %r10540;
	shf.l.wrap.b32 	%r10542, %r10541, %r10541, 8;
	add.s32 	%r10543, %r10537, %r10542;
	xor.b32  	%r10544, %r10539, %r10543;
	shf.l.wrap.b32 	%r10545, %r10544, %r10544, 7;
	add.s32 	%r10546, %r10507, %r10500;
	xor.b32  	%r10547, %r10521, %r10546;
	shf.l.wrap.b32 	%r10548, %r10547, %r10547, 16;
	add.s32 	%r10549, %r10486, %r10548;
	xor.b32  	%r10550, %r10500, %r10549;
	shf.l.wrap.b32 	%r10551, %r10550, %r10550, 12;
	add.s32 	%r10552, %r10546, %r10551;
	xor.b32  	%r10553, %r10548, %r10552;
	shf.l.wrap.b32 	%r10554, %r10553, %r10553, 8;
	add.s32 	%r10555, %r10549, %r10554;
	xor.b32  	%r10556, %r10551, %r10555;
	shf.l.wrap.b32 	%r10557, %r10556, %r10556, 7;
	add.s32 	%r10558, %r10519, %r10512;
	xor.b32  	%r10559, %r10485, %r10558;
	shf.l.wrap.b32 	%r10560, %r10559, %r10559, 16;
	add.s32 	%r10561, %r10498, %r10560;
	xor.b32  	%r10562, %r10512, %r10561;
	shf.l.wrap.b32 	%r10563, %r10562, %r10562, 12;
	add.s32 	%r10564, %r10558, %r10563;
	xor.b32  	%r10565, %r10560, %r10564;
	shf.l.wrap.b32 	%r10566, %r10565, %r10565, 8;
	add.s32 	%r10567, %r10561, %r10566;
	add.s32 	%r10568, %r10531, %r10545;
	xor.b32  	%r10569, %r10566, %r10568;
	shf.l.wrap.b32 	%r10570, %r10569, %r10569, 16;
	add.s32 	%r10571, %r10555, %r10570;
	xor.b32  	%r10572, %r10545, %r10571;
	shr.u32 	%r10573, %r10572, 20;
	add.s32 	%r10574, %r10568, %r10573;
	add.s32 	%r10575, %r10540, %r10557;
	xor.b32  	%r10576, %r10533, %r10575;
	shf.l.wrap.b32 	%r10577, %r10576, %r10576, 16;
	add.s32 	%r10578, %r10567, %r10577;
	xor.b32  	%r10579, %r10557, %r10578;
	shr.u32 	%r10580, %r10579, 20;
	add.s32 	%r10581, %r10575, %r10580;
	add.s32 	%r10582, %r12, %r10574;
	add.s32 	%r10583, %r13, %r10581;
	not.b32 	%r10584, %r22023;
	add.s32 	%r10585, %r470, %r10584;
	mov.b32 	%r10586, 1;
	shl.b32 	%r10587, %r10586, %r10585;
	and.b32  	%r485, %r10587, %r11;
	setp.eq.s32 	%p67, %r485, 0;
	selp.b32 	%r10588, %r10582, %r10583, %p67;
	cvt.u16.u32 	%rs192, %r10588;
	and.b16  	%rs340, %rs192, 1;
	and.b16  	%rs193, %rs338, 255;
	setp.ne.s16 	%p68, %rs193, 1;
	@%p68 bra 	$L__BB7_61;
	setp.eq.s32 	%p69, %r485, 0;
	mul.wide.u32 	%rd52, %r22023, 16;
	add.s64 	%rd53, %rd1, %rd52;
	ld.global.u32 	%r10589, [%rd53+4900];
	selp.b32 	%r10590, %r22027, %r22028, %p69;
	xor.b32  	%r10591, %r10590, %r10589;
	selp.b32 	%r10592, %r22026, %r22029, %p69;
	selp.b32 	%r22027, %r10591, %r22027, %p69;
	selp.b32 	%r22028, %r22028, %r10591, %p69;
	ld.global.u32 	%r10593, [%rd53+4904];
	xor.b32  	%r10594, %r10592, %r10593;
	selp.b32 	%r10595, %r22025, %r22030, %p69;
	selp.b32 	%r22026, %r10594, %r22026, %p69;
	selp.b32 	%r22029, %r22029, %r10594, %p69;
	ld.global.u32 	%r10596, [%rd53+4908];
	xor.b32  	%r10597, %r10595, %r10596;
	selp.b32 	%r10598, %r22024, %r22031, %p69;
	selp.b32 	%r22025, %r10597, %r22025, %p69;
	selp.b32 	%r22030, %r22030, %r10597, %p69;
	ld.global.u32 	%r10599, [%rd53+4912];
	xor.b32  	%r10600, %r10598, %r10599;
	selp.b32 	%r10601, 420, 445, %p69;
	selp.b32 	%r22024, %r10600, %r22024, %p69;
	selp.b32 	%r22031, %r22031, %r10600, %p69;
	add.s32 	%r10602, %r10601, %r22023;
	cvt.u64.u32 	%rd54, %r10602;
	add.s64 	%rd55, %rd1, %rd54;
	ld.global.u8 	%rs194, [%rd55+4880];
	xor.b16  	%rs340, %rs194, %rs340;
$L__BB7_61:
	setp.eq.s32 	%p70, %r485, 0;
	selp.b32 	%r22035, %r22027, %r22028, %p70;
	selp.b32 	%r22034, %r22026, %r22029, %p70;
	selp.b32 	%r22033, %r22025, %r22030, %p70;
	selp.b32 	%r22032, %r22024, %r22031, %p70;
	add.s32 	%r506, %r22023, 1;
	setp.ne.s32 	%p71, %r22023, %r471;
	mov.u16 	%rs338, %rs340;
	mov.u32 	%r22023, %r506;
	@%p71 bra 	$L__BB7_59;
$L__BB7_62:
	st.shared.v2.u32 	[s_mem+49352], {%r22035, %r22034};
	st.shared.v2.u32 	[s_mem+49360], {%r22033, %r22032};
	st.shared.u8 	[s_mem+49368], %rs340;
	ld.global.v2.u8 	{%rs343, %rs80}, [%rd1+5384];
	ld.global.u32 	%r22052, [%rd1+5368];
	ld.global.u32 	%r22051, [%rd1+5372];
	ld.global.u32 	%r22050, [%rd1+5376];
	ld.global.u32 	%r22049, [%rd1+5380];
	setp.lt.u16 	%p72, %rs80, 12;
	@%p72 bra 	$L__BB7_67;
	cvt.u32.u16 	%r10604, %rs80;
	and.b32  	%r515, %r10604, 255;
	add.s32 	%r516, %r515, -12;
	mov.b32 	%r22040, 0;
	mov.u16 	%rs341, %rs343;
$L__BB7_64:
	add.s32 	%r10605, %r12, %r22052;
	shf.l.wrap.b32 	%r10606, %r10605, %r10605, 16;
	add.s32 	%r10607, %r22052, %r10606;
	xor.b32  	%r10608, %r22052, %r10607;
	shf.l.wrap.b32 	%r10609, %r10608, %r10608, 12;
	add.s32 	%r10610, %r10605, %r10609;
	xor.b32  	%r10611, %r10606, %r10610;
	shf.l.wrap.b32 	%r10612, %r10611, %r10611, 8;
	add.s32 	%r10613, %r10607, %r10612;
	xor.b32  	%r10614, %r10609, %r10613;
	shf.l.wrap.b32 	%r10615, %r10614, %r10614, 7;
	add.s32 	%r10616, %r13, %r22051;
	shf.l.wrap.b32 	%r10617, %r10616, %r10616, 16;
	add.s32 	%r10618, %r22051, %r10617;
	xor.b32  	%r10619, %r22051, %r10618;
	shf.l.wrap.b32 	%r10620, %r10619, %r10619, 12;
	add.s32 	%r10621, %r10616, %r10620;
	xor.b32  	%r10622, %r10617, %r10621;
	shf.l.wrap.b32 	%r10623, %r10622, %r10622, 8;
	add.s32 	%r10624, %r10618, %r10623;
	xor.b32  	%r10625, %r10620, %r10624;
	shf.l.wrap.b32 	%r10626, %r10625, %r10625, 7;
	add.s32 	%r10627, %r14, %r22050;
	shf.l.wrap.b32 	%r10628, %r10627, %r10627, 16;
	add.s32 	%r10629, %r22050, %r10628;
	xor.b32  	%r10630, %r22050, %r10629;
	shf.l.wrap.b32 	%r10631, %r10630, %r10630, 12;
	add.s32 	%r10632, %r10627, %r10631;
	xor.b32  	%r10633, %r10628, %r10632;
	shf.l.wrap.b32 	%r10634, %r10633, %r10633, 8;
	add.s32 	%r10635, %r10629, %r10634;
	xor.b32  	%r10636, %r10631, %r10635;
	shf.l.wrap.b32 	%r10637, %r10636, %r10636, 7;
	add.s32 	%r10638, %r15, %r22049;
	shf.l.wrap.b32 	%r10639, %r10638, %r10638, 16;
	add.s32 	%r10640, %r22049, %r10639;
	xor.b32  	%r10641, %r22049, %r10640;
	shf.l.wrap.b32 	%r10642, %r10641, %r10641, 12;
	add.s32 	%r10643, %r10638, %r10642;
	xor.b32  	%r10644, %r10639, %r10643;
	shf.l.wrap.b32 	%r10645, %r10644, %r10644, 8;
	add.s32 	%r10646, %r10640, %r10645;
	xor.b32  	%r10647, %r10642, %r10646;
	shf.l.wrap.b32 	%r10648, %r10647, %r10647, 7;
	add.s32 	%r10649, %r10610, %r10626;
	xor.b32  	%r10650, %r10645, %r10649;
	shf.l.wrap.b32 	%r10651, %r10650, %r10650, 16;
	add.s32 	%r10652, %r10635, %r10651;
	xor.b32  	%r10653, %r10626, %r10652;
	shf.l.wrap.b32 	%r10654, %r10653, %r10653, 12;
	add.s32 	%r10655, %r10649, %r10654;
	xor.b32  	%r10656, %r10651, %r10655;
	shf.l.wrap.b32 	%r10657, %r10656, %r10656, 8;
	add.s32 	%r10658, %r10652, %r10657;
	xor.b32  	%r10659, %r10654, %r10658;
	shf.l.wrap.b32 	%r10660, %r10659, %r10659, 7;
	add.s32 	%r10661, %r10621, %r10637;
	xor.b32  	%r10662, %r10612, %r10661;
	shf.l.wrap.b32 	%r10663, %r10662, %r10662, 16;
	add.s32 	%r10664, %r10646, %r10663;
	xor.b32  	%r10665, %r10637, %r10664;
	shf.l.wrap.b32 	%r10666, %r10665, %r10665, 12;
	add.s32 	%r10667, %r10661, %r10666;
	xor.b32  	%r10668, %r10663, %r10667;
	shf.l.wrap.b32 	%r10669, %r10668, %r10668, 8;
	add.s32 	%r10670, %r10664, %r10669;
	xor.b32  	%r10671, %r10666, %r10670;
	shf.l.wrap.b32 	%r10672, %r10671, %r10671, 7;
	add.s32 	%r10673, %r10632, %r10648;
	xor.b32  	%r10674, %r10623, %r10673;
	shf.l.wrap.b32 	%r10675, %r10674, %r10674, 16;
	add.s32 	%r10676, %r10613, %r10675;
	xor.b32  	%r10677, %r10648, %r10676;
	shf.l.wrap.b32 	%r10678, %r10677, %r10677, 12;
	add.s32 	%r10679, %r10673, %r10678;
	xor.b32  	%r10680, %r10675, %r10679;
	shf.l.wrap.b32 	%r10681, %r10680, %r10680, 8;
	add.s32 	%r10682, %r10676, %r10681;
	xor.b32  	%r10683, %r10678, %r10682;
	shf.l.wrap.b32 	%r10684, %r10683, %r10683, 7;
	add.s32 	%r10685, %r10643, %r10615;
	xor.b32  	%r10686, %r10634, %r10685;
	shf.l.wrap.b32 	%r10687, %r10686, %r10686, 16;
	add.s32 	%r10688, %r10624, %r10687;
	xor.b32  	%r10689, %r10615, %r10688;
	shf.l.wrap.b32 	%r10690, %r10689, %r10689, 12;
	add.s32 	%r10691, %r10685, %r10690;
	xor.b32  	%r10692, %r10687, %r10691;
	shf.l.wrap.b32 	%r10693, %r10692, %r10692, 8;
	add.s32 	%r10694, %r10688, %r10693;
	xor.b32  	%r10695, %r10690, %r10694;
	shf.l.wrap.b32 	%r10696, %r10695, %r10695, 7;
	add.s32 	%r10697, %r10655, %r10696;
	xor.b32  	%r10698, %r10669, %r10697;
	shf.l.wrap.b32 	%r10699, %r10698, %r10698, 16;
	add.s32 	%r10700, %r10682, %r10699;
	xor.b32  	%r10701, %r10696, %r10700;
	shf.l.wrap.b32 	%r10702, %r10701, %r10701, 12;
	add.s32 	%r10703, %r10697, %r10702;
	xor.b32  	%r10704, %r10699, %r10703;
	shf.l.wrap.b32 	%r10705, %r10704, %r10704, 8;
	add.s32 	%r10706, %r10700, %r10705;
	xor.b32  	%r10707, %r10702, %r10706;
	shf.l.wrap.b32 	%r10708, %r10707, %r10707, 7;
	add.s32 	%r10709, %r10667, %r10660;
	xor.b32  	%r10710, %r10681, %r10709;
	shf.l.wrap.b32 	%r10711, %r10710, %r10710, 16;
	add.s32 	%r10712, %r10694, %r10711;
	xor.b32  	%r10713, %r10660, %r10712;
	shf.l.wrap.b32 	%r10714, %r10713, %r10713, 12;
	add.s32 	%r10715, %r10709, %r10714;
	xor.b32  	%r10716, %r10711, %r10715;
	shf.l.wrap.b32 	%r10717, %r10716, %r10716, 8;
	add.s32 	%r10718, %r10712, %r10717;
	xor.b32  	%r10719, %r10714, %r10718;
	shf.l.wrap.b32 	%r10720, %r10719, %r10719, 7;
	add.s32 	%r10721, %r10679, %r10672;
	xor.b32  	%r10722, %r10693, %r10721;
	shf.l.wrap.b32 	%r10723, %r10722, %r10722, 16;
	add.s32 	%r10724, %r10658, %r10723;
	xor.b32  	%r10725, %r10672, %r10724;
	shf.l.wrap.b32 	%r10726, %r10725, %r10725, 12;
	add.s32 	%r10727, %r10721, %r10726;
	xor.b32  	%r10728, %r10723, %r10727;
	shf.l.wrap.b32 	%r10729, %r10728, %r10728, 8;
	add.s32 	%r10730, %r10724, %r10729;
	xor.b32  	%r10731, %r10726, %r10730;
	shf.l.wrap.b32 	%r10732, %r10731, %r10731, 7;
	add.s32 	%r10733, %r10691, %r10684;
	xor.b32  	%r10734, %r10657, %r10733;
	shf.l.wrap.b32 	%r10735, %r10734, %r10734, 16;
	add.s32 	%r10736, %r10670, %r10735;
	xor.b32  	%r10737, %r10684, %r10736;
	shf.l.wrap.b32 	%r10738, %r10737, %r10737, 12;
	add.s32 	%r10739, %r10733, %r10738;
	xor.b32  	%r10740, %r10735, %r10739;
	shf.l.wrap.b32 	%r10741, %r10740, %r10740, 8;
	add.s32 	%r10742, %r10736, %r10741;
	xor.b32  	%r10743, %r10738, %r10742;
	shf.l.wrap.b32 	%r10744, %r10743, %r10743, 7;
	add.s32 	%r10745, %r10703, %r10720;
	xor.b32  	%r10746, %r10741, %r10745;
	shf.l.wrap.b32 	%r10747, %r10746, %r10746, 16;
	add.s32 	%r10748, %r10730, %r10747;
	xor.b32  	%r10749, %r10720, %r10748;
	shf.l.wrap.b32 	%r10750, %r10749, %r10749, 12;
	add.s32 	%r10751, %r10745, %r10750;
	xor.b32  	%r10752, %r10747, %r10751;
	shf.l.wrap.b32 	%r10753, %r10752, %r10752, 8;
	add.s32 	%r10754, %r10748, %r10753;
	xor.b32  	%r10755, %r10750, %r10754;
	shf.l.wrap.b32 	%r10756, %r10755, %r10755, 7;
	add.s32 	%r10757, %r10715, %r10732;
	xor.b32  	%r10758, %r10705, %r10757;
	shf.l.wrap.b32 	%r10759, %r10758, %r10758, 16;
	add.s32 	%r10760, %r10742, %r10759;
	xor.b32  	%r10761, %r10732, %r10760;
	shf.l.wrap.b32 	%r10762, %r10761, %r10761, 12;
	add.s32 	%r10763, %r10757, %r10762;
	xor.b32  	%r10764, %r10759, %r10763;
	shf.l.wrap.b32 	%r10765, %r10764, %r10764, 8;
	add.s32 	%r10766, %r10760, %r10765;
	xor.b32  	%r10767, %r10762, %r10766;
	shf.l.wrap.b32 	%r10768, %r10767, %r10767, 7;
	add.s32 	%r10769, %r10727, %r10744;
	xor.b32  	%r10770, %r10717, %r10769;
	shf.l.wrap.b32 	%r10771, %r10770, %r10770, 16;
	add.s32 	%r10772, %r10706, %r10771;
	xor.b32  	%r10773, %r10744, %r10772;
	shf.l.wrap.b32 	%r10774, %r10773, %r10773, 12;
	add.s32 	%r10775, %r10769, %r10774;
	xor.b32  	%r10776, %r10771, %r10775;
	shf.l.wrap.b32 	%r10777, %r10776, %r10776, 8;
	add.s32 	%r10778, %r10772, %r10777;
	xor.b32  	%r10779, %r10774, %r10778;
	shf.l.wrap.b32 	%r10780, %r10779, %r10779, 7;
	add.s32 	%r10781, %r10739, %r10708;
	xor.b32  	%r10782, %r10729, %r10781;
	shf.l.wrap.b32 	%r10783, %r10782, %r10782, 16;
	add.s32 	%r10784, %r10718, %r10783;
	xor.b32  	%r10785, %r10708, %r10784;
	shf.l.wrap.b32 	%r10786, %r10785, %r10785, 12;
	add.s32 	%r10787, %r10781, %r10786;
	xor.b32  	%r10788, %r10783, %r10787;
	shf.l.wrap.b32 	%r10789, %r10788, %r10788, 8;
	add.s32 	%r10790, %r10784, %r10789;
	xor.b32  	%r10791, %r10786, %r10790;
	shf.l.wrap.b32 	%r10792, %r10791, %r10791, 7;
	add.s32 	%r10793, %r10751, %r10792;
	xor.b32  	%r10794, %r10765, %r10793;
	shf.l.wrap.b32 	%r10795, %r10794, %r10794, 16;
	add.s32 	%r10796, %r10778, %r10795;
	xor.b32  	%r10797, %r10792, %r10796;
	shf.l.wrap.b32 	%r10798, %r10797, %r10797, 12;
	add.s32 	%r10799, %r10793, %r10798;
	xor.b32  	%r10800, %r10795, %r10799;
	shf.l.wrap.b32 	%r10801, %r10800, %r10800, 8;
	add.s32 	%r10802, %r10796, %r10801;
	xor.b32  	%r10803, %r10798, %r10802;
	shf.l.wrap.b32 	%r10804, %r10803, %r10803, 7;
	add.s32 	%r10805, %r10763, %r10756;
	xor.b32  	%r10806, %r10777, %r10805;
	shf.l.wrap.b32 	%r10807, %r10806, %r10806, 16;
	add.s32 	%r10808, %r10790, %r10807;
	xor.b32  	%r10809, %r10756, %r10808;
	shf.l.wrap.b32 	%r10810, %r10809, %r10809, 12;
	add.s32 	%r10811, %r10805, %r10810;
	xor.b32  	%r10812, %r10807, %r10811;
	shf.l.wrap.b32 	%r10813, %r10812, %r10812, 8;
	add.s32 	%r10814, %r10808, %r10813;
	xor.b32  	%r10815, %r10810, %r10814;
	shf.l.wrap.b32 	%r10816, %r10815, %r10815, 7;
	add.s32 	%r10817, %r10775, %r10768;
	xor.b32  	%r10818, %r10789, %r10817;
	shf.l.wrap.b32 	%r10819, %r10818, %r10818, 16;
	add.s32 	%r10820, %r10754, %r10819;
	xor.b32  	%r10821, %r10768, %r10820;
	shf.l.wrap.b32 	%r10822, %r10821, %r10821, 12;
	add.s32 	%r10823, %r10817, %r10822;
	xor.b32  	%r10824, %r10819, %r10823;
	shf.l.wrap.b32 	%r10825, %r10824, %r10824, 8;
	add.s32 	%r10826, %r10820, %r10825;
	xor.b32  	%r10827, %r10822, %r10826;
	shf.l.wrap.b32 	%r10828, %r10827, %r10827, 7;
	add.s32 	%r10829, %r10787, %r10780;
	xor.b32  	%r10830, %r10753, %r10829;
	shf.l.wrap.b32 	%r10831, %r10830, %r10830, 16;
	add.s32 	%r10832, %r10766, %r10831;
	xor.b32  	%r10833, %r10780, %r10832;
	shf.l.wrap.b32 	%r10834, %r10833, %r10833, 12;
	add.s32 	%r10835, %r10829, %r10834;
	xor.b32  	%r10836, %r10831, %r10835;
	shf.l.wrap.b32 	%r10837, %r10836, %r10836, 8;
	add.s32 	%r10838, %r10832, %r10837;
	xor.b32  	%r10839, %r10834, %r10838;
	shf.l.wrap.b32 	%r10840, %r10839, %r10839, 7;
	add.s32 	%r10841, %r10799, %r10816;
	xor.b32  	%r10842, %r10837, %r10841;
	shf.l.wrap.b32 	%r10843, %r10842, %r10842, 16;
	add.s32 	%r10844, %r10826, %r10843;
	xor.b32  	%r10845, %r10816, %r10844;
	shf.l.wrap.b32 	%r10846, %r10845, %r10845, 12;
	add.s32 	%r10847, %r10841, %r10846;
	xor.b32  	%r10848, %r10843, %r10847;
	shf.l.wrap.b32 	%r10849, %r10848, %r10848, 8;
	add.s32 	%r10850, %r10844, %r10849;
	xor.b32  	%r10851, %r10846, %r10850;
	shf.l.wrap.b32 	%r10852, %r10851, %r10851, 7;
	add.s32 	%r10853, %r10811, %r10828;
	xor.b32  	%r10854, %r10801, %r10853;
	shf.l.wrap.b32 	%r10855, %r10854, %r10854, 16;
	add.s32 	%r10856, %r10838, %r10855;
	xor.b32  	%r10857, %r10828, %r10856;
	shf.l.wrap.b32 	%r10858, %r10857, %r10857, 12;
	add.s32 	%r10859, %r10853, %r10858;
	xor.b32  	%r10860, %r10855, %r10859;
	shf.l.wrap.b32 	%r10861, %r10860, %r10860, 8;
	add.s32 	%r10862, %r10856, %r10861;
	xor.b32  	%r10863, %r10858, %r10862;
	shf.l.wrap.b32 	%r10864, %r10863, %r10863, 7;
	add.s32 	%r10865, %r10823, %r10840;
	xor.b32  	%r10866, %r10813, %r10865;
	shf.l.wrap.b32 	%r10867, %r10866, %r10866, 16;
	add.s32 	%r10868, %r10802, %r10867;
	xor.b32  	%r10869, %r10840, %r10868;
	shf.l.wrap.b32 	%r10870, %r10869, %r10869, 12;
	add.s32 	%r10871, %r10865, %r10870;
	xor.b32  	%r10872, %r10867, %r10871;
	shf.l.wrap.b32 	%r10873, %r10872, %r10872, 8;
	add.s32 	%r10874, %r10868, %r10873;
	xor.b32  	%r10875, %r10870, %r10874;
	shf.l.wrap.b32 	%r10876, %r10875, %r10875, 7;
	add.s32 	%r10877, %r10835, %r10804;
	xor.b32  	%r10878, %r10825, %r10877;
	shf.l.wrap.b32 	%r10879, %r10878, %r10878, 16;
	add.s32 	%r10880, %r10814, %r10879;
	xor.b32  	%r10881, %r10804, %r10880;
	shf.l.wrap.b32 	%r10882, %r10881, %r10881, 12;
	add.s32 	%r10883, %r10877, %r10882;
	xor.b32  	%r10884, %r10879, %r10883;
	shf.l.wrap.b32 	%r10885, %r10884, %r10884, 8;
	add.s32 	%r10886, %r10880, %r10885;
	xor.b32  	%r10887, %r10882, %r10886;
	shf.l.wrap.b32 	%r10888, %r10887, %r10887, 7;
	add.s32 	%r10889, %r10847, %r10888;
	xor.b32  	%r10890, %r10861, %r10889;
	shf.l.wrap.b32 	%r10891, %r10890, %r10890, 16;
	add.s32 	%r10892, %r10874, %r10891;
	xor.b32  	%r10893, %r10888, %r10892;
	shf.l.wrap.b32 	%r10894, %r10893, %r10893, 12;
	add.s32 	%r10895, %r10889, %r10894;
	xor.b32  	%r10896, %r10891, %r10895;
	shf.l.wrap.b32 	%r10897, %r10896, %r10896, 8;
	add.s32 	%r10898, %r10892, %r10897;
	xor.b32  	%r10899, %r10894, %r10898;
	shf.l.wrap.b32 	%r10900, %r10899, %r10899, 7;
	add.s32 	%r10901, %r10859, %r10852;
	xor.b32  	%r10902, %r10873, %r10901;
	shf.l.wrap.b32 	%r10903, %r10902, %r10902, 16;
	add.s32 	%r10904, %r10886, %r10903;
	xor.b32  	%r10905, %r10852, %r10904;
	shf.l.wrap.b32 	%r10906, %r10905, %r10905, 12;
	add.s32 	%r10907, %r10901, %r10906;
	xor.b32  	%r10908, %r10903, %r10907;
	shf.l.wrap.b32 	%r10909, %r10908, %r10908, 8;
	add.s32 	%r10910, %r10904, %r10909;
	xor.b32  	%r10911, %r10906, %r10910;
	shf.l.wrap.b32 	%r10912, %r10911, %r10911, 7;
	add.s32 	%r10913, %r10871, %r10864;
	xor.b32  	%r10914, %r10885, %r10913;
	shf.l.wrap.b32 	%r10915, %r10914, %r10914, 16;
	add.s32 	%r10916, %r10850, %r10915;
	xor.b32  	%r10917, %r10864, %r10916;
	shf.l.wrap.b32 	%r10918, %r10917, %r10917, 12;
	add.s32 	%r10919, %r10913, %r10918;
	xor.b32  	%r10920, %r10915, %r10919;
	shf.l.wrap.b32 	%r10921, %r10920, %r10920, 8;
	add.s32 	%r10922, %r10916, %r10921;
	xor.b32  	%r10923, %r10918, %r10922;
	shf.l.wrap.b32 	%r10924, %r10923, %r10923, 7;
	add.s32 	%r10925, %r10883, %r10876;
	xor.b32  	%r10926, %r10849, %r10925;
	shf.l.wrap.b32 	%r10927, %r10926, %r10926, 16;
	add.s32 	%r10928, %r10862, %r10927;
	xor.b32  	%r10929, %r10876, %r10928;
	shf.l.wrap.b32 	%r10930, %r10929, %r10929, 12;
	add.s32 	%r10931, %r10925, %r10930;
	xor.b32  	%r10932, %r10927, %r10931;
	shf.l.wrap.b32 	%r10933, %r10932, %r10932, 8;
	add.s32 	%r10934, %r10928, %r10933;
	xor.b32  	%r10935, %r10930, %r10934;
	shf.l.wrap.b32 	%r10936, %r10935, %r10935, 7;
	add.s32 	%r10937, %r10895, %r10912;
	xor.b32  	%r10938, %r10933, %r10937;
	shf.l.wrap.b32 	%r10939, %r10938, %r10938, 16;
	add.s32 	%r10940, %r10922, %r10939;
	xor.b32  	%r10941, %r10912, %r10940;
	shf.l.wrap.b32 	%r10942, %r10941, %r10941, 12;
	add.s32 	%r10943, %r10937, %r10942;
	xor.b32  	%r10944, %r10939, %r10943;
	shf.l.wrap.b32 	%r10945, %r10944, %r10944, 8;
	add.s32 	%r10946, %r10940, %r10945;
	xor.b32  	%r10947, %r10942, %r10946;
	shf.l.wrap.b32 	%r10948, %r10947, %r10947, 7;
	add.s32 	%r10949, %r10907, %r10924;
	xor.b32  	%r10950, %r10897, %r10949;
	shf.l.wrap.b32 	%r10951, %r10950, %r10950, 16;
	add.s32 	%r10952, %r10934, %r10951;
	xor.b32  	%r10953, %r10924, %r10952;
	shf.l.wrap.b32 	%r10954, %r10953, %r10953, 12;
	add.s32 	%r10955, %r10949, %r10954;
	xor.b32  	%r10956, %r10951, %r10955;
	shf.l.wrap.b32 	%r10957, %r10956, %r10956, 8;
	add.s32 	%r10958, %r10952, %r10957;
	xor.b32  	%r10959, %r10954, %r10958;
	shf.l.wrap.b32 	%r10960, %r10959, %r10959, 7;
	add.s32 	%r10961, %r10919, %r10936;
	xor.b32  	%r10962, %r10909, %r10961;
	shf.l.wrap.b32 	%r10963, %r10962, %r10962, 16;
	add.s32 	%r10964, %r10898, %r10963;
	xor.b32  	%r10965, %r10936, %r10964;
	shf.l.wrap.b32 	%r10966, %r10965, %r10965, 12;
	add.s32 	%r10967, %r10961, %r10966;
	xor.b32  	%r10968, %r10963, %r10967;
	shf.l.wrap.b32 	%r10969, %r10968, %r10968, 8;
	add.s32 	%r10970, %r10964, %r10969;
	xor.b32  	%r10971, %r10966, %r10970;
	shf.l.wrap.b32 	%r10972, %r10971, %r10971, 7;
	add.s32 	%r10973, %r10931, %r10900;
	xor.b32  	%r10974, %r10921, %r10973;
	shf.l.wrap.b32 	%r10975, %r10974, %r10974, 16;
	add.s32 	%r10976, %r10910, %r10975;
	xor.b32  	%r10977, %r10900, %r10976;
	shf.l.wrap.b32 	%r10978, %r10977, %r10977, 12;
	add.s32 	%r10979, %r10973, %r10978;
	xor.b32  	%r10980, %r10975, %r10979;
	shf.l.wrap.b32 	%r10981, %r10980, %r10980, 8;
	add.s32 	%r10982, %r10976, %r10981;
	xor.b32  	%r10983, %r10978, %r10982;
	shf.l.wrap.b32 	%r10984, %r10983, %r10983, 7;
	add.s32 	%r22044, %r12, %r10943;
	add.s32 	%r22043, %r13, %r10955;
	add.s32 	%r22042, %r14, %r10967;
	add.s32 	%r22041, %r15, %r10979;
	add.s32 	%r22045, %r22052, %r10984;
	add.s32 	%r22046, %r22051, %r10948;
	add.s32 	%r22047, %r22050, %r10960;
	add.s32 	%r22048, %r22049, %r10972;
	xor.b32  	%r10985, %r10605, 1;
	shf.l.wrap.b32 	%r10986, %r10605, %r10985, 16;
	add.s32 	%r10987, %r22052, %r10986;
	xor.b32  	%r10988, %r22052, %r10987;
	shf.l.wrap.b32 	%r10989, %r10988, %r10988, 12;
	add.s32 	%r10990, %r10605, %r10989;
	xor.b32  	%r10991, %r10986, %r10990;
	shf.l.wrap.b32 	%r10992, %r10991, %r10991, 8;
	add.s32 	%r10993, %r10987, %r10992;
	xor.b32  	%r10994, %r10989, %r10993;
	shf.l.wrap.b32 	%r10995, %r10994, %r10994, 7;
	add.s32 	%r10996, %r10990, %r10626;
	xor.b32  	%r10997, %r10645, %r10996;
	shf.l.wrap.b32 	%r10998, %r10997, %r10997, 16;
	add.s32 	%r10999, %r10635, %r10998;
	xor.b32  	%r11000, %r10626, %r10999;
	shf.l.wrap.b32 	%r11001, %r11000, %r11000, 12;
	add.s32 	%r11002, %r10996, %r11001;
	xor.b32  	%r11003, %r10998, %r11002;
	shf.l.wrap.b32 	%r11004, %r11003, %r11003, 8;
	add.s32 	%r11005, %r10999, %r11004;
	xor.b32  	%r11006, %r11001, %r11005;
	shf.l.wrap.b32 	%r11007, %r11006, %r11006, 7;
	xor.b32  	%r11008, %r10992, %r10661;
	shf.l.wrap.b32 	%r11009, %r11008, %r11008, 16;
	add.s32 	%r11010, %r10646, %r11009;
	xor.b32  	%r11011, %r10637, %r11010;
	shf.l.wrap.b32 	%r11012, %r11011, %r11011, 12;
	add.s32 	%r11013, %r10661, %r11012;
	xor.b32  	%r11014, %r11009, %r11013;
	shf.l.wrap.b32 	%r11015, %r11014, %r11014, 8;
	add.s32 	%r11016, %r11010, %r11015;
	xor.b32  	%r11017, %r11012, %r11016;
	shf.l.wrap.b32 	%r11018, %r11017, %r11017, 7;
	add.s32 	%r11019, %r10993, %r10675;
	xor.b32  	%r11020, %r10648, %r11019;
	shf.l.wrap.b32 	%r11021, %r11020, %r11020, 12;
	add.s32 	%r11022, %r10673, %r11021;
	xor.b32  	%r11023, %r10675, %r11022;
	shf.l.wrap.b32 	%r11024, %r11023, %r11023, 8;
	add.s32 	%r11025, %r11019, %r11024;
	xor.b32  	%r11026, %r11021, %r11025;
	shf.l.wrap.b32 	%r11027, %r11026, %r11026, 7;
	add.s32 	%r11028, %r10643, %r10995;
	xor.b32  	%r11029, %r10634, %r11028;
	shf.l.wrap.b32 	%r11030, %r11029, %r11029, 16;
	add.s32 	%r11031, %r10624, %r11030;
	xor.b32  	%r11032, %r10995, %r11031;
	shf.l.wrap.b32 	%r11033, %r11032, %r11032, 12;
	add.s32 	%r11034, %r11028, %r11033;
	xor.b32  	%r11035, %r11030, %r11034;
	shf.l.wrap.b32 	%r11036, %r11035, %r11035, 8;
	add.s32 	%r11037, %r11031, %r11036;
	xor.b32  	%r11038, %r11033, %r11037;
	shf.l.wrap.b32 	%r11039, %r11038, %r11038, 7;
	add.s32 	%r11040, %r11002, %r11039;
	xor.b32  	%r11041, %r11015, %r11040;
	shf.l.wrap.b32 	%r11042, %r11041, %r11041, 16;
	add.s32 	%r11043, %r11025, %r11042;
	xor.b32  	%r11044, %r11039, %r11043;
	shf.l.wrap.b32 	%r11045, %r11044, %r11044, 12;
	add.s32 	%r11046, %r11040, %r11045;
	xor.b32  	%r11047, %r11042, %r11046;
	shf.l.wrap.b32 	%r11048, %r11047, %r11047, 8;
	add.s32 	%r11049, %r11043, %r11048;
	xor.b32  	%r11050, %r11045, %r11049;
	shf.l.wrap.b32 	%r11051, %r11050, %r11050, 7;
	add.s32 	%r11052, %r11013, %r11007;
	xor.b32  	%r11053, %r11024, %r11052;
	shf.l.wrap.b32 	%r11054, %r11053, %r11053, 16;
	add.s32 	%r11055, %r11037, %r11054;
	xor.b32  	%r11056, %r11007, %r11055;
	shf.l.wrap.b32 	%r11057, %r11056, %r11056, 12;
	add.s32 	%r11058, %r11052, %r11057;
	xor.b32  	%r11059, %r11054, %r11058;
	shf.l.wrap.b32 	%r11060, %r11059, %r11059, 8;
	add.s32 	%r11061, %r11055, %r11060;
	xor.b32  	%r11062, %r11057, %r11061;
	shf.l.wrap.b32 	%r11063, %r11062, %r11062, 7;
	add.s32 	%r11064, %r11022, %r11018;
	xor.b32  	%r11065, %r11036, %r11064;
	shf.l.wrap.b32 	%r11066, %r11065, %r11065, 16;
	add.s32 	%r11067, %r11005, %r11066;
	xor.b32  	%r11068, %r11018, %r11067;
	shf.l.wrap.b32 	%r11069, %r11068, %r11068, 12;
	add.s32 	%r11070, %r11064, %r11069;
	xor.b32  	%r11071, %r11066, %r11070;
	shf.l.wrap.b32 	%r11072, %r11071, %r11071, 8;
	add.s32 	%r11073, %r11067, %r11072;
	xor.b32  	%r11074, %r11069, %r11073;
	shf.l.wrap.b32 	%r11075, %r11074, %r11074, 7;
	add.s32 	%r11076, %r11034, %r11027;
	xor.b32  	%r11077, %r11004, %r11076;
	shf.l.wrap.b32 	%r11078, %r11077, %r11077, 16;
	add.s32 	%r11079, %r11016, %r11078;
	xor.b32  	%r11080, %r11027, %r11079;
	shf.l.wrap.b32 	%r11081, %r11080, %r11080, 12;
	add.s32 	%r11082, %r11076, %r11081;
	xor.b32  	%r11083, %r11078, %r11082;
	shf.l.wrap.b32 	%r11084, %r11083, %r11083, 8;
	add.s32 	%r11085, %r11079, %r11084;
	xor.b32  	%r11086, %r11081, %r11085;
	shf.l.wrap.b32 	%r11087, %r11086, %r11086, 7;
	add.s32 	%r11088, %r11046, %r11063;
	xor.b32  	%r11089, %r11084, %r11088;
	shf.l.wrap.b32 	%r11090, %r11089, %r11089, 16;
	add.s32 	%r11091, %r11073, %r11090;
	xor.b32  	%r11092, %r11063, %r11091;
	shf.l.wrap.b32 	%r11093, %r11092, %r11092, 12;
	add.s32 	%r11094, %r11088, %r11093;
	xor.b32  	%r11095, %r11090, %r11094;
	shf.l.wrap.b32 	%r11096, %r11095, %r11095, 8;
	add.s32 	%r11097, %r11091, %r11096;
	xor.b32  	%r11098, %r11093, %r11097;
	shf.l.wrap.b32 	%r11099, %r11098, %r11098, 7;
	add.s32 	%r11100, %r11058, %r11075;
	xor.b32  	%r11101, %r11048, %r11100;
	shf.l.wrap.b32 	%r11102, %r11101, %r11101, 16;
	add.s32 	%r11103, %r11085, %r11102;
	xor.b32  	%r11104, %r11075, %r11103;
	shf.l.wrap.b32 	%r11105, %r11104, %r11104, 12;
	add.s32 	%r11106, %r11100, %r11105;
	xor.b32  	%r11107, %r11102, %r11106;
	shf.l.wrap.b32 	%r11108, %r11107, %r11107, 8;
	add.s32 	%r11109, %r11103, %r11108;
	xor.b32  	%r11110, %r11105, %r11109;
	shf.l.wrap.b32 	%r11111, %r11110, %r11110, 7;
	add.s32 	%r11112, %r11070, %r11087;
	xor.b32  	%r11113, %r11060, %r11112;
	shf.l.wrap.b32 	%r11114, %r11113, %r11113, 16;
	add.s32 	%r11115, %r11049, %r11114;
	xor.b32  	%r11116, %r11087, %r11115;
	shf.l.wrap.b32 	%r11117, %r11116, %r11116, 12;
	add.s32 	%r11118, %r11112, %r11117;
	xor.b32  	%r11119, %r11114, %r11118;
	shf.l.wrap.b32 	%r11120, %r11119, %r11119, 8;
	add.s32 	%r11121, %r11115, %r11120;
	xor.b32  	%r11122, %r11117, %r11121;
	shf.l.wrap.b32 	%r11123, %r11122, %r11122, 7;
	add.s32 	%r11124, %r11082, %r11051;
	xor.b32  	%r11125, %r11072, %r11124;
	shf.l.wrap.b32 	%r11126, %r11125, %r11125, 16;
	add.s32 	%r11127, %r11061, %r11126;
	xor.b32  	%r11128, %r11051, %r11127;
	shf.l.wrap.b32 	%r11129, %r11128, %r11128, 12;
	add.s32 	%r11130, %r11124, %r11129;
	xor.b32  	%r11131, %r11126, %r11130;
	shf.l.wrap.b32 	%r11132, %r11131, %r11131, 8;
	add.s32 	%r11133, %r11127, %r11132;
	xor.b32  	%r11134, %r11129, %r11133;
	shf.l.wrap.b32 	%r11135, %r11134, %r11134, 7;
	add.s32 	%r11136, %r11094, %r11135;
	xor.b32  	%r11137, %r11108, %r11136;
	shf.l.wrap.b32 	%r11138, %r11137, %r11137, 16;
	add.s32 	%r11139, %r11121, %r11138;
	xor.b32  	%r11140, %r11135, %r11139;
	shf.l.wrap.b32 	%r11141, %r11140, %r11140, 12;
	add.s32 	%r11142, %r11136, %r11141;
	xor.b32  	%r11143, %r11138, %r11142;
	shf.l.wrap.b32 	%r11144, %r11143, %r11143, 8;
	add.s32 	%r11145, %r11139, %r11144;
	xor.b32  	%r11146, %r11141, %r11145;
	shf.l.wrap.b32 	%r11147, %r11146, %r11146, 7;
	add.s32 	%r11148, %r11106, %r11099;
	xor.b32  	%r11149, %r11120, %r11148;
	shf.l.wrap.b32 	%r11150, %r11149, %r11149, 16;
	add.s32 	%r11151, %r11133, %r11150;
	xor.b32  	%r11152, %r11099, %r11151;
	shf.l.wrap.b32 	%r11153, %r11152, %r11152, 12;
	add.s32 	%r11154, %r11148, %r11153;
	xor.b32  	%r11155, %r11150, %r11154;
	shf.l.wrap.b32 	%r11156, %r11155, %r11155, 8;
	add.s32 	%r11157, %r11151, %r11156;
	xor.b32  	%r11158, %r11153, %r11157;
	shf.l.wrap.b32 	%r11159, %r11158, %r11158, 7;
	add.s32 	%r11160, %r11118, %r11111;
	xor.b32  	%r11161, %r11132, %r11160;
	shf.l.wrap.b32 	%r11162, %r11161, %r11161, 16;
	add.s32 	%r11163, %r11097, %r11162;
	xor.b32  	%r11164, %r11111, %r11163;
	shf.l.wrap.b32 	%r11165, %r11164, %r11164, 12;
	add.s32 	%r11166, %r11160, %r11165;
	xor.b32  	%r11167, %r11162, %r11166;
	shf.l.wrap.b32 	%r11168, %r11167, %r11167, 8;
	add.s32 	%r11169, %r11163, %r11168;
	xor.b32  	%r11170, %r11165, %r11169;
	shf.l.wrap.b32 	%r11171, %r11170, %r11170, 7;
	add.s32 	%r11172, %r11130, %r11123;
	xor.b32  	%r11173, %r11096, %r11172;
	shf.l.wrap.b32 	%r11174, %r11173, %r11173, 16;
	add.s32 	%r11175, %r11109, %r11174;
	xor.b32  	%r11176, %r11123, %r11175;
	shf.l.wrap.b32 	%r11177, %r11176, %r11176, 12;
	add.s32 	%r11178, %r11172, %r11177;
	xor.b32  	%r11179, %r11174, %r11178;
	shf.l.wrap.b32 	%r11180, %r11179, %r11179, 8;
	add.s32 	%r11181, %r11175, %r11180;
	xor.b32  	%r11182, %r11177, %r11181;
	shf.l.wrap.b32 	%r11183, %r11182, %r11182, 7;
	add.s32 	%r11184, %r11142, %r11159;
	xor.b32  	%r11185, %r11180, %r11184;
	shf.l.wrap.b32 	%r11186, %r11185, %r11185, 16;
	add.s32 	%r11187, %r11169, %r11186;
	xor.b32  	%r11188, %r11159, %r11187;
	shf.l.wrap.b32 	%r11189, %r11188, %r11188, 12;
	add.s32 	%r11190, %r11184, %r11189;
	xor.b32  	%r11191, %r11186, %r11190;
	shf.l.wrap.b32 	%r11192, %r11191, %r11191, 8;
	add.s32 	%r11193, %r11187, %r11192;
	xor.b32  	%r11194, %r11189, %r11193;
	shf.l.wrap.b32 	%r11195, %r11194, %r11194, 7;
	add.s32 	%r11196, %r11154, %r11171;
	xor.b32  	%r11197, %r11144, %r11196;
	shf.l.wrap.b32 	%r11198, %r11197, %r11197, 16;
	add.s32 	%r11199, %r11181, %r11198;
	xor.b32  	%r11200, %r11171, %r11199;
	shf.l.wrap.b32 	%r11201, %r11200, %r11200, 12;
	add.s32 	%r11202, %r11196, %r11201;
	xor.b32  	%r11203, %r11198, %r11202;
	shf.l.wrap.b32 	%r11204, %r11203, %r11203, 8;
	add.s32 	%r11205, %r11199, %r11204;
	xor.b32  	%r11206, %r11201, %r11205;
	shf.l.wrap.b32 	%r11207, %r11206, %r11206, 7;
	add.s32 	%r11208, %r11166, %r11183;
	xor.b32  	%r11209, %r11156, %r11208;
	shf.l.wrap.b32 	%r11210, %r11209, %r11209, 16;
	add.s32 	%r11211, %r11145, %r11210;
	xor.b32  	%r11212, %r11183, %r11211;
	shf.l.wrap.b32 	%r11213, %r11212, %r11212, 12;
	add.s32 	%r11214, %r11208, %r11213;
	xor.b32  	%r11215, %r11210, %r11214;
	shf.l.wrap.b32 	%r11216, %r11215, %r11215, 8;
	add.s32 	%r11217, %r11211, %r11216;
	xor.b32  	%r11218, %r11213, %r11217;
	shf.l.wrap.b32 	%r11219, %r11218, %r11218, 7;
	add.s32 	%r11220, %r11178, %r11147;
	xor.b32  	%r11221, %r11168, %r11220;
	shf.l.wrap.b32 	%r11222, %r11221, %r11221, 16;
	add.s32 	%r11223, %r11157, %r11222;
	xor.b32  	%r11224, %r11147, %r11223;
	shf.l.wrap.b32 	%r11225, %r11224, %r11224, 12;
	add.s32 	%r11226, %r11220, %r11225;
	xor.b32  	%r11227, %r11222, %r11226;
	shf.l.wrap.b32 	%r11228, %r11227, %r11227, 8;
	add.s32 	%r11229, %r11223, %r11228;
	xor.b32  	%r11230, %r11225, %r11229;
	shf.l.wrap.b32 	%r11231, %r11230, %r11230, 7;
	add.s32 	%r11232, %r11190, %r11231;
	xor.b32  	%r11233, %r11204, %r11232;
	shf.l.wrap.b32 	%r11234, %r11233, %r11233, 16;
	add.s32 	%r11235, %r11217, %r11234;
	xor.b32  	%r11236, %r11231, %r11235;
	shf.l.wrap.b32 	%r11237, %r11236, %r11236, 12;
	add.s32 	%r11238, %r11232, %r11237;
	xor.b32  	%r11239, %r11234, %r11238;
	shf.l.wrap.b32 	%r11240, %r11239, %r11239, 8;
	add.s32 	%r11241, %r11202, %r11195;
	xor.b32  	%r11242, %r11216, %r11241;
	shf.l.wrap.b32 	%r11243, %r11242, %r11242, 16;
	add.s32 	%r11244, %r11229, %r11243;
	xor.b32  	%r11245, %r11195, %r11244;
	shf.l.wrap.b32 	%r11246, %r11245, %r11245, 12;
	add.s32 	%r11247, %r11241, %r11246;
	xor.b32  	%r11248, %r11243, %r11247;
	shf.l.wrap.b32 	%r11249, %r11248, %r11248, 8;
	add.s32 	%r11250, %r11244, %r11249;
	xor.b32  	%r11251, %r11246, %r11250;
	shf.l.wrap.b32 	%r11252, %r11251, %r11251, 7;
	add.s32 	%r11253, %r11214, %r11207;
	xor.b32  	%r11254, %r11228, %r11253;
	shf.l.wrap.b32 	%r11255, %r11254, %r11254, 16;
	add.s32 	%r11256, %r11193, %r11255;
	xor.b32  	%r11257, %r11207, %r11256;
	shf.l.wrap.b32 	%r11258, %r11257, %r11257, 12;
	add.s32 	%r11259, %r11253, %r11258;
	xor.b32  	%r11260, %r11255, %r11259;
	shf.l.wrap.b32 	%r11261, %r11260, %r11260, 8;
	add.s32 	%r11262, %r11256, %r11261;
	xor.b32  	%r11263, %r11258, %r11262;
	shf.l.wrap.b32 	%r11264, %r11263, %r11263, 7;
	add.s32 	%r11265, %r11226, %r11219;
	xor.b32  	%r11266, %r11192, %r11265;
	shf.l.wrap.b32 	%r11267, %r11266, %r11266, 16;
	add.s32 	%r11268, %r11205, %r11267;
	xor.b32  	%r11269, %r11219, %r11268;
	shf.l.wrap.b32 	%r11270, %r11269, %r11269, 12;
	add.s32 	%r11271, %r11265, %r11270;
	xor.b32  	%r11272, %r11267, %r11271;
	shf.l.wrap.b32 	%r11273, %r11272, %r11272, 8;
	add.s32 	%r11274, %r11268, %r11273;
	add.s32 	%r11275, %r11238, %r11252;
	xor.b32  	%r11276, %r11273, %r11275;
	shf.l.wrap.b32 	%r11277, %r11276, %r11276, 16;
	add.s32 	%r11278, %r11262, %r11277;
	xor.b32  	%r11279, %r11252, %r11278;
	shr.u32 	%r11280, %r11279, 20;
	add.s32 	%r11281, %r11275, %r11280;
	add.s32 	%r11282, %r11247, %r11264;
	xor.b32  	%r11283, %r11240, %r11282;
	shf.l.wrap.b32 	%r11284, %r11283, %r11283, 16;
	add.s32 	%r11285, %r11274, %r11284;
	xor.b32  	%r11286, %r11264, %r11285;
	shr.u32 	%r11287, %r11286, 20;
	add.s32 	%r11288, %r11282, %r11287;
	add.s32 	%r11289, %r12, %r11281;
	add.s32 	%r11290, %r13, %r11288;
	not.b32 	%r11291, %r22040;
	add.s32 	%r11292, %r515, %r11291;
	mov.b32 	%r11293, 1;
	shl.b32 	%r11294, %r11293, %r11292;
	and.b32  	%r530, %r11294, %r11;
	setp.eq.s32 	%p73, %r530, 0;
	selp.b32 	%r11295, %r11289, %r11290, %p73;
	cvt.u16.u32 	%rs195, %r11295;
	and.b16  	%rs343, %rs195, 1;
	and.b16  	%rs196, %rs341, 255;
	setp.ne.s16 	%p74, %rs196, 1;
	@%p74 bra 	$L__BB7_66;
	setp.eq.s32 	%p75, %r530, 0;
	mul.wide.u32 	%rd56, %r22040, 16;
	add.s64 	%rd57, %rd1, %rd56;
	ld.global.u32 	%r11296, [%rd57+5388];
	selp.b32 	%r11297, %r22044, %r22045, %p75;
	xor.b32  	%r11298, %r11297, %r11296;
	selp.b32 	%r11299, %r22043, %r22046, %p75;
	selp.b32 	%r22044, %r11298, %r22044, %p75;
	selp.b32 	%r22045, %r22045, %r11298, %p75;
	ld.global.u32 	%r11300, [%rd57+5392];
	xor.b32  	%r11301, %r11299, %r11300;
	selp.b32 	%r11302, %r22042, %r22047, %p75;
	selp.b32 	%r22043, %r11301, %r22043, %p75;
	selp.b32 	%r22046, %r22046, %r11301, %p75;
	ld.global.u32 	%r11303, [%rd57+5396];
	xor.b32  	%r11304, %r11302, %r11303;
	selp.b32 	%r11305, %r22041, %r22048, %p75;
	selp.b32 	%r22042, %r11304, %r22042, %p75;
	selp.b32 	%r22047, %r22047, %r11304, %p75;
	ld.global.u32 	%r11306, [%rd57+5400];
	xor.b32  	%r11307, %r11305, %r11306;
	selp.b32 	%r11308, 420, 445, %p75;
	selp.b32 	%r22041, %r11307, %r22041, %p75;
	selp.b32 	%r22048, %r22048, %r11307, %p75;
	add.s32 	%r11309, %r11308, %r22040;
	cvt.u64.u32 	%rd58, %r11309;
	add.s64 	%rd59, %rd1, %rd58;
	ld.global.u8 	%rs197, [%rd59+5368];
	xor.b16  	%rs343, %rs197, %rs343;
$L__BB7_66:
	setp.eq.s32 	%p76, %r530, 0;
	selp.b32 	%r22052, %r22044, %r22045, %p76;
	selp.b32 	%r22051, %r22043, %r22046, %p76;
	selp.b32 	%r22050, %r22042, %r22047, %p76;
	selp.b32 	%r22049, %r22041, %r22048, %p76;
	add.s32 	%r551, %r22040, 1;
	setp.ne.s32 	%p77, %r22040, %r516;
	mov.u16 	%rs341, %rs343;
	mov.u32 	%r22040, %r551;
	@%p77 bra 	$L__BB7_64;
$L__BB7_67:
	st.shared.u32 	[s_mem+49372], %r22052;
	st.shared.v2.u32 	[s_mem+49376], {%r22051, %r22050};
	st.shared.u32 	[s_mem+49384], %r22049;
	st.shared.u8 	[s_mem+49388], %rs343;
$L__BB7_68:
	bar.sync 	0;
	mov.b32 	%r23112, 0;
	mov.u32 	%r11312, %tid.x;
	and.b32  	%r11313, %r11312, 31;
	shl.b32 	%r11314, %r11312, 3;
	and.b32  	%r11315, %r11314, 7936;
	add.s32 	%r11318, %r11315, %r11;
	or.b32  	%r11319, %r11318, %r11313;
	mov.u32 	%r23113, %r23112;
	mov.u32 	%r23114, %r23112;
	mov.u32 	%r23115, %r23112;
	mov.u32 	%r23116, %r23112;
	mov.u32 	%r23117, %r23112;
	mov.u32 	%r23118, %r23112;
	mov.u32 	%r23119, %r23112;
	mov.u32 	%r23120, %r23112;
	mov.u32 	%r23121, %r23112;
	mov.u32 	%r23122, %r23112;
	mov.u32 	%r23123, %r23112;
	mov.u32 	%r23124, %r23112;
	mov.u32 	%r23125, %r23112;
	mov.u32 	%r23126, %r23112;
	mov.u32 	%r23127, %r23112;
	mov.u32 	%r23128, %r23112;
	mov.u32 	%r23129, %r23112;
	mov.u32 	%r23130, %r23112;
	mov.u32 	%r23131, %r23112;
	mov.u32 	%r23132, %r23112;
	mov.u32 	%r23133, %r23112;
	mov.u32 	%r23134, %r23112;
	mov.u32 	%r23135, %r23112;
	mov.u32 	%r23136, %r23112;
	mov.u32 	%r23137, %r23112;
	mov.u32 	%r23138, %r23112;
	mov.u32 	%r23139, %r23112;
	mov.u32 	%r23140, %r23112;
	mov.u32 	%r23141, %r23112;
	mov.u32 	%r23142, %r23112;
	mov.u32 	%r23143, %r23112;
	mov.u32 	%r23144, %r23112;
	mov.u32 	%r23145, %r23112;
	mov.u32 	%r23146, %r23112;
	mov.u32 	%r23147, %r23112;
	mov.u32 	%r23148, %r23112;
	mov.u32 	%r23149, %r23112;
	mov.u32 	%r23150, %r23112;
	mov.u32 	%r23151, %r23112;
	mov.u32 	%r23152, %r23112;
	mov.u32 	%r23153, %r23112;
	mov.u32 	%r23154, %r23112;
	mov.u32 	%r23155, %r23112;
	mov.u32 	%r23156, %r23112;
	mov.u32 	%r23157, %r23112;
	mov.u32 	%r23158, %r23112;
	mov.u32 	%r23159, %r23112;
	mov.u32 	%r23160, %r23112;
	mov.u32 	%r23161, %r23112;
	mov.u32 	%r23162, %r23112;
	mov.u32 	%r23163, %r23112;
	mov.u32 	%r23164, %r23112;
	mov.u32 	%r23165, %r23112;
	mov.u32 	%r23166, %r23112;
	mov.u32 	%r23167, %r23112;
	mov.u32 	%r23168, %r23112;
	mov.u32 	%r23169, %r23112;
	mov.u32 	%r23170, %r23112;
	mov.u32 	%r23171, %r23112;
	mov.u32 	%r23172, %r23112;
	mov.u32 	%r23173, %r23112;
	mov.u32 	%r23174, %r23112;
	mov.u32 	%r23175, %r23112;
	mov.u32 	%r23176, %r23112;
	mov.u32 	%r23177, %r23112;
	mov.u32 	%r23178, %r23112;
	mov.u32 	%r23179, %r23112;
	mov.u32 	%r23180, %r23112;
	mov.u32 	%r23181, %r23112;
	mov.u32 	%r23182, %r23112;
	mov.u32 	%r23183, %r23112;
	mov.u32 	%r23184, %r23112;
	mov.u32 	%r23185, %r23112;
	mov.u32 	%r23186, %r23112;
	mov.u32 	%r23187, %r23112;
	mov.u32 	%r23188, %r23112;
	mov.u32 	%r23189, %r23112;
	mov.u32 	%r23190, %r23112;
	mov.u32 	%r23191, %r23112;
	mov.u32 	%r23192, %r23112;
	mov.u32 	%r23193, %r23112;
	mov.u32 	%r23194, %r23112;
	mov.u32 	%r23195, %r23112;
	mov.u32 	%r23196, %r23112;
	mov.u32 	%r23197, %r23112;
	mov.u32 	%r23198, %r23112;
	mov.u32 	%r23199, %r23112;
	mov.u32 	%r23200, %r23112;
	mov.u32 	%r23201, %r23112;
	mov.u32 	%r23202, %r23112;
	mov.u32 	%r23203, %r23112;
	mov.u32 	%r23204, %r23112;
	mov.u32 	%r23205, %r23112;
	mov.u32 	%r23206, %r23112;
	mov.u32 	%r23207, %r23112;
	mov.u32 	%r23208, %r23112;
	mov.u32 	%r23209, %r23112;
	mov.u32 	%r23210, %r23112;
	mov.u32 	%r23211, %r23112;
	mov.u32 	%r23212, %r23112;
	mov.u32 	%r23213, %r23112;
	mov.u32 	%r23214, %r23112;
	mov.u32 	%r23215, %r23112;
	mov.u32 	%r23216, %r23112;
	mov.u32 	%r23217, %r23112;
	mov.u32 	%r23218, %r23112;
	mov.u32 	%r23219, %r23112;
	mov.u32 	%r23220, %r23112;
	mov.u32 	%r23221, %r23112;
	mov.u32 	%r23222, %r23112;
	mov.u32 	%r23223, %r23112;
	mov.u32 	%r23224, %r23112;
	mov.u32 	%r23225, %r23112;
	mov.u32 	%r23226, %r23112;
	mov.u32 	%r23227, %r23112;
	mov.u32 	%r23228, %r23112;
	mov.u32 	%r23229, %r23112;
	mov.u32 	%r23230, %r23112;
	mov.u32 	%r23231, %r23112;
	mov.u32 	%r23232, %r23112;
	mov.u32 	%r23233, %r23112;
	mov.u32 	%r23234, %r23112;
	mov.u32 	%r23235, %r23112;
	mov.u32 	%r23236, %r23112;
	mov.u32 	%r23237, %r23112;
	mov.u32 	%r23238, %r23112;
	mov.u32 	%r23239, %r23112;
	mov.u32 	%r23240, %r23112;
	mov.u32 	%r23241, %r23112;
	mov.u32 	%r23242, %r23112;
	mov.u32 	%r23243, %r23112;
	mov.u32 	%r23244, %r23112;
	mov.u32 	%r23245, %r23112;
	mov.u32 	%r23246, %r23112;
	mov.u32 	%r23247, %r23112;
	mov.u32 	%r23248, %r23112;
	mov.u32 	%r23249, %r23112;
	mov.u32 	%r23250, %r23112;
	mov.u32 	%r23251, %r23112;
	mov.u32 	%r23252, %r23112;
	mov.u32 	%r23253, %r23112;
	mov.u32 	%r23254, %r23112;
	mov.u32 	%r23255, %r23112;
	mov.u32 	%r23256, %r23112;
	mov.u32 	%r23257, %r23112;
	mov.u32 	%r23258, %r23112;
	mov.u32 	%r23259, %r23112;
	mov.u32 	%r23260, %r23112;
	mov.u32 	%r23261, %r23112;
	mov.u32 	%r23262, %r23112;
	mov.u32 	%r23263, %r23112;
	mov.u32 	%r23264, %r23112;
	mov.u32 	%r23265, %r23112;
	mov.u32 	%r23266, %r23112;
	mov.u32 	%r23267, %r23112;
	mov.u32 	%r23268, %r23112;
	mov.u32 	%r23269, %r23112;
	mov.u32 	%r23270, %r23112;
	mov.u32 	%r23271, %r23112;
	mov.u32 	%r23272, %r23112;
	mov.u32 	%r23273, %r23112;
	mov.u32 	%r23274, %r23112;
	mov.u32 	%r23275, %r23112;
	mov.u32 	%r23276, %r23112;
	mov.u32 	%r23277, %r23112;
	mov.u32 	%r23278, %r23112;
	mov.u32 	%r23279, %r23112;
	mov.u32 	%r23280, %r23112;
	mov.u32 	%r23281, %r23112;
	mov.u32 	%r23282, %r23112;
	mov.u32 	%r23283, %r23112;
	mov.u32 	%r23284, %r23112;
	mov.u32 	%r23285, %r23112;
	mov.u32 	%r23286, %r23112;
	mov.u32 	%r23287, %r23112;
	mov.u32 	%r23288, %r23112;
	mov.u32 	%r23289, %r23112;
	mov.u32 	%r23290, %r23112;
	mov.u32 	%r23291, %r23112;
	mov.u32 	%r23292, %r23112;
	mov.u32 	%r23293, %r23112;
	mov.u32 	%r23294, %r23112;
	mov.u32 	%r23295, %r23112;
	mov.u32 	%r23296, %r23112;
	mov.u32 	%r23297, %r23112;
	mov.u32 	%r23298, %r23112;
	mov.u32 	%r23299, %r23112;
	mov.u32 	%r23300, %r23112;
	mov.u32 	%r23301, %r23112;
	mov.u32 	%r23302, %r23112;
	mov.u32 	%r23303, %r23112;
	mov.u32 	%r23304, %r23112;
	mov.u32 	%r23305, %r23112;
	mov.u32 	%r23306, %r23112;
	mov.u32 	%r23307, %r23112;
	mov.u32 	%r23308, %r23112;
	mov.u32 	%r23309, %r23112;
	mov.u32 	%r23310, %r23112;
	mov.u32 	%r23311, %r23112;
	mov.u32 	%r23312, %r23112;
	mov.u32 	%r23313, %r23112;
	mov.u32 	%r23314, %r23112;
	mov.u32 	%r23315, %r23112;
	mov.u32 	%r23316, %r23112;
	mov.u32 	%r23317, %r23112;
	mov.u32 	%r23318, %r23112;
	mov.u32 	%r23319, %r23112;
	mov.u32 	%r23320, %r23112;
	mov.u32 	%r23321, %r23112;
	mov.u32 	%r23322, %r23112;
	mov.u32 	%r23323, %r23112;
	mov.u32 	%r23324, %r23112;
	mov.u32 	%r23325, %r23112;
	mov.u32 	%r23326, %r23112;
	mov.u32 	%r23327, %r23112;
	mov.u32 	%r23328, %r23112;
	mov.u32 	%r23329, %r23112;
	mov.u32 	%r23330, %r23112;
	mov.u32 	%r23331, %r23112;
	mov.u32 	%r23332, %r23112;
	mov.u32 	%r23333, %r23112;
	mov.u32 	%r23334, %r23112;
	mov.u32 	%r23335, %r23112;
	mov.u32 	%r23336, %r23112;
	mov.u32 	%r23337, %r23112;
	mov.u32 	%r23338, %r23112;
	mov.u32 	%r23339, %r23112;
	mov.u32 	%r23340, %r23112;
	mov.u32 	%r23341, %r23112;
	mov.u32 	%r23342, %r23112;
	mov.u32 	%r23343, %r23112;
	mov.u32 	%r23344, %r23112;
	mov.u32 	%r23345, %r23112;
	mov.u32 	%r23346, %r23112;
	mov.u32 	%r23347, %r23112;
	mov.u32 	%r23348, %r23112;
	mov.u32 	%r23349, %r23112;
	mov.u32 	%r23350, %r23112;
	mov.u32 	%r23351, %r23112;
	mov.u32 	%r23352, %r23112;
	mov.u32 	%r23353, %r23112;
	mov.u32 	%r23354, %r23112;
	mov.u32 	%r23355, %r23112;
	mov.u32 	%r23356, %r23112;
	mov.u32 	%r23357, %r23112;
	mov.u32 	%r23358, %r23112;
	mov.u32 	%r23359, %r23112;
	mov.u32 	%r23360, %r23112;
	mov.u32 	%r23361, %r23112;
	mov.u32 	%r23362, %r23112;
	mov.u32 	%r23363, %r23112;
	mov.u32 	%r23364, %r23112;
	mov.u32 	%r23365, %r23112;
	mov.u32 	%r23366, %r23112;
	mov.u32 	%r23367, %r23112;
	mov.u32 	%r23368, %r23112;
	mov.u32 	%r23369, %r23112;
	mov.u32 	%r23370, %r23112;
	mov.u32 	%r23371, %r23112;
	mov.u32 	%r23372, %r23112;
	mov.u32 	%r23373, %r23112;
	mov.u32 	%r23374, %r23112;
	mov.u32 	%r23375, %r23112;
	mov.u32 	%r23376, %r23112;
	mov.u32 	%r23377, %r23112;
	mov.u32 	%r23378, %r23112;
	mov.u32 	%r23379, %r23112;
	mov.u32 	%r23380, %r23112;
	mov.u32 	%r23381, %r23112;
	mov.u32 	%r23382, %r23112;
	mov.u32 	%r23383, %r23112;
	mov.u32 	%r23384, %r23112;
	mov.u32 	%r23385, %r23112;
	mov.u32 	%r23386, %r23112;
	mov.u32 	%r23387, %r23112;
	mov.u32 	%r23388, %r23112;
	mov.u32 	%r23389, %r23112;
	mov.u32 	%r23390, %r23112;
	mov.u32 	%r23391, %r23112;
	mov.u32 	%r23392, %r23112;
	mov.u32 	%r23393, %r23112;
	mov.u32 	%r23394, %r23112;
	mov.u32 	%r23395, %r23112;
	mov.u32 	%r23396, %r23112;
	mov.u32 	%r23397, %r23112;
	mov.u32 	%r23398, %r23112;
	mov.u32 	%r23399, %r23112;
	mov.u32 	%r23400, %r23112;
	mov.u32 	%r23401, %r23112;
	mov.u32 	%r23402, %r23112;
	mov.u32 	%r23403, %r23112;
	mov.u32 	%r23404, %r23112;
	mov.u32 	%r23405, %r23112;
	mov.u32 	%r23406, %r23112;
	mov.u32 	%r23407, %r23112;
	mov.u32 	%r23408, %r23112;
	mov.u32 	%r23409, %r23112;
	mov.u32 	%r23410, %r23112;
	mov.u32 	%r23411, %r23112;
	mov.u32 	%r23412, %r23112;
	mov.u32 	%r23413, %r23112;
	mov.u32 	%r23414, %r23112;
	mov.u32 	%r23415, %r23112;
	mov.u32 	%r23416, %r23112;
	mov.u32 	%r23417, %r23112;
	mov.u32 	%r23418, %r23112;
	mov.u32 	%r23419, %r23112;
	mov.u32 	%r23420, %r23112;
	mov.u32 	%r23421, %r23112;
	mov.u32 	%r23422, %r23112;
	mov.u32 	%r23423, %r23112;
	mov.u32 	%r23424, %r23112;
	mov.u32 	%r23425, %r23112;
	mov.u32 	%r23426, %r23112;
	mov.u32 	%r23427, %r23112;
	mov.u32 	%r23428, %r23112;
	mov.u32 	%r23429, %r23112;
	mov.u32 	%r23430, %r23112;
	mov.u32 	%r23431, %r23112;
	mov.u32 	%r23432, %r23112;
	mov.u32 	%r23433, %r23112;
	mov.u32 	%r23434, %r23112;
	mov.u32 	%r23435, %r23112;
	mov.u32 	%r23436, %r23112;
	mov.u32 	%r23437, %r23112;
	mov.u32 	%r23438, %r23112;
	mov.u32 	%r23439, %r23112;
	mov.u32 	%r23440, %r23112;
	mov.u32 	%r23441, %r23112;
	mov.u32 	%r23442, %r23112;
	mov.u32 	%r23443, %r23112;
	mov.u32 	%r23444, %r23112;
	mov.u32 	%r23445, %r23112;
	mov.u32 	%r23446, %r23112;
	mov.u32 	%r23447, %r23112;
	mov.u32 	%r23448, %r23112;
	mov.u32 	%r23449, %r23112;
	mov.u32 	%r23450, %r23112;
	mov.u32 	%r23451, %r23112;
	mov.u32 	%r23452, %r23112;
	mov.u32 	%r23453, %r23112;
	mov.u32 	%r23454, %r23112;
	mov.u32 	%r23455, %r23112;
	mov.u32 	%r23456, %r23112;
	mov.u32 	%r23457, %r23112;
	mov.u32 	%r23458, %r23112;
	mov.u32 	%r23459, %r23112;
	mov.u32 	%r23460, %r23112;
	mov.u32 	%r23461, %r23112;
	mov.u32 	%r23462, %r23112;
	mov.u32 	%r23463, %r23112;
	mov.u32 	%r23464, %r23112;
	mov.u32 	%r23465, %r23112;
	mov.u32 	%r23466, %r23112;
	mov.u32 	%r23467, %r23112;
	mov.u32 	%r23468, %r23112;
	mov.u32 	%r23469, %r23112;
	mov.u32 	%r23470, %r23112;
	mov.u32 	%r23471, %r23112;
	mov.u32 	%r23472, %r23112;
	mov.u32 	%r23473, %r23112;
	mov.u32 	%r23474, %r23112;
	mov.u32 	%r23475, %r23112;
	mov.u32 	%r23476, %r23112;
	mov.u32 	%r23477, %r23112;
	mov.u32 	%r23478, %r23112;
	mov.u32 	%r23479, %r23112;
	mov.u32 	%r23480, %r23112;
	mov.u32 	%r23481, %r23112;
	mov.u32 	%r23482, %r23112;
	mov.u32 	%r23483, %r23112;
	mov.u32 	%r23484, %r23112;
	mov.u32 	%r23485, %r23112;
	mov.u32 	%r23486, %r23112;
	mov.u32 	%r23487, %r23112;
	mov.u32 	%r23488, %r23112;
	mov.u32 	%r23489, %r23112;
	mov.u32 	%r23490, %r23112;
	mov.u32 	%r23491, %r23112;
	mov.u32 	%r23492, %r23112;
	mov.u32 	%r23493, %r23112;
	mov.u32 	%r23494, %r23112;
	mov.u32 	%r23495, %r23112;
	mov.u32 	%r22437, %r23112;
$L__BB7_69:
	ld.param.u32 	%r21832, [fused_batch_pir_kernel_transposed_4_param_3];
	add.s32 	%r11320, %r11319, %r22437;
	setp.ge.s32 	%p78, %r11320, %r21832;
	mov.b32 	%r22444, 0;
	mov.u32 	%r22445, %r22444;
	mov.u32 	%r22446, %r22444;
	mov.u32 	%r22447, %r22444;
	@%p78 bra 	$L__BB7_83;
	ld.param.u64 	%rd304, [fused_batch_pir_kernel_transposed_4_param_1];
	cvta.to.global.u64 	%rd60, %rd304;
	ld.global.u8 	%rs198, [%rd60+17];
	max.u16 	%rs199, %rs198, 11;
	cvt.u32.u16 	%r22443, %rs199;
	add.s32 	%r11321, %r22443, -11;
	ld.shared.v4.u32 	{%r22447, %r22446, %r22445, %r22444}, [s_mem+49152];
	ld.shared.u8 	%rs344, [s_mem+49168];
	cvt.u32.u16 	%r946, %rs198;
	setp.ge.u32 	%p79, %r11321, %r946;
	@%p79 bra 	$L__BB7_75;
	ld.param.u64 	%rd305, [fused_batch_pir_kernel_transposed_4_param_1];
	sub.s32 	%r22442, %r946, %r22443;
	add.s32 	%r11322, %r22443, -11;
	cvt.u64.u32 	%rd61, %r11322;
	cvta.to.global.u64 	%rd62, %rd305;
	add.s64 	%rd378, %rd62, %rd61;
	mul.wide.u32 	%rd63, %r11322, 16;
	add.s64 	%rd64, %rd62, %rd63;
	add.s64 	%rd377, %rd64, 32;
	mov.u16 	%rs345, %rs344;
$L__BB7_72:
	ld.const.u32 	%r11323, [CHACHA_CONSTANTS];
	add.s32 	%r11324, %r11323, %r22447;
	shf.l.wrap.b32 	%r11325, %r11324, %r11324, 16;
	add.s32 	%r11326, %r22447, %r11325;
	xor.b32  	%r11327, %r22447, %r11326;
	shf.l.wrap.b32 	%r11328, %r11327, %r11327, 12;
	add.s32 	%r11329, %r11324, %r11328;
	xor.b32  	%r11330, %r11325, %r11329;
	shf.l.wrap.b32 	%r11331, %r11330, %r11330, 8;
	add.s32 	%r11332, %r11326, %r11331;
	xor.b32  	%r11333, %r11328, %r11332;
	shf.l.wrap.b32 	%r11334, %r11333, %r11333, 7;
	ld.const.u32 	%r11335, [CHACHA_CONSTANTS+4];
	add.s32 	%r11336, %r11335, %r22446;
	shf.l.wrap.b32 	%r11337, %r11336, %r11336, 16;
	add.s32 	%r11338, %r22446, %r11337;
	xor.b32  	%r11339, %r22446, %r11338;
	shf.l.wrap.b32 	%r11340, %r11339, %r11339, 12;
	add.s32 	%r11341, %r11336, %r11340;
	xor.b32  	%r11342, %r11337, %r11341;
	shf.l.wrap.b32 	%r11343, %r11342, %r11342, 8;
	add.s32 	%r11344, %r11338, %r11343;
	xor.b32  	%r11345, %r11340, %r11344;
	shf.l.wrap.b32 	%r11346, %r11345, %r11345, 7;
	ld.const.u32 	%r11347, [CHACHA_CONSTANTS+8];
	add.s32 	%r11348, %r11347, %r22445;
	shf.l.wrap.b32 	%r11349, %r11348, %r11348, 16;
	add.s32 	%r11350, %r22445, %r11349;
	xor.b32  	%r11351, %r22445, %r11350;
	shf.l.wrap.b32 	%r11352, %r11351, %r11351, 12;
	add.s32 	%r11353, %r11348, %r11352;
	xor.b32  	%r11354, %r11349, %r11353;
	shf.l.wrap.b32 	%r11355, %r11354, %r11354, 8;
	add.s32 	%r11356, %r11350, %r11355;
	xor.b32  	%r11357, %r11352, %r11356;
	shf.l.wrap.b32 	%r11358, %r11357, %r11357, 7;
	ld.const.u32 	%r11359, [CHACHA_CONSTANTS+12];
	add.s32 	%r11360, %r11359, %r22444;
	shf.l.wrap.b32 	%r11361, %r11360, %r11360, 16;
	add.s32 	%r11362, %r22444, %r11361;
	xor.b32  	%r11363, %r22444, %r11362;
	shf.l.wrap.b32 	%r11364, %r11363, %r11363, 12;
	add.s32 	%r11365, %r11360, %r11364;
	xor.b32  	%r11366, %r11361, %r11365;
	shf.l.wrap.b32 	%r11367, %r11366, %r11366, 8;
	add.s32 	%r11368, %r11362, %r11367;
	xor.b32  	%r11369, %r11364, %r11368;
	shf.l.wrap.b32 	%r11370, %r11369, %r11369, 7;
	add.s32 	%r11371, %r11329, %r11346;
	xor.b32  	%r11372, %r11367, %r11371;
	shf.l.wrap.b32 	%r11373, %r11372, %r11372, 16;
	add.s32 	%r11374, %r11356, %r11373;
	xor.b32  	%r11375, %r11346, %r11374;
	shf.l.wrap.b32 	%r11376, %r11375, %r11375, 12;
	add.s32 	%r11377, %r11371, %r11376;
	xor.b32  	%r11378, %r11373, %r11377;
	shf.l.wrap.b32 	%r11379, %r11378, %r11378, 8;
	add.s32 	%r11380, %r11374, %r11379;
	xor.b32  	%r11381, %r11376, %r11380;
	shf.l.wrap.b32 	%r11382, %r11381, %r11381, 7;
	add.s32 	%r11383, %r11341, %r11358;
	xor.b32  	%r11384, %r11331, %r11383;
	shf.l.wrap.b32 	%r11385, %r11384, %r11384, 16;
	add.s32 	%r11386, %r11368, %r11385;
	xor.b32  	%r11387, %r11358, %r11386;
	shf.l.wrap.b32 	%r11388, %r11387, %r11387, 12;
	add.s32 	%r11389, %r11383, %r11388;
	xor.b32  	%r11390, %r11385, %r11389;
	shf.l.wrap.b32 	%r11391, %r11390, %r11390, 8;
	add.s32 	%r11392, %r11386, %r11391;
	xor.b32  	%r11393, %r11388, %r11392;
	shf.l.wrap.b32 	%r11394, %r11393, %r11393, 7;
	add.s32 	%r11395, %r11353, %r11370;
	xor.b32  	%r11396, %r11343, %r11395;
	shf.l.wrap.b32 	%r11397, %r11396, %r11396, 16;
	add.s32 	%r11398, %r11332, %r11397;
	xor.b32  	%r11399, %r11370, %r11398;
	shf.l.wrap.b32 	%r11400, %r11399, %r11399, 12;
	add.s32 	%r11401, %r11395, %r11400;
	xor.b32  	%r11402, %r11397, %r11401;
	shf.l.wrap.b32 	%r11403, %r11402, %r11402, 8;
	add.s32 	%r11404, %r11398, %r11403;
	xor.b32  	%r11405, %r11400, %r11404;
	shf.l.wrap.b32 	%r11406, %r11405, %r11405, 7;
	add.s32 	%r11407, %r11365, %r11334;
	xor.b32  	%r11408, %r11355, %r11407;
	shf.l.wrap.b32 	%r11409, %r11408, %r11408, 16;
	add.s32 	%r11410, %r11344, %r11409;
	xor.b32  	%r11411, %r11334, %r11410;
	shf.l.wrap.b32 	%r11412, %r11411, %r11411, 12;
	add.s32 	%r11413, %r11407, %r11412;
	xor.b32  	%r11414, %r11409, %r11413;
	shf.l.wrap.b32 	%r11415, %r11414, %r11414, 8;
	add.s32 	%r11416, %r11410, %r11415;
	xor.b32  	%r11417, %r11412, %r11416;
	shf.l.wrap.b32 	%r11418, %r11417, %r11417, 7;
	add.s32 	%r11419, %r11377, %r11418;
	xor.b32  	%r11420, %r11391, %r11419;
	shf.l.wrap.b32 	%r11421, %r11420, %r11420, 16;
	add.s32 	%r11422, %r11404, %r11421;
	xor.b32  	%r11423, %r11418, %r11422;
	shf.l.wrap.b32 	%r11424, %r11423, %r11423, 12;
	add.s32 	%r11425, %r11419, %r11424;
	xor.b32  	%r11426, %r11421, %r11425;
	shf.l.wrap.b32 	%r11427, %r11426, %r11426, 8;
	add.s32 	%r11428, %r11422, %r11427;
	xor.b32  	%r11429, %r11424, %r11428;
	shf.l.wrap.b32 	%r11430, %r11429, %r11429, 7;
	add.s32 	%r11431, %r11389, %r11382;
	xor.b32  	%r11432, %r11403, %r11431;
	shf.l.wrap.b32 	%r11433, %r11432, %r11432, 16;
	add.s32 	%r11434, %r11416, %r11433;
	xor.b32  	%r11435, %r11382, %r11434;
	shf.l.wrap.b32 	%r11436, %r11435, %r11435, 12;
	add.s32 	%r11437, %r11431, %r11436;
	xor.b32  	%r11438, %r11433, %r11437;
	shf.l.wrap.b32 	%r11439, %r11438, %r11438, 8;
	add.s32 	%r11440, %r11434, %r11439;
	xor.b32  	%r11441, %r11436, %r11440;
	shf.l.wrap.b32 	%r11442, %r11441, %r11441, 7;
	add.s32 	%r11443, %r11401, %r11394;
	xor.b32  	%r11444, %r11415, %r11443;
	shf.l.wrap.b32 	%r11445, %r11444, %r11444, 16;
	add.s32 	%r11446, %r11380, %r11445;
	xor.b32  	%r11447, %r11394, %r11446;
	shf.l.wrap.b32 	%r11448, %r11447, %r11447, 12;
	add.s32 	%r11449, %r11443, %r11448;
	xor.b32  	%r11450, %r11445, %r11449;
	shf.l.wrap.b32 	%r11451, %r11450, %r11450, 8;
	add.s32 	%r11452, %r11446, %r11451;
	xor.b32  	%r11453, %r11448, %r11452;
	shf.l.wrap.b32 	%r11454, %r11453, %r11453, 7;
	add.s32 	%r11455, %r11413, %r11406;
	xor.b32  	%r11456, %r11379, %r11455;
	shf.l.wrap.b32 	%r11457, %r11456, %r11456, 16;
	add.s32 	%r11458, %r11392, %r11457;
	xor.b32  	%r11459, %r11406, %r11458;
	shf.l.wrap.b32 	%r11460, %r11459, %r11459, 12;
	add.s32 	%r11461, %r11455, %r11460;
	xor.b32  	%r11462, %r11457, %r11461;
	shf.l.wrap.b32 	%r11463, %r11462, %r11462, 8;
	add.s32 	%r11464, %r11458, %r11463;
	xor.b32  	%r11465, %r11460, %r11464;
	shf.l.wrap.b32 	%r11466, %r11465, %r11465, 7;
	add.s32 	%r11467, %r11425, %r11442;
	xor.b32  	%r11468, %r11463, %r11467;
	shf.l.wrap.b32 	%r11469, %r11468, %r11468, 16;
	add.s32 	%r11470, %r11452, %r11469;
	xor.b32  	%r11471, %r11442, %r11470;
	shf.l.wrap.b32 	%r11472, %r11471, %r11471, 12;
	add.s32 	%r11473, %r11467, %r11472;
	xor.b32  	%r11474, %r11469, %r11473;
	shf.l.wrap.b32 	%r11475, %r11474, %r11474, 8;
	add.s32 	%r11476, %r11470, %r11475;
	xor.b32  	%r11477, %r11472, %r11476;
	shf.l.wrap.b32 	%r11478, %r11477, %r11477, 7;
	add.s32 	%r11479, %r11437, %r11454;
	xor.b32  	%r11480, %r11427, %r11479;
	shf.l.wrap.b32 	%r11481, %r11480, %r11480, 16;
	add.s32 	%r11482, %r11464, %r11481;
	xor.b32  	%r11483, %r11454, %r11482;
	shf.l.wrap.b32 	%r11484, %r11483, %r11483, 12;
	add.s32 	%r11485, %r11479, %r11484;
	xor.b32  	%r11486, %r11481, %r11485;
	shf.l.wrap.b32 	%r11487, %r11486, %r11486, 8;
	add.s32 	%r11488, %r11482, %r11487;
	xor.b32  	%r11489, %r11484, %r11488;
	shf.l.wrap.b32 	%r11490, %r11489, %r11489, 7;
	add.s32 	%r11491, %r11449, %r11466;
	xor.b32  	%r11492, %r11439, %r11491;
	shf.l.wrap.b32 	%r11493, %r11492, %r11492, 16;
	add.s32 	%r11494, %r11428, %r11493;
	xor.b32  	%r11495, %r11466, %r11494;
	shf.l.wrap.b32 	%r11496, %r11495, %r11495, 12;
	add.s32 	%r11497, %r11491, %r11496;
	xor.b32  	%r11498, %r11493, %r11497;
	shf.l.wrap.b32 	%r11499, %r11498, %r11498, 8;
	add.s32 	%r11500, %r11494, %r11499;
	xor.b32  	%r11501, %r11496, %r11500;
	shf.l.wrap.b32 	%r11502, %r11501, %r11501, 7;
	add.s32 	%r11503, %r11461, %r11430;
	xor.b32  	%r11504, %r11451, %r11503;
	shf.l.wrap.b32 	%r11505, %r11504, %r11504, 16;
	add.s32 	%r11506, %r11440, %r11505;
	xor.b32  	%r11507, %r11430, %r11506;
	shf.l.wrap.b32 	%r11508, %r11507, %r11507, 12;
	add.s32 	%r11509, %r11503, %r11508;
	xor.b32  	%r11510, %r11505, %r11509;
	shf.l.wrap.b32 	%r11511, %r11510, %r11510, 8;
	add.s32 	%r11512, %r11506, %r11511;
	xor.b32  	%r11513, %r11508, %r11512;
	shf.l.wrap.b32 	%r11514, %r11513, %r11513, 7;
	add.s32 	%r11515, %r11473, %r11514;
	xor.b32  	%r11516, %r11487, %r11515;
	shf.l.wrap.b32 	%r11517, %r11516, %r11516, 16;
	add.s32 	%r11518, %r11500, %r11517;
	xor.b32  	%r11519, %r11514, %r11518;
	shf.l.wrap.b32 	%r11520, %r11519, %r11519, 12;
	add.s32 	%r11521, %r11515, %r11520;
	xor.b32  	%r11522, %r11517, %r11521;
	shf.l.wrap.b32 	%r11523, %r11522, %r11522, 8;
	add.s32 	%r11524, %r11518, %r11523;
	xor.b32  	%r11525, %r11520, %r11524;
	shf.l.wrap.b32 	%r11526, %r11525, %r11525, 7;
	add.s32 	%r11527, %r11485, %r11478;
	xor.b32  	%r11528, %r11499, %r11527;
	shf.l.wrap.b32 	%r11529, %r11528, %r11528, 16;
	add.s32 	%r11530, %r11512, %r11529;
	xor.b32  	%r11531, %r11478, %r11530;
	shf.l.wrap.b32 	%r11532, %r11531, %r11531, 12;
	add.s32 	%r11533, %r11527, %r11532;
	xor.b32  	%r11534, %r11529, %r11533;
	shf.l.wrap.b32 	%r11535, %r11534, %r11534, 8;
	add.s32 	%r11536, %r11530, %r11535;
	xor.b32  	%r11537, %r11532, %r11536;
	shf.l.wrap.b32 	%r11538, %r11537, %r11537, 7;
	add.s32 	%r11539, %r11497, %r11490;
	xor.b32  	%r11540, %r11511, %r11539;
	shf.l.wrap.b32 	%r11541, %r11540, %r11540, 16;
	add.s32 	%r11542, %r11476, %r11541;
	xor.b32  	%r11543, %r11490, %r11542;
	shf.l.wrap.b32 	%r11544, %r11543, %r11543, 12;
	add.s32 	%r11545, %r11539, %r11544;
	xor.b32  	%r11546, %r11541, %r11545;
	shf.l.wrap.b32 	%r11547, %r11546, %r11546, 8;
	add.s32 	%r11548, %r11542, %r11547;
	xor.b32  	%r11549, %r11544, %r11548;
	shf.l.wrap.b32 	%r11550, %r11549, %r11549, 7;
	add.s32 	%r11551, %r11509, %r11502;
	xor.b32  	%r11552, %r11475, %r11551;
	shf.l.wrap.b32 	%r11553, %r11552, %r11552, 16;
	add.s32 	%r11554, %r11488, %r11553;
	xor.b32  	%r11555, %r11502, %r11554;
	shf.l.wrap.b32 	%r11556, %r11555, %r11555, 12;
	add.s32 	%r11557, %r11551, %r11556;
	xor.b32  	%r11558, %r11553, %r11557;
	shf.l.wrap.b32 	%r11559, %r11558, %r11558, 8;
	add.s32 	%r11560, %r11554, %r11559;
	xor.b32  	%r11561, %r11556, %r11560;
	shf.l.wrap.b32 	%r11562, %r11561, %r11561, 7;
	add.s32 	%r11563, %r11521, %r11538;
	xor.b32  	%r11564, %r11559, %r11563;
	shf.l.wrap.b32 	%r11565, %r11564, %r11564, 16;
	add.s32 	%r11566, %r11548, %r11565;
	xor.b32  	%r11567, %r11538, %r11566;
	shf.l.wrap.b32 	%r11568, %r11567, %r11567, 12;
	add.s32 	%r11569, %r11563, %r11568;
	xor.b32  	%r11570, %r11565, %r11569;
	shf.l.wrap.b32 	%r11571, %r11570, %r11570, 8;
	add.s32 	%r11572, %r11566, %r11571;
	xor.b32  	%r11573, %r11568, %r11572;
	shf.l.wrap.b32 	%r11574, %r11573, %r11573, 7;
	add.s32 	%r11575, %r11533, %r11550;
	xor.b32  	%r11576, %r11523, %r11575;
	shf.l.wrap.b32 	%r11577, %r11576, %r11576, 16;
	add.s32 	%r11578, %r11560, %r11577;
	xor.b32  	%r11579, %r11550, %r11578;
	shf.l.wrap.b32 	%r11580, %r11579, %r11579, 12;
	add.s32 	%r11581, %r11575, %r11580;
	xor.b32  	%r11582, %r11577, %r11581;
	shf.l.wrap.b32 	%r11583, %r11582, %r11582, 8;
	add.s32 	%r11584, %r11578, %r11583;
	xor.b32  	%r11585, %r11580, %r11584;
	shf.l.wrap.b32 	%r11586, %r11585, %r11585, 7;
	add.s32 	%r11587, %r11545, %r11562;
	xor.b32  	%r11588, %r11535, %r11587;
	shf.l.wrap.b32 	%r11589, %r11588, %r11588, 16;
	add.s32 	%r11590, %r11524, %r11589;
	xor.b32  	%r11591, %r11562, %r11590;
	shf.l.wrap.b32 	%r11592, %r11591, %r11591, 12;
	add.s32 	%r11593, %r11587, %r11592;
	xor.b32  	%r11594, %r11589, %r11593;
	shf.l.wrap.b32 	%r11595, %r11594, %r11594, 8;
	add.s32 	%r11596, %r11590, %r11595;
	xor.b32  	%r11597, %r11592, %r11596;
	shf.l.wrap.b32 	%r11598, %r11597, %r11597, 7;
	add.s32 	%r11599, %r11557, %r11526;
	xor.b32  	%r11600, %r11547, %r11599;
	shf.l.wrap.b32 	%r11601, %r11600, %r11600, 16;
	add.s32 	%r11602, %r11536, %r11601;
	xor.b32  	%r11603, %r11526, %r11602;
	shf.l.wrap.b32 	%r11604, %r11603, %r11603, 12;
	add.s32 	%r11605, %r11599, %r11604;
	xor.b32  	%r11606, %r11601, %r11605;
	shf.l.wrap.b32 	%r11607, %r11606, %r11606, 8;
	add.s32 	%r11608, %r11602, %r11607;
	xor.b32  	%r11609, %r11604, %r11608;
	shf.l.wrap.b32 	%r11610, %r11609, %r11609, 7;
	add.s32 	%r11611, %r11569, %r11610;
	xor.b32  	%r11612, %r11583, %r11611;
	shf.l.wrap.b32 	%r11613, %r11612, %r11612, 16;
	add.s32 	%r11614, %r11596, %r11613;
	xor.b32  	%r11615, %r11610, %r11614;
	shf.l.wrap.b32 	%r11616, %r11615, %r11615, 12;
	add.s32 	%r11617, %r11611, %r11616;
	xor.b32  	%r11618, %r11613, %r11617;
	shf.l.wrap.b32 	%r11619, %r11618, %r11618, 8;
	add.s32 	%r11620, %r11614, %r11619;
	xor.b32  	%r11621, %r11616, %r11620;
	shf.l.wrap.b32 	%r11622, %r11621, %r11621, 7;
	add.s32 	%r11623, %r11581, %r11574;
	xor.b32  	%r11624, %r11595, %r11623;
	shf.l.wrap.b32 	%r11625, %r11624, %r11624, 16;
	add.s32 	%r11626, %r11608, %r11625;
	xor.b32  	%r11627, %r11574, %r11626;
	shf.l.wrap.b32 	%r11628, %r11627, %r11627, 12;
	add.s32 	%r11629, %r11623, %r11628;
	xor.b32  	%r11630, %r11625, %r11629;
	shf.l.wrap.b32 	%r11631, %r11630, %r11630, 8;
	add.s32 	%r11632, %r11626, %r11631;
	xor.b32  	%r11633, %r11628, %r11632;
	shf.l.wrap.b32 	%r11634, %r11633, %r11633, 7;
	add.s32 	%r11635, %r11593, %r11586;
	xor.b32  	%r11636, %r11607, %r11635;
	shf.l.wrap.b32 	%r11637, %r11636, %r11636, 16;
	add.s32 	%r11638, %r11572, %r11637;
	xor.b32  	%r11639, %r11586, %r11638;
	shf.l.wrap.b32 	%r11640, %r11639, %r11639, 12;
	add.s32 	%r11641, %r11635, %r11640;
	xor.b32  	%r11642, %r11637, %r11641;
	shf.l.wrap.b32 	%r11643, %r11642, %r11642, 8;
	add.s32 	%r11644, %r11638, %r11643;
	xor.b32  	%r11645, %r11640, %r11644;
	shf.l.wrap.b32 	%r11646, %r11645, %r11645, 7;
	add.s32 	%r11647, %r11605, %r11598;
	xor.b32  	%r11648, %r11571, %r11647;
	shf.l.wrap.b32 	%r11649, %r11648, %r11648, 16;
	add.s32 	%r11650, %r11584, %r11649;
	xor.b32  	%r11651, %r11598, %r11650;
	shf.l.wrap.b32 	%r11652, %r11651, %r11651, 12;
	add.s32 	%r11653, %r11647, %r11652;
	xor.b32  	%r11654, %r11649, %r11653;
	shf.l.wrap.b32 	%r11655, %r11654, %r11654, 8;
	add.s32 	%r11656, %r11650, %r11655;
	xor.b32  	%r11657, %r11652, %r11656;
	shf.l.wrap.b32 	%r11658, %r11657, %r11657, 7;
	add.s32 	%r11659, %r11617, %r11634;
	xor.b32  	%r11660, %r11655, %r11659;
	shf.l.wrap.b32 	%r11661, %r11660, %r11660, 16;
	add.s32 	%r11662, %r11644, %r11661;
	xor.b32  	%r11663, %r11634, %r11662;
	shf.l.wrap.b32 	%r11664, %r11663, %r11663, 12;
	add.s32 	%r11665, %r11659, %r11664;
	xor.b32  	%r11666, %r11661, %r11665;
	shf.l.wrap.b32 	%r11667, %r11666, %r11666, 8;
	add.s32 	%r11668, %r11662, %r11667;
	xor.b32  	%r11669, %r11664, %r11668;
	shf.l.wrap.b32 	%r11670, %r11669, %r11669, 7;
	add.s32 	%r11671, %r11629, %r11646;
	xor.b32  	%r11672, %r11619, %r11671;
	shf.l.wrap.b32 	%r11673, %r11672, %r11672, 16;
	add.s32 	%r11674, %r11656, %r11673;
	xor.b32  	%r11675, %r11646, %r11674;
	shf.l.wrap.b32 	%r11676, %r11675, %r11675, 12;
	add.s32 	%r11677, %r11671, %r11676;
	xor.b32  	%r11678, %r11673, %r11677;
	shf.l.wrap.b32 	%r11679, %r11678, %r11678, 8;
	add.s32 	%r11680, %r11674, %r11679;
	xor.b32  	%r11681, %r11676, %r11680;
	shf.l.wrap.b32 	%r11682, %r11681, %r11681, 7;
	add.s32 	%r11683, %r11641, %r11658;
	xor.b32  	%r11684, %r11631, %r11683;
	shf.l.wrap.b32 	%r11685, %r11684, %r11684, 16;
	add.s32 	%r11686, %r11620, %r11685;
	xor.b32  	%r11687, %r11658, %r11686;
	shf.l.wrap.b32 	%r11688, %r11687, %r11687, 12;
	add.s32 	%r11689, %r11683, %r11688;
	xor.b32  	%r11690, %r11685, %r11689;
	shf.l.wrap.b32 	%r11691, %r11690, %r11690, 8;
	add.s32 	%r11692, %r11686, %r11691;
	xor.b32  	%r11693, %r11688, %r11692;
	shf.l.wrap.b32 	%r11694, %r11693, %r11693, 7;
	add.s32 	%r11695, %r11653, %r11622;
	xor.b32  	%r11696, %r11643, %r11695;
	shf.l.wrap.b32 	%r11697, %r11696, %r11696, 16;
	add.s32 	%r11698, %r11632, %r11697;
	xor.b32  	%r11699, %r11622, %r11698;
	shf.l.wrap.b32 	%r11700, %r11699, %r11699, 12;
	add.s32 	%r11701, %r11695, %r11700;
	xor.b32  	%r11702, %r11697, %r11701;
	shf.l.wrap.b32 	%r11703, %r11702, %r11702, 8;
	add.s32 	%r11704, %r11698, %r11703;
	xor.b32  	%r11705, %r11700, %r11704;
	shf.l.wrap.b32 	%r11706, %r11705, %r11705, 7;
	add.s32 	%r22451, %r11323, %r11665;
	add.s32 	%r22450, %r11335, %r11677;
	add.s32 	%r22449, %r11347, %r11689;
	add.s32 	%r22448, %r11359, %r11701;
	add.s32 	%r22452, %r22447, %r11706;
	add.s32 	%r22453, %r22446, %r11670;
	add.s32 	%r22454, %r22445, %r11682;
	add.s32 	%r22455, %r22444, %r11694;
	xor.b32  	%r11707, %r11324, 1;
	shf.l.wrap.b32 	%r11708, %r11324, %r11707, 16;
	add.s32 	%r11709, %r22447, %r11708;
	xor.b32  	%r11710, %r22447, %r11709;
	shf.l.wrap.b32 	%r11711, %r11710, %r11710, 12;
	add.s32 	%r11712, %r11324, %r11711;
	xor.b32  	%r11713, %r11708, %r11712;
	shf.l.wrap.b32 	%r11714, %r11713, %r11713, 8;
	add.s32 	%r11715, %r11709, %r11714;
	xor.b32  	%r11716, %r11711, %r11715;
	shf.l.wrap.b32 	%r11717, %r11716, %r11716, 7;
	add.s32 	%r11718, %r11712, %r11346;
	xor.b32  	%r11719, %r11367, %r11718;
	shf.l.wrap.b32 	%r11720, %r11719, %r11719, 16;
	add.s32 	%r11721, %r11356, %r11720;
	xor.b32  	%r11722, %r11346, %r11721;
	shf.l.wrap.b32 	%r11723, %r11722, %r11722, 12;
	add.s32 	%r11724, %r11718, %r11723;
	xor.b32  	%r11725, %r11720, %r11724;
	shf.l.wrap.b32 	%r11726, %r11725, %r11725, 8;
	add.s32 	%r11727, %r11721, %r11726;
	xor.b32  	%r11728, %r11723, %r11727;
	shf.l.wrap.b32 	%r11729, %r11728, %r11728, 7;
	xor.b32  	%r11730, %r11714, %r11383;
	shf.l.wrap.b32 	%r11731, %r11730, %r11730, 16;
	add.s32 	%r11732, %r11368, %r11731;
	xor.b32  	%r11733, %r11358, %r11732;
	shf.l.wrap.b32 	%r11734, %r11733, %r11733, 12;
	add.s32 	%r11735, %r11383, %r11734;
	xor.b32  	%r11736, %r11731, %r11735;
	shf.l.wrap.b32 	%r11737, %r11736, %r11736, 8;
	add.s32 	%r11738, %r11732, %r11737;
	xor.b32  	%r11739, %r11734, %r11738;
	shf.l.wrap.b32 	%r11740, %r11739, %r11739, 7;
	add.s32 	%r11741, %r11715, %r11397;
	xor.b32  	%r11742, %r11370, %r11741;
	shf.l.wrap.b32 	%r11743, %r11742, %r11742, 12;
	add.s32 	%r11744, %r11395, %r11743;
	xor.b32  	%r11745, %r11397, %r11744;
	shf.l.wrap.b32 	%r11746, %r11745, %r11745, 8;
	add.s32 	%r11747, %r11741, %r11746;
	xor.b32  	%r11748, %r11743, %r11747;
	shf.l.wrap.b32 	%r11749, %r11748, %r11748, 7;
	add.s32 	%r11750, %r11365, %r11717;
	xor.b32  	%r11751, %r11355, %r11750;
	shf.l.wrap.b32 	%r11752, %r11751, %r11751, 16;
	add.s32 	%r11753, %r11344, %r11752;
	xor.b32  	%r11754, %r11717, %r11753;
	shf.l.wrap.b32 	%r11755, %r11754, %r11754, 12;
	add.s32 	%r11756, %r11750, %r11755;
	xor.b32  	%r11757, %r11752, %r11756;
	shf.l.wrap.b32 	%r11758, %r11757, %r11757, 8;
	add.s32 	%r11759, %r11753, %r11758;
	xor.b32  	%r11760, %r11755, %r11759;
	shf.l.wrap.b32 	%r11761, %r11760, %r11760, 7;
	add.s32 	%r11762, %r11724, %r11761;
	xor.b32  	%r11763, %r11737, %r11762;
	shf.l.wrap.b32 	%r11764, %r11763, %r11763, 16;
	add.s32 	%r11765, %r11747, %r11764;
	xor.b32  	%r11766, %r11761, %r11765;
	shf.l.wrap.b32 	%r11767, %r11766, %r11766, 12;
	add.s32 	%r11768, %r11762, %r11767;
	xor.b32  	%r11769, %r11764, %r11768;
	shf.l.wrap.b32 	%r11770, %r11769, %r11769, 8;
	add.s32 	%r11771, %r11765, %r11770;
	xor.b32  	%r11772, %r11767, %r11771;
	shf.l.wrap.b32 	%r11773, %r11772, %r11772, 7;
	add.s32 	%r11774, %r11735, %r11729;
	xor.b32  	%r11775, %r11746, %r11774;
	shf.l.wrap.b32 	%r11776, %r11775, %r11775, 16;
	add.s32 	%r11777, %r11759, %r11776;
	xor.b32  	%r11778, %r11729, %r11777;
	shf.l.wrap.b32 	%r11779, %r11778, %r11778, 12;
	add.s32 	%r11780, %r11774, %r11779;
	xor.b32  	%r11781, %r11776, %r11780;
	shf.l.wrap.b32 	%r11782, %r11781, %r11781, 8;
	add.s32 	%r11783, %r11777, %r11782;
	xor.b32  	%r11784, %r11779, %r11783;
	shf.l.wrap.b32 	%r11785, %r11784, %r11784, 7;
	add.s32 	%r11786, %r11744, %r11740;
	xor.b32  	%r11787, %r11758, %r11786;
	shf.l.wrap.b32 	%r11788, %r11787, %r11787, 16;
	add.s32 	%r11789, %r11727, %r11788;
	xor.b32  	%r11790, %r11740, %r11789;
	shf.l.wrap.b32 	%r11791, %r11790, %r11790, 12;
	add.s32 	%r11792, %r11786, %r11791;
	xor.b32  	%r11793, %r11788, %r11792;
	shf.l.wrap.b32 	%r11794, %r11793, %r11793, 8;
	add.s32 	%r11795, %r11789, %r11794;
	xor.b32  	%r11796, %r11791, %r11795;
	shf.l.wrap.b32 	%r11797, %r11796, %r11796, 7;
	add.s32 	%r11798, %r11756, %r11749;
	xor.b32  	%r11799, %r11726, %r11798;
	shf.l.wrap.b32 	%r11800, %r11799, %r11799, 16;
	add.s32 	%r11801, %r11738, %r11800;
	xor.b32  	%r11802, %r11749, %r11801;
	shf.l.wrap.b32 	%r11803, %r11802, %r11802, 12;
	add.s32 	%r11804, %r11798, %r11803;
	xor.b32  	%r11805, %r11800, %r11804;
	shf.l.wrap.b32 	%r11806, %r11805, %r11805, 8;
	add.s32 	%r11807, %r11801, %r11806;
	xor.b32  	%r11808, %r11803, %r11807;
	shf.l.wrap.b32 	%r11809, %r11808, %r11808, 7;
	add.s32 	%r11810, %r11768, %r11785;
	xor.b32  	%r11811, %r11806, %r11810;
	shf.l.wrap.b32 	%r11812, %r11811, %r11811, 16;
	add.s32 	%r11813, %r11795, %r11812;
	xor.b32  	%r11814, %r11785, %r11813;
	shf.l.wrap.b32 	%r11815, %r11814, %r11814, 12;
	add.s32 	%r11816, %r11810, %r11815;
	xor.b32  	%r11817, %r11812, %r11816;
	shf.l.wrap.b32 	%r11818, %r11817, %r11817, 8;
	add.s32 	%r11819, %r11813, %r11818;
	xor.b32  	%r11820, %r11815, %r11819;
	shf.l.wrap.b32 	%r11821, %r11820, %r11820, 7;
	add.s32 	%r11822, %r11780, %r11797;
	xor.b32  	%r11823, %r11770, %r11822;
	shf.l.wrap.b32 	%r11824, %r11823, %r11823, 16;
	add.s32 	%r11825, %r11807, %r11824;
	xor.b32  	%r11826, %r11797, %r11825;
	shf.l.wrap.b32 	%r11827, %r11826, %r11826, 12;
	add.s32 	%r11828, %r11822, %r11827;
	xor.b32  	%r11829, %r11824, %r11828;
	shf.l.wrap.b32 	%r11830, %r11829, %r11829, 8;
	add.s32 	%r11831, %r11825, %r11830;
	xor.b32  	%r11832, %r11827, %r11831;
	shf.l.wrap.b32 	%r11833, %r11832, %r11832, 7;
	add.s32 	%r11834, %r11792, %r11809;
	xor.b32  	%r11835, %r11782, %r11834;
	shf.l.wrap.b32 	%r11836, %r11835, %r11835, 16;
	add.s32 	%r11837, %r11771, %r11836;
	xor.b32  	%r11838, %r11809, %r11837;
	shf.l.wrap.b32 	%r11839, %r11838, %r11838, 12;
	add.s32 	%r11840, %r11834, %r11839;
	xor.b32  	%r11841, %r11836, %r11840;
	shf.l.wrap.b32 	%r11842, %r11841, %r11841, 8;
	add.s32 	%r11843, %r11837, %r11842;
	xor.b32  	%r11844, %r11839, %r11843;
	shf.l.wrap.b32 	%r11845, %r11844, %r11844, 7;
	add.s32 	%r11846, %r11804, %r11773;
	xor.b32  	%r11847, %r11794, %r11846;
	shf.l.wrap.b32 	%r11848, %r11847, %r11847, 16;
	add.s32 	%r11849, %r11783, %r11848;
	xor.b32  	%r11850, %r11773, %r11849;
	shf.l.wrap.b32 	%r11851, %r11850, %r11850, 12;
	add.s32 	%r11852, %r11846, %r11851;
	xor.b32  	%r11853, %r11848, %r11852;
	shf.l.wrap.b32 	%r11854, %r11853, %r11853, 8;
	add.s32 	%r11855, %r11849, %r11854;
	xor.b32  	%r11856, %r11851, %r11855;
	shf.l.wrap.b32 	%r11857, %r11856, %r11856, 7;
	add.s32 	%r11858, %r11816, %r11857;
	xor.b32  	%r11859, %r11830, %r11858;
	shf.l.wrap.b32 	%r11860, %r11859, %r11859, 16;
	add.s32 	%r11861, %r11843, %r11860;
	xor.b32  	%r11862, %r11857, %r11861;
	shf.l.wrap.b32 	%r11863, %r11862, %r11862, 12;
	add.s32 	%r11864, %r11858, %r11863;
	xor.b32  	%r11865, %r11860, %r11864;
	shf.l.wrap.b32 	%r11866, %r11865, %r11865, 8;
	add.s32 	%r11867, %r11861, %r11866;
	xor.b32  	%r11868, %r11863, %r11867;
	shf.l.wrap.b32 	%r11869, %r11868, %r11868, 7;
	add.s32 	%r11870, %r11828, %r11821;
	xor.b32  	%r11871, %r11842, %r11870;
	shf.l.wrap.b32 	%r11872, %r11871, %r11871, 16;
	add.s32 	%r11873, %r11855, %r11872;
	xor.b32  	%r11874, %r11821, %r11873;
	shf.l.wrap.b32 	%r11875, %r11874, %r11874, 12;
	add.s32 	%r11876, %r11870, %r11875;
	xor.b32  	%r11877, %r11872, %r11876;
	shf.l.wrap.b32 	%r11878, %r11877, %r11877, 8;
	add.s32 	%r11879, %r11873, %r11878;
	xor.b32  	%r11880, %r11875, %r11879;
	shf.l.wrap.b32 	%r11881, %r11880, %r11880, 7;
	add.s32 	%r11882, %r11840, %r11833;
	xor.b32  	%r11883, %r11854, %r11882;
	shf.l.wrap.b32 	%r11884, %r11883, %r11883, 16;
	add.s32 	%r11885, %r11819, %r11884;
	xor.b32  	%r11886, %r11833, %r11885;
	shf.l.wrap.b32 	%r11887, %r11886, %r11886, 12;
	add.s32 	%r11888, %r11882, %r11887;
	xor.b32  	%r11889, %r11884, %r11888;
	shf.l.wrap.b32 	%r11890, %r11889, %r11889, 8;
	add.s32 	%r11891, %r11885, %r11890;
	xor.b32  	%r11892, %r11887, %r11891;
	shf.l.wrap.b32 	%r11893, %r11892, %r11892, 7;
	add.s32 	%r11894, %r11852, %r11845;
	xor.b32  	%r11895, %r11818, %r11894;
	shf.l.wrap.b32 	%r11896, %r11895, %r11895, 16;
	add.s32 	%r11897, %r11831, %r11896;
	xor.b32  	%r11898, %r11845, %r11897;
	shf.l.wrap.b32 	%r11899, %r11898, %r11898, 12;
	add.s32 	%r11900, %r11894, %r11899;
	xor.b32  	%r11901, %r11896, %r11900;
	shf.l.wrap.b32 	%r11902, %r11901, %r11901, 8;
	add.s32 	%r11903, %r11897, %r11902;
	xor.b32  	%r11904, %r11899, %r11903;
	shf.l.wrap.b32 	%r11905, %r11904, %r11904, 7;
	add.s32 	%r11906, %r11864, %r11881;
	xor.b32  	%r11907, %r11902, %r11906;
	shf.l.wrap.b32 	%r11908, %r11907, %r11907, 16;
	add.s32 	%r11909, %r11891, %r11908;
	xor.b32  	%r11910, %r11881, %r11909;
	shf.l.wrap.b32 	%r11911, %r11910, %r11910, 12;
	add.s32 	%r11912, %r11906, %r11911;
	xor.b32  	%r11913, %r11908, %r11912;
	shf.l.wrap.b32 	%r11914, %r11913, %r11913, 8;
	add.s32 	%r11915, %r11909, %r11914;
	xor.b32  	%r11916, %r11911, %r11915;
	shf.l.wrap.b32 	%r11917, %r11916, %r11916, 7;
	add.s32 	%r11918, %r11876, %r11893;
	xor.b32  	%r11919, %r11866, %r11918;
	shf.l.wrap.b32 	%r11920, %r11919, %r11919, 16;
	add.s32 	%r11921, %r11903, %r11920;
	xor.b32  	%r11922, %r11893, %r11921;
	shf.l.wrap.b32 	%r11923, %r11922, %r11922, 12;
	add.s32 	%r11924, %r11918, %r11923;
	xor.b32  	%r11925, %r11920, %r11924;
	shf.l.wrap.b32 	%r11926, %r11925, %r11925, 8;
	add.s32 	%r11927, %r11921, %r11926;
	xor.b32  	%r11928, %r11923, %r11927;
	shf.l.wrap.b32 	%r11929, %r11928, %r11928, 7;
	add.s32 	%r11930, %r11888, %r11905;
	xor.b32  	%r11931, %r11878, %r11930;
	shf.l.wrap.b32 	%r11932, %r11931, %r11931, 16;
	add.s32 	%r11933, %r11867, %r11932;
	xor.b32  	%r11934, %r11905, %r11933;
	shf.l.wrap.b32 	%r11935, %r11934, %r11934, 12;
	add.s32 	%r11936, %r11930, %r11935;
	xor.b32  	%r11937, %r11932, %r11936;
	shf.l.wrap.b32 	%r11938, %r11937, %r11937, 8;
	add.s32 	%r11939, %r11933, %r11938;
	xor.b32  	%r11940, %r11935, %r11939;
	shf.l.wrap.b32 	%r11941, %r11940, %r11940, 7;
	add.s32 	%r11942, %r11900, %r11869;
	xor.b32  	%r11943, %r11890, %r11942;
	shf.l.wrap.b32 	%r11944, %r11943, %r11943, 16;
	add.s32 	%r11945, %r11879, %r11944;
	xor.b32  	%r11946, %r11869, %r11945;
	shf.l.wrap.b32 	%r11947, %r11946, %r11946, 12;
	add.s32 	%r11948, %r11942, %r11947;
	xor.b32  	%r11949, %r11944, %r11948;
	shf.l.wrap.b32 	%r11950, %r11949, %r11949, 8;
	add.s32 	%r11951, %r11945, %r11950;
	xor.b32  	%r11952, %r11947, %r11951;
	shf.l.wrap.b32 	%r11953, %r11952, %r11952, 7;
	add.s32 	%r11954, %r11912, %r11953;
	xor.b32  	%r11955, %r11926, %r11954;
	shf.l.wrap.b32 	%r11956, %r11955, %r11955, 16;
	add.s32 	%r11957, %r11939, %r11956;
	xor.b32  	%r11958, %r11953, %r11957;
	shf.l.wrap.b32 	%r11959, %r11958, %r11958, 12;
	add.s32 	%r11960, %r11954, %r11959;
	xor.b32  	%r11961, %r11956, %r11960;
	shf.l.wrap.b32 	%r11962, %r11961, %r11961, 8;
	add.s32 	%r11963, %r11924, %r11917;
	xor.b32  	%r11964, %r11938, %r11963;
	shf.l.wrap.b32 	%r11965, %r11964, %r11964, 16;
	add.s32 	%r11966, %r11951, %r11965;
	xor.b32  	%r11967, %r11917, %r11966;
	shf.l.wrap.b32 	%r11968, %r11967, %r11967, 12;
	add.s32 	%r11969, %r11963, %r11968;
	xor.b32  	%r11970, %r11965, %r11969;
	shf.l.wrap.b32 	%r11971, %r11970, %r11970, 8;
	add.s32 	%r11972, %r11966, %r11971;
	xor.b32  	%r11973, %r11968, %r11972;
	shf.l.wrap.b32 	%r11974, %r11973, %r11973, 7;
	add.s32 	%r11975, %r11936, %r11929;
	xor.b32  	%r11976, %r11950, %r11975;
	shf.l.wrap.b32 	%r11977, %r11976, %r11976, 16;
	add.s32 	%r11978, %r11915, %r11977;
	xor.b32  	%r11979, %r11929, %r11978;
	shf.l.wrap.b32 	%r11980, %r11979, %r11979, 12;
	add.s32 	%r11981, %r11975, %r11980;
	xor.b32  	%r11982, %r11977, %r11981;
	shf.l.wrap.b32 	%r11983, %r11982, %r11982, 8;
	add.s32 	%r11984, %r11978, %r11983;
	xor.b32  	%r11985, %r11980, %r11984;
	shf.l.wrap.b32 	%r11986, %r11985, %r11985, 7;
	add.s32 	%r11987, %r11948, %r11941;
	xor.b32  	%r11988, %r11914, %r11987;
	shf.l.wrap.b32 	%r11989, %r11988, %r11988, 16;
	add.s32 	%r11990, %r11927, %r11989;
	xor.b32  	%r11991, %r11941, %r11990;
	shf.l.wrap.b32 	%r11992, %r11991, %r11991, 12;
	add.s32 	%r11993, %r11987, %r11992;
	xor.b32  	%r11994, %r11989, %r11993;
	shf.l.wrap.b32 	%r11995, %r11994, %r11994, 8;
	add.s32 	%r11996, %r11990, %r11995;
	add.s32 	%r11997, %r11960, %r11974;
	xor.b32  	%r11998, %r11995, %r11997;
	shf.l.wrap.b32 	%r11999, %r11998, %r11998, 16;
	add.s32 	%r12000, %r11984, %r11999;
	xor.b32  	%r12001, %r11974, %r12000;
	shr.u32 	%r12002, %r12001, 20;
	add.s32 	%r12003, %r11997, %r12002;
	add.s32 	%r12004, %r11969, %r11986;
	xor.b32  	%r12005, %r11962, %r12004;
	shf.l.wrap.b32 	%r12006, %r12005, %r12005, 16;
	add.s32 	%r12007, %r11996, %r12006;
	xor.b32  	%r12008, %r11986, %r12007;
	shr.u32 	%r12009, %r12008, 20;
	add.s32 	%r12010, %r12004, %r12009;
	add.s32 	%r12011, %r11323, %r12003;
	add.s32 	%r12012, %r11335, %r12010;
	add.s32 	%r12013, %r22442, 10;
	mov.u32 	%r12014, %tid.x;
	shl.b32 	%r12015, %r12014, 3;
	and.b32  	%r12016, %r12015, 7936;
	mov.u32 	%r12017, %ctaid.x;
	shl.b32 	%r12018, %r12017, 11;
	add.s32 	%r12019, %r12016, %r12018;
	and.b32  	%r12020, %r12014, 31;
	or.b32  	%r12021, %r12019, %r12020;
	add.s32 	%r12022, %r12021, %r22437;
	shr.u32 	%r12023, %r12022, %r12013;
	and.b32  	%r12024, %r12023, 1;
	setp.eq.b32 	%p80, %r12024, 1;
	selp.b32 	%r12025, %r12012, %r12011, %p80;
	cvt.u16.u32 	%rs200, %r12025;
	and.b16  	%rs344, %rs200, 1;
	and.b16  	%rs201, %rs345, 255;
	setp.ne.s16 	%p81, %rs201, 1;
	@%p81 bra 	$L__BB7_74;
	add.s32 	%r12026, %r22442, 10;
	mov.u32 	%r12027, %tid.x;
	shl.b32 	%r12028, %r12027, 3;
	and.b32  	%r12029, %r12028, 7936;
	mov.u32 	%r12030, %ctaid.x;
	shl.b32 	%r12031, %r12030, 11;
	add.s32 	%r12032, %r12029, %r12031;
	and.b32  	%r12033, %r12027, 31;
	or.b32  	%r12034, %r12032, %r12033;
	add.s32 	%r12035, %r12034, %r22437;
	shr.u32 	%r12036, %r12035, %r12026;
	and.b32  	%r12037, %r12036, 1;
	setp.eq.b32 	%p82, %r12037, 1;
	ld.global.u32 	%r12038, [%rd377+-12];
	selp.b32 	%r12039, %r22452, %r22451, %p82;
	xor.b32  	%r12040, %r12039, %r12038;
	selp.b32 	%r12041, %r22453, %r22450, %p82;
	selp.b32 	%r22451, %r22451, %r12040, %p82;
	selp.b32 	%r22452, %r12040, %r22452, %p82;
	ld.global.u32 	%r12042, [%rd377+-8];
	xor.b32  	%r12043, %r12041, %r12042;
	selp.b32 	%r12044, %r22454, %r22449, %p82;
	selp.b32 	%r22450, %r22450, %r12043, %p82;
	selp.b32 	%r22453, %r12043, %r22453, %p82;
	ld.global.u32 	%r12045, [%rd377+-4];
	xor.b32  	%r12046, %r12044, %r12045;
	selp.b32 	%r12047, %r22455, %r22448, %p82;
	selp.b32 	%r22449, %r22449, %r12046, %p82;
	selp.b32 	%r22454, %r12046, %r22454, %p82;
	ld.global.u32 	%r12048, [%rd377];
	xor.b32  	%r12049, %r12047, %r12048;
	selp.b64 	%rd65, 445, 420, %p82;
	selp.b32 	%r22448, %r22448, %r12049, %p82;
	selp.b32 	%r22455, %r12049, %r22455, %p82;
	add.s64 	%rd66, %rd378, %rd65;
	ld.global.u8 	%rs202, [%rd66];
	xor.b16  	%rs344, %rs202, %rs344;
$L__BB7_74:
	add.s32 	%r12050, %r22442, 10;
	mov.u32 	%r12051, %tid.x;
	shl.b32 	%r12052, %r12051, 3;
	and.b32  	%r12053, %r12052, 7936;
	mov.u32 	%r12054, %ctaid.x;
	shl.b32 	%r12055, %r12054, 11;
	add.s32 	%r12056, %r12053, %r12055;
	and.b32  	%r12057, %r12051, 31;
	or.b32  	%r12058, %r12056, %r12057;
	add.s32 	%r12059, %r12058, %r22437;
	shr.u32 	%r12060, %r12059, %r12050;
	and.b32  	%r12061, %r12060, 1;
	setp.eq.b32 	%p83, %r12061, 1;
	selp.b32 	%r22447, %r22452, %r22451, %p83;
	selp.b32 	%r22446, %r22453, %r22450, %p83;
	selp.b32 	%r22445, %r22454, %r22449, %p83;
	selp.b32 	%r22444, %r22455, %r22448, %p83;
	add.s32 	%r986, %r22443, 1;
	add.s32 	%r12062, %r22443, -10;
	add.s32 	%r22442, %r22442, -1;
	add.s64 	%rd378, %rd378, 1;
	add.s64 	%rd377, %rd377, 16;
	setp.lt.u32 	%p84, %r12062, %r946;
	mov.u32 	%r22443, %r986;
	mov.u16 	%rs345, %rs344;
	@%p84 bra 	$L__BB7_72;
$L__BB7_75:
	and.b16  	%rs203, %rs344, 255;
	setp.eq.s16 	%p85, %rs203, 1;
	@%p85 bra 	$L__BB7_76;
	bra.uni 	$L__BB7_77;
$L__BB7_76:
	ld.param.u64 	%rd306, [fused_batch_pir_kernel_transposed_4_param_1];
	cvta.to.global.u64 	%rd67, %rd306;
	ld.global.u32 	%r12063, [%rd67+472];
	xor.b32  	%r22447, %r22447, %r12063;
$L__BB7_77:
	setp.ne.s16 	%p86, %rs203, 1;
	@%p86 bra 	$L__BB7_79;
	ld.param.u64 	%rd307, [fused_batch_pir_kernel_transposed_4_param_1];
	cvta.to.global.u64 	%rd68, %rd307;
	ld.global.u32 	%r12064, [%rd68+476];
	xor.b32  	%r22446, %r22446, %r12064;
$L__BB7_79:
	@%p86 bra 	$L__BB7_81;
	ld.param.u64 	%rd308, [fused_batch_pir_kernel_transposed_4_param_1];
	cvta.to.global.u64 	%rd69, %rd308;
	ld.global.u32 	%r12065, [%rd69+480];
	xor.b32  	%r22445, %r22445, %r12065;
$L__BB7_81:
	@%p86 bra 	$L__BB7_83;
	ld.param.u64 	%rd309, [fused_batch_pir_kernel_transposed_4_param_1];
	cvta.to.global.u64 	%rd70, %rd309;
	ld.global.u32 	%r12066, [%rd70+484];
	xor.b32  	%r22444, %r22444, %r12066;
$L__BB7_83:
	ld.param.u32 	%r21833, [fused_batch_pir_kernel_transposed_4_param_3];
	mov.u32 	%r12068, %tid.x;
	shl.b32 	%r12069, %r12068, 3;
	and.b32  	%r12070, %r12069, 7936;
	mov.u32 	%r12071, %ctaid.x;
	shl.b32 	%r12072, %r12071, 11;
	add.s32 	%r12073, %r12070, %r12072;
	and.b32  	%r12074, %r12068, 31;
	or.b32  	%r12075, %r12073, %r12074;
	add.s32 	%r12076, %r12075, %r22437;
	setp.ge.s32 	%p89, %r12076, %r21833;
	mov.u32 	%r12077, s_mem;
	cvt.u64.u32 	%rd71, %r12077;
	cvta.shared.u64 	%rd72, %rd71;
	add.s64 	%rd73, %rd72, 49407;
	and.b64  	%rd74, %rd73, -16;
	mul.lo.s32 	%r12078, %r12068, 12;
	mul.wide.u32 	%rd75, %r12078, 16;
	add.s64 	%rd76, %rd74, %rd75;
	st.v4.u32 	[%rd76], {%r22447, %r22446, %r22445, %r22444};
	mov.b32 	%r22476, 0;
	mov.u32 	%r22477, %r22476;
	mov.u32 	%r22478, %r22476;
	mov.u32 	%r22479, %r22476;
	@%p89 bra 	$L__BB7_97;
	ld.param.u64 	%rd310, [fused_batch_pir_kernel_transposed_4_param_1];
	cvta.to.global.u64 	%rd77, %rd310;
	ld.global.u8 	%rs207, [%rd77+505];
	max.u16 	%rs208, %rs207, 11;
	cvt.u32.u16 	%r12079, %rs208;
	add.s32 	%r22467, %r12079, -11;
	ld.shared.u32 	%r22479, [s_mem+49172];
	ld.shared.v2.u32 	{%r22478, %r22477}, [s_mem+49176];
	ld.shared.u32 	%r22476, [s_mem+49184];
	ld.shared.u8 	%rs349, [s_mem+49188];
	cvt.u32.u16 	%r1004, %rs207;
	setp.ge.u32 	%p90, %r22467, %r1004;
	@%p90 bra 	$L__BB7_89;
	mov.u16 	%rs347, %rs349;
$L__BB7_86:
	ld.const.u32 	%r12080, [CHACHA_CONSTANTS];
	add.s32 	%r12081, %r12080, %r22479;
	shf.l.wrap.b32 	%r12082, %r12081, %r12081, 16;
	add.s32 	%r12083, %r22479, %r12082;
	xor.b32  	%r12084, %r22479, %r12083;
	shf.l.wrap.b32 	%r12085, %r12084, %r12084, 12;
	add.s32 	%r12086, %r12081, %r12085;
	xor.b32  	%r12087, %r12082, %r12086;
	shf.l.wrap.b32 	%r12088, %r12087, %r12087, 8;
	add.s32 	%r12089, %r12083, %r12088;
	xor.b32  	%r12090, %r12085, %r12089;
	shf.l.wrap.b32 	%r12091, %r12090, %r12090, 7;
	ld.const.u32 	%r12092, [CHACHA_CONSTANTS+4];
	add.s32 	%r12093, %r12092, %r22478;
	shf.l.wrap.b32 	%r12094, %r12093, %r12093, 16;
	add.s32 	%r12095, %r22478, %r12094;
	xor.b32  	%r12096, %r22478, %r12095;
	shf.l.wrap.b32 	%r12097, %r12096, %r12096, 12;
	add.s32 	%r12098, %r12093, %r12097;
	xor.b32  	%r12099, %r12094, %r12098;
	shf.l.wrap.b32 	%r12100, %r12099, %r12099, 8;
	add.s32 	%r12101, %r12095, %r12100;
	xor.b32  	%r12102, %r12097, %r12101;
	shf.l.wrap.b32 	%r12103, %r12102, %r12102, 7;
	ld.const.u32 	%r12104, [CHACHA_CONSTANTS+8];
	add.s32 	%r12105, %r12104, %r22477;
	shf.l.wrap.b32 	%r12106, %r12105, %r12105, 16;
	add.s32 	%r12107, %r22477, %r12106;
	xor.b32  	%r12108, %r22477, %r12107;
	shf.l.wrap.b32 	%r12109, %r12108, %r12108, 12;
	add.s32 	%r12110, %r12105, %r12109;
	xor.b32  	%r12111, %r12106, %r12110;
	shf.l.wrap.b32 	%r12112, %r12111, %r12111, 8;
	add.s32 	%r12113, %r12107, %r12112;
	xor.b32  	%r12114, %r12109, %r12113;
	shf.l.wrap.b32 	%r12115, %r12114, %r12114, 7;
	ld.const.u32 	%r12116, [CHACHA_CONSTANTS+12];
	add.s32 	%r12117, %r12116, %r22476;
	shf.l.wrap.b32 	%r12118, %r12117, %r12117, 16;
	add.s32 	%r12119, %r22476, %r12118;
	xor.b32  	%r12120, %r22476, %r12119;
	shf.l.wrap.b32 	%r12121, %r12120, %r12120, 12;
	add.s32 	%r12122, %r12117, %r12121;
	xor.b32  	%r12123, %r12118, %r12122;
	shf.l.wrap.b32 	%r12124, %r12123, %r12123, 8;
	add.s32 	%r12125, %r12119, %r12124;
	xor.b32  	%r12126, %r12121, %r12125;
	shf.l.wrap.b32 	%r12127, %r12126, %r12126, 7;
	add.s32 	%r12128, %r12086, %r12103;
	xor.b32  	%r12129, %r12124, %r12128;
	shf.l.wrap.b32 	%r12130, %r12129, %r12129, 16;
	add.s32 	%r12131, %r12113, %r12130;
	xor.b32  	%r12132, %r12103, %r12131;
	shf.l.wrap.b32 	%r12133, %r12132, %r12132, 12;
	add.s32 	%r12134, %r12128, %r12133;
	xor.b32  	%r12135, %r12130, %r12134;
	shf.l.wrap.b32 	%r12136, %r12135, %r12135, 8;
	add.s32 	%r12137, %r12131, %r12136;
	xor.b32  	%r12138, %r12133, %r12137;
	shf.l.wrap.b32 	%r12139, %r12138, %r12138, 7;
	add.s32 	%r12140, %r12098, %r12115;
	xor.b32  	%r12141, %r12088, %r12140;
	shf.l.wrap.b32 	%r12142, %r12141, %r12141, 16;
	add.s32 	%r12143, %r12125, %r12142;
	xor.b32  	%r12144, %r12115, %r12143;
	shf.l.wrap.b32 	%r12145, %r12144, %r12144, 12;
	add.s32 	%r12146, %r12140, %r12145;
	xor.b32  	%r12147, %r12142, %r12146;
	shf.l.wrap.b32 	%r12148, %r12147, %r12147, 8;
	add.s32 	%r12149, %r12143, %r12148;
	xor.b32  	%r12150, %r12145, %r12149;
	shf.l.wrap.b32 	%r12151, %r12150, %r12150, 7;
	add.s32 	%r12152, %r12110, %r12127;
	xor.b32  	%r12153, %r12100, %r12152;
	shf.l.wrap.b32 	%r12154, %r12153, %r12153, 16;
	add.s32 	%r12155, %r12089, %r12154;
	xor.b32  	%r12156, %r12127, %r12155;
	shf.l.wrap.b32 	%r12157, %r12156, %r12156, 12;
	add.s32 	%r12158, %r12152, %r12157;
	xor.b32  	%r12159, %r12154, %r12158;
	shf.l.wrap.b32 	%r12160, %r12159, %r12159, 8;
	add.s32 	%r12161, %r12155, %r12160;
	xor.b32  	%r12162, %r12157, %r12161;
	shf.l.wrap.b32 	%r12163, %r12162, %r12162, 7;
	add.s32 	%r12164, %r12122, %r12091;
	xor.b32  	%r12165, %r12112, %r12164;
	shf.l.wrap.b32 	%r12166, %r12165, %r12165, 16;
	add.s32 	%r12167, %r12101, %r12166;
	xor.b32  	%r12168, %r12091, %r12167;
	shf.l.wrap.b32 	%r12169, %r12168, %r12168, 12;
	add.s32 	%r12170, %r12164, %r12169;
	xor.b32  	%r12171, %r12166, %r12170;
	shf.l.wrap.b32 	%r12172, %r12171, %r12171, 8;
	add.s32 	%r12173, %r12167, %r12172;
	xor.b32  	%r12174, %r12169, %r12173;
	shf.l.wrap.b32 	%r12175, %r12174, %r12174, 7;
	add.s32 	%r12176, %r12134, %r12175;
	xor.b32  	%r12177, %r12148, %r12176;
	shf.l.wrap.b32 	%r12178, %r12177, %r12177, 16;
	add.s32 	%r12179, %r12161, %r12178;
	xor.b32  	%r12180, %r12175, %r12179;
	shf.l.wrap.b32 	%r12181, %r12180, %r12180, 12;
	add.s32 	%r12182, %r12176, %r12181;
	xor.b32  	%r12183, %r12178, %r12182;
	shf.l.wrap.b32 	%r12184, %r12183, %r12183, 8;
	add.s32 	%r12185, %r12179, %r12184;
	xor.b32  	%r12186, %r12181, %r12185;
	shf.l.wrap.b32 	%r12187, %r12186, %r12186, 7;
	add.s32 	%r12188, %r12146, %r12139;
	xor.b32  	%r12189, %r12160, %r12188;
	shf.l.wrap.b32 	%r12190, %r12189, %r12189, 16;
	add.s32 	%r12191, %r12173, %r12190;
	xor.b32  	%r12192, %r12139, %r12191;
	shf.l.wrap.b32 	%r12193, %r12192, %r12192, 12;
	add.s32 	%r12194, %r12188, %r12193;
	xor.b32  	%r12195, %r12190, %r12194;
	shf.l.wrap.b32 	%r12196, %r12195, %r12195, 8;
	add.s32 	%r12197, %r12191, %r12196;
	xor.b32  	%r12198, %r12193, %r12197;
	shf.l.wrap.b32 	%r12199, %r12198, %r12198, 7;
	add.s32 	%r12200, %r12158, %r12151;
	xor.b32  	%r12201, %r12172, %r12200;
	shf.l.wrap.b32 	%r12202, %r12201, %r12201, 16;
	add.s32 	%r12203, %r12137, %r12202;
	xor.b32  	%r12204, %r12151, %r12203;
	shf.l.wrap.b32 	%r12205, %r12204, %r12204, 12;
	add.s32 	%r12206, %r12200, %r12205;
	xor.b32  	%r12207, %r12202, %r12206;
	shf.l.wrap.b32 	%r12208, %r12207, %r12207, 8;
	add.s32 	%r12209, %r12203, %r12208;
	xor.b32  	%r12210, %r12205, %r12209;
	shf.l.wrap.b32 	%r12211, %r12210, %r12210, 7;
	add.s32 	%r12212, %r12170, %r12163;
	xor.b32  	%r12213, %r12136, %r12212;
	shf.l.wrap.b32 	%r12214, %r12213, %r12213, 16;
	add.s32 	%r12215, %r12149, %r12214;
	xor.b32  	%r12216, %r12163, %r12215;
	shf.l.wrap.b32 	%r12217, %r12216, %r12216, 12;
	add.s32 	%r12218, %r12212, %r12217;
	xor.b32  	%r12219, %r12214, %r12218;
	shf.l.wrap.b32 	%r12220, %r12219, %r12219, 8;
	add.s32 	%r12221, %r12215, %r12220;
	xor.b32  	%r12222, %r12217, %r12221;
	shf.l.wrap.b32 	%r12223, %r12222, %r12222, 7;
	add.s32 	%r12224, %r12182, %r12199;
	xor.b32  	%r12225, %r12220, %r12224;
	shf.l.wrap.b32 	%r12226, %r12225, %r12225, 16;
	add.s32 	%r12227, %r12209, %r12226;
	xor.b32  	%r12228, %r12199, %r12227;
	shf.l.wrap.b32 	%r12229, %r12228, %r12228, 12;
	add.s32 	%r12230, %r12224, %r12229;
	xor.b32  	%r12231, %r12226, %r12230;
	shf.l.wrap.b32 	%r12232, %r12231, %r12231, 8;
	add.s32 	%r12233, %r12227, %r12232;
	xor.b32  	%r12234, %r12229, %r12233;
	shf.l.wrap.b32 	%r12235, %r12234, %r12234, 7;
	add.s32 	%r12236, %r12194, %r12211;
	xor.b32  	%r12237, %r12184, %r12236;
	shf.l.wrap.b32 	%r12238, %r12237, %r12237, 16;
	add.s32 	%r12239, %r12221, %r12238;
	xor.b32  	%r12240, %r12211, %r12239;
	shf.l.wrap.b32 	%r12241, %r12240, %r12240, 12;
	add.s32 	%r12242, %r12236, %r12241;
	xor.b32  	%r12243, %r12238, %r12242;
	shf.l.wrap.b32 	%r12244, %r12243, %r12243, 8;
	add.s32 	%r12245, %r12239, %r12244;
	xor.b32  	%r12246, %r12241, %r12245;
	shf.l.wrap.b32 	%r12247, %r12246, %r12246, 7;
	add.s32 	%r12248, %r12206, %r12223;
	xor.b32  	%r12249, %r12196, %r12248;
	shf.l.wrap.b32 	%r12250, %r12249, %r12249, 16;
	add.s32 	%r12251, %r12185, %r12250;
	xor.b32  	%r12252, %r12223, %r12251;
	shf.l.wrap.b32 	%r12253, %r12252, %r12252, 12;
	add.s32 	%r12254, %r12248, %r12253;
	xor.b32  	%r12255, %r12250, %r12254;
	shf.l.wrap.b32 	%r12256, %r12255, %r12255, 8;
	add.s32 	%r12257, %r12251, %r12256;
	xor.b32  	%r12258, %r12253, %r12257;
	shf.l.wrap.b32 	%r12259, %r12258, %r12258, 7;
	add.s32 	%r12260, %r12218, %r12187;
	xor.b32  	%r12261, %r12208, %r12260;
	shf.l.wrap.b32 	%r12262, %r12261, %r12261, 16;
	add.s32 	%r12263, %r12197, %r12262;
	xor.b32  	%r12264, %r12187, %r12263;
	shf.l.wrap.b32 	%r12265, %r12264, %r12264, 12;
	add.s32 	%r12266, %r12260, %r12265;
	xor.b32  	%r12267, %r12262, %r12266;
	shf.l.wrap.b32 	%r12268, %r12267, %r12267, 8;
	add.s32 	%r12269, %r12263, %r12268;
	xor.b32  	%r12270, %r12265, %r12269;
	shf.l.wrap.b32 	%r12271, %r12270, %r12270, 7;
	add.s32 	%r12272, %r12230, %r12271;
	xor.b32  	%r12273, %r12244, %r12272;
	shf.l.wrap.b32 	%r12274, %r12273, %r12273, 16;
	add.s32 	%r12275, %r12257, %r12274;
	xor.b32  	%r12276, %r12271, %r12275;
	shf.l.wrap.b32 	%r12277, %r12276, %r12276, 12;
	add.s32 	%r12278, %r12272, %r12277;
	xor.b32  	%r12279, %r12274, %r12278;
	shf.l.wrap.b32 	%r12280, %r12279, %r12279, 8;
	add.s32 	%r12281, %r12275, %r12280;
	xor.b32  	%r12282, %r12277, %r12281;
	shf.l.wrap.b32 	%r12283, %r12282, %r12282, 7;
	add.s32 	%r12284, %r12242, %r12235;
	xor.b32  	%r12285, %r12256, %r12284;
	shf.l.wrap.b32 	%r12286, %r12285, %r12285, 16;
	add.s32 	%r12287, %r12269, %r12286;
	xor.b32  	%r12288, %r12235, %r12287;
	shf.l.wrap.b32 	%r12289, %r12288, %r12288, 12;
	add.s32 	%r12290, %r12284, %r12289;
	xor.b32  	%r12291, %r12286, %r12290;
	shf.l.wrap.b32 	%r12292, %r12291, %r12291, 8;
	add.s32 	%r12293, %r12287, %r12292;
	xor.b32  	%r12294, %r12289, %r12293;
	shf.l.wrap.b32 	%r12295, %r12294, %r12294, 7;
	add.s32 	%r12296, %r12254, %r12247;
	xor.b32  	%r12297, %r12268, %r12296;
	shf.l.wrap.b32 	%r12298, %r12297, %r12297, 16;
	add.s32 	%r12299, %r12233, %r12298;
	xor.b32  	%r12300, %r12247, %r12299;
	shf.l.wrap.b32 	%r12301, %r12300, %r12300, 12;
	add.s32 	%r12302, %r12296, %r12301;
	xor.b32  	%r12303, %r12298, %r12302;
	shf.l.wrap.b32 	%r12304, %r12303, %r12303, 8;
	add.s32 	%r12305, %r12299, %r12304;
	xor.b32  	%r12306, %r12301, %r12305;
	shf.l.wrap.b32 	%r12307, %r12306, %r12306, 7;
	add.s32 	%r12308, %r12266, %r12259;
	xor.b32  	%r12309, %r12232, %r12308;
	shf.l.wrap.b32 	%r12310, %r12309, %r12309, 16;
	add.s32 	%r12311, %r12245, %r12310;
	xor.b32  	%r12312, %r12259, %r12311;
	shf.l.wrap.b32 	%r12313, %r12312, %r12312, 12;
	add.s32 	%r12314, %r12308, %r12313;
	xor.b32  	%r12315, %r12310, %r12314;
	shf.l.wrap.b32 	%r12316, %r12315, %r12315, 8;
	add.s32 	%r12317, %r12311, %r12316;
	xor.b32  	%r12318, %r12313, %r12317;
	shf.l.wrap.b32 	%r12319, %r12318, %r12318, 7;
	add.s32 	%r12320, %r12278, %r12295;
	xor.b32  	%r12321, %r12316, %r12320;
	shf.l.wrap.b32 	%r12322, %r12321, %r12321, 16;
	add.s32 	%r12323, %r12305, %r12322;
	xor.b32  	%r12324, %r12295, %r12323;
	shf.l.wrap.b32 	%r12325, %r12324, %r12324, 12;
	add.s32 	%r12326, %r12320, %r12325;
	xor.b32  	%r12327, %r12322, %r12326;
	shf.l.wrap.b32 	%r12328, %r12327, %r12327, 8;
	add.s32 	%r12329, %r12323, %r12328;
	xor.b32  	%r12330, %r12325, %r12329;
	shf.l.wrap.b32 	%r12331, %r12330, %r12330, 7;
	add.s32 	%r12332, %r12290, %r12307;
	xor.b32  	%r12333, %r12280, %r12332;
	shf.l.wrap.b32 	%r12334, %r12333, %r12333, 16;
	add.s32 	%r12335, %r12317, %r12334;
	xor.b32  	%r12336, %r12307, %r12335;
	shf.l.wrap.b32 	%r12337, %r12336, %r12336, 12;
	add.s32 	%r12338, %r12332, %r12337;
	xor.b32  	%r12339, %r12334, %r12338;
	shf.l.wrap.b32 	%r12340, %r12339, %r12339, 8;
	add.s32 	%r12341, %r12335, %r12340;
	xor.b32  	%r12342, %r12337, %r12341;
	shf.l.wrap.b32 	%r12343, %r12342, %r12342, 7;
	add.s32 	%r12344, %r12302, %r12319;
	xor.b32  	%r12345, %r12292, %r12344;
	shf.l.wrap.b32 	%r12346, %r12345, %r12345, 16;
	add.s32 	%r12347, %r12281, %r12346;
	xor.b32  	%r12348, %r12319, %r12347;
	shf.l.wrap.b32 	%r12349, %r12348, %r12348, 12;
	add.s32 	%r12350, %r12344, %r12349;
	xor.b32  	%r12351, %r12346, %r12350;
	shf.l.wrap.b32 	%r12352, %r12351, %r12351, 8;
	add.s32 	%r12353, %r12347, %r12352;
	xor.b32  	%r12354, %r12349, %r12353;
	shf.l.wrap.b32 	%r12355, %r12354, %r12354, 7;
	add.s32 	%r12356, %r12314, %r12283;
	xor.b32  	%r12357, %r12304, %r12356;
	shf.l.wrap.b32 	%r12358, %r12357, %r12357, 16;
	add.s32 	%r12359, %r12293, %r12358;
	xor.b32  	%r12360, %r12283, %r12359;
	shf.l.wrap.b32 	%r12361, %r12360, %r12360, 12;
	add.s32 	%r12362, %r12356, %r12361;
	xor.b32  	%r12363, %r12358, %r12362;
	shf.l.wrap.b32 	%r12364, %r12363, %r12363, 8;
	add.s32 	%r12365, %r12359, %r12364;
	xor.b32  	%r12366, %r12361, %r12365;
	shf.l.wrap.b32 	%r12367, %r12366, %r12366, 7;
	add.s32 	%r12368, %r12326, %r12367;
	xor.b32  	%r12369, %r12340, %r12368;
	shf.l.wrap.b32 	%r12370, %r12369, %r12369, 16;
	add.s32 	%r12371, %r12353, %r12370;
	xor.b32  	%r12372, %r12367, %r12371;
	shf.l.wrap.b32 	%r12373, %r12372, %r12372, 12;
	add.s32 	%r12374, %r12368, %r12373;
	xor.b32  	%r12375, %r12370, %r12374;
	shf.l.wrap.b32 	%r12376, %r12375, %r12375, 8;
	add.s32 	%r12377, %r12371, %r12376;
	xor.b32  	%r12378, %r12373, %r12377;
	shf.l.wrap.b32 	%r12379, %r12378, %r12378, 7;
	add.s32 	%r12380, %r12338, %r12331;
	xor.b32  	%r12381, %r12352, %r12380;
	shf.l.wrap.b32 	%r12382, %r12381, %r12381, 16;
	add.s32 	%r12383, %r12365, %r12382;
	xor.b32  	%r12384, %r12331, %r12383;
	shf.l.wrap.b32 	%r12385, %r12384, %r12384, 12;
	add.s32 	%r12386, %r12380, %r12385;
	xor.b32  	%r12387, %r12382, %r12386;
	shf.l.wrap.b32 	%r12388, %r12387, %r12387, 8;
	add.s32 	%r12389, %r12383, %r12388;
	xor.b32  	%r12390, %r12385, %r12389;
	shf.l.wrap.b32 	%r12391, %r12390, %r12390, 7;
	add.s32 	%r12392, %r12350, %r12343;
	xor.b32  	%r12393, %r12364, %r12392;
	shf.l.wrap.b32 	%r12394, %r12393, %r12393, 16;
	add.s32 	%r12395, %r12329, %r12394;
	xor.b32  	%r12396, %r12343, %r12395;
	shf.l.wrap.b32 	%r12397, %r12396, %r12396, 12;
	add.s32 	%r12398, %r12392, %r12397;
	xor.b32  	%r12399, %r12394, %r12398;
	shf.l.wrap.b32 	%r12400, %r12399, %r12399, 8;
	add.s32 	%r12401, %r12395, %r12400;
	xor.b32  	%r12402, %r12397, %r12401;
	shf.l.wrap.b32 	%r12403, %r12402, %r12402, 7;
	add.s32 	%r12404, %r12362, %r12355;
	xor.b32  	%r12405, %r12328, %r12404;
	shf.l.wrap.b32 	%r12406, %r12405, %r12405, 16;
	add.s32 	%r12407, %r12341, %r12406;
	xor.b32  	%r12408, %r12355, %r12407;
	shf.l.wrap.b32 	%r12409, %r12408, %r12408, 12;
	add.s32 	%r12410, %r12404, %r12409;
	xor.b32  	%r12411, %r12406, %r12410;
	shf.l.wrap.b32 	%r12412, %r12411, %r12411, 8;
	add.s32 	%r12413, %r12407, %r12412;
	xor.b32  	%r12414, %r12409, %r12413;
	shf.l.wrap.b32 	%r12415, %r12414, %r12414, 7;
	add.s32 	%r12416, %r12374, %r12391;
	xor.b32  	%r12417, %r12412, %r12416;
	shf.l.wrap.b32 	%r12418, %r12417, %r12417, 16;
	add.s32 	%r12419, %r12401, %r12418;
	xor.b32  	%r12420, %r12391, %r12419;
	shf.l.wrap.b32 	%r12421, %r12420, %r12420, 12;
	add.s32 	%r12422, %r12416, %r12421;
	xor.b32  	%r12423, %r12418, %r12422;
	shf.l.wrap.b32 	%r12424, %r12423, %r12423, 8;
	add.s32 	%r12425, %r12419, %r12424;
	xor.b32  	%r12426, %r12421, %r12425;
	shf.l.wrap.b32 	%r12427, %r12426, %r12426, 7;
	add.s32 	%r12428, %r12386, %r12403;
	xor.b32  	%r12429, %r12376, %r12428;
	shf.l.wrap.b32 	%r12430, %r12429, %r12429, 16;
	add.s32 	%r12431, %r12413, %r12430;
	xor.b32  	%r12432, %r12403, %r12431;
	shf.l.wrap.b32 	%r12433, %r12432, %r12432, 12;
	add.s32 	%r12434, %r12428, %r12433;
	xor.b32  	%r12435, %r12430, %r12434;
	shf.l.wrap.b32 	%r12436, %r12435, %r12435, 8;
	add.s32 	%r12437, %r12431, %r12436;
	xor.b32  	%r12438, %r12433, %r12437;
	shf.l.wrap.b32 	%r12439, %r12438, %r12438, 7;
	add.s32 	%r12440, %r12398, %r12415;
	xor.b32  	%r12441, %r12388, %r12440;
	shf.l.wrap.b32 	%r12442, %r12441, %r12441, 16;
	add.s32 	%r12443, %r12377, %r12442;
	xor.b32  	%r12444, %r12415, %r12443;
	shf.l.wrap.b32 	%r12445, %r12444, %r12444, 12;
	add.s32 	%r12446, %r12440, %r12445;
	xor.b32  	%r12447, %r12442, %r12446;
	shf.l.wrap.b32 	%r12448, %r12447, %r12447, 8;
	add.s32 	%r12449, %r12443, %r12448;
	xor.b32  	%r12450, %r12445, %r12449;
	shf.l.wrap.b32 	%r12451, %r12450, %r12450, 7;
	add.s32 	%r12452, %r12410, %r12379;
	xor.b32  	%r12453, %r12400, %r12452;
	shf.l.wrap.b32 	%r12454, %r12453, %r12453, 16;
	add.s32 	%r12455, %r12389, %r12454;
	xor.b32  	%r12456, %r12379, %r12455;
	shf.l.wrap.b32 	%r12457, %r12456, %r12456, 12;
	add.s32 	%r12458, %r12452, %r12457;
	xor.b32  	%r12459, %r12454, %r12458;
	shf.l.wrap.b32 	%r12460, %r12459, %r12459, 8;
	add.s32 	%r12461, %r12455, %r12460;
	xor.b32  	%r12462, %r12457, %r12461;
	shf.l.wrap.b32 	%r12463, %r12462, %r12462, 7;
	add.s32 	%r22471, %r12080, %r12422;
	add.s32 	%r22470, %r12092, %r12434;
	add.s32 	%r22469, %r12104, %r12446;
	add.s32 	%r22468, %r12116, %r12458;
	add.s32 	%r22472, %r22479, %r12463;
	add.s32 	%r22473, %r22478, %r12427;
	add.s32 	%r22474, %r22477, %r12439;
	add.s32 	%r22475, %r22476, %r12451;
	xor.b32  	%r12464, %r12081, 1;
	shf.l.wrap.b32 	%r12465, %r12081, %r12464, 16;
	add.s32 	%r12466, %r22479, %r12465;
	xor.b32  	%r12467, %r22479, %r12466;
	shf.l.wrap.b32 	%r12468, %r12467, %r12467, 12;
	add.s32 	%r12469, %r12081, %r12468;
	xor.b32  	%r12470, %r12465, %r12469;
	shf.l.wrap.b32 	%r12471, %r12470, %r12470, 8;
	add.s32 	%r12472, %r12466, %r12471;
	xor.b32  	%r12473, %r12468, %r12472;
	shf.l.wrap.b32 	%r12474, %r12473, %r12473, 7;
	add.s32 	%r12475, %r12469, %r12103;
	xor.b32  	%r12476, %r12124, %r12475;
	shf.l.wrap.b32 	%r12477, %r12476, %r12476, 16;
	add.s32 	%r12478, %r12113, %r12477;
	xor.b32  	%r12479, %r12103, %r12478;
	shf.l.wrap.b32 	%r12480, %r12479, %r12479, 12;
	add.s32 	%r12481, %r12475, %r12480;
	xor.b32  	%r12482, %r12477, %r12481;
	shf.l.wrap.b32 	%r12483, %r12482, %r12482, 8;
	add.s32 	%r12484, %r12478, %r12483;
	xor.b32  	%r12485, %r12480, %r12484;
	shf.l.wrap.b32 	%r12486, %r12485, %r12485, 7;
	xor.b32  	%r12487, %r12471, %r12140;
	shf.l.wrap.b32 	%r12488, %r12487, %r12487, 16;
	add.s32 	%r12489, %r12125, %r12488;
	xor.b32  	%r12490, %r12115, %r12489;
	shf.l.wrap.b32 	%r12491, %r12490, %r12490, 12;
	add.s32 	%r12492, %r12140, %r12491;
	xor.b32  	%r12493, %r12488, %r12492;
	shf.l.wrap.b32 	%r12494, %r12493, %r12493, 8;
	add.s32 	%r12495, %r12489, %r12494;
	xor.b32  	%r12496, %r12491, %r12495;
	shf.l.wrap.b32 	%r12497, %r12496, %r12496, 7;
	add.s32 	%r12498, %r12472, %r12154;
	xor.b32  	%r12499, %r12127, %r12498;
	shf.l.wrap.b32 	%r12500, %r12499, %r12499, 12;
	add.s32 	%r12501, %r12152, %r12500;
	xor.b32  	%r12502, %r12154, %r12501;
	shf.l.wrap.b32 	%r12503, %r12502, %r12502, 8;
	add.s32 	%r12504, %r12498, %r12503;
	xor.b32  	%r12505, %r12500, %r12504;
	shf.l.wrap.b32 	%r12506, %r12505, %r12505, 7;
	add.s32 	%r12507, %r12122, %r12474;
	xor.b32  	%r12508, %r12112, %r12507;
	shf.l.wrap.b32 	%r12509, %r12508, %r12508, 16;
	add.s32 	%r12510, %r12101, %r12509;
	xor.b32  	%r12511, %r12474, %r12510;
	shf.l.wrap.b32 	%r12512, %r12511, %r12511, 12;
	add.s32 	%r12513, %r12507, %r12512;
	xor.b32  	%r12514, %r12509, %r12513;
	shf.l.wrap.b32 	%r12515, %r12514, %r12514, 8;
	add.s32 	%r12516, %r12510, %r12515;
	xor.b32  	%r12517, %r12512, %r12516;
	shf.l.wrap.b32 	%r12518, %r12517, %r12517, 7;
	add.s32 	%r12519, %r12481, %r12518;
	xor.b32  	%r12520, %r12494, %r12519;
	shf.l.wrap.b32 	%r12521, %r12520, %r12520, 16;
	add.s32 	%r12522, %r12504, %r12521;
	xor.b32  	%r12523, %r12518, %r12522;
	shf.l.wrap.b32 	%r12524, %r12523, %r12523, 12;
	add.s32 	%r12525, %r12519, %r12524;
	xor.b32  	%r12526, %r12521, %r12525;
	shf.l.wrap.b32 	%r12527, %r12526, %r12526, 8;
	add.s32 	%r12528, %r12522, %r12527;
	xor.b32  	%r12529, %r12524, %r12528;
	shf.l.wrap.b32 	%r12530, %r12529, %r12529, 7;
	add.s32 	%r12531, %r12492, %r12486;
	xor.b32  	%r12532, %r12503, %r12531;
	shf.l.wrap.b32 	%r12533, %r12532, %r12532, 16;
	add.s32 	%r12534, %r12516, %r12533;
	xor.b32  	%r12535, %r12486, %r12534;
	shf.l.wrap.b32 	%r12536, %r12535, %r12535, 12;
	add.s32 	%r12537, %r12531, %r12536;
	xor.b32  	%r12538, %r12533, %r12537;
	shf.l.wrap.b32 	%r12539, %r12538, %r12538, 8;
	add.s32 	%r12540, %r12534, %r12539;
	xor.b32  	%r12541, %r12536, %r12540;
	shf.l.wrap.b32 	%r12542, %r12541, %r12541, 7;
	add.s32 	%r12543, %r12501, %r12497;
	xor.b32  	%r12544, %r12515, %r12543;
	shf.l.wrap.b32 	%r12545, %r12544, %r12544, 16;
	add.s32 	%r12546, %r12484, %r12545;
	xor.b32  	%r12547, %r12497, %r12546;
	shf.l.wrap.b32 	%r12548, %r12547, %r12547, 12;
	add.s32 	%r12549, %r12543, %r12548;
	xor.b32  	%r12550, %r12545, %r12549;
	shf.l.wrap.b32 	%r12551, %r12550, %r12550, 8;
	add.s32 	%r12552, %r12546, %r12551;
	xor.b32  	%r12553, %r12548, %r12552;
	shf.l.wrap.b32 	%r12554, %r12553, %r12553, 7;
	add.s32 	%r12555, %r12513, %r12506;
	xor.b32  	%r12556, %r12483, %r12555;
	shf.l.wrap.b32 	%r12557, %r12556, %r12556, 16;
	add.s32 	%r12558, %r12495, %r12557;
	xor.b32  	%r12559, %r12506, %r12558;
	shf.l.wrap.b32 	%r12560, %r12559, %r12559, 12;
	add.s32 	%r12561, %r12555, %r12560;
	xor.b32  	%r12562, %r12557, %r12561;
	shf.l.wrap.b32 	%r12563, %r12562, %r12562, 8;
	add.s32 	%r12564, %r12558, %r12563;
	xor.b32  	%r12565, %r12560, %r12564;
	shf.l.wrap.b32 	%r12566, %r12565, %r12565, 7;
	add.s32 	%r12567, %r12525, %r12542;
	xor.b32  	%r12568, %r12563, %r12567;
	shf.l.wrap.b32 	%r12569, %r12568, %r12568, 16;
	add.s32 	%r12570, %r12552, %r12569;
	xor.b32  	%r12571, %r12542, %r12570;
	shf.l.wrap.b32 	%r12572, %r12571, %r12571, 12;
	add.s32 	%r12573, %r12567, %r12572;
	xor.b32  	%r12574, %r12569, %r12573;
	shf.l.wrap.b32 	%r12575, %r12574, %r12574, 8;
	add.s32 	%r12576, %r12570, %r12575;
	xor.b32  	%r12577, %r12572, %r12576;
	shf.l.wrap.b32 	%r12578, %r12577, %r12577, 7;
	add.s32 	%r12579, %r12537, %r12554;
	xor.b32  	%r12580, %r12527, %r12579;
	shf.l.wrap.b32 	%r12581, %r12580, %r12580, 16;
	add.s32 	%r12582, %r12564, %r12581;
	xor.b32  	%r12583, %r12554, %r12582;
	shf.l.wrap.b32 	%r12584, %r12583, %r12583, 12;
	add.s32 	%r12585, %r12579, %r12584;
	xor.b32  	%r12586, %r12581, %r12585;
	shf.l.wrap.b32 	%r12587, %r12586, %r12586, 8;
	add.s32 	%r12588, %r12582, %r12587;
	xor.b32  	%r12589, %r12584, %r12588;
	shf.l.wrap.b32 	%r12590, %r12589, %r12589, 7;
	add.s32 	%r12591, %r12549, %r12566;
	xor.b32  	%r12592, %r12539, %r12591;
	shf.l.wrap.b32 	%r12593, %r12592, %r12592, 16;
	add.s32 	%r12594, %r12528, %r12593;
	xor.b32  	%r12595, %r12566, %r12594;
	shf.l.wrap.b32 	%r12596, %r12595, %r12595, 12;
	add.s32 	%r12597, %r12591, %r12596;
	xor.b32  	%r12598, %r12593, %r12597;
	shf.l.wrap.b32 	%r12599, %r12598, %r12598, 8;
	add.s32 	%r12600, %r12594, %r12599;
	xor.b32  	%r12601, %r12596, %r12600;
	shf.l.wrap.b32 	%r12602, %r12601, %r12601, 7;
	add.s32 	%r12603, %r12561, %r12530;
	xor.b32  	%r12604, %r12551, %r12603;
	shf.l.wrap.b32 	%r12605, %r12604, %r12604, 16;
	add.s32 	%r12606, %r12540, %r12605;
	xor.b32  	%r12607, %r12530, %r12606;
	shf.l.wrap.b32 	%r12608, %r12607, %r12607, 12;
	add.s32 	%r12609, %r12603, %r12608;
	xor.b32  	%r12610, %r12605, %r12609;
	shf.l.wrap.b32 	%r12611, %r12610, %r12610, 8;
	add.s32 	%r12612, %r12606, %r12611;
	xor.b32  	%r12613, %r12608, %r12612;
	shf.l.wrap.b32 	%r12614, %r12613, %r12613, 7;
	add.s32 	%r12615, %r12573, %r12614;
	xor.b32  	%r12616, %r12587, %r12615;
	shf.l.wrap.b32 	%r12617, %r12616, %r12616, 16;
	add.s32 	%r12618, %r12600, %r12617;
	xor.b32  	%r12619, %r12614, %r12618;
	shf.l.wrap.b32 	%r12620, %r12619, %r12619, 12;
	add.s32 	%r12621, %r12615, %r12620;
	xor.b32  	%r12622, %r12617, %r12621;
	shf.l.wrap.b32 	%r12623, %r12622, %r12622, 8;
	add.s32 	%r12624, %r12618, %r12623;
	xor.b32  	%r12625, %r12620, %r12624;
	shf.l.wrap.b32 	%r12626, %r12625, %r12625, 7;
	add.s32 	%r12627, %r12585, %r12578;
	xor.b32  	%r12628, %r12599, %r12627;
	shf.l.wrap.b32 	%r12629, %r12628, %r12628, 16;
	add.s32 	%r12630, %r12612, %r12629;
	xor.b32  	%r12631, %r12578, %r12630;
	shf.l.wrap.b32 	%r12632, %r12631, %r12631, 12;
	add.s32 	%r12633, %r12627, %r12632;
	xor.b32  	%r12634, %r12629, %r12633;
	shf.l.wrap.b32 	%r12635, %r12634, %r12634, 8;
	add.s32 	%r12636, %r12630, %r12635;
	xor.b32  	%r12637, %r12632, %r12636;
	shf.l.wrap.b32 	%r12638, %r12637, %r12637, 7;
	add.s32 	%r12639, %r12597, %r12590;
	xor.b32  	%r12640, %r12611, %r12639;
	shf.l.wrap.b32 	%r12641, %r12640, %r12640, 16;
	add.s32 	%r12642, %r12576, %r12641;
	xor.b32  	%r12643, %r12590, %r12642;
	shf.l.wrap.b32 	%r12644, %r12643, %r12643, 12;
	add.s32 	%r12645, %r12639, %r12644;
	xor.b32  	%r12646, %r12641, %r12645;
	shf.l.wrap.b32 	%r12647, %r12646, %r12646, 8;
	add.s32 	%r12648, %r12642, %r12647;
	xor.b32  	%r12649, %r12644, %r12648;
	shf.l.wrap.b32 	%r12650, %r12649, %r12649, 7;
	add.s32 	%r12651, %r12609, %r12602;
	xor.b32  	%r12652, %r12575, %r12651;
	shf.l.wrap.b32 	%r12653, %r12652, %r12652, 16;
	add.s32 	%r12654, %r12588, %r12653;
	xor.b32  	%r12655, %r12602, %r12654;
	shf.l.wrap.b32 	%r12656, %r12655, %r12655, 12;
	add.s32 	%r12657, %r12651, %r12656;
	xor.b32  	%r12658, %r12653, %r12657;
	shf.l.wrap.b32 	%r12659, %r12658, %r12658, 8;
	add.s32 	%r12660, %r12654, %r12659;
	xor.b32  	%r12661, %r12656, %r12660;
	shf.l.wrap.b32 	%r12662, %r12661, %r12661, 7;
	add.s32 	%r12663, %r12621, %r12638;
	xor.b32  	%r12664, %r12659, %r12663;
	shf.l.wrap.b32 	%r12665, %r12664, %r12664, 16;
	add.s32 	%r12666, %r12648, %r12665;
	xor.b32  	%r12667, %r12638, %r12666;
	shf.l.wrap.b32 	%r12668, %r12667, %r12667, 12;
	add.s32 	%r12669, %r12663, %r12668;
	xor.b32  	%r12670, %r12665, %r12669;
	shf.l.wrap.b32 	%r12671, %r12670, %r12670, 8;
	add.s32 	%r12672, %r12666, %r12671;
	xor.b32  	%r12673, %r12668, %r12672;
	shf.l.wrap.b32 	%r12674, %r12673, %r12673, 7;
	add.s32 	%r12675, %r12633, %r12650;
	xor.b32  	%r12676, %r12623, %r12675;
	shf.l.wrap.b32 	%r12677, %r12676, %r12676, 16;
	add.s32 	%r12678, %r12660, %r12677;
	xor.b32  	%r12679, %r12650, %r12678;
	shf.l.wrap.b32 	%r12680, %r12679, %r12679, 12;
	add.s32 	%r12681, %r12675, %r12680;
	xor.b32  	%r12682, %r12677, %r12681;
	shf.l.wrap.b32 	%r12683, %r12682, %r12682, 8;
	add.s32 	%r12684, %r12678, %r12683;
	xor.b32  	%r12685, %r12680, %r12684;
	shf.l.wrap.b32 	%r12686, %r12685, %r12685, 7;
	add.s32 	%r12687, %r12645, %r12662;
	xor.b32  	%r12688, %r12635, %r12687;
	shf.l.wrap.b32 	%r12689, %r12688, %r12688, 16;
	add.s32 	%r12690, %r12624, %r12689;
	xor.b32  	%r12691, %r12662, %r12690;
	shf.l.wrap.b32 	%r12692, %r12691, %r12691, 12;
	add.s32 	%r12693, %r12687, %r12692;
	xor.b32  	%r12694, %r12689, %r12693;
	shf.l.wrap.b32 	%r12695, %r12694, %r12694, 8;
	add.s32 	%r12696, %r12690, %r12695;
	xor.b32  	%r12697, %r12692, %r12696;
	shf.l.wrap.b32 	%r12698, %r12697, %r12697, 7;
	add.s32 	%r12699, %r12657, %r12626;
	xor.b32  	%r12700, %r12647, %r12699;
	shf.l.wrap.b32 	%r12701, %r12700, %r12700, 16;
	add.s32 	%r12702, %r12636, %r12701;
	xor.b32  	%r12703, %r12626, %r12702;
	shf.l.wrap.b32 	%r12704, %r12703, %r12703, 12;
	add.s32 	%r12705, %r12699, %r12704;
	xor.b32  	%r12706, %r12701, %r12705;
	shf.l.wrap.b32 	%r12707, %r12706, %r12706, 8;
	add.s32 	%r12708, %r12702, %r12707;
	xor.b32  	%r12709, %r12704, %r12708;
	shf.l.wrap.b32 	%r12710, %r12709, %r12709, 7;
	add.s32 	%r12711, %r12669, %r12710;
	xor.b32  	%r12712, %r12683, %r12711;
	shf.l.wrap.b32 	%r12713, %r12712, %r12712, 16;
	add.s32 	%r12714, %r12696, %r12713;
	xor.b32  	%r12715, %r12710, %r12714;
	shf.l.wrap.b32 	%r12716, %r12715, %r12715, 12;
	add.s32 	%r12717, %r12711, %r12716;
	xor.b32  	%r12718, %r12713, %r12717;
	shf.l.wrap.b32 	%r12719, %r12718, %r12718, 8;
	add.s32 	%r12720, %r12681, %r12674;
	xor.b32  	%r12721, %r12695, %r12720;
	shf.l.wrap.b32 	%r12722, %r12721, %r12721, 16;
	add.s32 	%r12723, %r12708, %r12722;
	xor.b32  	%r12724, %r12674, %r12723;
	shf.l.wrap.b32 	%r12725, %r12724, %r12724, 12;
	add.s32 	%r12726, %r12720, %r12725;
	xor.b32  	%r12727, %r12722, %r12726;
	shf.l.wrap.b32 	%r12728, %r12727, %r12727, 8;
	add.s32 	%r12729, %r12723, %r12728;
	xor.b32  	%r12730, %r12725, %r12729;
	shf.l.wrap.b32 	%r12731, %r12730, %r12730, 7;
	add.s32 	%r12732, %r12693, %r12686;
	xor.b32  	%r12733, %r12707, %r12732;
	shf.l.wrap.b32 	%r12734, %r12733, %r12733, 16;
	add.s32 	%r12735, %r12672, %r12734;
	xor.b32  	%r12736, %r12686, %r12735;
	shf.l.wrap.b32 	%r12737, %r12736, %r12736, 12;
	add.s32 	%r12738, %r12732, %r12737;
	xor.b32  	%r12739, %r12734, %r12738;
	shf.l.wrap.b32 	%r12740, %r12739, %r12739, 8;
	add.s32 	%r12741, %r12735, %r12740;
	xor.b32  	%r12742, %r12737, %r12741;
	shf.l.wrap.b32 	%r12743, %r12742, %r12742, 7;
	add.s32 	%r12744, %r12705, %r12698;
	xor.b32  	%r12745, %r12671, %r12744;
	shf.l.wrap.b32 	%r12746, %r12745, %r12745, 16;
	add.s32 	%r12747, %r12684, %r12746;
	xor.b32  	%r12748, %r12698, %r12747;
	shf.l.wrap.b32 	%r12749, %r12748, %r12748, 12;
	add.s32 	%r12750, %r12744, %r12749;
	xor.b32  	%r12751, %r12746, %r12750;
	shf.l.wrap.b32 	%r12752, %r12751, %r12751, 8;
	add.s32 	%r12753, %r12747, %r12752;
	add.s32 	%r12754, %r12717, %r12731;
	xor.b32  	%r12755, %r12752, %r12754;
	shf.l.wrap.b32 	%r12756, %r12755, %r12755, 16;
	add.s32 	%r12757, %r12741, %r12756;
	xor.b32  	%r12758, %r12731, %r12757;
	shr.u32 	%r12759, %r12758, 20;
	add.s32 	%r12760, %r12754, %r12759;
	add.s32 	%r12761, %r12726, %r12743;
	xor.b32  	%r12762, %r12719, %r12761;
	shf.l.wrap.b32 	%r12763, %r12762, %r12762, 16;
	add.s32 	%r12764, %r12753, %r12763;
	xor.b32  	%r12765, %r12743, %r12764;
	shr.u32 	%r12766, %r12765, 20;
	add.s32 	%r12767, %r12761, %r12766;
	add.s32 	%r12768, %r12080, %r12760;
	add.s32 	%r12769, %r12092, %r12767;
	not.b32 	%r12770, %r22467;
	add.s32 	%r12771, %r1004, %r12770;
	mov.u32 	%r12772, %tid.x;
	shl.b32 	%r12773, %r12772, 3;
	and.b32  	%r12774, %r12773, 7936;
	mov.u32 	%r12775, %ctaid.x;
	shl.b32 	%r12776, %r12775, 11;
	add.s32 	%r12777, %r12774, %r12776;
	and.b32  	%r12778, %r12772, 31;
	or.b32  	%r12779, %r12777, %r12778;
	add.s32 	%r12780, %r12779, %r22437;
	shr.u32 	%r12781, %r12780, %r12771;
	and.b32  	%r12782, %r12781, 1;
	setp.eq.b32 	%p91, %r12782, 1;
	selp.b32 	%r12783, %r12769, %r12768, %p91;
	cvt.u16.u32 	%rs209, %r12783;
	and.b16  	%rs349, %rs209, 1;
	and.b16  	%rs210, %rs347, 255;
	setp.ne.s16 	%p92, %rs210, 1;
	@%p92 bra 	$L__BB7_88;
	ld.param.u64 	%rd311, [fused_batch_pir_kernel_transposed_4_param_1];
	not.b32 	%r12784, %r22467;
	add.s32 	%r12785, %r1004, %r12784;
	mov.u32 	%r12786, %tid.x;
	shl.b32 	%r12787, %r12786, 3;
	and.b32  	%r12788, %r12787, 7936;
	mov.u32 	%r12789, %ctaid.x;
	shl.b32 	%r12790, %r12789, 11;
	add.s32 	%r12791, %r12788, %r12790;
	and.b32  	%r12792, %r12786, 31;
	or.b32  	%r12793, %r12791, %r12792;
	add.s32 	%r12794, %r12793, %r22437;
	shr.u32 	%r12795, %r12794, %r12785;
	and.b32  	%r12796, %r12795, 1;
	setp.eq.b32 	%p93, %r12796, 1;
	cvt.s64.s32 	%rd78, %r22467;
	cvta.to.global.u64 	%rd79, %rd311;
	mul.wide.s32 	%rd80, %r22467, 16;
	add.s64 	%rd81, %rd79, %rd80;
	ld.global.u32 	%r12797, [%rd81+508];
	selp.b32 	%r12798, %r22472, %r22471, %p93;
	xor.b32  	%r12799, %r12798, %r12797;
	selp.b32 	%r12800, %r22473, %r22470, %p93;
	selp.b32 	%r22471, %r22471, %r12799, %p93;
	selp.b32 	%r22472, %r12799, %r22472, %p93;
	ld.global.u32 	%r12801, [%rd81+512];
	xor.b32  	%r12802, %r12800, %r12801;
	selp.b32 	%r12803, %r22474, %r22469, %p93;
	selp.b32 	%r22470, %r22470, %r12802, %p93;
	selp.b32 	%r22473, %r12802, %r22473, %p93;
	ld.global.u32 	%r12804, [%rd81+516];
	xor.b32  	%r12805, %r12803, %r12804;
	selp.b32 	%r12806, %r22475, %r22468, %p93;
	selp.b32 	%r22469, %r22469, %r12805, %p93;
	selp.b32 	%r22474, %r12805, %r22474, %p93;
	ld.global.u32 	%r12807, [%rd81+520];
	xor.b32  	%r12808, %r12806, %r12807;
	selp.b64 	%rd82, 445, 420, %p93;
	selp.b32 	%r22468, %r22468, %r12808, %p93;
	selp.b32 	%r22475, %r12808, %r22475, %p93;
	add.s64 	%rd83, %rd82, %rd78;
	add.s64 	%rd84, %rd79, %rd83;
	ld.global.u8 	%rs211, [%rd84+488];
	xor.b16  	%rs349, %rs211, %rs349;
$L__BB7_88:
	not.b32 	%r12809, %r22467;
	add.s32 	%r12810, %r1004, %r12809;
	mov.u32 	%r12811, %tid.x;
	shl.b32 	%r12812, %r12811, 3;
	and.b32  	%r12813, %r12812, 7936;
	mov.u32 	%r12814, %ctaid.x;
	shl.b32 	%r12815, %r12814, 11;
	add.s32 	%r12816, %r12813, %r12815;
	and.b32  	%r12817, %r12811, 31;
	or.b32  	%r12818, %r12816, %r12817;
	add.s32 	%r12819, %r12818, %r22437;
	shr.u32 	%r12820, %r12819, %r12810;
	and.b32  	%r12821, %r12820, 1;
	setp.eq.b32 	%p94, %r12821, 1;
	selp.b32 	%r22479, %r22472, %r22471, %p94;
	selp.b32 	%r22478, %r22473, %r22470, %p94;
	selp.b32 	%r22477, %r22474, %r22469, %p94;
	selp.b32 	%r22476, %r22475, %r22468, %p94;
	add.s32 	%r22467, %r22467, 1;
	setp.lt.u32 	%p95, %r22467, %r1004;
	mov.u16 	%rs347, %rs349;
	@%p95 bra 	$L__BB7_86;
$L__BB7_89:
	and.b16  	%rs212, %rs349, 255;
	setp.ne.s16 	%p96, %rs212, 1;
	@%p96 bra 	$L__BB7_91;
	ld.param.u64 	%rd312, [fused_batch_pir_kernel_transposed_4_param_1];
	cvta.to.global.u64 	%rd85, %rd312;
	ld.global.u32 	%r12822, [%rd85+960];
	xor.b32  	%r22479, %r22479, %r12822;
$L__BB7_91:
	@%p96 bra 	$L__BB7_93;
	ld.param.u64 	%rd313, [fused_batch_pir_kernel_transposed_4_param_1];
	cvta.to.global.u64 	%rd86, %rd313;
	ld.global.u32 	%r12823, [%rd86+964];
	xor.b32  	%r22478, %r22478, %r12823;
$L__BB7_93:
	@%p96 bra 	$L__BB7_95;
	ld.param.u64 	%rd314, [fused_batch_pir_kernel_transposed_4_param_1];
	cvta.to.global.u64 	%rd87, %rd314;
	ld.global.u32 	%r12824, [%rd87+968];
	xor.b32  	%r22477, %r22477, %r12824;
$L__BB7_95:
	@%p96 bra 	$L__BB7_97;
	ld.param.u64 	%rd315, [fused_batch_pir_kernel_transposed_4_param_1];
	cvta.to.global.u64 	%rd88, %rd315;
	ld.global.u32 	%r12825, [%rd88+972];
	xor.b32  	%r22476, %r22476, %r12825;
$L__BB7_97:
	ld.param.u32 	%r21834, [fused_batch_pir_kernel_transposed_4_param_3];
	mov.u32 	%r12827, %tid.x;
	shl.b32 	%r12828, %r12827, 3;
	and.b32  	%r12829, %r12828, 7936;
	mov.u32 	%r12830, %ctaid.x;
	shl.b32 	%r12831, %r12830, 11;
	add.s32 	%r12832, %r12829, %r12831;
	and.b32  	%r12833, %r12827, 31;
	or.b32  	%r12834, %r12832, %r12833;
	add.s32 	%r12835, %r12834, %r22437;
	setp.ge.s32 	%p100, %r12835, %r21834;
	mov.u32 	%r12836, s_mem;
	cvt.u64.u32 	%rd89, %r12836;
	cvta.shared.u64 	%rd90, %rd89;
	add.s64 	%rd91, %rd90, 49407;
	and.b64  	%rd92, %rd91, -16;
	mul.lo.s32 	%r12837, %r12827, 12;
	mul.wide.u32 	%rd93, %r12837, 16;
	add.s64 	%rd94, %rd92, %rd93;
	st.v4.u32 	[%rd94+16], {%r22479, %r22478, %r22477, %r22476};
	mov.b32 	%r22500, 0;
	mov.u32 	%r22501, %r22500;
	mov.u32 	%r22502, %r22500;
	mov.u32 	%r22503, %r22500;
	@%p100 bra 	$L__BB7_111;
	ld.param.u64 	%rd316, [fused_batch_pir_kernel_transposed_4_param_1];
	cvta.to.global.u64 	%rd95, %rd316;
	ld.global.u8 	%rs216, [%rd95+993];
	max.u16 	%rs217, %rs216, 11;
	cvt.u32.u16 	%r12838, %rs217;
	add.s32 	%r22491, %r12838, -11;
	ld.shared.v2.u32 	{%r22503, %r22502}, [s_mem+49192];
	ld.shared.v2.u32 	{%r22501, %r22500}, [s_mem+49200];
	ld.shared.u8 	%rs352, [s_mem+49208];
	cvt.u32.u16 	%r1059, %rs216;
	setp.ge.u32 	%p101, %r22491, %r1059;
	@%p101 bra 	$L__BB7_103;
	mov.u16 	%rs350, %rs352;
$L__BB7_100:
	ld.const.u32 	%r12839, [CHACHA_CONSTANTS];
	add.s32 	%r12840, %r12839, %r22503;
	shf.l.wrap.b32 	%r12841, %r12840, %r12840, 16;
	add.s32 	%r12842, %r22503, %r12841;
	xor.b32  	%r12843, %r22503, %r12842;
	shf.l.wrap.b32 	%r12844, %r12843, %r12843, 12;
	add.s32 	%r12845, %r12840, %r12844;
	xor.b32  	%r12846, %r12841, %r12845;
	shf.l.wrap.b32 	%r12847, %r12846, %r12846, 8;
	add.s32 	%r12848, %r12842, %r12847;
	xor.b32  	%r12849, %r12844, %r12848;
	shf.l.wrap.b32 	%r12850, %r12849, %r12849, 7;
	ld.const.u32 	%r12851, [CHACHA_CONSTANTS+4];
	add.s32 	%r12852, %r12851, %r22502;
	shf.l.wrap.b32 	%r12853, %r12852, %r12852, 16;
	add.s32 	%r12854, %r22502, %r12853;
	xor.b32  	%r12855, %r22502, %r12854;
	shf.l.wrap.b32 	%r12856, %r12855, %r12855, 12;
	add.s32 	%r12857, %r12852, %r12856;
	xor.b32  	%r12858, %r12853, %r12857;
	shf.l.wrap.b32 	%r12859, %r12858, %r12858, 8;
	add.s32 	%r12860, %r12854, %r12859;
	xor.b32  	%r12861, %r12856, %r12860;
	shf.l.wrap.b32 	%r12862, %r12861, %r12861, 7;
	ld.const.u32 	%r12863, [CHACHA_CONSTANTS+8];
	add.s32 	%r12864, %r12863, %r22501;
	shf.l.wrap.b32 	%r12865, %r12864, %r12864, 16;
	add.s32 	%r12866, %r22501, %r12865;
	xor.b32  	%r12867, %r22501, %r12866;
	shf.l.wrap.b32 	%r12868, %r12867, %r12867, 12;
	add.s32 	%r12869, %r12864, %r12868;
	xor.b32  	%r12870, %r12865, %r12869;
	shf.l.wrap.b32 	%r12871, %r12870, %r12870, 8;
	add.s32 	%r12872, %r12866, %r12871;
	xor.b32  	%r12873, %r12868, %r12872;
	shf.l.wrap.b32 	%r12874, %r12873, %r12873, 7;
	ld.const.u32 	%r12875, [CHACHA_CONSTANTS+12];
	add.s32 	%r12876, %r12875, %r22500;
	shf.l.wrap.b32 	%r12877, %r12876, %r12876, 16;
	add.s32 	%r12878, %r22500, %r12877;
	xor.b32  	%r12879, %r22500, %r12878;
	shf.l.wrap.b32 	%r12880, %r12879, %r12879, 12;
	add.s32 	%r12881, %r12876, %r12880;
	xor.b32  	%r12882, %r12877, %r12881;
	shf.l.wrap.b32 	%r12883, %r12882, %r12882, 8;
	add.s32 	%r12884, %r12878, %r12883;
	xor.b32  	%r12885, %r12880, %r12884;
	shf.l.wrap.b32 	%r12886, %r12885, %r12885, 7;
	add.s32 	%r12887, %r12845, %r12862;
	xor.b32  	%r12888, %r12883, %r12887;
	shf.l.wrap.b32 	%r12889, %r12888, %r12888, 16;
	add.s32 	%r12890, %r12872, %r12889;
	xor.b32  	%r12891, %r12862, %r12890;
	shf.l.wrap.b32 	%r12892, %r12891, %r12891, 12;
	add.s32 	%r12893, %r12887, %r12892;
	xor.b32  	%r12894, %r12889, %r12893;
	shf.l.wrap.b32 	%r12895, %r12894, %r12894, 8;
	add.s32 	%r12896, %r12890, %r12895;
	xor.b32  	%r12897, %r12892, %r12896;
	shf.l.wrap.b32 	%r12898, %r12897, %r12897, 7;
	add.s32 	%r12899, %r12857, %r12874;
	xor.b32  	%r12900, %r12847, %r12899;
	shf.l.wrap.b32 	%r12901, %r12900, %r12900, 16;
	add.s32 	%r12902, %r12884, %r12901;
	xor.b32  	%r12903, %r12874, %r12902;
	shf.l.wrap.b32 	%r12904, %r12903, %r12903, 12;
	add.s32 	%r12905, %r12899, %r12904;
	xor.b32  	%r12906, %r12901, %r12905;
	shf.l.wrap.b32 	%r12907, %r12906, %r12906, 8;
	add.s32 	%r12908, %r12902, %r12907;
	xor.b32  	%r12909, %r12904, %r12908;
	shf.l.wrap.b32 	%r12910, %r12909, %r12909, 7;
	add.s32 	%r12911, %r12869, %r12886;
	xor.b32  	%r12912, %r12859, %r12911;
	shf.l.wrap.b32 	%r12913, %r12912, %r12912, 16;
	add.s32 	%r12914, %r12848, %r12913;
	xor.b32  	%r12915, %r12886, %r12914;
	shf.l.wrap.b32 	%r12916, %r12915, %r12915, 12;
	add.s32 	%r12917, %r12911, %r12916;
	xor.b32  	%r12918, %r12913, %r12917;
	shf.l.wrap.b32 	%r12919, %r12918, %r12918, 8;
	add.s32 	%r12920, %r12914, %r12919;
	xor.b32  	%r12921, %r12916, %r12920;
	shf.l.wrap.b32 	%r12922, %r12921, %r12921, 7;
	add.s32 	%r12923, %r12881, %r12850;
	xor.b32  	%r12924, %r12871, %r12923;
	shf.l.wrap.b32 	%r12925, %r12924, %r12924, 16;
	add.s32 	%r12926, %r12860, %r12925;
	xor.b32  	%r12927, %r12850, %r12926;
	shf.l.wrap.b32 	%r12928, %r12927, %r12927, 12;
	add.s32 	%r12929, %r12923, %r12928;
	xor.b32  	%r12930, %r12925, %r12929;
	shf.l.wrap.b32 	%r12931, %r12930, %r12930, 8;
	add.s32 	%r12932, %r12926, %r12931;
	xor.b32  	%r12933, %r12928, %r12932;
	shf.l.wrap.b32 	%r12934, %r12933, %r12933, 7;
	add.s32 	%r12935, %r12893, %r12934;
	xor.b32  	%r12936, %r12907, %r12935;
	shf.l.wrap.b32 	%r12937, %r12936, %r12936, 16;
	add.s32 	%r12938, %r12920, %r12937;
	xor.b32  	%r12939, %r12934, %r12938;
	shf.l.wrap.b32 	%r12940, %r12939, %r12939, 12;
	add.s32 	%r12941, %r12935, %r12940;
	xor.b32  	%r12942, %r12937, %r12941;
	shf.l.wrap.b32 	%r12943, %r12942, %r12942, 8;
	add.s32 	%r12944, %r12938, %r12943;
	xor.b32  	%r12945, %r12940, %r12944;
	shf.l.wrap.b32 	%r12946, %r12945, %r12945, 7;
	add.s32 	%r12947, %r12905, %r12898;
	xor.b32  	%r12948, %r12919, %r12947;
	shf.l.wrap.b32 	%r12949, %r12948, %r12948, 16;
	add.s32 	%r12950, %r12932, %r12949;
	xor.b32  	%r12951, %r12898, %r12950;
	shf.l.wrap.b32 	%r12952, %r12951, %r12951, 12;
	add.s32 	%r12953, %r12947, %r12952;
	xor.b32  	%r12954, %r12949, %r12953;
	shf.l.wrap.b32 	%r12955, %r12954, %r12954, 8;
	add.s32 	%r12956, %r12950, %r12955;
	xor.b32  	%r12957, %r12952, %r12956;
	shf.l.wrap.b32 	%r12958, %r12957, %r12957, 7;
	add.s32 	%r12959, %r12917, %r12910;
	xor.b32  	%r12960, %r12931, %r12959;
	shf.l.wrap.b32 	%r12961, %r12960, %r12960, 16;
	add.s32 	%r12962, %r12896, %r12961;
	xor.b32  	%r12963, %r12910, %r12962;
	shf.l.wrap.b32 	%r12964, %r12963, %r12963, 12;
	add.s32 	%r12965, %r12959, %r12964;
	xor.b32  	%r12966, %r12961, %r12965;
	shf.l.wrap.b32 	%r12967, %r12966, %r12966, 8;
	add.s32 	%r12968, %r12962, %r12967;
	xor.b32  	%r12969, %r12964, %r12968;
	shf.l.wrap.b32 	%r12970, %r12969, %r12969, 7;
	add.s32 	%r12971, %r12929, %r12922;
	xor.b32  	%r12972, %r12895, %r12971;
	shf.l.wrap.b32 	%r12973, %r12972, %r12972, 16;
	add.s32 	%r12974, %r12908, %r12973;
	xor.b32  	%r12975, %r12922, %r12974;
	shf.l.wrap.b32 	%r12976, %r12975, %r12975, 12;
	add.s32 	%r12977, %r12971, %r12976;
	xor.b32  	%r12978, %r12973, %r12977;
	shf.l.wrap.b32 	%r12979, %r12978, %r12978, 8;
	add.s32 	%r12980, %r12974, %r12979;
	xor.b32  	%r12981, %r12976, %r12980;
	shf.l.wrap.b32 	%r12982, %r12981, %r12981, 7;
	add.s32 	%r12983, %r12941, %r12958;
	xor.b32  	%r12984, %r12979, %r12983;
	shf.l.wrap.b32 	%r12985, %r12984, %r12984, 16;
	add.s32 	%r12986, %r12968, %r12985;
	xor.b32  	%r12987, %r12958, %r12986;
	shf.l.wrap.b32 	%r12988, %r12987, %r12987, 12;
	add.s32 	%r12989, %r12983, %r12988;
	xor.b32  	%r12990, %r12985, %r12989;
	shf.l.wrap.b32 	%r12991, %r12990, %r12990, 8;
	add.s32 	%r12992, %r12986, %r12991;
	xor.b32  	%r12993, %r12988, %r12992;
	shf.l.wrap.b32 	%r12994, %r12993, %r12993, 7;
	add.s32 	%r12995, %r12953, %r12970;
	xor.b32  	%r12996, %r12943, %r12995;
	shf.l.wrap.b32 	%r12997, %r12996, %r12996, 16;
	add.s32 	%r12998, %r12980, %r12997;
	xor.b32  	%r12999, %r12970, %r12998;
	shf.l.wrap.b32 	%r13000, %r12999, %r12999, 12;
	add.s32 	%r13001, %r12995, %r13000;
	xor.b32  	%r13002, %r12997, %r13001;
	shf.l.wrap.b32 	%r13003, %r13002, %r13002, 8;
	add.s32 	%r13004, %r12998, %r13003;
	xor.b32  	%r13005, %r13000, %r13004;
	shf.l.wrap.b32 	%r13006, %r13005, %r13005, 7;
	add.s32 	%r13007, %r12965, %r12982;
	xor.b32  	%r13008, %r12955, %r13007;
	shf.l.wrap.b32 	%r13009, %r13008, %r13008, 16;
	add.s32 	%r13010, %r12944, %r13009;
	xor.b32  	%r13011, %r12982, %r13010;
	shf.l.wrap.b32 	%r13012, %r13011, %r13011, 12;
	add.s32 	%r13013, %r13007, %r13012;
	xor.b32  	%r13014, %r13009, %r13013;
	shf.l.wrap.b32 	%r13015, %r13014, %r13014, 8;
	add.s32 	%r13016, %r13010, %r13015;
	xor.b32  	%r13017, %r13012, %r13016;
	shf.l.wrap.b32 	%r13018, %r13017, %r13017, 7;
	add.s32 	%r13019, %r12977, %r12946;
	xor.b32  	%r13020, %r12967, %r13019;
	shf.l.wrap.b32 	%r13021, %r13020, %r13020, 16;
	add.s32 	%r13022, %r12956, %r13021;
	xor.b32  	%r13023, %r12946, %r13022;
	shf.l.wrap.b32 	%r13024, %r13023, %r13023, 12;
	add.s32 	%r13025, %r13019, %r13024;
	xor.b32  	%r13026, %r13021, %r13025;
	shf.l.wrap.b32 	%r13027, %r13026, %r13026, 8;
	add.s32 	%r13028, %r13022, %r13027;
	xor.b32  	%r13029, %r13024, %r13028;
	shf.l.wrap.b32 	%r13030, %r13029, %r13029, 7;
	add.s32 	%r13031, %r12989, %r13030;
	xor.b32  	%r13032, %r13003, %r13031;
	shf.l.wrap.b32 	%r13033, %r13032, %r13032, 16;
	add.s32 	%r13034, %r13016, %r13033;
	xor.b32  	%r13035, %r13030, %r13034;
	shf.l.wrap.b32 	%r13036, %r13035, %r13035, 12;
	add.s32 	%r13037, %r13031, %r13036;
	xor.b32  	%r13038, %r13033, %r13037;
	shf.l.wrap.b32 	%r13039, %r13038, %r13038, 8;
	add.s32 	%r13040, %r13034, %r13039;
	xor.b32  	%r13041, %r13036, %r13040;
	shf.l.wrap.b32 	%r13042, %r13041, %r13041, 7;
	add.s32 	%r13043, %r13001, %r12994;
	xor.b32  	%r13044, %r13015, %r13043;
	shf.l.wrap.b32 	%r13045, %r13044, %r13044, 16;
	add.s32 	%r13046, %r13028, %r13045;
	xor.b32  	%r13047, %r12994, %r13046;
	shf.l.wrap.b32 	%r13048, %r13047, %r13047, 12;
	add.s32 	%r13049, %r13043, %r13048;
	xor.b32  	%r13050, %r13045, %r13049;
	shf.l.wrap.b32 	%r13051, %r13050, %r13050, 8;
	add.s32 	%r13052, %r13046, %r13051;
	xor.b32  	%r13053, %r13048, %r13052;
	shf.l.wrap.b32 	%r13054, %r13053, %r13053, 7;
	add.s32 	%r13055, %r13013, %r13006;
	xor.b32  	%r13056, %r13027, %r13055;
	shf.l.wrap.b32 	%r13057, %r13056, %r13056, 16;
	add.s32 	%r13058, %r12992, %r13057;
	xor.b32  	%r13059, %r13006, %r13058;
	shf.l.wrap.b32 	%r13060, %r13059, %r13059, 12;
	add.s32 	%r13061, %r13055, %r13060;
	xor.b32  	%r13062, %r13057, %r13061;
	shf.l.wrap.b32 	%r13063, %r13062, %r13062, 8;
	add.s32 	%r13064, %r13058, %r13063;
	xor.b32  	%r13065, %r13060, %r13064;
	shf.l.wrap.b32 	%r13066, %r13065, %r13065, 7;
	add.s32 	%r13067, %r13025, %r13018;
	xor.b32  	%r13068, %r12991, %r13067;
	shf.l.wrap.b32 	%r13069, %r13068, %r13068, 16;
	add.s32 	%r13070, %r13004, %r13069;
	xor.b32  	%r13071, %r13018, %r13070;
	shf.l.wrap.b32 	%r13072, %r13071, %r13071, 12;
	add.s32 	%r13073, %r13067, %r13072;
	xor.b32  	%r13074, %r13069, %r13073;
	shf.l.wrap.b32 	%r13075, %r13074, %r13074, 8;
	add.s32 	%r13076, %r13070, %r13075;
	xor.b32  	%r13077, %r13072, %r13076;
	shf.l.wrap.b32 	%r13078, %r13077, %r13077, 7;
	add.s32 	%r13079, %r13037, %r13054;
	xor.b32  	%r13080, %r13075, %r13079;
	shf.l.wrap.b32 	%r13081, %r13080, %r13080, 16;
	add.s32 	%r13082, %r13064, %r13081;
	xor.b32  	%r13083, %r13054, %r13082;
	shf.l.wrap.b32 	%r13084, %r13083, %r13083, 12;
	add.s32 	%r13085, %r13079, %r13084;
	xor.b32  	%r13086, %r13081, %r13085;
	shf.l.wrap.b32 	%r13087, %r13086, %r13086, 8;
	add.s32 	%r13088, %r13082, %r13087;
	xor.b32  	%r13089, %r13084, %r13088;
	shf.l.wrap.b32 	%r13090, %r13089, %r13089, 7;
	add.s32 	%r13091, %r13049, %r13066;
	xor.b32  	%r13092, %r13039, %r13091;
	shf.l.wrap.b32 	%r13093, %r13092, %r13092, 16;
	add.s32 	%r13094, %r13076, %r13093;
	xor.b32  	%r13095, %r13066, %r13094;
	shf.l.wrap.b32 	%r13096, %r13095, %r13095, 12;
	add.s32 	%r13097, %r13091, %r13096;
	xor.b32  	%r13098, %r13093, %r13097;
	shf.l.wrap.b32 	%r13099, %r13098, %r13098, 8;
	add.s32 	%r13100, %r13094, %r13099;
	xor.b32  	%r13101, %r13096, %r13100;
	shf.l.wrap.b32 	%r13102, %r13101, %r13101, 7;
	add.s32 	%r13103, %r13061, %r13078;
	xor.b32  	%r13104, %r13051, %r13103;
	shf.l.wrap.b32 	%r13105, %r13104, %r13104, 16;
	add.s32 	%r13106, %r13040, %r13105;
	xor.b32  	%r13107, %r13078, %r13106;
	shf.l.wrap.b32 	%r13108, %r13107, %r13107, 12;
	add.s32 	%r13109, %r13103, %r13108;
	xor.b32  	%r13110, %r13105, %r13109;
	shf.l.wrap.b32 	%r13111, %r13110, %r13110, 8;
	add.s32 	%r13112, %r13106, %r13111;
	xor.b32  	%r13113, %r13108, %r13112;
	shf.l.wrap.b32 	%r13114, %r13113, %r13113, 7;
	add.s32 	%r13115, %r13073, %r13042;
	xor.b32  	%r13116, %r13063, %r13115;
	shf.l.wrap.b32 	%r13117, %r13116, %r13116, 16;
	add.s32 	%r13118, %r13052, %r13117;
	xor.b32  	%r13119, %r13042, %r13118;
	shf.l.wrap.b32 	%r13120, %r13119, %r13119, 12;
	add.s32 	%r13121, %r13115, %r13120;
	xor.b32  	%r13122, %r13117, %r13121;
	shf.l.wrap.b32 	%r13123, %r13122, %r13122, 8;
	add.s32 	%r13124, %r13118, %r13123;
	xor.b32  	%r13125, %r13120, %r13124;
	shf.l.wrap.b32 	%r13126, %r13125, %r13125, 7;
	add.s32 	%r13127, %r13085, %r13126;
	xor.b32  	%r13128, %r13099, %r13127;
	shf.l.wrap.b32 	%r13129, %r13128, %r13128, 16;
	add.s32 	%r13130, %r13112, %r13129;
	xor.b32  	%r13131, %r13126, %r13130;
	shf.l.wrap.b32 	%r13132, %r13131, %r13131, 12;
	add.s32 	%r13133, %r13127, %r13132;
	xor.b32  	%r13134, %r13129, %r13133;
	shf.l.wrap.b32 	%r13135, %r13134, %r13134, 8;
	add.s32 	%r13136, %r13130, %r13135;
	xor.b32  	%r13137, %r13132, %r13136;
	shf.l.wrap.b32 	%r13138, %r13137, %r13137, 7;
	add.s32 	%r13139, %r13097, %r13090;
	xor.b32  	%r13140, %r13111, %r13139;
	shf.l.wrap.b32 	%r13141, %r13140, %r13140, 16;
	add.s32 	%r13142, %r13124, %r13141;
	xor.b32  	%r13143, %r13090, %r13142;
	shf.l.wrap.b32 	%r13144, %r13143, %r13143, 12;
	add.s32 	%r13145, %r13139, %r13144;
	xor.b32  	%r13146, %r13141, %r13145;
	shf.l.wrap.b32 	%r13147, %r13146, %r13146, 8;
	add.s32 	%r13148, %r13142, %r13147;
	xor.b32  	%r13149, %r13144, %r13148;
	shf.l.wrap.b32 	%r13150, %r13149, %r13149, 7;
	add.s32 	%r13151, %r13109, %r13102;
	xor.b32  	%r13152, %r13123, %r13151;
	shf.l.wrap.b32 	%r13153, %r13152, %r13152, 16;
	add.s32 	%r13154, %r13088, %r13153;
	xor.b32  	%r13155, %r13102, %r13154;
	shf.l.wrap.b32 	%r13156, %r13155, %r13155, 12;
	add.s32 	%r13157, %r13151, %r13156;
	xor.b32  	%r13158, %r13153, %r13157;
	shf.l.wrap.b32 	%r13159, %r13158, %r13158, 8;
	add.s32 	%r13160, %r13154, %r13159;
	xor.b32  	%r13161, %r13156, %r13160;
	shf.l.wrap.b32 	%r13162, %r13161, %r13161, 7;
	add.s32 	%r13163, %r13121, %r13114;
	xor.b32  	%r13164, %r13087, %r13163;
	shf.l.wrap.b32 	%r13165, %r13164, %r13164, 16;
	add.s32 	%r13166, %r13100, %r13165;
	xor.b32  	%r13167, %r13114, %r13166;
	shf.l.wrap.b32 	%r13168, %r13167, %r13167, 12;
	add.s32 	%r13169, %r13163, %r13168;
	xor.b32  	%r13170, %r13165, %r13169;
	shf.l.wrap.b32 	%r13171, %r13170, %r13170, 8;
	add.s32 	%r13172, %r13166, %r13171;
	xor.b32  	%r13173, %r13168, %r13172;
	shf.l.wrap.b32 	%r13174, %r13173, %r13173, 7;
	add.s32 	%r13175, %r13133, %r13150;
	xor.b32  	%r13176, %r13171, %r13175;
	shf.l.wrap.b32 	%r13177, %r13176, %r13176, 16;
	add.s32 	%r13178, %r13160, %r13177;
	xor.b32  	%r13179, %r13150, %r13178;
	shf.l.wrap.b32 	%r13180, %r13179, %r13179, 12;
	add.s32 	%r13181, %r13175, %r13180;
	xor.b32  	%r13182, %r13177, %r13181;
	shf.l.wrap.b32 	%r13183, %r13182, %r13182, 8;
	add.s32 	%r13184, %r13178, %r13183;
	xor.b32  	%r13185, %r13180, %r13184;
	shf.l.wrap.b32 	%r13186, %r13185, %r13185, 7;
	add.s32 	%r13187, %r13145, %r13162;
	xor.b32  	%r13188, %r13135, %r13187;
	shf.l.wrap.b32 	%r13189, %r13188, %r13188, 16;
	add.s32 	%r13190, %r13172, %r13189;
	xor.b32  	%r13191, %r13162, %r13190;
	shf.l.wrap.b32 	%r13192, %r13191, %r13191, 12;
	add.s32 	%r13193, %r13187, %r13192;
	xor.b32  	%r13194, %r13189, %r13193;
	shf.l.wrap.b32 	%r13195, %r13194, %r13194, 8;
	add.s32 	%r13196, %r13190, %r13195;
	xor.b32  	%r13197, %r13192, %r13196;
	shf.l.wrap.b32 	%r13198, %r13197, %r13197, 7;
	add.s32 	%r13199, %r13157, %r13174;
	xor.b32  	%r13200, %r13147, %r13199;
	shf.l.wrap.b32 	%r13201, %r13200, %r13200, 16;
	add.s32 	%r13202, %r13136, %r13201;
	xor.b32  	%r13203, %r13174, %r13202;
	shf.l.wrap.b32 	%r13204, %r13203, %r13203, 12;
	add.s32 	%r13205, %r13199, %r13204;
	xor.b32  	%r13206, %r13201, %r13205;
	shf.l.wrap.b32 	%r13207, %r13206, %r13206, 8;
	add.s32 	%r13208, %r13202, %r13207;
	xor.b32  	%r13209, %r13204, %r13208;
	shf.l.wrap.b32 	%r13210, %r13209, %r13209, 7;
	add.s32 	%r13211, %r13169, %r13138;
	xor.b32  	%r13212, %r13159, %r13211;
	shf.l.wrap.b32 	%r13213, %r13212, %r13212, 16;
	add.s32 	%r13214, %r13148, %r13213;
	xor.b32  	%r13215, %r13138, %r13214;
	shf.l.wrap.b32 	%r13216, %r13215, %r13215, 12;
	add.s32 	%r13217, %r13211, %r13216;
	xor.b32  	%r13218, %r13213, %r13217;
	shf.l.wrap.b32 	%r13219, %r13218, %r13218, 8;
	add.s32 	%r13220, %r13214, %r13219;
	xor.b32  	%r13221, %r13216, %r13220;
	shf.l.wrap.b32 	%r13222, %r13221, %r13221, 7;
	add.s32 	%r22495, %r12839, %r13181;
	add.s32 	%r22494, %r12851, %r13193;
	add.s32 	%r22493, %r12863, %r13205;
	add.s32 	%r22492, %r12875, %r13217;
	add.s32 	%r22496, %r22503, %r13222;
	add.s32 	%r22497, %r22502, %r13186;
	add.s32 	%r22498, %r22501, %r13198;
	add.s32 	%r22499, %r22500, %r13210;
	xor.b32  	%r13223, %r12840, 1;
	shf.l.wrap.b32 	%r13224, %r12840, %r13223, 16;
	add.s32 	%r13225, %r22503, %r13224;
	xor.b32  	%r13226, %r22503, %r13225;
	shf.l.wrap.b32 	%r13227, %r13226, %r13226, 12;
	add.s32 	%r13228, %r12840, %r13227;
	xor.b32  	%r13229, %r13224, %r13228;
	shf.l.wrap.b32 	%r13230, %r13229, %r13229, 8;
	add.s32 	%r13231, %r13225, %r13230;
	xor.b32  	%r13232, %r13227, %r13231;
	shf.l.wrap.b32 	%r13233, %r13232, %r13232, 7;
	add.s32 	%r13234, %r13228, %r12862;
	xor.b32  	%r13235, %r12883, %r13234;
	shf.l.wrap.b32 	%r13236, %r13235, %r13235, 16;
	add.s32 	%r13237, %r12872, %r13236;
	xor.b32  	%r13238, %r12862, %r13237;
	shf.l.wrap.b32 	%r13239, %r13238, %r13238, 12;
	add.s32 	%r13240, %r13234, %r13239;
	xor.b32  	%r13241, %r13236, %r13240;
	shf.l.wrap.b32 	%r13242, %r13241, %r13241, 8;
	add.s32 	%r13243, %r13237, %r13242;
	xor.b32  	%r13244, %r13239, %r13243;
	shf.l.wrap.b32 	%r13245, %r13244, %r13244, 7;
	xor.b32  	%r13246, %r13230, %r12899;
	shf.l.wrap.b32 	%r13247, %r13246, %r13246, 16;
	add.s32 	%r13248, %r12884, %r13247;
	xor.b32  	%r13249, %r12874, %r13248;
	shf.l.wrap.b32 	%r13250, %r13249, %r13249, 12;
	add.s32 	%r13251, %r12899, %r13250;
	xor.b32  	%r13252, %r13247, %r13251;
	shf.l.wrap.b32 	%r13253, %r13252, %r13252, 8;
	add.s32 	%r13254, %r13248, %r13253;
	xor.b32  	%r13255, %r13250, %r13254;
	shf.l.wrap.b32 	%r13256, %r13255, %r13255, 7;
	add.s32 	%r13257, %r13231, %r12913;
	xor.b32  	%r13258, %r12886, %r13257;
	shf.l.wrap.b32 	%r13259, %r13258, %r13258, 12;
	add.s32 	%r13260, %r12911, %r13259;
	xor.b32  	%r13261, %r12913, %r13260;
	shf.l.wrap.b32 	%r13262, %r13261, %r13261, 8;
	add.s32 	%r13263, %r13257, %r13262;
	xor.b32  	%r13264, %r13259, %r13263;
	shf.l.wrap.b32 	%r13265, %r13264, %r13264, 7;
	add.s32 	%r13266, %r12881, %r13233;
	xor.b32  	%r13267, %r12871, %r13266;
	shf.l.wrap.b32 	%r13268, %r13267, %r13267, 16;
	add.s32 	%r13269, %r12860, %r13268;
	xor.b32  	%r13270, %r13233, %r13269;
	shf.l.wrap.b32 	%r13271, %r13270, %r13270, 12;
	add.s32 	%r13272, %r13266, %r13271;
	xor.b32  	%r13273, %r13268, %r13272;
	shf.l.wrap.b32 	%r13274, %r13273, %r13273, 8;
	add.s32 	%r13275, %r13269, %r13274;
	xor.b32  	%r13276, %r13271, %r13275;
	shf.l.wrap.b32 	%r13277, %r13276, %r13276, 7;
	add.s32 	%r13278, %r13240, %r13277;
	xor.b32  	%r13279, %r13253, %r13278;
	shf.l.wrap.b32 	%r13280, %r13279, %r13279, 16;
	add.s32 	%r13281, %r13263, %r13280;
	xor.b32  	%r13282, %r13277, %r13281;
	shf.l.wrap.b32 	%r13283, %r13282, %r13282, 12;
	add.s32 	%r13284, %r13278, %r13283;
	xor.b32  	%r13285, %r13280, %r13284;
	shf.l.wrap.b32 	%r13286, %r13285, %r13285, 8;
	add.s32 	%r13287, %r13281, %r13286;
	xor.b32  	%r13288, %r13283, %r13287;
	shf.l.wrap.b32 	%r13289, %r13288, %r13288, 7;
	add.s32 	%r13290, %r13251, %r13245;
	xor.b32  	%r13291, %r13262, %r13290;
	shf.l.wrap.b32 	%r13292, %r13291, %r13291, 16;
	add.s32 	%r13293, %r13275, %r13292;
	xor.b32  	%r13294, %r13245, %r13293;
	shf.l.wrap.b32 	%r13295, %r13294, %r13294, 12;
	add.s32 	%r13296, %r13290, %r13295;
	xor.b32  	%r13297, %r13292, %r13296;
	shf.l.wrap.b32 	%r13298, %r13297, %r13297, 8;
	add.s32 	%r13299, %r13293, %r13298;
	xor.b32  	%r13300, %r13295, %r13299;
	shf.l.wrap.b32 	%r13301, %r13300, %r13300, 7;
	add.s32 	%r13302, %r13260, %r13256;
	xor.b32  	%r13303, %r13274, %r13302;
	shf.l.wrap.b32 	%r13304, %r13303, %r13303, 16;
	add.s32 	%r13305, %r13243, %r13304;
	xor.b32  	%r13306, %r13256, %r13305;
	shf.l.wrap.b32 	%r13307, %r13306, %r13306, 12;
	add.s32 	%r13308, %r13302, %r13307;
	xor.b32  	%r13309, %r13304, %r13308;
	shf.l.wrap.b32 	%r13310, %r13309, %r13309, 8;
	add.s32 	%r13311, %r13305, %r13310;
	xor.b32  	%r13312, %r13307, %r13311;
	shf.l.wrap.b32 	%r13313, %r13312, %r13312, 7;
	add.s32 	%r13314, %r13272, %r13265;
	xor.b32  	%r13315, %r13242, %r13314;
	shf.l.wrap.b32 	%r13316, %r13315, %r13315, 16;
	add.s32 	%r13317, %r13254, %r13316;
	xor.b32  	%r13318, %r13265, %r13317;
	shf.l.wrap.b32 	%r13319, %r13318, %r13318, 12;
	add.s32 	%r13320, %r13314, %r13319;
	xor.b32  	%r13321, %r13316, %r13320;
	shf.l.wrap.b32 	%r13322, %r13321, %r13321, 8;
	add.s32 	%r13323, %r13317, %r13322;
	xor.b32  	%r13324, %r13319, %r13323;
	shf.l.wrap.b32 	%r13325, %r13324, %r13324, 7;
	add.s32 	%r13326, %r13284, %r13301;
	xor.b32  	%r13327, %r13322, %r13326;
	shf.l.wrap.b32 	%r13328, %r13327, %r13327, 16;
	add.s32 	%r13329, %r13311, %r13328;
	xor.b32  	%r13330, %r13301, %r13329;
	shf.l.wrap.b32 	%r13331, %r13330, %r13330, 12;
	add.s32 	%r13332, %r13326, %r13331;
	xor.b32  	%r13333, %r13328, %r13332;
	shf.l.wrap.b32 	%r13334, %r13333, %r13333, 8;
	add.s32 	%r13335, %r13329, %r13334;
	xor.b32  	%r13336, %r13331, %r13335;
	shf.l.wrap.b32 	%r13337, %r13336, %r13336, 7;
	add.s32 	%r13338, %r13296, %r13313;
	xor.b32  	%r13339, %r13286, %r13338;
	shf.l.wrap.b32 	%r13340, %r13339, %r13339, 16;
	add.s32 	%r13341, %r13323, %r13340;
	xor.b32  	%r13342, %r13313, %r13341;
	shf.l.wrap.b32 	%r13343, %r13342, %r13342, 12;
	add.s32 	%r13344, %r13338, %r13343;
	xor.b32  	%r13345, %r13340, %r13344;
	shf.l.wrap.b32 	%r13346, %r13345, %r13345, 8;
	add.s32 	%r13347, %r13341, %r13346;
	xor.b32  	%r13348, %r13343, %r13347;
	shf.l.wrap.b32 	%r13349, %r13348, %r13348, 7;
	add.s32 	%r13350, %r13308, %r13325;
	xor.b32  	%r13351, %r13298, %r13350;
	shf.l.wrap.b32 	%r13352, %r13351, %r13351, 16;
	add.s32 	%r13353, %r13287, %r13352;
	xor.b32  	%r13354, %r13325, %r13353;
	shf.l.wrap.b32 	%r13355, %r13354, %r13354, 12;
	add.s32 	%r13356, %r13350, %r13355;
	xor.b32  	%r13357, %r13352, %r13356;
	shf.l.wrap.b32 	%r13358, %r13357, %r13357, 8;
	add.s32 	%r13359, %r13353, %r13358;
	xor.b32  	%r13360, %r13355, %r13359;
	shf.l.wrap.b32 	%r13361, %r13360, %r13360, 7;
	add.s32 	%r13362, %r13320, %r13289;
	xor.b32  	%r13363, %r13310, %r13362;
	shf.l.wrap.b32 	%r13364, %r13363, %r13363, 16;
	add.s32 	%r13365, %r13299, %r13364;
	xor.b32  	%r13366, %r13289, %r13365;
	shf.l.wrap.b32 	%r13367, %r13366, %r13366, 12;
	add.s32 	%r13368, %r13362, %r13367;
	xor.b32  	%r13369, %r13364, %r13368;
	shf.l.wrap.b32 	%r13370, %r13369, %r13369, 8;
	add.s32 	%r13371, %r13365, %r13370;
	xor.b32  	%r13372, %r13367, %r13371;
	shf.l.wrap.b32 	%r13373, %r13372, %r13372, 7;
	add.s32 	%r13374, %r13332, %r13373;
	xor.b32  	%r13375, %r13346, %r13374;
	shf.l.wrap.b32 	%r13376, %r13375, %r13375, 16;
	add.s32 	%r13377, %r13359, %r13376;
	xor.b32  	%r13378, %r13373, %r13377;
	shf.l.wrap.b32 	%r13379, %r13378, %r13378, 12;
	add.s32 	%r13380, %r13374, %r13379;
	xor.b32  	%r13381, %r13376, %r13380;
	shf.l.wrap.b32 	%r13382, %r13381, %r13381, 8;
	add.s32 	%r13383, %r13377, %r13382;
	xor.b32  	%r13384, %r13379, %r13383;
	shf.l.wrap.b32 	%r13385, %r13384, %r13384, 7;
	add.s32 	%r13386, %r13344, %r13337;
	xor.b32  	%r13387, %r13358, %r13386;
	shf.l.wrap.b32 	%r13388, %r13387, %r13387, 16;
	add.s32 	%r13389, %r13371, %r13388;
	xor.b32  	%r13390, %r13337, %r13389;
	shf.l.wrap.b32 	%r13391, %r13390, %r13390, 12;
	add.s32 	%r13392, %r13386, %r13391;
	xor.b32  	%r13393, %r13388, %r13392;
	shf.l.wrap.b32 	%r13394, %r13393, %r13393, 8;
	add.s32 	%r13395, %r13389, %r13394;
	xor.b32  	%r13396, %r13391, %r13395;
	shf.l.wrap.b32 	%r13397, %r13396, %r13396, 7;
	add.s32 	%r13398, %r13356, %r13349;
	xor.b32  	%r13399, %r13370, %r13398;
	shf.l.wrap.b32 	%r13400, %r13399, %r13399, 16;
	add.s32 	%r13401, %r13335, %r13400;
	xor.b32  	%r13402, %r13349, %r13401;
	shf.l.wrap.b32 	%r13403, %r13402, %r13402, 12;
	add.s32 	%r13404, %r13398, %r13403;
	xor.b32  	%r13405, %r13400, %r13404;
	shf.l.wrap.b32 	%r13406, %r13405, %r13405, 8;
	add.s32 	%r13407, %r13401, %r13406;
	xor.b32  	%r13408, %r13403, %r13407;
	shf.l.wrap.b32 	%r13409, %r13408, %r13408, 7;
	add.s32 	%r13410, %r13368, %r13361;
	xor.b32  	%r13411, %r13334, %r13410;
	shf.l.wrap.b32 	%r13412, %r13411, %r13411, 16;
	add.s32 	%r13413, %r13347, %r13412;
	xor.b32  	%r13414, %r13361, %r13413;
	shf.l.wrap.b32 	%r13415, %r13414, %r13414, 12;
	add.s32 	%r13416, %r13410, %r13415;
	xor.b32  	%r13417, %r13412, %r13416;
	shf.l.wrap.b32 	%r13418, %r13417, %r13417, 8;
	add.s32 	%r13419, %r13413, %r13418;
	xor.b32  	%r13420, %r13415, %r13419;
	shf.l.wrap.b32 	%r13421, %r13420, %r13420, 7;
	add.s32 	%r13422, %r13380, %r13397;
	xor.b32  	%r13423, %r13418, %r13422;
	shf.l.wrap.b32 	%r13424, %r13423, %r13423, 16;
	add.s32 	%r13425, %r13407, %r13424;
	xor.b32  	%r13426, %r13397, %r13425;
	shf.l.wrap.b32 	%r13427, %r13426, %r13426, 12;
	add.s32 	%r13428, %r13422, %r13427;
	xor.b32  	%r13429, %r13424, %r13428;
	shf.l.wrap.b32 	%r13430, %r13429, %r13429, 8;
	add.s32 	%r13431, %r13425, %r13430;
	xor.b32  	%r13432, %r13427, %r13431;
	shf.l.wrap.b32 	%r13433, %r13432, %r13432, 7;
	add.s32 	%r13434, %r13392, %r13409;
	xor.b32  	%r13435, %r13382, %r13434;
	shf.l.wrap.b32 	%r13436, %r13435, %r13435, 16;
	add.s32 	%r13437, %r13419, %r13436;
	xor.b32  	%r13438, %r13409, %r13437;
	shf.l.wrap.b32 	%r13439, %r13438, %r13438, 12;
	add.s32 	%r13440, %r13434, %r13439;
	xor.b32  	%r13441, %r13436, %r13440;
	shf.l.wrap.b32 	%r13442, %r13441, %r13441, 8;
	add.s32 	%r13443, %r13437, %r13442;
	xor.b32  	%r13444, %r13439, %r13443;
	shf.l.wrap.b32 	%r13445, %r13444, %r13444, 7;
	add.s32 	%r13446, %r13404, %r13421;
	xor.b32  	%r13447, %r13394, %r13446;
	shf.l.wrap.b32 	%r13448, %r13447, %r13447, 16;
	add.s32 	%r13449, %r13383, %r13448;
	xor.b32  	%r13450, %r13421, %r13449;
	shf.l.wrap.b32 	%r13451, %r13450, %r13450, 12;
	add.s32 	%r13452, %r13446, %r13451;
	xor.b32  	%r13453, %r13448, %r13452;
	shf.l.wrap.b32 	%r13454, %r13453, %r13453, 8;
	add.s32 	%r13455, %r13449, %r13454;
	xor.b32  	%r13456, %r13451, %r13455;
	shf.l.wrap.b32 	%r13457, %r13456, %r13456, 7;
	add.s32 	%r13458, %r13416, %r13385;
	xor.b32  	%r13459, %r13406, %r13458;
	shf.l.wrap.b32 	%r13460, %r13459, %r13459, 16;
	add.s32 	%r13461, %r13395, %r13460;
	xor.b32  	%r13462, %r13385, %r13461;
	shf.l.wrap.b32 	%r13463, %r13462, %r13462, 12;
	add.s32 	%r13464, %r13458, %r13463;
	xor.b32  	%r13465, %r13460, %r13464;
	shf.l.wrap.b32 	%r13466, %r13465, %r13465, 8;
	add.s32 	%r13467, %r13461, %r13466;
	xor.b32  	%r13468, %r13463, %r13467;
	shf.l.wrap.b32 	%r13469, %r13468, %r13468, 7;
	add.s32 	%r13470, %r13428, %r13469;
	xor.b32  	%r13471, %r13442, %r13470;
	shf.l.wrap.b32 	%r13472, %r13471, %r13471, 16;
	add.s32 	%r13473, %r13455, %r13472;
	xor.b32  	%r13474, %r13469, %r13473;
	shf.l.wrap.b32 	%r13475, %r13474, %r13474, 12;
	add.s32 	%r13476, %r13470, %r13475;
	xor.b32  	%r13477, %r13472, %r13476;
	shf.l.wrap.b32 	%r13478, %r13477, %r13477, 8;
	add.s32 	%r13479, %r13440, %r13433;
	xor.b32  	%r13480, %r13454, %r13479;
	shf.l.wrap.b32 	%r13481, %r13480, %r13480, 16;
	add.s32 	%r13482, %r13467, %r13481;
	xor.b32  	%r13483, %r13433, %r13482;
	shf.l.wrap.b32 	%r13484, %r13483, %r13483, 12;
	add.s32 	%r13485, %r13479, %r13484;
	xor.b32  	%r13486, %r13481, %r13485;
	shf.l.wrap.b32 	%r13487, %r13486, %r13486, 8;
	add.s32 	%r13488, %r13482, %r13487;
	xor.b32  	%r13489, %r13484, %r13488;
	shf.l.wrap.b32 	%r13490, %r13489, %r13489, 7;
	add.s32 	%r13491, %r13452, %r13445;
	xor.b32  	%r13492, %r13466, %r13491;
	shf.l.wrap.b32 	%r13493, %r13492, %r13492, 16;
	add.s32 	%r13494, %r13431, %r13493;
	xor.b32  	%r13495, %r13445, %r13494;
	shf.l.wrap.b32 	%r13496, %r13495, %r13495, 12;
	add.s32 	%r13497, %r13491, %r13496;
	xor.b32  	%r13498, %r13493, %r13497;
	shf.l.wrap.b32 	%r13499, %r13498, %r13498, 8;
	add.s32 	%r13500, %r13494, %r13499;
	xor.b32  	%r13501, %r13496, %r13500;
	shf.l.wrap.b32 	%r13502, %r13501, %r13501, 7;
	add.s32 	%r13503, %r13464, %r13457;
	xor.b32  	%r13504, %r13430, %r13503;
	shf.l.wrap.b32 	%r13505, %r13504, %r13504, 16;
	add.s32 	%r13506, %r13443, %r13505;
	xor.b32  	%r13507, %r13457, %r13506;
	shf.l.wrap.b32 	%r13508, %r13507, %r13507, 12;
	add.s32 	%r13509, %r13503, %r13508;
	xor.b32  	%r13510, %r13505, %r13509;
	shf.l.wrap.b32 	%r13511, %r13510, %r13510, 8;
	add.s32 	%r13512, %r13506, %r13511;
	add.s32 	%r13513, %r13476, %r13490;
	xor.b32  	%r13514, %r13511, %r13513;
	shf.l.wrap.b32 	%r13515, %r13514, %r13514, 16;
	add.s32 	%r13516, %r13500, %r13515;
	xor.b32  	%r13517, %r13490, %r13516;
	shr.u32 	%r13518, %r13517, 20;
	add.s32 	%r13519, %r13513, %r13518;
	add.s32 	%r13520, %r13485, %r13502;
	xor.b32  	%r13521, %r13478, %r13520;
	shf.l.wrap.b32 	%r13522, %r13521, %r13521, 16;
	add.s32 	%r13523, %r13512, %r13522;
	xor.b32  	%r13524, %r13502, %r13523;
	shr.u32 	%r13525, %r13524, 20;
	add.s32 	%r13526, %r13520, %r13525;
	add.s32 	%r13527, %r12839, %r13519;
	add.s32 	%r13528, %r12851, %r13526;
	not.b32 	%r13529, %r22491;
	add.s32 	%r13530, %r1059, %r13529;
	mov.u32 	%r13531, %tid.x;
	shl.b32 	%r13532, %r13531, 3;
	and.b32  	%r13533, %r13532, 7936;
	mov.u32 	%r13534, %ctaid.x;
	shl.b32 	%r13535, %r13534, 11;
	add.s32 	%r13536, %r13533, %r13535;
	and.b32  	%r13537, %r13531, 31;
	or.b32  	%r13538, %r13536, %r13537;
	add.s32 	%r13539, %r13538, %r22437;
	shr.u32 	%r13540, %r13539, %r13530;
	and.b32  	%r13541, %r13540, 1;
	setp.eq.b32 	%p102, %r13541, 1;
	selp.b32 	%r13542, %r13528, %r13527, %p102;
	cvt.u16.u32 	%rs218, %r13542;
	and.b16  	%rs352, %rs218, 1;
	and.b16  	%rs219, %rs350, 255;
	setp.ne.s16 	%p103, %rs219, 1;
	@%p103 bra 	$L__BB7_102;
	ld.param.u64 	%rd317, [fused_batch_pir_kernel_transposed_4_param_1];
	not.b32 	%r13543, %r22491;
	add.s32 	%r13544, %r1059, %r13543;
	mov.u32 	%r13545, %tid.x;
	shl.b32 	%r13546, %r13545, 3;
	and.b32  	%r13547, %r13546, 7936;
	mov.u32 	%r13548, %ctaid.x;
	shl.b32 	%r13549, %r13548, 11;
	add.s32 	%r13550, %r13547, %r13549;
	and.b32  	%r13551, %r13545, 31;
	or.b32  	%r13552, %r13550, %r13551;
	add.s32 	%r13553, %r13552, %r22437;
	shr.u32 	%r13554, %r13553, %r13544;
	and.b32  	%r13555, %r13554, 1;
	setp.eq.b32 	%p104, %r13555, 1;
	cvt.s64.s32 	%rd96, %r22491;
	cvta.to.global.u64 	%rd97, %rd317;
	mul.wide.s32 	%rd98, %r22491, 16;
	add.s64 	%rd99, %rd97, %rd98;
	ld.global.u32 	%r13556, [%rd99+996];
	selp.b32 	%r13557, %r22496, %r22495, %p104;
	xor.b32  	%r13558, %r13557, %r13556;
	selp.b32 	%r13559, %r22497, %r22494, %p104;
	selp.b32 	%r22495, %r22495, %r13558, %p104;
	selp.b32 	%r22496, %r13558, %r22496, %p104;
	ld.global.u32 	%r13560, [%rd99+1000];
	xor.b32  	%r13561, %r13559, %r13560;
	selp.b32 	%r13562, %r22498, %r22493, %p104;
	selp.b32 	%r22494, %r22494, %r13561, %p104;
	selp.b32 	%r22497, %r13561, %r22497, %p104;
	ld.global.u32 	%r13563, [%rd99+1004];
	xor.b32  	%r13564, %r13562, %r13563;
	selp.b32 	%r13565, %r22499, %r22492, %p104;
	selp.b32 	%r22493, %r22493, %r13564, %p104;
	selp.b32 	%r22498, %r13564, %r22498, %p104;
	ld.global.u32 	%r13566, [%rd99+1008];
	xor.b32  	%r13567, %r13565, %r13566;
	selp.b64 	%rd100, 445, 420, %p104;
	selp.b32 	%r22492, %r22492, %r13567, %p104;
	selp.b32 	%r22499, %r13567, %r22499, %p104;
	add.s64 	%rd101, %rd100, %rd96;
	add.s64 	%rd102, %rd97, %rd101;
	ld.global.u8 	%rs220, [%rd102+976];
	xor.b16  	%rs352, %rs220, %rs352;
$L__BB7_102:
	not.b32 	%r13568, %r22491;
	add.s32 	%r13569, %r1059, %r13568;
	mov.u32 	%r13570, %tid.x;
	shl.b32 	%r13571, %r13570, 3;
	and.b32  	%r13572, %r13571, 7936;
	mov.u32 	%r13573, %ctaid.x;
	shl.b32 	%r13574, %r13573, 11;
	add.s32 	%r13575, %r13572, %r13574;
	and.b32  	%r13576, %r13570, 31;
	or.b32  	%r13577, %r13575, %r13576;
	add.s32 	%r13578, %r13577, %r22437;
	shr.u32 	%r13579, %r13578, %r13569;
	and.b32  	%r13580, %r13579, 1;
	setp.eq.b32 	%p105, %r13580, 1;
	selp.b32 	%r22503, %r22496, %r22495, %p105;
	selp.b32 	%r22502, %r22497, %r22494, %p105;
	selp.b32 	%r22501, %r22498, %r22493, %p105;
	selp.b32 	%r22500, %r22499, %r22492, %p105;
	add.s32 	%r22491, %r22491, 1;
	setp.lt.u32 	%p106, %r22491, %r1059;
	mov.u16 	%rs350, %rs352;
	@%p106 bra 	$L__BB7_100;
$L__BB7_103:
	and.b16  	%rs221, %rs352, 255;
	setp.ne.s16 	%p107, %rs221, 1;
	@%p107 bra 	$L__BB7_105;
	ld.param.u64 	%rd318, [fused_batch_pir_kernel_transposed_4_param_1];
	cvta.to.global.u64 	%rd103, %rd318;
	ld.global.u32 	%r13581, [%rd103+1448];
	xor.b32  	%r22503, %r22503, %r13581;
$L__BB7_105:
	@%p107 bra 	$L__BB7_107;
	ld.param.u64 	%rd319, [fused_batch_pir_kernel_transposed_4_param_1];
	cvta.to.global.u64 	%rd104, %rd319;
	ld.global.u32 	%r13582, [%rd104+1452];
	xor.b32  	%r22502, %r22502, %r13582;
$L__BB7_107:
	@%p107 bra 	$L__BB7_109;
	ld.param.u64 	%rd320, [fused_batch_pir_kernel_transposed_4_param_1];
	cvta.to.global.u64 	%rd105, %rd320;
	ld.global.u32 	%r13583, [%rd105+1456];
	xor.b32  	%r22501, %r22501, %r13583;
$L__BB7_109:
	@%p107 bra 	$L__BB7_111;
	ld.param.u64 	%rd321, [fused_batch_pir_kernel_transposed_4_param_1];
	cvta.to.global.u64 	%rd106, %rd321;
	ld.global.u32 	%r13584, [%rd106+1460];
	xor.b32  	%r22500, %r22500, %r13584;
$L__BB7_111:
	ld.param.u32 	%r21835, [fused_batch_pir_kernel_transposed_4_param_3];
	mov.u32 	%r13586, %tid.x;
	shl.b32 	%r13587, %r13586, 3;
	and.b32  	%r13588, %r13587, 7936;
	mov.u32 	%r13589, %ctaid.x;
	shl.b32 	%r13590, %r13589, 11;
	add.s32 	%r13591, %r13588, %r13590;
	and.b32  	%r13592, %r13586, 31;
	or.b32  	%r13593, %r13591, %r13592;
	add.s32 	%r13594, %r13593, %r22437;
	setp.ge.s32 	%p111, %r13594, %r21835;
	mov.u32 	%r13595, s_mem;
	cvt.u64.u32 	%rd107, %r13595;
	cvta.shared.u64 	%rd108, %rd107;
	add.s64 	%rd109, %rd108, 49407;
	and.b64  	%rd110, %rd109, -16;
	mul.lo.s32 	%r13596, %r13586, 12;
	mul.wide.u32 	%rd111, %r13596, 16;
	add.s64 	%rd112, %rd110, %rd111;
	st.v4.u32 	[%rd112+32], {%r22503, %r22502, %r22501, %r22500};
	mov.b32 	%r22524, 0;
	mov.u32 	%r22525, %r22524;
	mov.u32 	%r22526, %r22524;
	mov.u32 	%r22527, %r22524;
	@%p111 bra 	$L__BB7_125;
	ld.param.u64 	%rd322, [fused_batch_pir_kernel_transposed_4_param_1];
	cvta.to.global.u64 	%rd113, %rd322;
	ld.global.u8 	%rs225, [%rd113+1481];
	max.u16 	%rs226, %rs225, 11;
	cvt.u32.u16 	%r13597, %rs226;
	add.s32 	%r22515, %r13597, -11;
	ld.shared.u32 	%r22527, [s_mem+49212];
	ld.shared.v4.u32 	{%r22526, %r22525, %r22524, %r13598}, [s_mem+49216];
	mov.b64 	%rd114, {%r22524, %r13598};
	shr.u64 	%rd115, %rd114, 32;
	cvt.u16.u64 	%rs355, %rd115;
	cvt.u32.u16 	%r1114, %rs225;
	setp.ge.u32 	%p112, %r22515, %r1114;
	@%p112 bra 	$L__BB7_117;
	mov.u16 	%rs353, %rs355;
$L__BB7_114:
	ld.const.u32 	%r13599, [CHACHA_CONSTANTS];
	add.s32 	%r13600, %r13599, %r22527;
	shf.l.wrap.b32 	%r13601, %r13600, %r13600, 16;
	add.s32 	%r13602, %r22527, %r13601;
	xor.b32  	%r13603, %r22527, %r13602;
	shf.l.wrap.b32 	%r13604, %r13603, %r13603, 12;
	add.s32 	%r13605, %r13600, %r13604;
	xor.b32  	%r13606, %r13601, %r13605;
	shf.l.wrap.b32 	%r13607, %r13606, %r13606, 8;
	add.s32 	%r13608, %r13602, %r13607;
	xor.b32  	%r13609, %r13604, %r13608;
	shf.l.wrap.b32 	%r13610, %r13609, %r13609, 7;
	ld.const.u32 	%r13611, [CHACHA_CONSTANTS+4];
	add.s32 	%r13612, %r13611, %r22526;
	shf.l.wrap.b32 	%r13613, %r13612, %r13612, 16;
	add.s32 	%r13614, %r22526, %r13613;
	xor.b32  	%r13615, %r22526, %r13614;
	shf.l.wrap.b32 	%r13616, %r13615, %r13615, 12;
	add.s32 	%r13617, %r13612, %r13616;
	xor.b32  	%r13618, %r13613, %r13617;
	shf.l.wrap.b32 	%r13619, %r13618, %r13618, 8;
	add.s32 	%r13620, %r13614, %r13619;
	xor.b32  	%r13621, %r13616, %r13620;
	shf.l.wrap.b32 	%r13622, %r13621, %r13621, 7;
	ld.const.u32 	%r13623, [CHACHA_CONSTANTS+8];
	add.s32 	%r13624, %r13623, %r22525;
	shf.l.wrap.b32 	%r13625, %r13624, %r13624, 16;
	add.s32 	%r13626, %r22525, %r13625;
	xor.b32  	%r13627, %r22525, %r13626;
	shf.l.wrap.b32 	%r13628, %r13627, %r13627, 12;
	add.s32 	%r13629, %r13624, %r13628;
	xor.b32  	%r13630, %r13625, %r13629;
	shf.l.wrap.b32 	%r13631, %r13630, %r13630, 8;
	add.s32 	%r13632, %r13626, %r13631;
	xor.b32  	%r13633, %r13628, %r13632;
	shf.l.wrap.b32 	%r13634, %r13633, %r13633, 7;
	ld.const.u32 	%r13635, [CHACHA_CONSTANTS+12];
	add.s32 	%r13636, %r13635, %r22524;
	shf.l.wrap.b32 	%r13637, %r13636, %r13636, 16;
	add.s32 	%r13638, %r22524, %r13637;
	xor.b32  	%r13639, %r22524, %r13638;
	shf.l.wrap.b32 	%r13640, %r13639, %r13639, 12;
	add.s32 	%r13641, %r13636, %r13640;
	xor.b32  	%r13642, %r13637, %r13641;
	shf.l.wrap.b32 	%r13643, %r13642, %r13642, 8;
	add.s32 	%r13644, %r13638, %r13643;
	xor.b32  	%r13645, %r13640, %r13644;
	shf.l.wrap.b32 	%r13646, %r13645, %r13645, 7;
	add.s32 	%r13647, %r13605, %r13622;
	xor.b32  	%r13648, %r13643, %r13647;
	shf.l.wrap.b32 	%r13649, %r13648, %r13648, 16;
	add.s32 	%r13650, %r13632, %r13649;
	xor.b32  	%r13651, %r13622, %r13650;
	shf.l.wrap.b32 	%r13652, %r13651, %r13651, 12;
	add.s32 	%r13653, %r13647, %r13652;
	xor.b32  	%r13654, %r13649, %r13653;
	shf.l.wrap.b32 	%r13655, %r13654, %r13654, 8;
	add.s32 	%r13656, %r13650, %r13655;
	xor.b32  	%r13657, %r13652, %r13656;
	shf.l.wrap.b32 	%r13658, %r13657, %r13657, 7;
	add.s32 	%r13659, %r13617, %r13634;
	xor.b32  	%r13660, %r13607, %r13659;
	shf.l.wrap.b32 	%r13661, %r13660, %r13660, 16;
	add.s32 	%r13662, %r13644, %r13661;
	xor.b32  	%r13663, %r13634, %r13662;
	shf.l.wrap.b32 	%r13664, %r13663, %r13663, 12;
	add.s32 	%r13665, %r13659, %r13664;
	xor.b32  	%r13666, %r13661, %r13665;
	shf.l.wrap.b32 	%r13667, %r13666, %r13666, 8;
	add.s32 	%r13668, %r13662, %r13667;
	xor.b32  	%r13669, %r13664, %r13668;
	shf.l.wrap.b32 	%r13670, %r13669, %r13669, 7;
	add.s32 	%r13671, %r13629, %r13646;
	xor.b32  	%r13672, %r13619, %r13671;
	shf.l.wrap.b32 	%r13673, %r13672, %r13672, 16;
	add.s32 	%r13674, %r13608, %r13673;
	xor.b32  	%r13675, %r13646, %r13674;
	shf.l.wrap.b32 	%r13676, %r13675, %r13675, 12;
	add.s32 	%r13677, %r13671, %r13676;
	xor.b32  	%r13678, %r13673, %r13677;
	shf.l.wrap.b32 	%r13679, %r13678, %r13678, 8;
	add.s32 	%r13680, %r13674, %r13679;
	xor.b32  	%r13681, %r13676, %r13680;
	shf.l.wrap.b32 	%r13682, %r13681, %r13681, 7;
	add.s32 	%r13683, %r13641, %r13610;
	xor.b32  	%r13684, %r13631, %r13683;
	shf.l.wrap.b32 	%r13685, %r13684, %r13684, 16;
	add.s32 	%r13686, %r13620, %r13685;
	xor.b32  	%r13687, %r13610, %r13686;
	shf.l.wrap.b32 	%r13688, %r13687, %r13687, 12;
	add.s32 	%r13689, %r13683, %r13688;
	xor.b32  	%r13690, %r13685, %r13689;
	shf.l.wrap.b32 	%r13691, %r13690, %r13690, 8;
	add.s32 	%r13692, %r13686, %r13691;
	xor.b32  	%r13693, %r13688, %r13692;
	shf.l.wrap.b32 	%r13694, %r13693, %r13693, 7;
	add.s32 	%r13695, %r13653, %r13694;
	xor.b32  	%r13696, %r13667, %r13695;
	shf.l.wrap.b32 	%r13697, %r13696, %r13696, 16;
	add.s32 	%r13698, %r13680, %r13697;
	xor.b32  	%r13699, %r13694, %r13698;
	shf.l.wrap.b32 	%r13700, %r13699, %r13699, 12;
	add.s32 	%r13701, %r13695, %r13700;
	xor.b32  	%r13702, %r13697, %r13701;
	shf.l.wrap.b32 	%r13703, %r13702, %r13702, 8;
	add.s32 	%r13704, %r13698, %r13703;
	xor.b32  	%r13705, %r13700, %r13704;
	shf.l.wrap.b32 	%r13706, %r13705, %r13705, 7;
	add.s32 	%r13707, %r13665, %r13658;
	xor.b32  	%r13708, %r13679, %r13707;
	shf.l.wrap.b32 	%r13709, %r13708, %r13708, 16;
	add.s32 	%r13710, %r13692, %r13709;
	xor.b32  	%r13711, %r13658, %r13710;
	shf.l.wrap.b32 	%r13712, %r13711, %r13711, 12;
	add.s32 	%r13713, %r13707, %r13712;
	xor.b32  	%r13714, %r13709, %r13713;
	shf.l.wrap.b32 	%r13715, %r13714, %r13714, 8;
	add.s32 	%r13716, %r13710, %r13715;
	xor.b32  	%r13717, %r13712, %r13716;
	shf.l.wrap.b32 	%r13718, %r13717, %r13717, 7;
	add.s32 	%r13719, %r13677, %r13670;
	xor.b32  	%r13720, %r13691, %r13719;
	shf.l.wrap.b32 	%r13721, %r13720, %r13720, 16;
	add.s32 	%r13722, %r13656, %r13721;
	xor.b32  	%r13723, %r13670, %r13722;
	shf.l.wrap.b32 	%r13724, %r13723, %r13723, 12;
	add.s32 	%r13725, %r13719, %r13724;
	xor.b32  	%r13726, %r13721, %r13725;
	shf.l.wrap.b32 	%r13727, %r13726, %r13726, 8;
	add.s32 	%r13728, %r13722, %r13727;
	xor.b32  	%r13729, %r13724, %r13728;
	shf.l.wrap.b32 	%r13730, %r13729, %r13729, 7;
	add.s32 	%r13731, %r13689, %r13682;
	xor.b32  	%r13732, %r13655, %r13731;
	shf.l.wrap.b32 	%r13733, %r13732, %r13732, 16;
	add.s32 	%r13734, %r13668, %r13733;
	xor.b32  	%r13735, %r13682, %r13734;
	shf.l.wrap.b32 	%r13736, %r13735, %r13735, 12;
	add.s32 	%r13737, %r13731, %r13736;
	xor.b32  	%r13738, %r13733, %r13737;
	shf.l.wrap.b32 	%r13739, %r13738, %r13738, 8;
	add.s32 	%r13740, %r13734, %r13739;
	xor.b32  	%r13741, %r13736, %r13740;
	shf.l.wrap.b32 	%r13742, %r13741, %r13741, 7;
	add.s32 	%r13743, %r13701, %r13718;
	xor.b32  	%r13744, %r13739, %r13743;
	shf.l.wrap.b32 	%r13745, %r13744, %r13744, 16;
	add.s32 	%r13746, %r13728, %r13745;
	xor.b32  	%r13747, %r13718, %r13746;
	shf.l.wrap.b32 	%r13748, %r13747, %r13747, 12;
	add.s32 	%r13749, %r13743, %r13748;
	xor.b32  	%r13750, %r13745, %r13749;
	shf.l.wrap.b32 	%r13751, %r13750, %r13750, 8;
	add.s32 	%r13752, %r13746, %r13751;
	xor.b32  	%r13753, %r13748, %r13752;
	shf.l.wrap.b32 	%r13754, %r13753, %r13753, 7;
	add.s32 	%r13755, %r13713, %r13730;
	xor.b32  	%r13756, %r13703, %r13755;
	shf.l.wrap.b32 	%r13757, %r13756, %r13756, 16;
	add.s32 	%r13758, %r13740, %r13757;
	xor.b32  	%r13759, %r13730, %r13758;
	shf.l.wrap.b32 	%r13760, %r13759, %r13759, 12;
	add.s32 	%r13761, %r13755, %r13760;
	xor.b32  	%r13762, %r13757, %r13761;
	shf.l.wrap.b32 	%r13763, %r13762, %r13762, 8;
	add.s32 	%r13764, %r13758, %r13763;
	xor.b32  	%r13765, %r13760, %r13764;
	shf.l.wrap.b32 	%r13766, %r13765, %r13765, 7;
	add.s32 	%r13767, %r13725, %r13742;
	xor.b32  	%r13768, %r13715, %r13767;
	shf.l.wrap.b32 	%r13769, %r13768, %r13768, 16;
	add.s32 	%r13770, %r13704, %r13769;
	xor.b32  	%r13771, %r13742, %r13770;
	shf.l.wrap.b32 	%r13772, %r13771, %r13771, 12;
	add.s32 	%r13773, %r13767, %r13772;
	xor.b32  	%r13774, %r13769, %r13773;
	shf.l.wrap.b32 	%r13775, %r13774, %r13774, 8;
	add.s32 	%r13776, %r13770, %r13775;
	xor.b32  	%r13777, %r13772, %r13776;
	shf.l.wrap.b32 	%r13778, %r13777, %r13777, 7;
	add.s32 	%r13779, %r13737, %r13706;
	xor.b32  	%r13780, %r13727, %r13779;
	shf.l.wrap.b32 	%r13781, %r13780, %r13780, 16;
	add.s32 	%r13782, %r13716, %r13781;
	xor.b32  	%r13783, %r13706, %r13782;
	shf.l.wrap.b32 	%r13784, %r13783, %r13783, 12;
	add.s32 	%r13785, %r13779, %r13784;
	xor.b32  	%r13786, %r13781, %r13785;
	shf.l.wrap.b32 	%r13787, %r13786, %r13786, 8;
	add.s32 	%r13788, %r13782, %r13787;
	xor.b32  	%r13789, %r13784, %r13788;
	shf.l.wrap.b32 	%r13790, %r13789, %r13789, 7;
	add.s32 	%r13791, %r13749, %r13790;
	xor.b32  	%r13792, %r13763, %r13791;
	shf.l.wrap.b32 	%r13793, %r13792, %r13792, 16;
	add.s32 	%r13794, %r13776, %r13793;
	xor.b32  	%r13795, %r13790, %r13794;
	shf.l.wrap.b32 	%r13796, %r13795, %r13795, 12;
	add.s32 	%r13797, %r13791, %r13796;
	xor.b32  	%r13798, %r13793, %r13797;
	shf.l.wrap.b32 	%r13799, %r13798, %r13798, 8;
	add.s32 	%r13800, %r13794, %r13799;
	xor.b32  	%r13801, %r13796, %r13800;
	shf.l.wrap.b32 	%r13802, %r13801, %r13801, 7;
	add.s32 	%r13803, %r13761, %r13754;
	xor.b32  	%r13804, %r13775, %r13803;
	shf.l.wrap.b32 	%r13805, %r13804, %r13804, 16;
	add.s32 	%r13806, %r13788, %r13805;
	xor.b32  	%r13807, %r13754, %r13806;
	shf.l.wrap.b32 	%r13808, %r13807, %r13807, 12;
	add.s32 	%r13809, %r13803, %r13808;
	xor.b32  	%r13810, %r13805, %r13809;
	shf.l.wrap.b32 	%r13811, %r13810, %r13810, 8;
	add.s32 	%r13812, %r13806, %r13811;
	xor.b32  	%r13813, %r13808, %r13812;
	shf.l.wrap.b32 	%r13814, %r13813, %r13813, 7;
	add.s32 	%r13815, %r13773, %r13766;
	xor.b32  	%r13816, %r13787, %r13815;
	shf.l.wrap.b32 	%r13817, %r13816, %r13816, 16;
	add.s32 	%r13818, %r13752, %r13817;
	xor.b32  	%r13819, %r13766, %r13818;
	shf.l.wrap.b32 	%r13820, %r13819, %r13819, 12;
	add.s32 	%r13821, %r13815, %r13820;
	xor.b32  	%r13822, %r13817, %r13821;
	shf.l.wrap.b32 	%r13823, %r13822, %r13822, 8;
	add.s32 	%r13824, %r13818, %r13823;
	xor.b32  	%r13825, %r13820, %r13824;
	shf.l.wrap.b32 	%r13826, %r13825, %r13825, 7;
	add.s32 	%r13827, %r13785, %r13778;
	xor.b32  	%r13828, %r13751, %r13827;
	shf.l.wrap.b32 	%r13829, %r13828, %r13828, 16;
	add.s32 	%r13830, %r13764, %r13829;
	xor.b32  	%r13831, %r13778, %r13830;
	shf.l.wrap.b32 	%r13832, %r13831, %r13831, 12;
	add.s32 	%r13833, %r13827, %r13832;
	xor.b32  	%r13834, %r13829, %r13833;
	shf.l.wrap.b32 	%r13835, %r13834, %r13834, 8;
	add.s32 	%r13836, %r13830, %r13835;
	xor.b32  	%r13837, %r13832, %r13836;
	shf.l.wrap.b32 	%r13838, %r13837, %r13837, 7;
	add.s32 	%r13839, %r13797, %r13814;
	xor.b32  	%r13840, %r13835, %r13839;
	shf.l.wrap.b32 	%r13841, %r13840, %r13840, 16;
	add.s32 	%r13842, %r13824, %r13841;
	xor.b32  	%r13843, %r13814, %r13842;
	shf.l.wrap.b32 	%r13844, %r13843, %r13843, 12;
	add.s32 	%r13845, %r13839, %r13844;
	xor.b32  	%r13846, %r13841, %r13845;
	shf.l.wrap.b32 	%r13847, %r13846, %r13846, 8;
	add.s32 	%r13848, %r13842, %r13847;
	xor.b32  	%r13849, %r13844, %r13848;
	shf.l.wrap.b32 	%r13850, %r13849, %r13849, 7;
	add.s32 	%r13851, %r13809, %r13826;
	xor.b32  	%r13852, %r13799, %r13851;
	shf.l.wrap.b32 	%r13853, %r13852, %r13852, 16;
	add.s32 	%r13854, %r13836, %r13853;
	xor.b32  	%r13855, %r13826, %r13854;
	shf.l.wrap.b32 	%r13856, %r13855, %r13855, 12;
	add.s32 	%r13857, %r13851, %r13856;
	xor.b32  	%r13858, %r13853, %r13857;
	shf.l.wrap.b32 	%r13859, %r13858, %r13858, 8;
	add.s32 	%r13860, %r13854, %r13859;
	xor.b32  	%r13861, %r13856, %r13860;
	shf.l.wrap.b32 	%r13862, %r13861, %r13861, 7;
	add.s32 	%r13863, %r13821, %r13838;
	xor.b32  	%r13864, %r13811, %r13863;
	shf.l.wrap.b32 	%r13865, %r13864, %r13864, 16;
	add.s32 	%r13866, %r13800, %r13865;
	xor.b32  	%r13867, %r13838, %r13866;
	shf.l.wrap.b32 	%r13868, %r13867, %r13867, 12;
	add.s32 	%r13869, %r13863, %r13868;
	xor.b32  	%r13870, %r13865, %r13869;
	shf.l.wrap.b32 	%r13871, %r13870, %r13870, 8;
	add.s32 	%r13872, %r13866, %r13871;
	xor.b32  	%r13873, %r13868, %r13872;
	shf.l.wrap.b32 	%r13874, %r13873, %r13873, 7;
	add.s32 	%r13875, %r13833, %r13802;
	xor.b32  	%r13876, %r13823, %r13875;
	shf.l.wrap.b32 	%r13877, %r13876, %r13876, 16;
	add.s32 	%r13878, %r13812, %r13877;
	xor.b32  	%r13879, %r13802, %r13878;
	shf.l.wrap.b32 	%r13880, %r13879, %r13879, 12;
	add.s32 	%r13881, %r13875, %r13880;
	xor.b32  	%r13882, %r13877, %r13881;
	shf.l.wrap.b32 	%r13883, %r13882, %r13882, 8;
	add.s32 	%r13884, %r13878, %r13883;
	xor.b32  	%r13885, %r13880, %r13884;
	shf.l.wrap.b32 	%r13886, %r13885, %r13885, 7;
	add.s32 	%r13887, %r13845, %r13886;
	xor.b32  	%r13888, %r13859, %r13887;
	shf.l.wrap.b32 	%r13889, %r13888, %r13888, 16;
	add.s32 	%r13890, %r13872, %r13889;
	xor.b32  	%r13891, %r13886, %r13890;
	shf.l.wrap.b32 	%r13892, %r13891, %r13891, 12;
	add.s32 	%r13893, %r13887, %r13892;
	xor.b32  	%r13894, %r13889, %r13893;
	shf.l.wrap.b32 	%r13895, %r13894, %r13894, 8;
	add.s32 	%r13896, %r13890, %r13895;
	xor.b32  	%r13897, %r13892, %r13896;
	shf.l.wrap.b32 	%r13898, %r13897, %r13897, 7;
	add.s32 	%r13899, %r13857, %r13850;
	xor.b32  	%r13900, %r13871, %r13899;
	shf.l.wrap.b32 	%r13901, %r13900, %r13900, 16;
	add.s32 	%r13902, %r13884, %r13901;
	xor.b32  	%r13903, %r13850, %r13902;
	shf.l.wrap.b32 	%r13904, %r13903, %r13903, 12;
	add.s32 	%r13905, %r13899, %r13904;
	xor.b32  	%r13906, %r13901, %r13905;
	shf.l.wrap.b32 	%r13907, %r13906, %r13906, 8;
	add.s32 	%r13908, %r13902, %r13907;
	xor.b32  	%r13909, %r13904, %r13908;
	shf.l.wrap.b32 	%r13910, %r13909, %r13909, 7;
	add.s32 	%r13911, %r13869, %r13862;
	xor.b32  	%r13912, %r13883, %r13911;
	shf.l.wrap.b32 	%r13913, %r13912, %r13912, 16;
	add.s32 	%r13914, %r13848, %r13913;
	xor.b32  	%r13915, %r13862, %r13914;
	shf.l.wrap.b32 	%r13916, %r13915, %r13915, 12;
	add.s32 	%r13917, %r13911, %r13916;
	xor.b32  	%r13918, %r13913, %r13917;
	shf.l.wrap.b32 	%r13919, %r13918, %r13918, 8;
	add.s32 	%r13920, %r13914, %r13919;
	xor.b32  	%r13921, %r13916, %r13920;
	shf.l.wrap.b32 	%r13922, %r13921, %r13921, 7;
	add.s32 	%r13923, %r13881, %r13874;
	xor.b32  	%r13924, %r13847, %r13923;
	shf.l.wrap.b32 	%r13925, %r13924, %r13924, 16;
	add.s32 	%r13926, %r13860, %r13925;
	xor.b32  	%r13927, %r13874, %r13926;
	shf.l.wrap.b32 	%r13928, %r13927, %r13927, 12;
	add.s32 	%r13929, %r13923, %r13928;
	xor.b32  	%r13930, %r13925, %r13929;
	shf.l.wrap.b32 	%r13931, %r13930, %r13930, 8;
	add.s32 	%r13932, %r13926, %r13931;
	xor.b32  	%r13933, %r13928, %r13932;
	shf.l.wrap.b32 	%r13934, %r13933, %r13933, 7;
	add.s32 	%r13935, %r13893, %r13910;
	xor.b32  	%r13936, %r13931, %r13935;
	shf.l.wrap.b32 	%r13937, %r13936, %r13936, 16;
	add.s32 	%r13938, %r13920, %r13937;
	xor.b32  	%r13939, %r13910, %r13938;
	shf.l.wrap.b32 	%r13940, %r13939, %r13939, 12;
	add.s32 	%r13941, %r13935, %r13940;
	xor.b32  	%r13942, %r13937, %r13941;
	shf.l.wrap.b32 	%r13943, %r13942, %r13942, 8;
	add.s32 	%r13944, %r13938, %r13943;
	xor.b32  	%r13945, %r13940, %r13944;
	shf.l.wrap.b32 	%r13946, %r13945, %r13945, 7;
	add.s32 	%r13947, %r13905, %r13922;
	xor.b32  	%r13948, %r13895, %r13947;
	shf.l.wrap.b32 	%r13949, %r13948, %r13948, 16;
	add.s32 	%r13950, %r13932, %r13949;
	xor.b32  	%r13951, %r13922, %r13950;
	shf.l.wrap.b32 	%r13952, %r13951, %r13951, 12;
	add.s32 	%r13953, %r13947, %r13952;
	xor.b32  	%r13954, %r13949, %r13953;
	shf.l.wrap.b32 	%r13955, %r13954, %r13954, 8;
	add.s32 	%r13956, %r13950, %r13955;
	xor.b32  	%r13957, %r13952, %r13956;
	shf.l.wrap.b32 	%r13958, %r13957, %r13957, 7;
	add.s32 	%r13959, %r13917, %r13934;
	xor.b32  	%r13960, %r13907, %r13959;
	shf.l.wrap.b32 	%r13961, %r13960, %r13960, 16;
	add.s32 	%r13962, %r13896, %r13961;
	xor.b32  	%r13963, %r13934, %r13962;
	shf.l.wrap.b32 	%r13964, %r13963, %r13963, 12;
	add.s32 	%r13965, %r13959, %r13964;
	xor.b32  	%r13966, %r13961, %r13965;
	shf.l.wrap.b32 	%r13967, %r13966, %r13966, 8;
	add.s32 	%r13968, %r13962, %r13967;
	xor.b32  	%r13969, %r13964, %r13968;
	shf.l.wrap.b32 	%r13970, %r13969, %r13969, 7;
	add.s32 	%r13971, %r13929, %r13898;
	xor.b32  	%r13972, %r13919, %r13971;
	shf.l.wrap.b32 	%r13973, %r13972, %r13972, 16;
	add.s32 	%r13974, %r13908, %r13973;
	xor.b32  	%r13975, %r13898, %r13974;
	shf.l.wrap.b32 	%r13976, %r13975, %r13975, 12;
	add.s32 	%r13977, %r13971, %r13976;
	xor.b32  	%r13978, %r13973, %r13977;
	shf.l.wrap.b32 	%r13979, %r13978, %r13978, 8;
	add.s32 	%r13980, %r13974, %r13979;
	xor.b32  	%r13981, %r13976, %r13980;
	shf.l.wrap.b32 	%r13982, %r13981, %r13981, 7;
	add.s32 	%r22519, %r13599, %r13941;
	add.s32 	%r22518, %r13611, %r13953;
	add.s32 	%r22517, %r13623, %r13965;
	add.s32 	%r22516, %r13635, %r13977;
	add.s32 	%r22520, %r22527, %r13982;
	add.s32 	%r22521, %r22526, %r13946;
	add.s32 	%r22522, %r22525, %r13958;
	add.s32 	%r22523, %r22524, %r13970;
	xor.b32  	%r13983, %r13600, 1;
	shf.l.wrap.b32 	%r13984, %r13600, %r13983, 16;
	add.s32 	%r13985, %r22527, %r13984;
	xor.b32  	%r13986, %r22527, %r13985;
	shf.l.wrap.b32 	%r13987, %r13986, %r13986, 12;
	add.s32 	%r13988, %r13600, %r13987;
	xor.b32  	%r13989, %r13984, %r13988;
	shf.l.wrap.b32 	%r13990, %r13989, %r13989, 8;
	add.s32 	%r13991, %r13985, %r13990;
	xor.b32  	%r13992, %r13987, %r13991;
	shf.l.wrap.b32 	%r13993, %r13992, %r13992, 7;
	add.s32 	%r13994, %r13988, %r13622;
	xor.b32  	%r13995, %r13643, %r13994;
	shf.l.wrap.b32 	%r13996, %r13995, %r13995, 16;
	add.s32 	%r13997, %r13632, %r13996;
	xor.b32  	%r13998, %r13622, %r13997;
	shf.l.wrap.b32 	%r13999, %r13998, %r13998, 12;
	add.s32 	%r14000, %r13994, %r13999;
	xor.b32  	%r14001, %r13996, %r14000;
	shf.l.wrap.b32 	%r14002, %r14001, %r14001, 8;
	add.s32 	%r14003, %r13997, %r14002;
	xor.b32  	%r14004, %r13999, %r14003;
	shf.l.wrap.b32 	%r14005, %r14004, %r14004, 7;
	xor.b32  	%r14006, %r13990, %r13659;
	shf.l.wrap.b32 	%r14007, %r14006, %r14006, 16;
	add.s32 	%r14008, %r13644, %r14007;
	xor.b32  	%r14009, %r13634, %r14008;
	shf.l.wrap.b32 	%r14010, %r14009, %r14009, 12;
	add.s32 	%r14011, %r13659, %r14010;
	xor.b32  	%r14012, %r14007, %r14011;
	shf.l.wrap.b32 	%r14013, %r14012, %r14012, 8;
	add.s32 	%r14014, %r14008, %r14013;
	xor.b32  	%r14015, %r14010, %r14014;
	shf.l.wrap.b32 	%r14016, %r14015, %r14015, 7;
	add.s32 	%r14017, %r13991, %r13673;
	xor.b32  	%r14018, %r13646, %r14017;
	shf.l.wrap.b32 	%r14019, %r14018, %r14018, 12;
	add.s32 	%r14020, %r13671, %r14019;
	xor.b32  	%r14021, %r13673, %r14020;
	shf.l.wrap.b32 	%r14022, %r14021, %r14021, 8;
	add.s32 	%r14023, %r14017, %r14022;
	xor.b32  	%r14024, %r14019, %r14023;
	shf.l.wrap.b32 	%r14025, %r14024, %r14024, 7;
	add.s32 	%r14026, %r13641, %r13993;
	xor.b32  	%r14027, %r13631, %r14026;
	shf.l.wrap.b32 	%r14028, %r14027, %r14027, 16;
	add.s32 	%r14029, %r13620, %r14028;
	xor.b32  	%r14030, %r13993, %r14029;
	shf.l.wrap.b32 	%r14031, %r14030, %r14030, 12;
	add.s32 	%r14032, %r14026, %r14031;
	xor.b32  	%r14033, %r14028, %r14032;
	shf.l.wrap.b32 	%r14034, %r14033, %r14033, 8;
	add.s32 	%r14035, %r14029, %r14034;
	xor.b32  	%r14036, %r14031, %r14035;
	shf.l.wrap.b32 	%r14037, %r14036, %r14036, 7;
	add.s32 	%r14038, %r14000, %r14037;
	xor.b32  	%r14039, %r14013, %r14038;
	shf.l.wrap.b32 	%r14040, %r14039, %r14039, 16;
	add.s32 	%r14041, %r14023, %r14040;
	xor.b32  	%r14042, %r14037, %r14041;
	shf.l.wrap.b32 	%r14043, %r14042, %r14042, 12;
	add.s32 	%r14044, %r14038, %r14043;
	xor.b32  	%r14045, %r14040, %r14044;
	shf.l.wrap.b32 	%r14046, %r14045, %r14045, 8;
	add.s32 	%r14047, %r14041, %r14046;
	xor.b32  	%r14048, %r14043, %r14047;
	shf.l.wrap.b32 	%r14049, %r14048, %r14048, 7;
	add.s32 	%r14050, %r14011, %r14005;
	xor.b32  	%r14051, %r14022, %r14050;
	shf.l.wrap.b32 	%r14052, %r14051, %r14051, 16;
	add.s32 	%r14053, %r14035, %r14052;
	xor.b32  	%r14054, %r14005, %r14053;
	shf.l.wrap.b32 	%r14055, %r14054, %r14054, 12;
	add.s32 	%r14056, %r14050, %r14055;
	xor.b32  	%r14057, %r14052, %r14056;
	shf.l.wrap.b32 	%r14058, %r14057, %r14057, 8;
	add.s32 	%r14059, %r14053, %r14058;
	xor.b32  	%r14060, %r14055, %r14059;
	shf.l.wrap.b32 	%r14061, %r14060, %r14060, 7;
	add.s32 	%r14062, %r14020, %r14016;
	xor.b32  	%r14063, %r14034, %r14062;
	shf.l.wrap.b32 	%r14064, %r14063, %r14063, 16;
	add.s32 	%r14065, %r14003, %r14064;
	xor.b32  	%r14066, %r14016, %r14065;
	shf.l.wrap.b32 	%r14067, %r14066, %r14066, 12;
	add.s32 	%r14068, %r14062, %r14067;
	xor.b32  	%r14069, %r14064, %r14068;
	shf.l.wrap.b32 	%r14070, %r14069, %r14069, 8;
	add.s32 	%r14071, %r14065, %r14070;
	xor.b32  	%r14072, %r14067, %r14071;
	shf.l.wrap.b32 	%r14073, %r14072, %r14072, 7;
	add.s32 	%r14074, %r14032, %r14025;
	xor.b32  	%r14075, %r14002, %r14074;
	shf.l.wrap.b32 	%r14076, %r14075, %r14075, 16;
	add.s32 	%r14077, %r14014, %r14076;
	xor.b32  	%r14078, %r14025, %r14077;
	shf.l.wrap.b32 	%r14079, %r14078, %r14078, 12;
	add.s32 	%r14080, %r14074, %r14079;
	xor.b32  	%r14081, %r14076, %r14080;
	shf.l.wrap.b32 	%r14082, %r14081, %r14081, 8;
	add.s32 	%r14083, %r14077, %r14082;
	xor.b32  	%r14084, %r14079, %r14083;
	shf.l.wrap.b32 	%r14085, %r14084, %r14084, 7;
	add.s32 	%r14086, %r14044, %r14061;
	xor.b32  	%r14087, %r14082, %r14086;
	shf.l.wrap.b32 	%r14088, %r14087, %r14087, 16;
	add.s32 	%r14089, %r14071, %r14088;
	xor.b32  	%r14090, %r14061, %r14089;
	shf.l.wrap.b32 	%r14091, %r14090, %r14090, 12;
	add.s32 	%r14092, %r14086, %r14091;
	xor.b32  	%r14093, %r14088, %r14092;
	shf.l.wrap.b32 	%r14094, %r14093, %r14093, 8;
	add.s32 	%r14095, %r14089, %r14094;
	xor.b32  	%r14096, %r14091, %r14095;
	shf.l.wrap.b32 	%r14097, %r14096, %r14096, 7;
	add.s32 	%r14098, %r14056, %r14073;
	xor.b32  	%r14099, %r14046, %r14098;
	shf.l.wrap.b32 	%r14100, %r14099, %r14099, 16;
	add.s32 	%r14101, %r14083, %r14100;
	xor.b32  	%r14102, %r14073, %r14101;
	shf.l.wrap.b32 	%r14103, %r14102, %r14102, 12;
	add.s32 	%r14104, %r14098, %r14103;
	xor.b32  	%r14105, %r14100, %r14104;
	shf.l.wrap.b32 	%r14106, %r14105, %r14105, 8;
	add.s32 	%r14107, %r14101, %r14106;
	xor.b32  	%r14108, %r14103, %r14107;
	shf.l.wrap.b32 	%r14109, %r14108, %r14108, 7;
	add.s32 	%r14110, %r14068, %r14085;
	xor.b32  	%r14111, %r14058, %r14110;
	shf.l.wrap.b32 	%r14112, %r14111, %r14111, 16;
	add.s32 	%r14113, %r14047, %r14112;
	xor.b32  	%r14114, %r14085, %r14113;
	shf.l.wrap.b32 	%r14115, %r14114, %r14114, 12;
	add.s32 	%r14116, %r14110, %r14115;
	xor.b32  	%r14117, %r14112, %r14116;
	shf.l.wrap.b32 	%r14118, %r14117, %r14117, 8;
	add.s32 	%r14119, %r14113, %r14118;
	xor.b32  	%r14120, %r14115, %r14119;
	shf.l.wrap.b32 	%r14121, %r14120, %r14120, 7;
	add.s32 	%r14122, %r14080, %r14049;
	xor.b32  	%r14123, %r14070, %r14122;
	shf.l.wrap.b32 	%r14124, %r14123, %r14123, 16;
	add.s32 	%r14125, %r14059, %r14124;
	xor.b32  	%r14126, %r14049, %r14125;
	shf.l.wrap.b32 	%r14127, %r14126, %r14126, 12;
	add.s32 	%r14128, %r14122, %r14127;
	xor.b32  	%r14129, %r14124, %r14128;
	shf.l.wrap.b32 	%r14130, %r14129, %r14129, 8;
	add.s32 	%r14131, %r14125, %r14130;
	xor.b32  	%r14132, %r14127, %r14131;
	shf.l.wrap.b32 	%r14133, %r14132, %r14132, 7;
	add.s32 	%r14134, %r14092, %r14133;
	xor.b32  	%r14135, %r14106, %r14134;
	shf.l.wrap.b32 	%r14136, %r14135, %r14135, 16;
	add.s32 	%r14137, %r14119, %r14136;
	xor.b32  	%r14138, %r14133, %r14137;
	shf.l.wrap.b32 	%r14139, %r14138, %r14138, 12;
	add.s32 	%r14140, %r14134, %r14139;
	xor.b32  	%r14141, %r14136, %r14140;
	shf.l.wrap.b32 	%r14142, %r14141, %r14141, 8;
	add.s32 	%r14143, %r14137, %r14142;
	xor.b32  	%r14144, %r14139, %r14143;
	shf.l.wrap.b32 	%r14145, %r14144, %r14144, 7;
	add.s32 	%r14146, %r14104, %r14097;
	xor.b32  	%r14147, %r14118, %r14146;
	shf.l.wrap.b32 	%r14148, %r14147, %r14147, 16;
	add.s32 	%r14149, %r14131, %r14148;
	xor.b32  	%r14150, %r14097, %r14149;
	shf.l.wrap.b32 	%r14151, %r14150, %r14150, 12;
	add.s32 	%r14152, %r14146, %r14151;
	xor.b32  	%r14153, %r14148, %r14152;
	shf.l.wrap.b32 	%r14154, %r14153, %r14153, 8;
	add.s32 	%r14155, %r14149, %r14154;
	xor.b32  	%r14156, %r14151, %r14155;
	shf.l.wrap.b32 	%r14157, %r14156, %r14156, 7;
	add.s32 	%r14158, %r14116, %r14109;
	xor.b32  	%r14159, %r14130, %r14158;
	shf.l.wrap.b32 	%r14160, %r14159, %r14159, 16;
	add.s32 	%r14161, %r14095, %r14160;
	xor.b32  	%r14162, %r14109, %r14161;
	shf.l.wrap.b32 	%r14163, %r14162, %r14162, 12;
	add.s32 	%r14164, %r14158, %r14163;
	xor.b32  	%r14165, %r14160, %r14164;
	shf.l.wrap.b32 	%r14166, %r14165, %r14165, 8;
	add.s32 	%r14167, %r14161, %r14166;
	xor.b32  	%r14168, %r14163, %r14167;
	shf.l.wrap.b32 	%r14169, %r14168, %r14168, 7;
	add.s32 	%r14170, %r14128, %r14121;
	xor.b32  	%r14171, %r14094, %r14170;
	shf.l.wrap.b32 	%r14172, %r14171, %r14171, 16;
	add.s32 	%r14173, %r14107, %r14172;
	xor.b32  	%r14174, %r14121, %r14173;
	shf.l.wrap.b32 	%r14175, %r14174, %r14174, 12;
	add.s32 	%r14176, %r14170, %r14175;
	xor.b32  	%r14177, %r14172, %r14176;
	shf.l.wrap.b32 	%r14178, %r14177, %r14177, 8;
	add.s32 	%r14179, %r14173, %r14178;
	xor.b32  	%r14180, %r14175, %r14179;
	shf.l.wrap.b32 	%r14181, %r14180, %r14180, 7;
	add.s32 	%r14182, %r14140, %r14157;
	xor.b32  	%r14183, %r14178, %r14182;
	shf.l.wrap.b32 	%r14184, %r14183, %r14183, 16;
	add.s32 	%r14185, %r14167, %r14184;
	xor.b32  	%r14186, %r14157, %r14185;
	shf.l.wrap.b32 	%r14187, %r14186, %r14186, 12;
	add.s32 	%r14188, %r14182, %r14187;
	xor.b32  	%r14189, %r14184, %r14188;
	shf.l.wrap.b32 	%r14190, %r14189, %r14189, 8;
	add.s32 	%r14191, %r14185, %r14190;
	xor.b32  	%r14192, %r14187, %r14191;
	shf.l.wrap.b32 	%r14193, %r14192, %r14192, 7;
	add.s32 	%r14194, %r14152, %r14169;
	xor.b32  	%r14195, %r14142, %r14194;
	shf.l.wrap.b32 	%r14196, %r14195, %r14195, 16;
	add.s32 	%r14197, %r14179, %r14196;
	xor.b32  	%r14198, %r14169, %r14197;
	shf.l.wrap.b32 	%r14199, %r14198, %r14198, 12;
	add.s32 	%r14200, %r14194, %r14199;
	xor.b32  	%r14201, %r14196, %r14200;
	shf.l.wrap.b32 	%r14202, %r14201, %r14201, 8;
	add.s32 	%r14203, %r14197, %r14202;
	xor.b32  	%r14204, %r14199, %r14203;
	shf.l.wrap.b32 	%r14205, %r14204, %r14204, 7;
	add.s32 	%r14206, %r14164, %r14181;
	xor.b32  	%r14207, %r14154, %r14206;
	shf.l.wrap.b32 	%r14208, %r14207, %r14207, 16;
	add.s32 	%r14209, %r14143, %r14208;
	xor.b32  	%r14210, %r14181, %r14209;
	shf.l.wrap.b32 	%r14211, %r14210, %r14210, 12;
	add.s32 	%r14212, %r14206, %r14211;
	xor.b32  	%r14213, %r14208, %r14212;
	shf.l.wrap.b32 	%r14214, %r14213, %r14213, 8;
	add.s32 	%r14215, %r14209, %r14214;
	xor.b32  	%r14216, %r14211, %r14215;
	shf.l.wrap.b32 	%r14217, %r14216, %r14216, 7;
	add.s32 	%r14218, %r14176, %r14145;
	xor.b32  	%r14219, %r14166, %r14218;
	shf.l.wrap.b32 	%r14220, %r14219, %r14219, 16;
	add.s32 	%r14221, %r14155, %r14220;
	xor.b32  	%r14222, %r14145, %r14221;
	shf.l.wrap.b32 	%r14223, %r14222, %r14222, 12;
	add.s32 	%r14224, %r14218, %r14223;
	xor.b32  	%r14225, %r14220, %r14224;
	shf.l.wrap.b32 	%r14226, %r14225, %r14225, 8;
	add.s32 	%r14227, %r14221, %r14226;
	xor.b32  	%r14228, %r14223, %r14227;
	shf.l.wrap.b32 	%r14229, %r14228, %r14228, 7;
	add.s32 	%r14230, %r14188, %r14229;
	xor.b32  	%r14231, %r14202, %r14230;
	shf.l.wrap.b32 	%r14232, %r14231, %r14231, 16;
	add.s32 	%r14233, %r14215, %r14232;
	xor.b32  	%r14234, %r14229, %r14233;
	shf.l.wrap.b32 	%r14235, %r14234, %r14234, 12;
	add.s32 	%r14236, %r14230, %r14235;
	xor.b32  	%r14237, %r14232, %r14236;
	shf.l.wrap.b32 	%r14238, %r14237, %r14237, 8;
	add.s32 	%r14239, %r14200, %r14193;
	xor.b32  	%r14240, %r14214, %r14239;
	shf.l.wrap.b32 	%r14241, %r14240, %r14240, 16;
	add.s32 	%r14242, %r14227, %r14241;
	xor.b32  	%r14243, %r14193, %r14242;
	shf.l.wrap.b32 	%r14244, %r14243, %r14243, 12;
	add.s32 	%r14245, %r14239, %r14244;
	xor.b32  	%r14246, %r14241, %r14245;
	shf.l.wrap.b32 	%r14247, %r14246, %r14246, 8;
	add.s32 	%r14248, %r14242, %r14247;
	xor.b32  	%r14249, %r14244, %r14248;
	shf.l.wrap.b32 	%r14250, %r14249, %r14249, 7;
	add.s32 	%r14251, %r14212, %r14205;
	xor.b32  	%r14252, %r14226, %r14251;
	shf.l.wrap.b32 	%r14253, %r14252, %r14252, 16;
	add.s32 	%r14254, %r14191, %r14253;
	xor.b32  	%r14255, %r14205, %r14254;
	shf.l.wrap.b32 	%r14256, %r14255, %r14255, 12;
	add.s32 	%r14257, %r14251, %r14256;
	xor.b32  	%r14258, %r14253, %r14257;
	shf.l.wrap.b32 	%r14259, %r14258, %r14258, 8;
	add.s32 	%r14260, %r14254, %r14259;
	xor.b32  	%r14261, %r14256, %r14260;
	shf.l.wrap.b32 	%r14262, %r14261, %r14261, 7;
	add.s32 	%r14263, %r14224, %r14217;
	xor.b32  	%r14264, %r14190, %r14263;
	shf.l.wrap.b32 	%r14265, %r14264, %r14264, 16;
	add.s32 	%r14266, %r14203, %r14265;
	xor.b32  	%r14267, %r14217, %r14266;
	shf.l.wrap.b32 	%r14268, %r14267, %r14267, 12;
	add.s32 	%r14269, %r14263, %r14268;
	xor.b32  	%r14270, %r14265, %r14269;
	shf.l.wrap.b32 	%r14271, %r14270, %r14270, 8;
	add.s32 	%r14272, %r14266, %r14271;
	add.s32 	%r14273, %r14236, %r14250;
	xor.b32  	%r14274, %r14271, %r14273;
	shf.l.wrap.b32 	%r14275, %r14274, %r14274, 16;
	add.s32 	%r14276, %r14260, %r14275;
	xor.b32  	%r14277, %r14250, %r14276;
	shr.u32 	%r14278, %r14277, 20;
	add.s32 	%r14279, %r14273, %r14278;
	add.s32 	%r14280, %r14245, %r14262;
	xor.b32  	%r14281, %r14238, %r14280;
	shf.l.wrap.b32 	%r14282, %r14281, %r14281, 16;
	add.s32 	%r14283, %r14272, %r14282;
	xor.b32  	%r14284, %r14262, %r14283;
	shr.u32 	%r14285, %r14284, 20;
	add.s32 	%r14286, %r14280, %r14285;
	add.s32 	%r14287, %r13599, %r14279;
	add.s32 	%r14288, %r13611, %r14286;
	not.b32 	%r14289, %r22515;
	add.s32 	%r14290, %r1114, %r14289;
	mov.u32 	%r14291, %tid.x;
	shl.b32 	%r14292, %r14291, 3;
	and.b32  	%r14293, %r14292, 7936;
	mov.u32 	%r14294, %ctaid.x;
	shl.b32 	%r14295, %r14294, 11;
	add.s32 	%r14296, %r14293, %r14295;
	and.b32  	%r14297, %r14291, 31;
	or.b32  	%r14298, %r14296, %r14297;
	add.s32 	%r14299, %r14298, %r22437;
	shr.u32 	%r14300, %r14299, %r14290;
	and.b32  	%r14301, %r14300, 1;
	setp.eq.b32 	%p113, %r14301, 1;
	selp.b32 	%r14302, %r14288, %r14287, %p113;
	cvt.u16.u32 	%rs227, %r14302;
	and.b16  	%rs355, %rs227, 1;
	and.b16  	%rs228, %rs353, 255;
	setp.ne.s16 	%p114, %rs228, 1;
	@%p114 bra 	$L__BB7_116;
	ld.param.u64 	%rd323, [fused_batch_pir_kernel_transposed_4_param_1];
	not.b32 	%r14303, %r22515;
	add.s32 	%r14304, %r1114, %r14303;
	mov.u32 	%r14305, %tid.x;
	shl.b32 	%r14306, %r14305, 3;
	and.b32  	%r14307, %r14306, 7936;
	mov.u32 	%r14308, %ctaid.x;
	shl.b32 	%r14309, %r14308, 11;
	add.s32 	%r14310, %r14307, %r14309;
	and.b32  	%r14311, %r14305, 31;
	or.b32  	%r14312, %r14310, %r14311;
	add.s32 	%r14313, %r14312, %r22437;
	shr.u32 	%r14314, %r14313, %r14304;
	and.b32  	%r14315, %r14314, 1;
	setp.eq.b32 	%p115, %r14315, 1;
	cvt.s64.s32 	%rd116, %r22515;
	cvta.to.global.u64 	%rd117, %rd323;
	mul.wide.s32 	%rd118, %r22515, 16;
	add.s64 	%rd119, %rd117, %rd118;
	ld.global.u32 	%r14316, [%rd119+1484];
	selp.b32 	%r14317, %r22520, %r22519, %p115;
	xor.b32  	%r14318, %r14317, %r14316;
	selp.b32 	%r14319, %r22521, %r22518, %p115;
	selp.b32 	%r22519, %r22519, %r14318, %p115;
	selp.b32 	%r22520, %r14318, %r22520, %p115;
	ld.global.u32 	%r14320, [%rd119+1488];
	xor.b32  	%r14321, %r14319, %r14320;
	selp.b32 	%r14322, %r22522, %r22517, %p115;
	selp.b32 	%r22518, %r22518, %r14321, %p115;
	selp.b32 	%r22521, %r14321, %r22521, %p115;
	ld.global.u32 	%r14323, [%rd119+1492];
	xor.b32  	%r14324, %r14322, %r14323;
	selp.b32 	%r14325, %r22523, %r22516, %p115;
	selp.b32 	%r22517, %r22517, %r14324, %p115;
	selp.b32 	%r22522, %r14324, %r22522, %p115;
	ld.global.u32 	%r14326, [%rd119+1496];
	xor.b32  	%r14327, %r14325, %r14326;
	selp.b64 	%rd120, 445, 420, %p115;
	selp.b32 	%r22516, %r22516, %r14327, %p115;
	selp.b32 	%r22523, %r14327, %r22523, %p115;
	add.s64 	%rd121, %rd120, %rd116;
	add.s64 	%rd122, %rd117, %rd121;
	ld.global.u8 	%rs229, [%rd122+1464];
	xor.b16  	%rs355, %rs229, %rs355;
$L__BB7_116:
	not.b32 	%r14328, %r22515;
	add.s32 	%r14329, %r1114, %r14328;
	mov.u32 	%r14330, %tid.x;
	shl.b32 	%r14331, %r14330, 3;
	and.b32  	%r14332, %r14331, 7936;
	mov.u32 	%r14333, %ctaid.x;
	shl.b32 	%r14334, %r14333, 11;
	add.s32 	%r14335, %r14332, %r14334;
	and.b32  	%r14336, %r14330, 31;
	or.b32  	%r14337, %r14335, %r14336;
	add.s32 	%r14338, %r14337, %r22437;
	shr.u32 	%r14339, %r14338, %r14329;
	and.b32  	%r14340, %r14339, 1;
	setp.eq.b32 	%p116, %r14340, 1;
	selp.b32 	%r22527, %r22520, %r22519, %p116;
	selp.b32 	%r22526, %r22521, %r22518, %p116;
	selp.b32 	%r22525, %r22522, %r22517, %p116;
	selp.b32 	%r22524, %r22523, %r22516, %p116;
	add.s32 	%r22515, %r22515, 1;
	setp.lt.u32 	%p117, %r22515, %r1114;
	mov.u16 	%rs353, %rs355;
	@%p117 bra 	$L__BB7_114;
$L__BB7_117:
	and.b16  	%rs230, %rs355, 255;
	setp.ne.s16 	%p118, %rs230, 1;
	@%p118 bra 	$L__BB7_119;
	ld.param.u64 	%rd324, [fused_batch_pir_kernel_transposed_4_param_1];
	cvta.to.global.u64 	%rd123, %rd324;
	ld.global.u32 	%r14341, [%rd123+1936];
	xor.b32  	%r22527, %r22527, %r14341;
$L__BB7_119:
	@%p118 bra 	$L__BB7_121;
	ld.param.u64 	%rd325, [fused_batch_pir_kernel_transposed_4_param_1];
	cvta.to.global.u64 	%rd124, %rd325;
	ld.global.u32 	%r14342, [%rd124+1940];
	xor.b32  	%r22526, %r22526, %r14342;
$L__BB7_121:
	@%p118 bra 	$L__BB7_123;
	ld.param.u64 	%rd326, [fused_batch_pir_kernel_transposed_4_param_1];
	cvta.to.global.u64 	%rd125, %rd326;
	ld.global.u32 	%r14343, [%rd125+1944];
	xor.b32  	%r22525, %r22525, %r14343;
$L__BB7_123:
	@%p118 bra 	$L__BB7_125;
	ld.param.u64 	%rd327, [fused_batch_pir_kernel_transposed_4_param_1];
	cvta.to.global.u64 	%rd126, %rd327;
	ld.global.u32 	%r14344, [%rd126+1948];
	xor.b32  	%r22524, %r22524, %r14344;
$L__BB7_125:
	ld.param.u32 	%r21836, [fused_batch_pir_kernel_transposed_4_param_3];
	mov.u32 	%r14346, %tid.x;
	shl.b32 	%r14347, %r14346, 3;
	and.b32  	%r14348, %r14347, 7936;
	mov.u32 	%r14349, %ctaid.x;
	shl.b32 	%r14350, %r14349, 11;
	add.s32 	%r14351, %r14348, %r14350;
	and.b32  	%r14352, %r14346, 31;
	or.b32  	%r14353, %r14351, %r14352;
	add.s32 	%r14354, %r14353, %r22437;
	setp.ge.s32 	%p122, %r14354, %r21836;
	mov.u32 	%r14355, s_mem;
	cvt.u64.u32 	%rd127, %r14355;
	cvta.shared.u64 	%rd128, %rd127;
	add.s64 	%rd129, %rd128, 49407;
	and.b64  	%rd130, %rd129, -16;
	mul.lo.s32 	%r14356, %r14346, 12;
	mul.wide.u32 	%rd131, %r14356, 16;
	add.s64 	%rd132, %rd130, %rd131;
	st.v4.u32 	[%rd132+48], {%r22527, %r22526, %r22525, %r22524};
	mov.b32 	%r22548, 0;
	mov.u32 	%r22549, %r22548;
	mov.u32 	%r22550, %r22548;
	mov.u32 	%r22551, %r22548;
	@%p122 bra 	$L__BB7_139;
	ld.param.u64 	%rd328, [fused_batch_pir_kernel_transposed_4_param_1];
	cvta.to.global.u64 	%rd133, %rd328;
	ld.global.u8 	%rs234, [%rd133+1969];
	max.u16 	%rs235, %rs234, 11;
	cvt.u32.u16 	%r14357, %rs235;
	add.s32 	%r22539, %r14357, -11;
	ld.shared.v4.u32 	{%r22551, %r22550, %r22549, %r22548}, [s_mem+49232];
	ld.shared.u8 	%rs358, [s_mem+49248];
	cvt.u32.u16 	%r1169, %rs234;
	setp.ge.u32 	%p123, %r22539, %r1169;
	@%p123 bra 	$L__BB7_131;
	mov.u16 	%rs356, %rs358;
$L__BB7_128:
	ld.const.u32 	%r14358, [CHACHA_CONSTANTS];
	add.s32 	%r14359, %r14358, %r22551;
	shf.l.wrap.b32 	%r14360, %r14359, %r14359, 16;
	add.s32 	%r14361, %r22551, %r14360;
	xor.b32  	%r14362, %r22551, %r14361;
	shf.l.wrap.b32 	%r14363, %r14362, %r14362, 12;
	add.s32 	%r14364, %r14359, %r14363;
	xor.b32  	%r14365, %r14360, %r14364;
	shf.l.wrap.b32 	%r14366, %r14365, %r14365, 8;
	add.s32 	%r14367, %r14361, %r14366;
	xor.b32  	%r14368, %r14363, %r14367;
	shf.l.wrap.b32 	%r14369, %r14368, %r14368, 7;
	ld.const.u32 	%r14370, [CHACHA_CONSTANTS+4];
	add.s32 	%r14371, %r14370, %r22550;
	shf.l.wrap.b32 	%r14372, %r14371, %r14371, 16;
	add.s32 	%r14373, %r22550, %r14372;
	xor.b32  	%r14374, %r22550, %r14373;
	shf.l.wrap.b32 	%r14375, %r14374, %r14374, 12;
	add.s32 	%r14376, %r14371, %r14375;
	xor.b32  	%r14377, %r14372, %r14376;
	shf.l.wrap.b32 	%r14378, %r14377, %r14377, 8;
	add.s32 	%r14379, %r14373, %r14378;
	xor.b32  	%r14380, %r14375, %r14379;
	shf.l.wrap.b32 	%r14381, %r14380, %r14380, 7;
	ld.const.u32 	%r14382, [CHACHA_CONSTANTS+8];
	add.s32 	%r14383, %r14382, %r22549;
	shf.l.wrap.b32 	%r14384, %r14383, %r14383, 16;
	add.s32 	%r14385, %r22549, %r14384;
	xor.b32  	%r14386, %r22549, %r14385;
	shf.l.wrap.b32 	%r14387, %r14386, %r14386, 12;
	add.s32 	%r14388, %r14383, %r14387;
	xor.b32  	%r14389, %r14384, %r14388;
	shf.l.wrap.b32 	%r14390, %r14389, %r14389, 8;
	add.s32 	%r14391, %r14385, %r14390;
	xor.b32  	%r14392, %r14387, %r14391;
	shf.l.wrap.b32 	%r14393, %r14392, %r14392, 7;
	ld.const.u32 	%r14394, [CHACHA_CONSTANTS+12];
	add.s32 	%r14395, %r14394, %r22548;
	shf.l.wrap.b32 	%r14396, %r14395, %r14395, 16;
	add.s32 	%r14397, %r22548, %r14396;
	xor.b32  	%r14398, %r22548, %r14397;
	shf.l.wrap.b32 	%r14399, %r14398, %r14398, 12;
	add.s32 	%r14400, %r14395, %r14399;
	xor.b32  	%r14401, %r14396, %r14400;
	shf.l.wrap.b32 	%r14402, %r14401, %r14401, 8;
	add.s32 	%r14403, %r14397, %r14402;
	xor.b32  	%r14404, %r14399, %r14403;
	shf.l.wrap.b32 	%r14405, %r14404, %r14404, 7;
	add.s32 	%r14406, %r14364, %r14381;
	xor.b32  	%r14407, %r14402, %r14406;
	shf.l.wrap.b32 	%r14408, %r14407, %r14407, 16;
	add.s32 	%r14409, %r14391, %r14408;
	xor.b32  	%r14410, %r14381, %r14409;
	shf.l.wrap.b32 	%r14411, %r14410, %r14410, 12;
	add.s32 	%r14412, %r14406, %r14411;
	xor.b32  	%r14413, %r14408, %r14412;
	shf.l.wrap.b32 	%r14414, %r14413, %r14413, 8;
	add.s32 	%r14415, %r14409, %r14414;
	xor.b32  	%r14416, %r14411, %r14415;
	shf.l.wrap.b32 	%r14417, %r14416, %r14416, 7;
	add.s32 	%r14418, %r14376, %r14393;
	xor.b32  	%r14419, %r14366, %r14418;
	shf.l.wrap.b32 	%r14420, %r14419, %r14419, 16;
	add.s32 	%r14421, %r14403, %r14420;
	xor.b32  	%r14422, %r14393, %r14421;
	shf.l.wrap.b32 	%r14423, %r14422, %r14422, 12;
	add.s32 	%r14424, %r14418, %r14423;
	xor.b32  	%r14425, %r14420, %r14424;
	shf.l.wrap.b32 	%r14426, %r14425, %r14425, 8;
	add.s32 	%r14427, %r14421, %r14426;
	xor.b32  	%r14428, %r14423, %r14427;
	shf.l.wrap.b32 	%r14429, %r14428, %r14428, 7;
	add.s32 	%r14430, %r14388, %r14405;
	xor.b32  	%r14431, %r14378, %r14430;
	shf.l.wrap.b32 	%r14432, %r14431, %r14431, 16;
	add.s32 	%r14433, %r14367, %r14432;
	xor.b32  	%r14434, %r14405, %r14433;
	shf.l.wrap.b32 	%r14435, %r14434, %r14434, 12;
	add.s32 	%r14436, %r14430, %r14435;
	xor.b32  	%r14437, %r14432, %r14436;
	shf.l.wrap.b32 	%r14438, %r14437, %r14437, 8;
	add.s32 	%r14439, %r14433, %r14438;
	xor.b32  	%r14440, %r14435, %r14439;
	shf.l.wrap.b32 	%r14441, %r14440, %r14440, 7;
	add.s32 	%r14442, %r14400, %r14369;
	xor.b32  	%r14443, %r14390, %r14442;
	shf.l.wrap.b32 	%r14444, %r14443, %r14443, 16;
	add.s32 	%r14445, %r14379, %r14444;
	xor.b32  	%r14446, %r14369, %r14445;
	shf.l.wrap.b32 	%r14447, %r14446, %r14446, 12;
	add.s32 	%r14448, %r14442, %r14447;
	xor.b32  	%r14449, %r14444, %r14448;
	shf.l.wrap.b32 	%r14450, %r14449, %r14449, 8;
	add.s32 	%r14451, %r14445, %r14450;
	xor.b32  	%r14452, %r14447, %r14451;
	shf.l.wrap.b32 	%r14453, %r14452, %r14452, 7;
	add.s32 	%r14454, %r14412, %r14453;
	xor.b32  	%r14455, %r14426, %r14454;
	shf.l.wrap.b32 	%r14456, %r14455, %r14455, 16;
	add.s32 	%r14457, %r14439, %r14456;
	xor.b32  	%r14458, %r14453, %r14457;
	shf.l.wrap.b32 	%r14459, %r14458, %r14458, 12;
	add.s32 	%r14460, %r14454, %r14459;
	xor.b32  	%r14461, %r14456, %r14460;
	shf.l.wrap.b32 	%r14462, %r14461, %r14461, 8;
	add.s32 	%r14463, %r14457, %r14462;
	xor.b32  	%r14464, %r14459, %r14463;
	shf.l.wrap.b32 	%r14465, %r14464, %r14464, 7;
	add.s32 	%r14466, %r14424, %r14417;
	xor.b32  	%r14467, %r14438, %r14466;
	shf.l.wrap.b32 	%r14468, %r14467, %r14467, 16;
	add.s32 	%r14469, %r14451, %r14468;
	xor.b32  	%r14470, %r14417, %r14469;
	shf.l.wrap.b32 	%r14471, %r14470, %r14470, 12;
	add.s32 	%r14472, %r14466, %r14471;
	xor.b32  	%r14473, %r14468, %r14472;
	shf.l.wrap.b32 	%r14474, %r14473, %r14473, 8;
	add.s32 	%r14475, %r14469, %r14474;
	xor.b32  	%r14476, %r14471, %r14475;
	shf.l.wrap.b32 	%r14477, %r14476, %r14476, 7;
	add.s32 	%r14478, %r14436, %r14429;
	xor.b32  	%r14479, %r14450, %r14478;
	shf.l.wrap.b32 	%r14480, %r14479, %r14479, 16;
	add.s32 	%r14481, %r14415, %r14480;
	xor.b32  	%r14482, %r14429, %r14481;
	shf.l.wrap.b32 	%r14483, %r14482, %r14482, 12;
	add.s32 	%r14484, %r14478, %r14483;
	xor.b32  	%r14485, %r14480, %r14484;
	shf.l.wrap.b32 	%r14486, %r14485, %r14485, 8;
	add.s32 	%r14487, %r14481, %r14486;
	xor.b32  	%r14488, %r14483, %r14487;
	shf.l.wrap.b32 	%r14489, %r14488, %r14488, 7;
	add.s32 	%r14490, %r14448, %r14441;
	xor.b32  	%r14491, %r14414, %r14490;
	shf.l.wrap.b32 	%r14492, %r14491, %r14491, 16;
	add.s32 	%r14493, %r14427, %r14492;
	xor.b32  	%r14494, %r14441, %r14493;
	shf.l.wrap.b32 	%r14495, %r14494, %r14494, 12;
	add.s32 	%r14496, %r14490, %r14495;
	xor.b32  	%r14497, %r14492, %r14496;
	shf.l.wrap.b32 	%r14498, %r14497, %r14497, 8;
	add.s32 	%r14499, %r14493, %r14498;
	xor.b32  	%r14500, %r14495, %r14499;
	shf.l.wrap.b32 	%r14501, %r14500, %r14500, 7;
	add.s32 	%r14502, %r14460, %r14477;
	xor.b32  	%r14503, %r14498, %r14502;
	shf.l.wrap.b32 	%r14504, %r14503, %r14503, 16;
	add.s32 	%r14505, %r14487, %r14504;
	xor.b32  	%r14506, %r14477, %r14505;
	shf.l.wrap.b32 	%r14507, %r14506, %r14506, 12;
	add.s32 	%r14508, %r14502, %r14507;
	xor.b32  	%r14509, %r14504, %r14508;
	shf.l.wrap.b32 	%r14510, %r14509, %r14509, 8;
	add.s32 	%r14511, %r14505, %r14510;
	xor.b32  	%r14512, %r14507, %r14511;
	shf.l.wrap.b32 	%r14513, %r14512, %r14512, 7;
	add.s32 	%r14514, %r14472, %r14489;
	xor.b32  	%r14515, %r14462, %r14514;
	shf.l.wrap.b32 	%r14516, %r14515, %r14515, 16;
	add.s32 	%r14517, %r14499, %r14516;
	xor.b32  	%r14518, %r14489, %r14517;
	shf.l.wrap.b32 	%r14519, %r14518, %r14518, 12;
	add.s32 	%r14520, %r14514, %r14519;
	xor.b32  	%r14521, %r14516, %r14520;
	shf.l.wrap.b32 	%r14522, %r14521, %r14521, 8;
	add.s32 	%r14523, %r14517, %r14522;
	xor.b32  	%r14524, %r14519, %r14523;
	shf.l.wrap.b32 	%r14525, %r14524, %r14524, 7;
	add.s32 	%r14526, %r14484, %r14501;
	xor.b32  	%r14527, %r14474, %r14526;
	shf.l.wrap.b32 	%r14528, %r14527, %r14527, 16;
	add.s32 	%r14529, %r14463, %r14528;
	xor.b32  	%r14530, %r14501, %r14529;
	shf.l.wrap.b32 	%r14531, %r14530, %r14530, 12;
	add.s32 	%r14532, %r14526, %r14531;
	xor.b32  	%r14533, %r14528, %r14532;
	shf.l.wrap.b32 	%r14534, %r14533, %r14533, 8;
	add.s32 	%r14535, %r14529, %r14534;
	xor.b32  	%r14536, %r14531, %r14535;
	shf.l.wrap.b32 	%r14537, %r14536, %r14536, 7;
	add.s32 	%r14538, %r14496, %r14465;
	xor.b32  	%r14539, %r14486, %r14538;
	shf.l.wrap.b32 	%r14540, %r14539, %r14539, 16;
	add.s32 	%r14541, %r14475, %r14540;
	xor.b32  	%r14542, %r14465, %r14541;
	shf.l.wrap.b32 	%r14543, %r14542, %r14542, 12;
	add.s32 	%r14544, %r14538, %r14543;
	xor.b32  	%r14545, %r14540, %r14544;
	shf.l.wrap.b32 	%r14546, %r14545, %r14545, 8;
	add.s32 	%r14547, %r14541, %r14546;
	xor.b32  	%r14548, %r14543, %r14547;
	shf.l.wrap.b32 	%r14549, %r14548, %r14548, 7;
	add.s32 	%r14550, %r14508, %r14549;
	xor.b32  	%r14551, %r14522, %r14550;
	shf.l.wrap.b32 	%r14552, %r14551, %r14551, 16;
	add.s32 	%r14553, %r14535, %r14552;
	xor.b32  	%r14554, %r14549, %r14553;
	shf.l.wrap.b32 	%r14555, %r14554, %r14554, 12;
	add.s32 	%r14556, %r14550, %r14555;
	xor.b32  	%r14557, %r14552, %r14556;
	shf.l.wrap.b32 	%r14558, %r14557, %r14557, 8;
	add.s32 	%r14559, %r14553, %r14558;
	xor.b32  	%r14560, %r14555, %r14559;
	shf.l.wrap.b32 	%r14561, %r14560, %r14560, 7;
	add.s32 	%r14562, %r14520, %r14513;
	xor.b32  	%r14563, %r14534, %r14562;
	shf.l.wrap.b32 	%r14564, %r14563, %r14563, 16;
	add.s32 	%r14565, %r14547, %r14564;
	xor.b32  	%r14566, %r14513, %r14565;
	shf.l.wrap.b32 	%r14567, %r14566, %r14566, 12;
	add.s32 	%r14568, %r14562, %r14567;
	xor.b32  	%r14569, %r14564, %r14568;
	shf.l.wrap.b32 	%r14570, %r14569, %r14569, 8;
	add.s32 	%r14571, %r14565, %r14570;
	xor.b32  	%r14572, %r14567, %r14571;
	shf.l.wrap.b32 	%r14573, %r14572, %r14572, 7;
	add.s32 	%r14574, %r14532, %r14525;
	xor.b32  	%r14575, %r14546, %r14574;
	shf.l.wrap.b32 	%r14576, %r14575, %r14575, 16;
	add.s32 	%r14577, %r14511, %r14576;
	xor.b32  	%r14578, %r14525, %r14577;
	shf.l.wrap.b32 	%r14579, %r14578, %r14578, 12;
	add.s32 	%r14580, %r14574, %r14579;
	xor.b32  	%r14581, %r14576, %r14580;
	shf.l.wrap.b32 	%r14582, %r14581, %r14581, 8;
	add.s32 	%r14583, %r14577, %r14582;
	xor.b32  	%r14584, %r14579, %r14583;
	shf.l.wrap.b32 	%r14585, %r14584, %r14584, 7;
	add.s32 	%r14586, %r14544, %r14537;
	xor.b32  	%r14587, %r14510, %r14586;
	shf.l.wrap.b32 	%r14588, %r14587, %r14587, 16;
	add.s32 	%r14589, %r14523, %r14588;
	xor.b32  	%r14590, %r14537, %r14589;
	shf.l.wrap.b32 	%r14591, %r14590, %r14590, 12;
	add.s32 	%r14592, %r14586, %r14591;
	xor.b32  	%r14593, %r14588, %r14592;
	shf.l.wrap.b32 	%r14594, %r14593, %r14593, 8;
	add.s32 	%r14595, %r14589, %r14594;
	xor.b32  	%r14596, %r14591, %r14595;
	shf.l.wrap.b32 	%r14597, %r14596, %r14596, 7;
	add.s32 	%r14598, %r14556, %r14573;
	xor.b32  	%r14599, %r14594, %r14598;
	shf.l.wrap.b32 	%r14600, %r14599, %r14599, 16;
	add.s32 	%r14601, %r14583, %r14600;
	xor.b32  	%r14602, %r14573, %r14601;
	shf.l.wrap.b32 	%r14603, %r14602, %r14602, 12;
	add.s32 	%r14604, %r14598, %r14603;
	xor.b32  	%r14605, %r14600, %r14604;
	shf.l.wrap.b32 	%r14606, %r14605, %r14605, 8;
	add.s32 	%r14607, %r14601, %r14606;
	xor.b32  	%r14608, %r14603, %r14607;
	shf.l.wrap.b32 	%r14609, %r14608, %r14608, 7;
	add.s32 	%r14610, %r14568, %r14585;
	xor.b32  	%r14611, %r14558, %r14610;
	shf.l.wrap.b32 	%r14612, %r14611, %r14611, 16;
	add.s32 	%r14613, %r14595, %r14612;
	xor.b32  	%r14614, %r14585, %r14613;
	shf.l.wrap.b32 	%r14615, %r14614, %r14614, 12;
	add.s32 	%r14616, %r14610, %r14615;
	xor.b32  	%r14617, %r14612, %r14616;
	shf.l.wrap.b32 	%r14618, %r14617, %r14617, 8;
	add.s32 	%r14619, %r14613, %r14618;
	xor.b32  	%r14620, %r14615, %r14619;
	shf.l.wrap.b32 	%r14621, %r14620, %r14620, 7;
	add.s32 	%r14622, %r14580, %r14597;
	xor.b32  	%r14623, %r14570, %r14622;
	shf.l.wrap.b32 	%r14624, %r14623, %r14623, 16;
	add.s32 	%r14625, %r14559, %r14624;
	xor.b32  	%r14626, %r14597, %r14625;
	shf.l.wrap.b32 	%r14627, %r14626, %r14626, 12;
	add.s32 	%r14628, %r14622, %r14627;
	xor.b32  	%r14629, %r14624, %r14628;
	shf.l.wrap.b32 	%r14630, %r14629, %r14629, 8;
	add.s32 	%r14631, %r14625, %r14630;
	xor.b32  	%r14632, %r14627, %r14631;
	shf.l.wrap.b32 	%r14633, %r14632, %r14632, 7;
	add.s32 	%r14634, %r14592, %r14561;
	xor.b32  	%r14635, %r14582, %r14634;
	shf.l.wrap.b32 	%r14636, %r14635, %r14635, 16;
	add.s32 	%r14637, %r14571, %r14636;
	xor.b32  	%r14638, %r14561, %r14637;
	shf.l.wrap.b32 	%r14639, %r14638, %r14638, 12;
	add.s32 	%r14640, %r14634, %r14639;
	xor.b32  	%r14641, %r14636, %r14640;
	shf.l.wrap.b32 	%r14642, %r14641, %r14641, 8;
	add.s32 	%r14643, %r14637, %r14642;
	xor.b32  	%r14644, %r14639, %r14643;
	shf.l.wrap.b32 	%r14645, %r14644, %r14644, 7;
	add.s32 	%r14646, %r14604, %r14645;
	xor.b32  	%r14647, %r14618, %r14646;
	shf.l.wrap.b32 	%r14648, %r14647, %r14647, 16;
	add.s32 	%r14649, %r14631, %r14648;
	xor.b32  	%r14650, %r14645, %r14649;
	shf.l.wrap.b32 	%r14651, %r14650, %r14650, 12;
	add.s32 	%r14652, %r14646, %r14651;
	xor.b32  	%r14653, %r14648, %r14652;
	shf.l.wrap.b32 	%r14654, %r14653, %r14653, 8;
	add.s32 	%r14655, %r14649, %r14654;
	xor.b32  	%r14656, %r14651, %r14655;
	shf.l.wrap.b32 	%r14657, %r14656, %r14656, 7;
	add.s32 	%r14658, %r14616, %r14609;
	xor.b32  	%r14659, %r14630, %r14658;
	shf.l.wrap.b32 	%r14660, %r14659, %r14659, 16;
	add.s32 	%r14661, %r14643, %r14660;
	xor.b32  	%r14662, %r14609, %r14661;
	shf.l.wrap.b32 	%r14663, %r14662, %r14662, 12;
	add.s32 	%r14664, %r14658, %r14663;
	xor.b32  	%r14665, %r14660, %r14664;
	shf.l.wrap.b32 	%r14666, %r14665, %r14665, 8;
	add.s32 	%r14667, %r14661, %r14666;
	xor.b32  	%r14668, %r14663, %r14667;
	shf.l.wrap.b32 	%r14669, %r14668, %r14668, 7;
	add.s32 	%r14670, %r14628, %r14621;
	xor.b32  	%r14671, %r14642, %r14670;
	shf.l.wrap.b32 	%r14672, %r14671, %r14671, 16;
	add.s32 	%r14673, %r14607, %r14672;
	xor.b32  	%r14674, %r14621, %r14673;
	shf.l.wrap.b32 	%r14675, %r14674, %r14674, 12;
	add.s32 	%r14676, %r14670, %r14675;
	xor.b32  	%r14677, %r14672, %r14676;
	shf.l.wrap.b32 	%r14678, %r14677, %r14677, 8;
	add.s32 	%r14679, %r14673, %r14678;
	xor.b32  	%r14680, %r14675, %r14679;
	shf.l.wrap.b32 	%r14681, %r14680, %r14680, 7;
	add.s32 	%r14682, %r14640, %r14633;
	xor.b32  	%r14683, %r14606, %r14682;
	shf.l.wrap.b32 	%r14684, %r14683, %r14683, 16;
	add.s32 	%r14685, %r14619, %r14684;
	xor.b32  	%r14686, %r14633, %r14685;
	shf.l.wrap.b32 	%r14687, %r14686, %r14686, 12;
	add.s32 	%r14688, %r14682, %r14687;
	xor.b32  	%r14689, %r14684, %r14688;
	shf.l.wrap.b32 	%r14690, %r14689, %r14689, 8;
	add.s32 	%r14691, %r14685, %r14690;
	xor.b32  	%r14692, %r14687, %r14691;
	shf.l.wrap.b32 	%r14693, %r14692, %r14692, 7;
	add.s32 	%r14694, %r14652, %r14669;
	xor.b32  	%r14695, %r14690, %r14694;
	shf.l.wrap.b32 	%r14696, %r14695, %r14695, 16;
	add.s32 	%r14697, %r14679, %r14696;
	xor.b32  	%r14698, %r14669, %r14697;
	shf.l.wrap.b32 	%r14699, %r14698, %r14698, 12;
	add.s32 	%r14700, %r14694, %r14699;
	xor.b32  	%r14701, %r14696, %r14700;
	shf.l.wrap.b32 	%r14702, %r14701, %r14701, 8;
	add.s32 	%r14703, %r14697, %r14702;
	xor.b32  	%r14704, %r14699, %r14703;
	shf.l.wrap.b32 	%r14705, %r14704, %r14704, 7;
	add.s32 	%r14706, %r14664, %r14681;
	xor.b32  	%r14707, %r14654, %r14706;
	shf.l.wrap.b32 	%r14708, %r14707, %r14707, 16;
	add.s32 	%r14709, %r14691, %r14708;
	xor.b32  	%r14710, %r14681, %r14709;
	shf.l.wrap.b32 	%r14711, %r14710, %r14710, 12;
	add.s32 	%r14712, %r14706, %r14711;
	xor.b32  	%r14713, %r14708, %r14712;
	shf.l.wrap.b32 	%r14714, %r14713, %r14713, 8;
	add.s32 	%r14715, %r14709, %r14714;
	xor.b32  	%r14716, %r14711, %r14715;
	shf.l.wrap.b32 	%r14717, %r14716, %r14716, 7;
	add.s32 	%r14718, %r14676, %r14693;
	xor.b32  	%r14719, %r14666, %r14718;
	shf.l.wrap.b32 	%r14720, %r14719, %r14719, 16;
	add.s32 	%r14721, %r14655, %r14720;
	xor.b32  	%r14722, %r14693, %r14721;
	shf.l.wrap.b32 	%r14723, %r14722, %r14722, 12;
	add.s32 	%r14724, %r14718, %r14723;
	xor.b32  	%r14725, %r14720, %r14724;
	shf.l.wrap.b32 	%r14726, %r14725, %r14725, 8;
	add.s32 	%r14727, %r14721, %r14726;
	xor.b32  	%r14728, %r14723, %r14727;
	shf.l.wrap.b32 	%r14729, %r14728, %r14728, 7;
	add.s32 	%r14730, %r14688, %r14657;
	xor.b32  	%r14731, %r14678, %r14730;
	shf.l.wrap.b32 	%r14732, %r14731, %r14731, 16;
	add.s32 	%r14733, %r14667, %r14732;
	xor.b32  	%r14734, %r14657, %r14733;
	shf.l.wrap.b32 	%r14735, %r14734, %r14734, 12;
	add.s32 	%r14736, %r14730, %r14735;
	xor.b32  	%r14737, %r14732, %r14736;
	shf.l.wrap.b32 	%r14738, %r14737, %r14737, 8;
	add.s32 	%r14739, %r14733, %r14738;
	xor.b32  	%r14740, %r14735, %r14739;
	shf.l.wrap.b32 	%r14741, %r14740, %r14740, 7;
	add.s32 	%r22543, %r14358, %r14700;
	add.s32 	%r22542, %r14370, %r14712;
	add.s32 	%r22541, %r14382, %r14724;
	add.s32 	%r22540, %r14394, %r14736;
	add.s32 	%r22544, %r22551, %r14741;
	add.s32 	%r22545, %r22550, %r14705;
	add.s32 	%r22546, %r22549, %r14717;
	add.s32 	%r22547, %r22548, %r14729;
	xor.b32  	%r14742, %r14359, 1;
	shf.l.wrap.b32 	%r14743, %r14359, %r14742, 16;
	add.s32 	%r14744, %r22551, %r14743;
	xor.b32  	%r14745, %r22551, %r14744;
	shf.l.wrap.b32 	%r14746, %r14745, %r14745, 12;
	add.s32 	%r14747, %r14359, %r14746;
	xor.b32  	%r14748, %r14743, %r14747;
	shf.l.wrap.b32 	%r14749, %r14748, %r14748, 8;
	add.s32 	%r14750, %r14744, %r14749;
	xor.b32  	%r14751, %r14746, %r14750;
	shf.l.wrap.b32 	%r14752, %r14751, %r14751, 7;
	add.s32 	%r14753, %r14747, %r14381;
	xor.b32  	%r14754, %r14402, %r14753;
	shf.l.wrap.b32 	%r14755, %r14754, %r14754, 16;
	add.s32 	%r14756, %r14391, %r14755;
	xor.b32  	%r14757, %r14381, %r14756;
	shf.l.wrap.b32 	%r14758, %r14757, %r14757, 12;
	add.s32 	%r14759, %r14753, %r14758;
	xor.b32  	%r14760, %r14755, %r14759;
	shf.l.wrap.b32 	%r14761, %r14760, %r14760, 8;
	add.s32 	%r14762, %r14756, %r14761;
	xor.b32  	%r14763, %r14758, %r14762;
	shf.l.wrap.b32 	%r14764, %r14763, %r14763, 7;
	xor.b32  	%r14765, %r14749, %r14418;
	shf.l.wrap.b32 	%r14766, %r14765, %r14765, 16;
	add.s32 	%r14767, %r14403, %r14766;
	xor.b32  	%r14768, %r14393, %r14767;
	shf.l.wrap.b32 	%r14769, %r14768, %r14768, 12;
	add.s32 	%r14770, %r14418, %r14769;
	xor.b32  	%r14771, %r14766, %r14770;
	shf.l.wrap.b32 	%r14772, %r14771, %r14771, 8;
	add.s32 	%r14773, %r14767, %r14772;
	xor.b32  	%r14774, %r14769, %r14773;
	shf.l.wrap.b32 	%r14775, %r14774, %r14774, 7;
	add.s32 	%r14776, %r14750, %r14432;
	xor.b32  	%r14777, %r14405, %r14776;
	shf.l.wrap.b32 	%r14778, %r14777, %r14777, 12;
	add.s32 	%r14779, %r14430, %r14778;
	xor.b32  	%r14780, %r14432, %r14779;
	shf.l.wrap.b32 	%r14781, %r14780, %r14780, 8;
	add.s32 	%r14782, %r14776, %r14781;
	xor.b32  	%r14783, %r14778, %r14782;
	shf.l.wrap.b32 	%r14784, %r14783, %r14783, 7;
	add.s32 	%r14785, %r14400, %r14752;
	xor.b32  	%r14786, %r14390, %r14785;
	shf.l.wrap.b32 	%r14787, %r14786, %r14786, 16;
	add.s32 	%r14788, %r14379, %r14787;
	xor.b32  	%r14789, %r14752, %r14788;
	shf.l.wrap.b32 	%r14790, %r14789, %r14789, 12;
	add.s32 	%r14791, %r14785, %r14790;
	xor.b32  	%r14792, %r14787, %r14791;
	shf.l.wrap.b32 	%r14793, %r14792, %r14792, 8;
	add.s32 	%r14794, %r14788, %r14793;
	xor.b32  	%r14795, %r14790, %r14794;
	shf.l.wrap.b32 	%r14796, %r14795, %r14795, 7;
	add.s32 	%r14797, %r14759, %r14796;
	xor.b32  	%r14798, %r14772, %r14797;
	shf.l.wrap.b32 	%r14799, %r14798, %r14798, 16;
	add.s32 	%r14800, %r14782, %r14799;
	xor.b32  	%r14801, %r14796, %r14800;
	shf.l.wrap.b32 	%r14802, %r14801, %r14801, 12;
	add.s32 	%r14803, %r14797, %r14802;
	xor.b32  	%r14804, %r14799, %r14803;
	shf.l.wrap.b32 	%r14805, %r14804, %r14804, 8;
	add.s32 	%r14806, %r14800, %r14805;
	xor.b32  	%r14807, %r14802, %r14806;
	shf.l.wrap.b32 	%r14808, %r14807, %r14807, 7;
	add.s32 	%r14809, %r14770, %r14764;
	xor.b32  	%r14810, %r14781, %r14809;
	shf.l.wrap.b32 	%r14811, %r14810, %r14810, 16;
	add.s32 	%r14812, %r14794, %r14811;
	xor.b32  	%r14813, %r14764, %r14812;
	shf.l.wrap.b32 	%r14814, %r14813, %r14813, 12;
	add.s32 	%r14815, %r14809, %r14814;
	xor.b32  	%r14816, %r14811, %r14815;
	shf.l.wrap.b32 	%r14817, %r14816, %r14816, 8;
	add.s32 	%r14818, %r14812, %r14817;
	xor.b32  	%r14819, %r14814, %r14818;
	shf.l.wrap.b32 	%r14820, %r14819, %r14819, 7;
	add.s32 	%r14821, %r14779, %r14775;
	xor.b32  	%r14822, %r14793, %r14821;
	shf.l.wrap.b32 	%r14823, %r14822, %r14822, 16;
	add.s32 	%r14824, %r14762, %r14823;
	xor.b32  	%r14825, %r14775, %r14824;
	shf.l.wrap.b32 	%r14826, %r14825, %r14825, 12;
	add.s32 	%r14827, %r14821, %r14826;
	xor.b32  	%r14828, %r14823, %r14827;
	shf.l.wrap.b32 	%r14829, %r14828, %r14828, 8;
	add.s32 	%r14830, %r14824, %r14829;
	xor.b32  	%r14831, %r14826, %r14830;
	shf.l.wrap.b32 	%r14832, %r14831, %r14831, 7;
	add.s32 	%r14833, %r14791, %r14784;
	xor.b32  	%r14834, %r14761, %r14833;
	shf.l.wrap.b32 	%r14835, %r14834, %r14834, 16;
	add.s32 	%r14836, %r14773, %r14835;
	xor.b32  	%r14837, %r14784, %r14836;
	shf.l.wrap.b32 	%r14838, %r14837, %r14837, 12;
	add.s32 	%r14839, %r14833, %r14838;
	xor.b32  	%r14840, %r14835, %r14839;
	shf.l.wrap.b32 	%r14841, %r14840, %r14840, 8;
	add.s32 	%r14842, %r14836, %r14841;
	xor.b32  	%r14843, %r14838, %r14842;
	shf.l.wrap.b32 	%r14844, %r14843, %r14843, 7;
	add.s32 	%r14845, %r14803, %r14820;
	xor.b32  	%r14846, %r14841, %r14845;
	shf.l.wrap.b32 	%r14847, %r14846, %r14846, 16;
	add.s32 	%r14848, %r14830, %r14847;
	xor.b32  	%r14849, %r14820, %r14848;
	shf.l.wrap.b32 	%r14850, %r14849, %r14849, 12;
	add.s32 	%r14851, %r14845, %r14850;
	xor.b32  	%r14852, %r14847, %r14851;
	shf.l.wrap.b32 	%r14853, %r14852, %r14852, 8;
	add.s32 	%r14854, %r14848, %r14853;
	xor.b32  	%r14855, %r14850, %r14854;
	shf.l.wrap.b32 	%r14856, %r14855, %r14855, 7;
	add.s32 	%r14857, %r14815, %r14832;
	xor.b32  	%r14858, %r14805, %r14857;
	shf.l.wrap.b32 	%r14859, %r14858, %r14858, 16;
	add.s32 	%r14860, %r14842, %r14859;
	xor.b32  	%r14861, %r14832, %r14860;
	shf.l.wrap.b32 	%r14862, %r14861, %r14861, 12;
	add.s32 	%r14863, %r14857, %r14862;
	xor.b32  	%r14864, %r14859, %r14863;
	shf.l.wrap.b32 	%r14865, %r14864, %r14864, 8;
	add.s32 	%r14866, %r14860, %r14865;
	xor.b32  	%r14867, %r14862, %r14866;
	shf.l.wrap.b32 	%r14868, %r14867, %r14867, 7;
	add.s32 	%r14869, %r14827, %r14844;
	xor.b32  	%r14870, %r14817, %r14869;
	shf.l.wrap.b32 	%r14871, %r14870, %r14870, 16;
	add.s32 	%r14872, %r14806, %r14871;
	xor.b32  	%r14873, %r14844, %r14872;
	shf.l.wrap.b32 	%r14874, %r14873, %r14873, 12;
	add.s32 	%r14875, %r14869, %r14874;
	xor.b32  	%r14876, %r14871, %r14875;
	shf.l.wrap.b32 	%r14877, %r14876, %r14876, 8;
	add.s32 	%r14878, %r14872, %r14877;
	xor.b32  	%r14879, %r14874, %r14878;
	shf.l.wrap.b32 	%r14880, %r14879, %r14879, 7;
	add.s32 	%r14881, %r14839, %r14808;
	xor.b32  	%r14882, %r14829, %r14881;
	shf.l.wrap.b32 	%r14883, %r14882, %r14882, 16;
	add.s32 	%r14884, %r14818, %r14883;
	xor.b32  	%r14885, %r14808, %r14884;
	shf.l.wrap.b32 	%r14886, %r14885, %r14885, 12;
	add.s32 	%r14887, %r14881, %r14886;
	xor.b32  	%r14888, %r14883, %r14887;
	shf.l.wrap.b32 	%r14889, %r14888, %r14888, 8;
	add.s32 	%r14890, %r14884, %r14889;
	xor.b32  	%r14891, %r14886, %r14890;
	shf.l.wrap.b32 	%r14892, %r14891, %r14891, 7;
	add.s32 	%r14893, %r14851, %r14892;
	xor.b32  	%r14894, %r14865, %r14893;
	shf.l.wrap.b32 	%r14895, %r14894, %r14894, 16;
	add.s32 	%r14896, %r14878, %r14895;
	xor.b32  	%r14897, %r14892, %r14896;
	shf.l.wrap.b32 	%r14898, %r14897, %r14897, 12;
	add.s32 	%r14899, %r14893, %r14898;
	xor.b32  	%r14900, %r14895, %r14899;
	shf.l.wrap.b32 	%r14901, %r14900, %r14900, 8;
	add.s32 	%r14902, %r14896, %r14901;
	xor.b32  	%r14903, %r14898, %r14902;
	shf.l.wrap.b32 	%r14904, %r14903, %r14903, 7;
	add.s32 	%r14905, %r14863, %r14856;
	xor.b32  	%r14906, %r14877, %r14905;
	shf.l.wrap.b32 	%r14907, %r14906, %r14906, 16;
	add.s32 	%r14908, %r14890, %r14907;
	xor.b32  	%r14909, %r14856, %r14908;
	shf.l.wrap.b32 	%r14910, %r14909, %r14909, 12;
	add.s32 	%r14911, %r14905, %r14910;
	xor.b32  	%r14912, %r14907, %r14911;
	shf.l.wrap.b32 	%r14913, %r14912, %r14912, 8;
	add.s32 	%r14914, %r14908, %r14913;
	xor.b32  	%r14915, %r14910, %r14914;
	shf.l.wrap.b32 	%r14916, %r14915, %r14915, 7;
	add.s32 	%r14917, %r14875, %r14868;
	xor.b32  	%r14918, %r14889, %r14917;
	shf.l.wrap.b32 	%r14919, %r14918, %r14918, 16;
	add.s32 	%r14920, %r14854, %r14919;
	xor.b32  	%r14921, %r14868, %r14920;
	shf.l.wrap.b32 	%r14922, %r14921, %r14921, 12;
	add.s32 	%r14923, %r14917, %r14922;
	xor.b32  	%r14924, %r14919, %r14923;
	shf.l.wrap.b32 	%r14925, %r14924, %r14924, 8;
	add.s32 	%r14926, %r14920, %r14925;
	xor.b32  	%r14927, %r14922, %r14926;
	shf.l.wrap.b32 	%r14928, %r14927, %r14927, 7;
	add.s32 	%r14929, %r14887, %r14880;
	xor.b32  	%r14930, %r14853, %r14929;
	shf.l.wrap.b32 	%r14931, %r14930, %r14930, 16;
	add.s32 	%r14932, %r14866, %r14931;
	xor.b32  	%r14933, %r14880, %r14932;
	shf.l.wrap.b32 	%r14934, %r14933, %r14933, 12;
	add.s32 	%r14935, %r14929, %r14934;
	xor.b32  	%r14936, %r14931, %r14935;
	shf.l.wrap.b32 	%r14937, %r14936, %r14936, 8;
	add.s32 	%r14938, %r14932, %r14937;
	xor.b32  	%r14939, %r14934, %r14938;
	shf.l.wrap.b32 	%r14940, %r14939, %r14939, 7;
	add.s32 	%r14941, %r14899, %r14916;
	xor.b32  	%r14942, %r14937, %r14941;
	shf.l.wrap.b32 	%r14943, %r14942, %r14942, 16;
	add.s32 	%r14944, %r14926, %r14943;
	xor.b32  	%r14945, %r14916, %r14944;
	shf.l.wrap.b32 	%r14946, %r14945, %r14945, 12;
	add.s32 	%r14947, %r14941, %r14946;
	xor.b32  	%r14948, %r14943, %r14947;
	shf.l.wrap.b32 	%r14949, %r14948, %r14948, 8;
	add.s32 	%r14950, %r14944, %r14949;
	xor.b32  	%r14951, %r14946, %r14950;
	shf.l.wrap.b32 	%r14952, %r14951, %r14951, 7;
	add.s32 	%r14953, %r14911, %r14928;
	xor.b32  	%r14954, %r14901, %r14953;
	shf.l.wrap.b32 	%r14955, %r14954, %r14954, 16;
	add.s32 	%r14956, %r14938, %r14955;
	xor.b32  	%r14957, %r14928, %r14956;
	shf.l.wrap.b32 	%r14958, %r14957, %r14957, 12;
	add.s32 	%r14959, %r14953, %r14958;
	xor.b32  	%r14960, %r14955, %r14959;
	shf.l.wrap.b32 	%r14961, %r14960, %r14960, 8;
	add.s32 	%r14962, %r14956, %r14961;
	xor.b32  	%r14963, %r14958, %r14962;
	shf.l.wrap.b32 	%r14964, %r14963, %r14963, 7;
	add.s32 	%r14965, %r14923, %r14940;
	xor.b32  	%r14966, %r14913, %r14965;
	shf.l.wrap.b32 	%r14967, %r14966, %r14966, 16;
	add.s32 	%r14968, %r14902, %r14967;
	xor.b32  	%r14969, %r14940, %r14968;
	shf.l.wrap.b32 	%r14970, %r14969, %r14969, 12;
	add.s32 	%r14971, %r14965, %r14970;
	xor.b32  	%r14972, %r14967, %r14971;
	shf.l.wrap.b32 	%r14973, %r14972, %r14972, 8;
	add.s32 	%r14974, %r14968, %r14973;
	xor.b32  	%r14975, %r14970, %r14974;
	shf.l.wrap.b32 	%r14976, %r14975, %r14975, 7;
	add.s32 	%r14977, %r14935, %r14904;
	xor.b32  	%r14978, %r14925, %r14977;
	shf.l.wrap.b32 	%r14979, %r14978, %r14978, 16;
	add.s32 	%r14980, %r14914, %r14979;
	xor.b32  	%r14981, %r14904, %r14980;
	shf.l.wrap.b32 	%r14982, %r14981, %r14981, 12;
	add.s32 	%r14983, %r14977, %r14982;
	xor.b32  	%r14984, %r14979, %r14983;
	shf.l.wrap.b32 	%r14985, %r14984, %r14984, 8;
	add.s32 	%r14986, %r14980, %r14985;
	xor.b32  	%r14987, %r14982, %r14986;
	shf.l.wrap.b32 	%r14988, %r14987, %r14987, 7;
	add.s32 	%r14989, %r14947, %r14988;
	xor.b32  	%r14990, %r14961, %r14989;
	shf.l.wrap.b32 	%r14991, %r14990, %r14990, 16;
	add.s32 	%r14992, %r14974, %r14991;
	xor.b32  	%r14993, %r14988, %r14992;
	shf.l.wrap.b32 	%r14994, %r14993, %r14993, 12;
	add.s32 	%r14995, %r14989, %r14994;
	xor.b32  	%r14996, %r14991, %r14995;
	shf.l.wrap.b32 	%r14997, %r14996, %r14996, 8;
	add.s32 	%r14998, %r14959, %r14952;
	xor.b32  	%r14999, %r14973, %r14998;
	shf.l.wrap.b32 	%r15000, %r14999, %r14999, 16;
	add.s32 	%r15001, %r14986, %r15000;
	xor.b32  	%r15002, %r14952, %r15001;
	shf.l.wrap.b32 	%r15003, %r15002, %r15002, 12;
	add.s32 	%r15004, %r14998, %r15003;
	xor.b32  	%r15005, %r15000, %r15004;
	shf.l.wrap.b32 	%r15006, %r15005, %r15005, 8;
	add.s32 	%r15007, %r15001, %r15006;
	xor.b32  	%r15008, %r15003, %r15007;
	shf.l.wrap.b32 	%r15009, %r15008, %r15008, 7;
	add.s32 	%r15010, %r14971, %r14964;
	xor.b32  	%r15011, %r14985, %r15010;
	shf.l.wrap.b32 	%r15012, %r15011, %r15011, 16;
	add.s32 	%r15013, %r14950, %r15012;
	xor.b32  	%r15014, %r14964, %r15013;
	shf.l.wrap.b32 	%r15015, %r15014, %r15014, 12;
	add.s32 	%r15016, %r15010, %r15015;
	xor.b32  	%r15017, %r15012, %r15016;
	shf.l.wrap.b32 	%r15018, %r15017, %r15017, 8;
	add.s32 	%r15019, %r15013, %r15018;
	xor.b32  	%r15020, %r15015, %r15019;
	shf.l.wrap.b32 	%r15021, %r15020, %r15020, 7;
	add.s32 	%r15022, %r14983, %r14976;
	xor.b32  	%r15023, %r14949, %r15022;
	shf.l.wrap.b32 	%r15024, %r15023, %r15023, 16;
	add.s32 	%r15025, %r14962, %r15024;
	xor.b32  	%r15026, %r14976, %r15025;
	shf.l.wrap.b32 	%r15027, %r15026, %r15026, 12;
	add.s32 	%r15028, %r15022, %r15027;
	xor.b32  	%r15029, %r15024, %r15028;
	shf.l.wrap.b32 	%r15030, %r15029, %r15029, 8;
	add.s32 	%r15031, %r15025, %r15030;
	add.s32 	%r15032, %r14995, %r15009;
	xor.b32  	%r15033, %r15030, %r15032;
	shf.l.wrap.b32 	%r15034, %r15033, %r15033, 16;
	add.s32 	%r15035, %r15019, %r15034;
	xor.b32  	%r15036, %r15009, %r15035;
	shr.u32 	%r15037, %r15036, 20;
	add.s32 	%r15038, %r15032, %r15037;
	add.s32 	%r15039, %r15004, %r15021;
	xor.b32  	%r15040, %r14997, %r15039;
	shf.l.wrap.b32 	%r15041, %r15040, %r15040, 16;
	add.s32 	%r15042, %r15031, %r15041;
	xor.b32  	%r15043, %r15021, %r15042;
	shr.u32 	%r15044, %r15043, 20;
	add.s32 	%r15045, %r15039, %r15044;
	add.s32 	%r15046, %r14358, %r15038;
	add.s32 	%r15047, %r14370, %r15045;
	not.b32 	%r15048, %r22539;
	add.s32 	%r15049, %r1169, %r15048;
	mov.u32 	%r15050, %tid.x;
	shl.b32 	%r15051, %r15050, 3;
	and.b32  	%r15052, %r15051, 7936;
	mov.u32 	%r15053, %ctaid.x;
	shl.b32 	%r15054, %r15053, 11;
	add.s32 	%r15055, %r15052, %r15054;
	and.b32  	%r15056, %r15050, 31;
	or.b32  	%r15057, %r15055, %r15056;
	add.s32 	%r15058, %r15057, %r22437;
	shr.u32 	%r15059, %r15058, %r15049;
	and.b32  	%r15060, %r15059, 1;
	setp.eq.b32 	%p124, %r15060, 1;
	selp.b32 	%r15061, %r15047, %r15046, %p124;
	cvt.u16.u32 	%rs236, %r15061;
	and.b16  	%rs358, %rs236, 1;
	and.b16  	%rs237, %rs356, 255;
	setp.ne.s16 	%p125, %rs237, 1;
	@%p125 bra 	$L__BB7_130;
	ld.param.u64 	%rd329, [fused_batch_pir_kernel_transposed_4_param_1];
	not.b32 	%r15062, %r22539;
	add.s32 	%r15063, %r1169, %r15062;
	mov.u32 	%r15064, %tid.x;
	shl.b32 	%r15065, %r15064, 3;
	and.b32  	%r15066, %r15065, 7936;
	mov.u32 	%r15067, %ctaid.x;
	shl.b32 	%r15068, %r15067, 11;
	add.s32 	%r15069, %r15066, %r15068;
	and.b32  	%r15070, %r15064, 31;
	or.b32  	%r15071, %r15069, %r15070;
	add.s32 	%r15072, %r15071, %r22437;
	shr.u32 	%r15073, %r15072, %r15063;
	and.b32  	%r15074, %r15073, 1;
	setp.eq.b32 	%p126, %r15074, 1;
	cvt.s64.s32 	%rd134, %r22539;
	cvta.to.global.u64 	%rd135, %rd329;
	mul.wide.s32 	%rd136, %r22539, 16;
	add.s64 	%rd137, %rd135, %rd136;
	ld.global.u32 	%r15075, [%rd137+1972];
	selp.b32 	%r15076, %r22544, %r22543, %p126;
	xor.b32  	%r15077, %r15076, %r15075;
	selp.b32 	%r15078, %r22545, %r22542, %p126;
	selp.b32 	%r22543, %r22543, %r15077, %p126;
	selp.b32 	%r22544, %r15077, %r22544, %p126;
	ld.global.u32 	%r15079, [%rd137+1976];
	xor.b32  	%r15080, %r15078, %r15079;
	selp.b32 	%r15081, %r22546, %r22541, %p126;
	selp.b32 	%r22542, %r22542, %r15080, %p126;
	selp.b32 	%r22545, %r15080, %r22545, %p126;
	ld.global.u32 	%r15082, [%rd137+1980];
	xor.b32  	%r15083, %r15081, %r15082;
	selp.b32 	%r15084, %r22547, %r22540, %p126;
	selp.b32 	%r22541, %r22541, %r15083, %p126;
	selp.b32 	%r22546, %r15083, %r22546, %p126;
	ld.global.u32 	%r15085, [%rd137+1984];
	xor.b32  	%r15086, %r15084, %r15085;
	selp.b64 	%rd138, 445, 420, %p126;
	selp.b32 	%r22540, %r22540, %r15086, %p126;
	selp.b32 	%r22547, %r15086, %r22547, %p126;
	add.s64 	%rd139, %rd138, %rd134;
	add.s64 	%rd140, %rd135, %rd139;
	ld.global.u8 	%rs238, [%rd140+1952];
	xor.b16  	%rs358, %rs238, %rs358;
$L__BB7_130:
	not.b32 	%r15087, %r22539;
	add.s32 	%r15088, %r1169, %r15087;
	mov.u32 	%r15089, %tid.x;
	shl.b32 	%r15090, %r15089, 3;
	and.b32  	%r15091, %r15090, 7936;
	mov.u32 	%r15092, %ctaid.x;
	shl.b32 	%r15093, %r15092, 11;
	add.s32 	%r15094, %r15091, %r15093;
	and.b32  	%r15095, %r15089, 31;
	or.b32  	%r15096, %r15094, %r15095;
	add.s32 	%r15097, %r15096, %r22437;
	shr.u32 	%r15098, %r15097, %r15088;
	and.b32  	%r15099, %r15098, 1;
	setp.eq.b32 	%p127, %r15099, 1;
	selp.b32 	%r22551, %r22544, %r22543, %p127;
	selp.b32 	%r22550, %r22545, %r22542, %p127;
	selp.b32 	%r22549, %r22546, %r22541, %p127;
	selp.b32 	%r22548, %r22547, %r22540, %p127;
	add.s32 	%r22539, %r22539, 1;
	setp.lt.u32 	%p128, %r22539, %r1169;
	mov.u16 	%rs356, %rs358;
	@%p128 bra 	$L__BB7_128;
$L__BB7_131:
	and.b16  	%rs239, %rs358, 255;
	setp.ne.s16 	%p129, %rs239, 1;
	@%p129 bra 	$L__BB7_133;
	ld.param.u64 	%rd330, [fused_batch_pir_kernel_transposed_4_param_1];
	cvta.to.global.u64 	%rd141, %rd330;
	ld.global.u32 	%r15100, [%rd141+2424];
	xor.b32  	%r22551, %r22551, %r15100;
$L__BB7_133:
	@%p129 bra 	$L__BB7_135;
	ld.param.u64 	%rd331, [fused_batch_pir_kernel_transposed_4_param_1];
	cvta.to.global.u64 	%rd142, %rd331;
	ld.global.u32 	%r15101, [%rd142+2428];
	xor.b32  	%r22550, %r22550, %r15101;
$L__BB7_135:
	@%p129 bra 	$L__BB7_137;
	ld.param.u64 	%rd332, [fused_batch_pir_kernel_transposed_4_param_1];
	cvta.to.global.u64 	%rd143, %rd332;
	ld.global.u32 	%r15102, [%rd143+2432];
	xor.b32  	%r22549, %r22549, %r15102;
$L__BB7_137:
	@%p129 bra 	$L__BB7_139;
	ld.param.u64 	%rd333, [fused_batch_pir_kernel_transposed_4_param_1];
	cvta.to.global.u64 	%rd144, %rd333;
	ld.global.u32 	%r15103, [%rd144+2436];
	xor.b32  	%r22548, %r22548, %r15103;
$L__BB7_139:
	ld.param.u32 	%r21837, [fused_batch_pir_kernel_transposed_4_param_3];
	mov.u32 	%r15105, %tid.x;
	shl.b32 	%r15106, %r15105, 3;
	and.b32  	%r15107, %r15106, 7936;
	mov.u32 	%r15108, %ctaid.x;
	shl.b32 	%r15109, %r15108, 11;
	add.s32 	%r15110, %r15107, %r15109;
	and.b32  	%r15111, %r15105, 31;
	or.b32  	%r15112, %r15110, %r15111;
	add.s32 	%r15113, %r15112, %r22437;
	setp.ge.s32 	%p133, %r15113, %r21837;
	mov.u32 	%r15114, s_mem;
	cvt.u64.u32 	%rd145, %r15114;
	cvta.shared.u64 	%rd146, %rd145;
	add.s64 	%rd147, %rd146, 49407;
	and.b64  	%rd148, %rd147, -16;
	mul.lo.s32 	%r15115, %r15105, 12;
	mul.wide.u32 	%rd149, %r15115, 16;
	add.s64 	%rd150, %rd148, %rd149;
	st.v4.u32 	[%rd150+64], {%r22551, %r22550, %r22549, %r22548};
	mov.b32 	%r22572, 0;
	mov.u32 	%r22573, %r22572;
	mov.u32 	%r22574, %r22572;
	mov.u32 	%r22575, %r22572;
	@%p133 bra 	$L__BB7_153;
	ld.param.u64 	%rd334, [fused_batch_pir_kernel_transposed_4_param_1];
	cvta.to.global.u64 	%rd151, %rd334;
	ld.global.u8 	%rs243, [%rd151+2457];
	max.u16 	%rs244, %rs243, 11;
	cvt.u32.u16 	%r15116, %rs244;
	add.s32 	%r22563, %r15116, -11;
	ld.shared.u32 	%r22575, [s_mem+49252];
	ld.shared.v2.u32 	{%r22574, %r22573}, [s_mem+49256];
	ld.shared.u32 	%r22572, [s_mem+49264];
	ld.shared.u8 	%rs361, [s_mem+49268];
	cvt.u32.u16 	%r1224, %rs243;
	setp.ge.u32 	%p134, %r22563, %r1224;
	@%p134 bra 	$L__BB7_145;
	mov.u16 	%rs359, %rs361;
$L__BB7_142:
	ld.const.u32 	%r15117, [CHACHA_CONSTANTS];
	add.s32 	%r15118, %r15117, %r22575;
	shf.l.wrap.b32 	%r15119, %r15118, %r15118, 16;
	add.s32 	%r15120, %r22575, %r15119;
	xor.b32  	%r15121, %r22575, %r15120;
	shf.l.wrap.b32 	%r15122, %r15121, %r15121, 12;
	add.s32 	%r15123, %r15118, %r15122;
	xor.b32  	%r15124, %r15119, %r15123;
	shf.l.wrap.b32 	%r15125, %r15124, %r15124, 8;
	add.s32 	%r15126, %r15120, %r15125;
	xor.b32  	%r15127, %r15122, %r15126;
	shf.l.wrap.b32 	%r15128, %r15127, %r15127, 7;
	ld.const.u32 	%r15129, [CHACHA_CONSTANTS+4];
	add.s32 	%r15130, %r15129, %r22574;
	shf.l.wrap.b32 	%r15131, %r15130, %r15130, 16;
	add.s32 	%r15132, %r22574, %r15131;
	xor.b32  	%r15133, %r22574, %r15132;
	shf.l.wrap.b32 	%r15134, %r15133, %r15133, 12;
	add.s32 	%r15135, %r15130, %r15134;
	xor.b32  	%r15136, %r15131, %r15135;
	shf.l.wrap.b32 	%r15137, %r15136, %r15136, 8;
	add.s32 	%r15138, %r15132, %r15137;
	xor.b32  	%r15139, %r15134, %r15138;
	shf.l.wrap.b32 	%r15140, %r15139, %r15139, 7;
	ld.const.u32 	%r15141, [CHACHA_CONSTANTS+8];
	add.s32 	%r15142, %r15141, %r22573;
	shf.l.wrap.b32 	%r15143, %r15142, %r15142, 16;
	add.s32 	%r15144, %r22573, %r15143;
	xor.b32  	%r15145, %r22573, %r15144;
	shf.l.wrap.b32 	%r15146, %r15145, %r15145, 12;
	add.s32 	%r15147, %r15142, %r15146;
	xor.b32  	%r15148, %r15143, %r15147;
	shf.l.wrap.b32 	%r15149, %r15148, %r15148, 8;
	add.s32 	%r15150, %r15144, %r15149;
	xor.b32  	%r15151, %r15146, %r15150;
	shf.l.wrap.b32 	%r15152, %r15151, %r15151, 7;
	ld.const.u32 	%r15153, [CHACHA_CONSTANTS+12];
	add.s32 	%r15154, %r15153, %r22572;
	shf.l.wrap.b32 	%r15155, %r15154, %r15154, 16;
	add.s32 	%r15156, %r22572, %r15155;
	xor.b32  	%r15157, %r22572, %r15156;
	shf.l.wrap.b32 	%r15158, %r15157, %r15157, 12;
	add.s32 	%r15159, %r15154, %r15158;
	xor.b32  	%r15160, %r15155, %r15159;
	shf.l.wrap.b32 	%r15161, %r15160, %r15160, 8;
	add.s32 	%r15162, %r15156, %r15161;
	xor.b32  	%r15163, %r15158, %r15162;
	shf.l.wrap.b32 	%r15164, %r15163, %r15163, 7;
	add.s32 	%r15165, %r15123, %r15140;
	xor.b32  	%r15166, %r15161, %r15165;
	shf.l.wrap.b32 	%r15167, %r15166, %r15166, 16;
	add.s32 	%r15168, %r15150, %r15167;
	xor.b32  	%r15169, %r15140, %r15168;
	shf.l.wrap.b32 	%r15170, %r15169, %r15169, 12;
	add.s32 	%r15171, %r15165, %r15170;
	xor.b32  	%r15172, %r15167, %r15171;
	shf.l.wrap.b32 	%r15173, %r15172, %r15172, 8;
	add.s32 	%r15174, %r15168, %r15173;
	xor.b32  	%r15175, %r15170, %r15174;
	shf.l.wrap.b32 	%r15176, %r15175, %r15175, 7;
	add.s32 	%r15177, %r15135, %r15152;
	xor.b32  	%r15178, %r15125, %r15177;
	shf.l.wrap.b32 	%r15179, %r15178, %r15178, 16;
	add.s32 	%r15180, %r15162, %r15179;
	xor.b32  	%r15181, %r15152, %r15180;
	shf.l.wrap.b32 	%r15182, %r15181, %r15181, 12;
	add.s32 	%r15183, %r15177, %r15182;
	xor.b32  	%r15184, %r15179, %r15183;
	shf.l.wrap.b32 	%r15185, %r15184, %r15184, 8;
	add.s32 	%r15186, %r15180, %r15185;
	xor.b32  	%r15187, %r15182, %r15186;
	shf.l.wrap.b32 	%r15188, %r15187, %r15187, 7;
	add.s32 	%r15189, %r15147, %r15164;
	xor.b32  	%r15190, %r15137, %r15189;
	shf.l.wrap.b32 	%r15191, %r15190, %r15190, 16;
	add.s32 	%r15192, %r15126, %r15191;
	xor.b32  	%r15193, %r15164, %r15192;
	shf.l.wrap.b32 	%r15194, %r15193, %r15193, 12;
	add.s32 	%r15195, %r15189, %r15194;
	xor.b32  	%r15196, %r15191, %r15195;
	shf.l.wrap.b32 	%r15197, %r15196, %r15196, 8;
	add.s32 	%r15198, %r15192, %r15197;
	xor.b32  	%r15199, %r15194, %r15198;
	shf.l.wrap.b32 	%r15200, %r15199, %r15199, 7;
	add.s32 	%r15201, %r15159, %r15128;
	xor.b32  	%r15202, %r15149, %r15201;
	shf.l.wrap.b32 	%r15203, %r15202, %r15202, 16;
	add.s32 	%r15204, %r15138, %r15203;
	xor.b32  	%r15205, %r15128, %r15204;
	shf.l.wrap.b32 	%r15206, %r15205, %r15205, 12;
	add.s32 	%r15207, %r15201, %r15206;
	xor.b32  	%r15208, %r15203, %r15207;
	shf.l.wrap.b32 	%r15209, %r15208, %r15208, 8;
	add.s32 	%r15210, %r15204, %r15209;
	xor.b32  	%r15211, %r15206, %r15210;
	shf.l.wrap.b32 	%r15212, %r15211, %r15211, 7;
	add.s32 	%r15213, %r15171, %r15212;
	xor.b32  	%r15214, %r15185, %r15213;
	shf.l.wrap.b32 	%r15215, %r15214, %r15214, 16;
	add.s32 	%r15216, %r15198, %r15215;
	xor.b32  	%r15217, %r15212, %r15216;
	shf.l.wrap.b32 	%r15218, %r15217, %r15217, 12;
	add.s32 	%r15219, %r15213, %r15218;
	xor.b32  	%r15220, %r15215, %r15219;
	shf.l.wrap.b32 	%r15221, %r15220, %r15220, 8;
	add.s32 	%r15222, %r15216, %r15221;
	xor.b32  	%r15223, %r15218, %r15222;
	shf.l.wrap.b32 	%r15224, %r15223, %r15223, 7;
	add.s32 	%r15225, %r15183, %r15176;
	xor.b32  	%r15226, %r15197, %r15225;
	shf.l.wrap.b32 	%r15227, %r15226, %r15226, 16;
	add.s32 	%r15228, %r15210, %r15227;
	xor.b32  	%r15229, %r15176, %r15228;
	shf.l.wrap.b32 	%r15230, %r15229, %r15229, 12;
	add.s32 	%r15231, %r15225, %r15230;
	xor.b32  	%r15232, %r15227, %r15231;
	shf.l.wrap.b32 	%r15233, %r15232, %r15232, 8;
	add.s32 	%r15234, %r15228, %r15233;
	xor.b32  	%r15235, %r15230, %r15234;
	shf.l.wrap.b32 	%r15236, %r15235, %r15235, 7;
	add.s32 	%r15237, %r15195, %r15188;
	xor.b32  	%r15238, %r15209, %r15237;
	shf.l.wrap.b32 	%r15239, %r15238, %r15238, 16;
	add.s32 	%r15240, %r15174, %r15239;
	xor.b32  	%r15241, %r15188, %r15240;
	shf.l.wrap.b32 	%r15242, %r15241, %r15241, 12;
	add.s32 	%r15243, %r15237, %r15242;
	xor.b32  	%r15244, %r15239, %r15243;
	shf.l.wrap.b32 	%r15245, %r15244, %r15244, 8;
	add.s32 	%r15246, %r15240, %r15245;
	xor.b32  	%r15247, %r15242, %r15246;
	shf.l.wrap.b32 	%r15248, %r15247, %r15247, 7;
	add.s32 	%r15249, %r15207, %r15200;
	xor.b32  	%r15250, %r15173, %r15249;
	shf.l.wrap.b32 	%r15251, %r15250, %r15250, 16;
	add.s32 	%r15252, %r15186, %r15251;
	xor.b32  	%r15253, %r15200, %r15252;
	shf.l.wrap.b32 	%r15254, %r15253, %r15253, 12;
	add.s32 	%r15255, %r15249, %r15254;
	xor.b32  	%r15256, %r15251, %r15255;
	shf.l.wrap.b32 	%r15257, %r15256, %r15256, 8;
	add.s32 	%r15258, %r15252, %r15257;
	xor.b32  	%r15259, %r15254, %r15258;
	shf.l.wrap.b32 	%r15260, %r15259, %r15259, 7;
	add.s32 	%r15261, %r15219, %r15236;
	xor.b32  	%r15262, %r15257, %r15261;
	shf.l.wrap.b32 	%r15263, %r15262, %r15262, 16;
	add.s32 	%r15264, %r15246, %r15263;
	xor.b32  	%r15265, %r15236, %r15264;
	shf.l.wrap.b32 	%r15266, %r15265, %r15265, 12;
	add.s32 	%r15267, %r15261, %r15266;
	xor.b32  	%r15268, %r15263, %r15267;
	shf.l.wrap.b32 	%r15269, %r15268, %r15268, 8;
	add.s32 	%r15270, %r15264, %r15269;
	xor.b32  	%r15271, %r15266, %r15270;
	shf.l.wrap.b32 	%r15272, %r15271, %r15271, 7;
	add.s32 	%r15273, %r15231, %r15248;
	xor.b32  	%r15274, %r15221, %r15273;
	shf.l.wrap.b32 	%r15275, %r15274, %r15274, 16;
	add.s32 	%r15276, %r15258, %r15275;
	xor.b32  	%r15277, %r15248, %r15276;
	shf.l.wrap.b32 	%r15278, %r15277, %r15277, 12;
	add.s32 	%r15279, %r15273, %r15278;
	xor.b32  	%r15280, %r15275, %r15279;
	shf.l.wrap.b32 	%r15281, %r15280, %r15280, 8;
	add.s32 	%r15282, %r15276, %r15281;
	xor.b32  	%r15283, %r15278, %r15282;
	shf.l.wrap.b32 	%r15284, %r15283, %r15283, 7;
	add.s32 	%r15285, %r15243, %r15260;
	xor.b32  	%r15286, %r15233, %r15285;
	shf.l.wrap.b32 	%r15287, %r15286, %r15286, 16;
	add.s32 	%r15288, %r15222, %r15287;
	xor.b32  	%r15289, %r15260, %r15288;
	shf.l.wrap.b32 	%r15290, %r15289, %r15289, 12;
	add.s32 	%r15291, %r15285, %r15290;
	xor.b32  	%r15292, %r15287, %r15291;
	shf.l.wrap.b32 	%r15293, %r15292, %r15292, 8;
	add.s32 	%r15294, %r15288, %r15293;
	xor.b32  	%r15295, %r15290, %r15294;
	shf.l.wrap.b32 	%r15296, %r15295, %r15295, 7;
	add.s32 	%r15297, %r15255, %r15224;
	xor.b32  	%r15298, %r15245, %r15297;
	shf.l.wrap.b32 	%r15299, %r15298, %r15298, 16;
	add.s32 	%r15300, %r15234, %r15299;
	xor.b32  	%r15301, %r15224, %r15300;
	shf.l.wrap.b32 	%r15302, %r15301, %r15301, 12;
	add.s32 	%r15303, %r15297, %r15302;
	xor.b32  	%r15304, %r15299, %r15303;
	shf.l.wrap.b32 	%r15305, %r15304, %r15304, 8;
	add.s32 	%r15306, %r15300, %r15305;
	xor.b32  	%r15307, %r15302, %r15306;
	shf.l.wrap.b32 	%r15308, %r15307, %r15307, 7;
	add.s32 	%r15309, %r15267, %r15308;
	xor.b32  	%r15310, %r15281, %r15309;
	shf.l.wrap.b32 	%r15311, %r15310, %r15310, 16;
	add.s32 	%r15312, %r15294, %r15311;
	xor.b32  	%r15313, %r15308, %r15312;
	shf.l.wrap.b32 	%r15314, %r15313, %r15313, 12;
	add.s32 	%r15315, %r15309, %r15314;
	xor.b32  	%r15316, %r15311, %r15315;
	shf.l.wrap.b32 	%r15317, %r15316, %r15316, 8;
	add.s32 	%r15318, %r15312, %r15317;
	xor.b32  	%r15319, %r15314, %r15318;
	shf.l.wrap.b32 	%r15320, %r15319, %r15319, 7;
	add.s32 	%r15321, %r15279, %r15272;
	xor.b32  	%r15322, %r15293, %r15321;
	shf.l.wrap.b32 	%r15323, %r15322, %r15322, 16;
	add.s32 	%r15324, %r15306, %r15323;
	xor.b32  	%r15325, %r15272, %r15324;
	shf.l.wrap.b32 	%r15326, %r15325, %r15325, 12;
	add.s32 	%r15327, %r15321, %r15326;
	xor.b32  	%r15328, %r15323, %r15327;
	shf.l.wrap.b32 	%r15329, %r15328, %r15328, 8;
	add.s32 	%r15330, %r15324, %r15329;
	xor.b32  	%r15331, %r15326, %r15330;
	shf.l.wrap.b32 	%r15332, %r15331, %r15331, 7;
	add.s32 	%r15333, %r15291, %r15284;
	xor.b32  	%r15334, %r15305, %r15333;
	shf.l.wrap.b32 	%r15335, %r15334, %r15334, 16;
	add.s32 	%r15336, %r15270, %r15335;
	xor.b32  	%r15337, %r15284, %r15336;
	shf.l.wrap.b32 	%r15338, %r15337, %r15337, 12;
	add.s32 	%r15339, %r15333, %r15338;
	xor.b32  	%r15340, %r15335, %r15339;
	shf.l.wrap.b32 	%r15341, %r15340, %r15340, 8;
	add.s32 	%r15342, %r15336, %r15341;
	xor.b32  	%r15343, %r15338, %r15342;
	shf.l.wrap.b32 	%r15344, %r15343, %r15343, 7;
	add.s32 	%r15345, %r15303, %r15296;
	xor.b32  	%r15346, %r15269, %r15345;
	shf.l.wrap.b32 	%r15347, %r15346, %r15346, 16;
	add.s32 	%r15348, %r15282, %r15347;
	xor.b32  	%r15349, %r15296, %r15348;
	shf.l.wrap.b32 	%r15350, %r15349, %r15349, 12;
	add.s32 	%r15351, %r15345, %r15350;
	xor.b32  	%r15352, %r15347, %r15351;
	shf.l.wrap.b32 	%r15353, %r15352, %r15352, 8;
	add.s32 	%r15354, %r15348, %r15353;
	xor.b32  	%r15355, %r15350, %r15354;
	shf.l.wrap.b32 	%r15356, %r15355, %r15355, 7;
	add.s32 	%r15357, %r15315, %r15332;
	xor.b32  	%r15358, %r15353, %r15357;
	shf.l.wrap.b32 	%r15359, %r15358, %r15358, 16;
	add.s32 	%r15360, %r15342, %r15359;
	xor.b32  	%r15361, %r15332, %r15360;
	shf.l.wrap.b32 	%r15362, %r15361, %r15361, 12;
	add.s32 	%r15363, %r15357, %r15362;
	xor.b32  	%r15364, %r15359, %r15363;
	shf.l.wrap.b32 	%r15365, %r15364, %r15364, 8;
	add.s32 	%r15366, %r15360, %r15365;
	xor.b32  	%r15367, %r15362, %r15366;
	shf.l.wrap.b32 	%r15368, %r15367, %r15367, 7;
	add.s32 	%r15369, %r15327, %r15344;
	xor.b32  	%r15370, %r15317, %r15369;
	shf.l.wrap.b32 	%r15371, %r15370, %r15370, 16;
	add.s32 	%r15372, %r15354, %r15371;
	xor.b32  	%r15373, %r15344, %r15372;
	shf.l.wrap.b32 	%r15374, %r15373, %r15373, 12;
	add.s32 	%r15375, %r15369, %r15374;
	xor.b32  	%r15376, %r15371, %r15375;
	shf.l.wrap.b32 	%r15377, %r15376, %r15376, 8;
	add.s32 	%r15378, %r15372, %r15377;
	xor.b32  	%r15379, %r15374, %r15378;
	shf.l.wrap.b32 	%r15380, %r15379, %r15379, 7;
	add.s32 	%r15381, %r15339, %r15356;
	xor.b32  	%r15382, %r15329, %r15381;
	shf.l.wrap.b32 	%r15383, %r15382, %r15382, 16;
	add.s32 	%r15384, %r15318, %r15383;
	xor.b32  	%r15385, %r15356, %r15384;
	shf.l.wrap.b32 	%r15386, %r15385, %r15385, 12;
	add.s32 	%r15387, %r15381, %r15386;
	xor.b32  	%r15388, %r15383, %r15387;
	shf.l.wrap.b32 	%r15389, %r15388, %r15388, 8;
	add.s32 	%r15390, %r15384, %r15389;
	xor.b32  	%r15391, %r15386, %r15390;
	shf.l.wrap.b32 	%r15392, %r15391, %r15391, 7;
	add.s32 	%r15393, %r15351, %r15320;
	xor.b32  	%r15394, %r15341, %r15393;
	shf.l.wrap.b32 	%r15395, %r15394, %r15394, 16;
	add.s32 	%r15396, %r15330, %r15395;
	xor.b32  	%r15397, %r15320, %r15396;
	shf.l.wrap.b32 	%r15398, %r15397, %r15397, 12;
	add.s32 	%r15399, %r15393, %r15398;
	xor.b32  	%r15400, %r15395, %r15399;
	shf.l.wrap.b32 	%r15401, %r15400, %r15400, 8;
	add.s32 	%r15402, %r15396, %r15401;
	xor.b32  	%r15403, %r15398, %r15402;
	shf.l.wrap.b32 	%r15404, %r15403, %r15403, 7;
	add.s32 	%r15405, %r15363, %r15404;
	xor.b32  	%r15406, %r15377, %r15405;
	shf.l.wrap.b32 	%r15407, %r15406, %r15406, 16;
	add.s32 	%r15408, %r15390, %r15407;
	xor.b32  	%r15409, %r15404, %r15408;
	shf.l.wrap.b32 	%r15410, %r15409, %r15409, 12;
	add.s32 	%r15411, %r15405, %r15410;
	xor.b32  	%r15412, %r15407, %r15411;
	shf.l.wrap.b32 	%r15413, %r15412, %r15412, 8;
	add.s32 	%r15414, %r15408, %r15413;
	xor.b32  	%r15415, %r15410, %r15414;
	shf.l.wrap.b32 	%r15416, %r15415, %r15415, 7;
	add.s32 	%r15417, %r15375, %r15368;
	xor.b32  	%r15418, %r15389, %r15417;
	shf.l.wrap.b32 	%r15419, %r15418, %r15418, 16;
	add.s32 	%r15420, %r15402, %r15419;
	xor.b32  	%r15421, %r15368, %r15420;
	shf.l.wrap.b32 	%r15422, %r15421, %r15421, 12;
	add.s32 	%r15423, %r15417, %r15422;
	xor.b32  	%r15424, %r15419, %r15423;
	shf.l.wrap.b32 	%r15425, %r15424, %r15424, 8;
	add.s32 	%r15426, %r15420, %r15425;
	xor.b32  	%r15427, %r15422, %r15426;
	shf.l.wrap.b32 	%r15428, %r15427, %r15427, 7;
	add.s32 	%r15429, %r15387, %r15380;
	xor.b32  	%r15430, %r15401, %r15429;
	shf.l.wrap.b32 	%r15431, %r15430, %r15430, 16;
	add.s32 	%r15432, %r15366, %r15431;
	xor.b32  	%r15433, %r15380, %r15432;
	shf.l.wrap.b32 	%r15434, %r15433, %r15433, 12;
	add.s32 	%r15435, %r15429, %r15434;
	xor.b32  	%r15436, %r15431, %r15435;
	shf.l.wrap.b32 	%r15437, %r15436, %r15436, 8;
	add.s32 	%r15438, %r15432, %r15437;
	xor.b32  	%r15439, %r15434, %r15438;
	shf.l.wrap.b32 	%r15440, %r15439, %r15439, 7;
	add.s32 	%r15441, %r15399, %r15392;
	xor.b32  	%r15442, %r15365, %r15441;
	shf.l.wrap.b32 	%r15443, %r15442, %r15442, 16;
	add.s32 	%r15444, %r15378, %r15443;
	xor.b32  	%r15445, %r15392, %r15444;
	shf.l.wrap.b32 	%r15446, %r15445, %r15445, 12;
	add.s32 	%r15447, %r15441, %r15446;
	xor.b32  	%r15448, %r15443, %r15447;
	shf.l.wrap.b32 	%r15449, %r15448, %r15448, 8;
	add.s32 	%r15450, %r15444, %r15449;
	xor.b32  	%r15451, %r15446, %r15450;
	shf.l.wrap.b32 	%r15452, %r15451, %r15451, 7;
	add.s32 	%r15453, %r15411, %r15428;
	xor.b32  	%r15454, %r15449, %r15453;
	shf.l.wrap.b32 	%r15455, %r15454, %r15454, 16;
	add.s32 	%r15456, %r15438, %r15455;
	xor.b32  	%r15457, %r15428, %r15456;
	shf.l.wrap.b32 	%r15458, %r15457, %r15457, 12;
	add.s32 	%r15459, %r15453, %r15458;
	xor.b32  	%r15460, %r15455, %r15459;
	shf.l.wrap.b32 	%r15461, %r15460, %r15460, 8;
	add.s32 	%r15462, %r15456, %r15461;
	xor.b32  	%r15463, %r15458, %r15462;
	shf.l.wrap.b32 	%r15464, %r15463, %r15463, 7;
	add.s32 	%r15465, %r15423, %r15440;
	xor.b32  	%r15466, %r15413, %r15465;
	shf.l.wrap.b32 	%r15467, %r15466, %r15466, 16;
	add.s32 	%r15468, %r15450, %r15467;
	xor.b32  	%r15469, %r15440, %r15468;
	shf.l.wrap.b32 	%r15470, %r15469, %r15469, 12;
	add.s32 	%r15471, %r15465, %r15470;
	xor.b32  	%r15472, %r15467, %r15471;
	shf.l.wrap.b32 	%r15473, %r15472, %r15472, 8;
	add.s32 	%r15474, %r15468, %r15473;
	xor.b32  	%r15475, %r15470, %r15474;
	shf.l.wrap.b32 	%r15476, %r15475, %r15475, 7;
	add.s32 	%r15477, %r15435, %r15452;
	xor.b32  	%r15478, %r15425, %r15477;
	shf.l.wrap.b32 	%r15479, %r15478, %r15478, 16;
	add.s32 	%r15480, %r15414, %r15479;
	xor.b32  	%r15481, %r15452, %r15480;
	shf.l.wrap.b32 	%r15482, %r15481, %r15481, 12;
	add.s32 	%r15483, %r15477, %r15482;
	xor.b32  	%r15484, %r15479, %r15483;
	shf.l.wrap.b32 	%r15485, %r15484, %r15484, 8;
	add.s32 	%r15486, %r15480, %r15485;
	xor.b32  	%r15487, %r15482, %r15486;
	shf.l.wrap.b32 	%r15488, %r15487, %r15487, 7;
	add.s32 	%r15489, %r15447, %r15416;
	xor.b32  	%r15490, %r15437, %r15489;
	shf.l.wrap.b32 	%r15491, %r15490, %r15490, 16;
	add.s32 	%r15492, %r15426, %r15491;
	xor.b32  	%r15493, %r15416, %r15492;
	shf.l.wrap.b32 	%r15494, %r15493, %r15493, 12;
	add.s32 	%r15495, %r15489, %r15494;
	xor.b32  	%r15496, %r15491, %r15495;
	shf.l.wrap.b32 	%r15497, %r15496, %r15496, 8;
	add.s32 	%r15498, %r15492, %r15497;
	xor.b32  	%r15499, %r15494, %r15498;
	shf.l.wrap.b32 	%r15500, %r15499, %r15499, 7;
	add.s32 	%r22567, %r15117, %r15459;
	add.s32 	%r22566, %r15129, %r15471;
	add.s32 	%r22565, %r15141, %r15483;
	add.s32 	%r22564, %r15153, %r15495;
	add.s32 	%r22568, %r22575, %r15500;
	add.s32 	%r22569, %r22574, %r15464;
	add.s32 	%r22570, %r22573, %r15476;
	add.s32 	%r22571, %r22572, %r15488;
	xor.b32  	%r15501, %r15118, 1;
	shf.l.wrap.b32 	%r15502, %r15118, %r15501, 16;
	add.s32 	%r15503, %r22575, %r15502;
	xor.b32  	%r15504, %r22575, %r15503;
	shf.l.wrap.b32 	%r15505, %r15504, %r15504, 12;
	add.s32 	%r15506, %r15118, %r15505;
	xor.b32  	%r15507, %r15502, %r15506;
	shf.l.wrap.b32 	%r15508, %r15507, %r15507, 8;
	add.s32 	%r15509, %r15503, %r15508;
	xor.b32  	%r15510, %r15505, %r15509;
	shf.l.wrap.b32 	%r15511, %r15510, %r15510, 7;
	add.s32 	%r15512, %r15506, %r15140;
	xor.b32  	%r15513, %r15161, %r15512;
	shf.l.wrap.b32 	%r15514, %r15513, %r15513, 16;
	add.s32 	%r15515, %r15150, %r15514;
	xor.b32  	%r15516, %r15140, %r15515;
	shf.l.wrap.b32 	%r15517, %r15516, %r15516, 12;
	add.s32 	%r15518, %r15512, %r15517;
	xor.b32  	%r15519, %r15514, %r15518;
	shf.l.wrap.b32 	%r15520, %r15519, %r15519, 8;
	add.s32 	%r15521, %r15515, %r15520;
	xor.b32  	%r15522, %r15517, %r15521;
	shf.l.wrap.b32 	%r15523, %r15522, %r15522, 7;
	xor.b32  	%r15524, %r15508, %r15177;
	shf.l.wrap.b32 	%r15525, %r15524, %r15524, 16;
	add.s32 	%r15526, %r15162, %r15525;
	xor.b32  	%r15527, %r15152, %r15526;
	shf.l.wrap.b32 	%r15528, %r15527, %r15527, 12;
	add.s32 	%r15529, %r15177, %r15528;
	xor.b32  	%r15530, %r15525, %r15529;
	shf.l.wrap.b32 	%r15531, %r15530, %r15530, 8;
	add.s32 	%r15532, %r15526, %r15531;
	xor.b32  	%r15533, %r15528, %r15532;
	shf.l.wrap.b32 	%r15534, %r15533, %r15533, 7;
	add.s32 	%r15535, %r15509, %r15191;
	xor.b32  	%r15536, %r15164, %r15535;
	shf.l.wrap.b32 	%r15537, %r15536, %r15536, 12;
	add.s32 	%r15538, %r15189, %r15537;
	xor.b32  	%r15539, %r15191, %r15538;
	shf.l.wrap.b32 	%r15540, %r15539, %r15539, 8;
	add.s32 	%r15541, %r15535, %r15540;
	xor.b32  	%r15542, %r15537, %r15541;
	shf.l.wrap.b32 	%r15543, %r15542, %r15542, 7;
	add.s32 	%r15544, %r15159, %r15511;
	xor.b32  	%r15545, %r15149, %r15544;
	shf.l.wrap.b32 	%r15546, %r15545, %r15545, 16;
	add.s32 	%r15547, %r15138, %r15546;
	xor.b32  	%r15548, %r15511, %r15547;
	shf.l.wrap.b32 	%r15549, %r15548, %r15548, 12;
	add.s32 	%r15550, %r15544, %r15549;
	xor.b32  	%r15551, %r15546, %r15550;
	shf.l.wrap.b32 	%r15552, %r15551, %r15551, 8;
	add.s32 	%r15553, %r15547, %r15552;
	xor.b32  	%r15554, %r15549, %r15553;
	shf.l.wrap.b32 	%r15555, %r15554, %r15554, 7;
	add.s32 	%r15556, %r15518, %r15555;
	xor.b32  	%r15557, %r15531, %r15556;
	shf.l.wrap.b32 	%r15558, %r15557, %r15557, 16;
	add.s32 	%r15559, %r15541, %r15558;
	xor.b32  	%r15560, %r15555, %r15559;
	shf.l.wrap.b32 	%r15561, %r15560, %r15560, 12;
	add.s32 	%r15562, %r15556, %r15561;
	xor.b32  	%r15563, %r15558, %r15562;
	shf.l.wrap.b32 	%r15564, %r15563, %r15563, 8;
	add.s32 	%r15565, %r15559, %r15564;
	xor.b32  	%r15566, %r15561, %r15565;
	shf.l.wrap.b32 	%r15567, %r15566, %r15566, 7;
	add.s32 	%r15568, %r15529, %r15523;
	xor.b32  	%r15569, %r15540, %r15568;
	shf.l.wrap.b32 	%r15570, %r15569, %r15569, 16;
	add.s32 	%r15571, %r15553, %r15570;
	xor.b32  	%r15572, %r15523, %r15571;
	shf.l.wrap.b32 	%r15573, %r15572, %r15572, 12;
	add.s32 	%r15574, %r15568, %r15573;
	xor.b32  	%r15575, %r15570, %r15574;
	shf.l.wrap.b32 	%r15576, %r15575, %r15575, 8;
	add.s32 	%r15577, %r15571, %r15576;
	xor.b32  	%r15578, %r15573, %r15577;
	shf.l.wrap.b32 	%r15579, %r15578, %r15578, 7;
	add.s32 	%r15580, %r15538, %r15534;
	xor.b32  	%r15581, %r15552, %r15580;
	shf.l.wrap.b32 	%r15582, %r15581, %r15581, 16;
	add.s32 	%r15583, %r15521, %r15582;
	xor.b32  	%r15584, %r15534, %r15583;
	shf.l.wrap.b32 	%r15585, %r15584, %r15584, 12;
	add.s32 	%r15586, %r15580, %r15585;
	xor.b32  	%r15587, %r15582, %r15586;
	shf.l.wrap.b32 	%r15588, %r15587, %r15587, 8;
	add.s32 	%r15589, %r15583, %r15588;
	xor.b32  	%r15590, %r15585, %r15589;
	shf.l.wrap.b32 	%r15591, %r15590, %r15590, 7;
	add.s32 	%r15592, %r15550, %r15543;
	xor.b32  	%r15593, %r15520, %r15592;
	shf.l.wrap.b32 	%r15594, %r15593, %r15593, 16;
	add.s32 	%r15595, %r15532, %r15594;
	xor.b32  	%r15596, %r15543, %r15595;
	shf.l.wrap.b32 	%r15597, %r15596, %r15596, 12;
	add.s32 	%r15598, %r15592, %r15597;
	xor.b32  	%r15599, %r15594, %r15598;
	shf.l.wrap.b32 	%r15600, %r15599, %r15599, 8;
	add.s32 	%r15601, %r15595, %r15600;
	xor.b32  	%r15602, %r15597, %r15601;
	shf.l.wrap.b32 	%r15603, %r15602, %r15602, 7;
	add.s32 	%r15604, %r15562, %r15579;
	xor.b32  	%r15605, %r15600, %r15604;
	shf.l.wrap.b32 	%r15606, %r15605, %r15605, 16;
	add.s32 	%r15607, %r15589, %r15606;
	xor.b32  	%r15608, %r15579, %r15607;
	shf.l.wrap.b32 	%r15609, %r15608, %r15608, 12;
	add.s32 	%r15610, %r15604, %r15609;
	xor.b32  	%r15611, %r15606, %r15610;
	shf.l.wrap.b32 	%r15612, %r15611, %r15611, 8;
	add.s32 	%r15613, %r15607, %r15612;
	xor.b32  	%r15614, %r15609, %r15613;
	shf.l.wrap.b32 	%r15615, %r15614, %r15614, 7;
	add.s32 	%r15616, %r15574, %r15591;
	xor.b32  	%r15617, %r15564, %r15616;
	shf.l.wrap.b32 	%r15618, %r15617, %r15617, 16;
	add.s32 	%r15619, %r15601, %r15618;
	xor.b32  	%r15620, %r15591, %r15619;
	shf.l.wrap.b32 	%r15621, %r15620, %r15620, 12;
	add.s32 	%r15622, %r15616, %r15621;
	xor.b32  	%r15623, %r15618, %r15622;
	shf.l.wrap.b32 	%r15624, %r15623, %r15623, 8;
	add.s32 	%r15625, %r15619, %r15624;
	xor.b32  	%r15626, %r15621, %r15625;
	shf.l.wrap.b32 	%r15627, %r15626, %r15626, 7;
	add.s32 	%r15628, %r15586, %r15603;
	xor.b32  	%r15629, %r15576, %r15628;
	shf.l.wrap.b32 	%r15630, %r15629, %r15629, 16;
	add.s32 	%r15631, %r15565, %r15630;
	xor.b32  	%r15632, %r15603, %r15631;
	shf.l.wrap.b32 	%r15633, %r15632, %r15632, 12;
	add.s32 	%r15634, %r15628, %r15633;
	xor.b32  	%r15635, %r15630, %r15634;
	shf.l.wrap.b32 	%r15636, %r15635, %r15635, 8;
	add.s32 	%r15637, %r15631, %r15636;
	xor.b32  	%r15638, %r15633, %r15637;
	shf.l.wrap.b32 	%r15639, %r15638, %r15638, 7;
	add.s32 	%r15640, %r15598, %r15567;
	xor.b32  	%r15641, %r15588, %r15640;
	shf.l.wrap.b32 	%r15642, %r15641, %r15641, 16;
	add.s32 	%r15643, %r15577, %r15642;
	xor.b32  	%r15644, %r15567, %r15643;
	shf.l.wrap.b32 	%r15645, %r15644, %r15644, 12;
	add.s32 	%r15646, %r15640, %r15645;
	xor.b32  	%r15647, %r15642, %r15646;
	shf.l.wrap.b32 	%r15648, %r15647, %r15647, 8;
	add.s32 	%r15649, %r15643, %r15648;
	xor.b32  	%r15650, %r15645, %r15649;
	shf.l.wrap.b32 	%r15651, %r15650, %r15650, 7;
	add.s32 	%r15652, %r15610, %r15651;
	xor.b32  	%r15653, %r15624, %r15652;
	shf.l.wrap.b32 	%r15654, %r15653, %r15653, 16;
	add.s32 	%r15655, %r15637, %r15654;
	xor.b32  	%r15656, %r15651, %r15655;
	shf.l.wrap.b32 	%r15657, %r15656, %r15656, 12;
	add.s32 	%r15658, %r15652, %r15657;
	xor.b32  	%r15659, %r15654, %r15658;
	shf.l.wrap.b32 	%r15660, %r15659, %r15659, 8;
	add.s32 	%r15661, %r15655, %r15660;
	xor.b32  	%r15662, %r15657, %r15661;
	shf.l.wrap.b32 	%r15663, %r15662, %r15662, 7;
	add.s32 	%r15664, %r15622, %r15615;
	xor.b32  	%r15665, %r15636, %r15664;
	shf.l.wrap.b32 	%r15666, %r15665, %r15665, 16;
	add.s32 	%r15667, %r15649, %r15666;
	xor.b32  	%r15668, %r15615, %r15667;
	shf.l.wrap.b32 	%r15669, %r15668, %r15668, 12;
	add.s32 	%r15670, %r15664, %r15669;
	xor.b32  	%r15671, %r15666, %r15670;
	shf.l.wrap.b32 	%r15672, %r15671, %r15671, 8;
	add.s32 	%r15673, %r15667, %r15672;
	xor.b32  	%r15674, %r15669, %r15673;
	shf.l.wrap.b32 	%r15675, %r15674, %r15674, 7;
	add.s32 	%r15676, %r15634, %r15627;
	xor.b32  	%r15677, %r15648, %r15676;
	shf.l.wrap.b32 	%r15678, %r15677, %r15677, 16;
	add.s32 	%r15679, %r15613, %r15678;
	xor.b32  	%r15680, %r15627, %r15679;
	shf.l.wrap.b32 	%r15681, %r15680, %r15680, 12;
	add.s32 	%r15682, %r15676, %r15681;
	xor.b32  	%r15683, %r15678, %r15682;
	shf.l.wrap.b32 	%r15684, %r15683, %r15683, 8;
	add.s32 	%r15685, %r15679, %r15684;
	xor.b32  	%r15686, %r15681, %r15685;
	shf.l.wrap.b32 	%r15687, %r15686, %r15686, 7;
	add.s32 	%r15688, %r15646, %r15639;
	xor.b32  	%r15689, %r15612, %r15688;
	shf.l.wrap.b32 	%r15690, %r15689, %r15689, 16;
	add.s32 	%r15691, %r15625, %r15690;
	xor.b32  	%r15692, %r15639, %r15691;
	shf.l.wrap.b32 	%r15693, %r15692, %r15692, 12;
	add.s32 	%r15694, %r15688, %r15693;
	xor.b32  	%r15695, %r15690, %r15694;
	shf.l.wrap.b32 	%r15696, %r15695, %r15695, 8;
	add.s32 	%r15697, %r15691, %r15696;
	xor.b32  	%r15698, %r15693, %r15697;
	shf.l.wrap.b32 	%r15699, %r15698, %r15698, 7;
	add.s32 	%r15700, %r15658, %r15675;
	xor.b32  	%r15701, %r15696, %r15700;
	shf.l.wrap.b32 	%r15702, %r15701, %r15701, 16;
	add.s32 	%r15703, %r15685, %r15702;
	xor.b32  	%r15704, %r15675, %r15703;
	shf.l.wrap.b32 	%r15705, %r15704, %r15704, 12;
	add.s32 	%r15706, %r15700, %r15705;
	xor.b32  	%r15707, %r15702, %r15706;
	shf.l.wrap.b32 	%r15708, %r15707, %r15707, 8;
	add.s32 	%r15709, %r15703, %r15708;
	xor.b32  	%r15710, %r15705, %r15709;
	shf.l.wrap.b32 	%r15711, %r15710, %r15710, 7;
	add.s32 	%r15712, %r15670, %r15687;
	xor.b32  	%r15713, %r15660, %r15712;
	shf.l.wrap.b32 	%r15714, %r15713, %r15713, 16;
	add.s32 	%r15715, %r15697, %r15714;
	xor.b32  	%r15716, %r15687, %r15715;
	shf.l.wrap.b32 	%r15717, %r15716, %r15716, 12;
	add.s32 	%r15718, %r15712, %r15717;
	xor.b32  	%r15719, %r15714, %r15718;
	shf.l.wrap.b32 	%r15720, %r15719, %r15719, 8;
	add.s32 	%r15721, %r15715, %r15720;
	xor.b32  	%r15722, %r15717, %r15721;
	shf.l.wrap.b32 	%r15723, %r15722, %r15722, 7;
	add.s32 	%r15724, %r15682, %r15699;
	xor.b32  	%r15725, %r15672, %r15724;
	shf.l.wrap.b32 	%r15726, %r15725, %r15725, 16;
	add.s32 	%r15727, %r15661, %r15726;
	xor.b32  	%r15728, %r15699, %r15727;
	shf.l.wrap.b32 	%r15729, %r15728, %r15728, 12;
	add.s32 	%r15730, %r15724, %r15729;
	xor.b32  	%r15731, %r15726, %r15730;
	shf.l.wrap.b32 	%r15732, %r15731, %r15731, 8;
	add.s32 	%r15733, %r15727, %r15732;
	xor.b32  	%r15734, %r15729, %r15733;
	shf.l.wrap.b32 	%r15735, %r15734, %r15734, 7;
	add.s32 	%r15736, %r15694, %r15663;
	xor.b32  	%r15737, %r15684, %r15736;
	shf.l.wrap.b32 	%r15738, %r15737, %r15737, 16;
	add.s32 	%r15739, %r15673, %r15738;
	xor.b32  	%r15740, %r15663, %r15739;
	shf.l.wrap.b32 	%r15741, %r15740, %r15740, 12;
	add.s32 	%r15742, %r15736, %r15741;
	xor.b32  	%r15743, %r15738, %r15742;
	shf.l.wrap.b32 	%r15744, %r15743, %r15743, 8;
	add.s32 	%r15745, %r15739, %r15744;
	xor.b32  	%r15746, %r15741, %r15745;
	shf.l.wrap.b32 	%r15747, %r15746, %r15746, 7;
	add.s32 	%r15748, %r15706, %r15747;
	xor.b32  	%r15749, %r15720, %r15748;
	shf.l.wrap.b32 	%r15750, %r15749, %r15749, 16;
	add.s32 	%r15751, %r15733, %r15750;
	xor.b32  	%r15752, %r15747, %r15751;
	shf.l.wrap.b32 	%r15753, %r15752, %r15752, 12;
	add.s32 	%r15754, %r15748, %r15753;
	xor.b32  	%r15755, %r15750, %r15754;
	shf.l.wrap.b32 	%r15756, %r15755, %r15755, 8;
	add.s32 	%r15757, %r15718, %r15711;
	xor.b32  	%r15758, %r15732, %r15757;
	shf.l.wrap.b32 	%r15759, %r15758, %r15758, 16;
	add.s32 	%r15760, %r15745, %r15759;
	xor.b32  	%r15761, %r15711, %r15760;
	shf.l.wrap.b32 	%r15762, %r15761, %r15761, 12;
	add.s32 	%r15763, %r15757, %r15762;
	xor.b32  	%r15764, %r15759, %r15763;
	shf.l.wrap.b32 	%r15765, %r15764, %r15764, 8;
	add.s32 	%r15766, %r15760, %r15765;
	xor.b32  	%r15767, %r15762, %r15766;
	shf.l.wrap.b32 	%r15768, %r15767, %r15767, 7;
	add.s32 	%r15769, %r15730, %r15723;
	xor.b32  	%r15770, %r15744, %r15769;
	shf.l.wrap.b32 	%r15771, %r15770, %r15770, 16;
	add.s32 	%r15772, %r15709, %r15771;
	xor.b32  	%r15773, %r15723, %r15772;
	shf.l.wrap.b32 	%r15774, %r15773, %r15773, 12;
	add.s32 	%r15775, %r15769, %r15774;
	xor.b32  	%r15776, %r15771, %r15775;
	shf.l.wrap.b32 	%r15777, %r15776, %r15776, 8;
	add.s32 	%r15778, %r15772, %r15777;
	xor.b32  	%r15779, %r15774, %r15778;
	shf.l.wrap.b32 	%r15780, %r15779, %r15779, 7;
	add.s32 	%r15781, %r15742, %r15735;
	xor.b32  	%r15782, %r15708, %r15781;
	shf.l.wrap.b32 	%r15783, %r15782, %r15782, 16;
	add.s32 	%r15784, %r15721, %r15783;
	xor.b32  	%r15785, %r15735, %r15784;
	shf.l.wrap.b32 	%r15786, %r15785, %r15785, 12;
	add.s32 	%r15787, %r15781, %r15786;
	xor.b32  	%r15788, %r15783, %r15787;
	shf.l.wrap.b32 	%r15789, %r15788, %r15788, 8;
	add.s32 	%r15790, %r15784, %r15789;
	add.s32 	%r15791, %r15754, %r15768;
	xor.b32  	%r15792, %r15789, %r15791;
	shf.l.wrap.b32 	%r15793, %r15792, %r15792, 16;
	add.s32 	%r15794, %r15778, %r15793;
	xor.b32  	%r15795, %r15768, %r15794;
	shr.u32 	%r15796, %r15795, 20;
	add.s32 	%r15797, %r15791, %r15796;
	add.s32 	%r15798, %r15763, %r15780;
	xor.b32  	%r15799, %r15756, %r15798;
	shf.l.wrap.b32 	%r15800, %r15799, %r15799, 16;
	add.s32 	%r15801, %r15790, %r15800;
	xor.b32  	%r15802, %r15780, %r15801;
	shr.u32 	%r15803, %r15802, 20;
	add.s32 	%r15804, %r15798, %r15803;
	add.s32 	%r15805, %r15117, %r15797;
	add.s32 	%r15806, %r15129, %r15804;
	not.b32 	%r15807, %r22563;
	add.s32 	%r15808, %r1224, %r15807;
	mov.u32 	%r15809, %tid.x;
	shl.b32 	%r15810, %r15809, 3;
	and.b32  	%r15811, %r15810, 7936;
	mov.u32 	%r15812, %ctaid.x;
	shl.b32 	%r15813, %r15812, 11;
	add.s32 	%r15814, %r15811, %r15813;
	and.b32  	%r15815, %r15809, 31;
	or.b32  	%r15816, %r15814, %r15815;
	add.s32 	%r15817, %r15816, %r22437;
	shr.u32 	%r15818, %r15817, %r15808;
	and.b32  	%r15819, %r15818, 1;
	setp.eq.b32 	%p135, %r15819, 1;
	selp.b32 	%r15820, %r15806, %r15805, %p135;
	cvt.u16.u32 	%rs245, %r15820;
	and.b16  	%rs361, %rs245, 1;
	and.b16  	%rs246, %rs359, 255;
	setp.ne.s16 	%p136, %rs246, 1;
	@%p136 bra 	$L__BB7_144;
	ld.param.u64 	%rd335, [fused_batch_pir_kernel_transposed_4_param_1];
	not.b32 	%r15821, %r22563;
	add.s32 	%r15822, %r1224, %r15821;
	mov.u32 	%r15823, %tid.x;
	shl.b32 	%r15824, %r15823, 3;
	and.b32  	%r15825, %r15824, 7936;
	mov.u32 	%r15826, %ctaid.x;
	shl.b32 	%r15827, %r15826, 11;
	add.s32 	%r15828, %r15825, %r15827;
	and.b32  	%r15829, %r15823, 31;
	or.b32  	%r15830, %r15828, %r15829;
	add.s32 	%r15831, %r15830, %r22437;
	shr.u32 	%r15832, %r15831, %r15822;
	and.b32  	%r15833, %r15832, 1;
	setp.eq.b32 	%p137, %r15833, 1;
	cvt.s64.s32 	%rd152, %r22563;
	cvta.to.global.u64 	%rd153, %rd335;
	mul.wide.s32 	%rd154, %r22563, 16;
	add.s64 	%rd155, %rd153, %rd154;
	ld.global.u32 	%r15834, [%rd155+2460];
	selp.b32 	%r15835, %r22568, %r22567, %p137;
	xor.b32  	%r15836, %r15835, %r15834;
	selp.b32 	%r15837, %r22569, %r22566, %p137;
	selp.b32 	%r22567, %r22567, %r15836, %p137;
	selp.b32 	%r22568, %r15836, %r22568, %p137;
	ld.global.u32 	%r15838, [%rd155+2464];
	xor.b32  	%r15839, %r15837, %r15838;
	selp.b32 	%r15840, %r22570, %r22565, %p137;
	selp.b32 	%r22566, %r22566, %r15839, %p137;
	selp.b32 	%r22569, %r15839, %r22569, %p137;
	ld.global.u32 	%r15841, [%rd155+2468];
	xor.b32  	%r15842, %r15840, %r15841;
	selp.b32 	%r15843, %r22571, %r22564, %p137;
	selp.b32 	%r22565, %r22565, %r15842, %p137;
	selp.b32 	%r22570, %r15842, %r22570, %p137;
	ld.global.u32 	%r15844, [%rd155+2472];
	xor.b32  	%r15845, %r15843, %r15844;
	selp.b64 	%rd156, 445, 420, %p137;
	selp.b32 	%r22564, %r22564, %r15845, %p137;
	selp.b32 	%r22571, %r15845, %r22571, %p137;
	add.s64 	%rd157, %rd156, %rd152;
	add.s64 	%rd158, %rd153, %rd157;
	ld.global.u8 	%rs247, [%rd158+2440];
	xor.b16  	%rs361, %rs247, %rs361;
$L__BB7_144:
	not.b32 	%r15846, %r22563;
	add.s32 	%r15847, %r1224, %r15846;
	mov.u32 	%r15848, %tid.x;
	shl.b32 	%r15849, %r15848, 3;
	and.b32  	%r15850, %r15849, 7936;
	mov.u32 	%r15851, %ctaid.x;
	shl.b32 	%r15852, %r15851, 11;
	add.s32 	%r15853, %r15850, %r15852;
	and.b32  	%r15854, %r15848, 31;
	or.b32  	%r15855, %r15853, %r15854;
	add.s32 	%r15856, %r15855, %r22437;
	shr.u32 	%r15857, %r15856, %r15847;
	and.b32  	%r15858, %r15857, 1;
	setp.eq.b32 	%p138, %r15858, 1;
	selp.b32 	%r22575, %r22568, %r22567, %p138;
	selp.b32 	%r22574, %r22569, %r22566, %p138;
	selp.b32 	%r22573, %r22570, %r22565, %p138;
	selp.b32 	%r22572, %r22571, %r22564, %p138;
	add.s32 	%r22563, %r22563, 1;
	setp.lt.u32 	%p139, %r22563, %r1224;
	mov.u16 	%rs359, %rs361;
	@%p139 bra 	$L__BB7_142;
$L__BB7_145:
	and.b16  	%rs248, %rs361, 255;
	setp.ne.s16 	%p140, %rs248, 1;
	@%p140 bra 	$L__BB7_147;
	ld.param.u64 	%rd336, [fused_batch_pir_kernel_transposed_4_param_1];
	cvta.to.global.u64 	%rd159, %rd336;
	ld.global.u32 	%r15859, [%rd159+2912];
	xor.b32  	%r22575, %r22575, %r15859;
$L__BB7_147:
	@%p140 bra 	$L__BB7_149;
	ld.param.u64 	%rd337, [fused_batch_pir_kernel_transposed_4_param_1];
	cvta.to.global.u64 	%rd160, %rd337;
	ld.global.u32 	%r15860, [%rd160+2916];
	xor.b32  	%r22574, %r22574, %r15860;
$L__BB7_149:
	@%p140 bra 	$L__BB7_151;
	ld.param.u64 	%rd338, [fused_batch_pir_kernel_transposed_4_param_1];
	cvta.to.global.u64 	%rd161, %rd338;
	ld.global.u32 	%r15861, [%rd161+2920];
	xor.b32  	%r22573, %r22573, %r15861;
$L__BB7_151:
	@%p140 bra 	$L__BB7_153;
	ld.param.u64 	%rd339, [fused_batch_pir_kernel_transposed_4_param_1];
	cvta.to.global.u64 	%rd162, %rd339;
	ld.global.u32 	%r15862, [%rd162+2924];
	xor.b32  	%r22572, %r22572, %r15862;
$L__BB7_153:
	ld.param.u32 	%r21838, [fused_batch_pir_kernel_transposed_4_param_3];
	mov.u32 	%r15864, %tid.x;
	shl.b32 	%r15865, %r15864, 3;
	and.b32  	%r15866, %r15865, 7936;
	mov.u32 	%r15867, %ctaid.x;
	shl.b32 	%r15868, %r15867, 11;
	add.s32 	%r15869, %r15866, %r15868;
	and.b32  	%r15870, %r15864, 31;
	or.b32  	%r15871, %r15869, %r15870;
	add.s32 	%r15872, %r15871, %r22437;
	setp.ge.s32 	%p144, %r15872, %r21838;
	mov.u32 	%r15873, s_mem;
	cvt.u64.u32 	%rd163, %r15873;
	cvta.shared.u64 	%rd164, %rd163;
	add.s64 	%rd165, %rd164, 49407;
	and.b64  	%rd166, %rd165, -16;
	mul.lo.s32 	%r15874, %r15864, 12;
	mul.wide.u32 	%rd167, %r15874, 16;
	add.s64 	%rd168, %rd166, %rd167;
	st.v4.u32 	[%rd168+80], {%r22575, %r22574, %r22573, %r22572};
	mov.b32 	%r22596, 0;
	mov.u32 	%r22597, %r22596;
	mov.u32 	%r22598, %r22596;
	mov.u32 	%r22599, %r22596;
	@%p144 bra 	$L__BB7_167;
	ld.param.u64 	%rd340, [fused_batch_pir_kernel_transposed_4_param_1];
	cvta.to.global.u64 	%rd169, %rd340;
	ld.global.u8 	%rs252, [%rd169+2945];
	max.u16 	%rs253, %rs252, 11;
	cvt.u32.u16 	%r15875, %rs253;
	add.s32 	%r22587, %r15875, -11;
	ld.shared.v2.u32 	{%r22599, %r22598}, [s_mem+49272];
	ld.shared.v2.u32 	{%r22597, %r22596}, [s_mem+49280];
	ld.shared.u8 	%rs364, [s_mem+49288];
	cvt.u32.u16 	%r1279, %rs252;
	setp.ge.u32 	%p145, %r22587, %r1279;
	@%p145 bra 	$L__BB7_159;
	mov.u16 	%rs362, %rs364;
$L__BB7_156:
	ld.const.u32 	%r15876, [CHACHA_CONSTANTS];
	add.s32 	%r15877, %r15876, %r22599;
	shf.l.wrap.b32 	%r15878, %r15877, %r15877, 16;
	add.s32 	%r15879, %r22599, %r15878;
	xor.b32  	%r15880, %r22599, %r15879;
	shf.l.wrap.b32 	%r15881, %r15880, %r15880, 12;
	add.s32 	%r15882, %r15877, %r15881;
	xor.b32  	%r15883, %r15878, %r15882;
	shf.l.wrap.b32 	%r15884, %r15883, %r15883, 8;
	add.s32 	%r15885, %r15879, %r15884;
	xor.b32  	%r15886, %r15881, %r15885;
	shf.l.wrap.b32 	%r15887, %r15886, %r15886, 7;
	ld.const.u32 	%r15888, [CHACHA_CONSTANTS+4];
	add.s32 	%r15889, %r15888, %r22598;
	shf.l.wrap.b32 	%r15890, %r15889, %r15889, 16;
	add.s32 	%r15891, %r22598, %r15890;
	xor.b32  	%r15892, %r22598, %r15891;
	shf.l.wrap.b32 	%r15893, %r15892, %r15892, 12;
	add.s32 	%r15894, %r15889, %r15893;
	xor.b32  	%r15895, %r15890, %r15894;
	shf.l.wrap.b32 	%r15896, %r15895, %r15895, 8;
	add.s32 	%r15897, %r15891, %r15896;
	xor.b32  	%r15898, %r15893, %r15897;
	shf.l.wrap.b32 	%r15899, %r15898, %r15898, 7;
	ld.const.u32 	%r15900, [CHACHA_CONSTANTS+8];
	add.s32 	%r15901, %r15900, %r22597;
	shf.l.wrap.b32 	%r15902, %r15901, %r15901, 16;
	add.s32 	%r15903, %r22597, %r15902;
	xor.b32  	%r15904, %r22597, %r15903;
	shf.l.wrap.b32 	%r15905, %r15904, %r15904, 12;
	add.s32 	%r15906, %r15901, %r15905;
	xor.b32  	%r15907, %r15902, %r15906;
	shf.l.wrap.b32 	%r15908, %r15907, %r15907, 8;
	add.s32 	%r15909, %r15903, %r15908;
	xor.b32  	%r15910, %r15905, %r15909;
	shf.l.wrap.b32 	%r15911, %r15910, %r15910, 7;
	ld.const.u32 	%r15912, [CHACHA_CONSTANTS+12];
	add.s32 	%r15913, %r15912, %r22596;
	shf.l.wrap.b32 	%r15914, %r15913, %r15913, 16;
	add.s32 	%r15915, %r22596, %r15914;
	xor.b32  	%r15916, %r22596, %r15915;
	shf.l.wrap.b32 	%r15917, %r15916, %r15916, 12;
	add.s32 	%r15918, %r15913, %r15917;
	xor.b32  	%r15919, %r15914, %r15918;
	shf.l.wrap.b32 	%r15920, %r15919, %r15919, 8;
	add.s32 	%r15921, %r15915, %r15920;
	xor.b32  	%r15922, %r15917, %r15921;
	shf.l.wrap.b32 	%r15923, %r15922, %r15922, 7;
	add.s32 	%r15924, %r15882, %r15899;
	xor.b32  	%r15925, %r15920, %r15924;
	shf.l.wrap.b32 	%r15926, %r15925, %r15925, 16;
	add.s32 	%r15927, %r15909, %r15926;
	xor.b32  	%r15928, %r15899, %r15927;
	shf.l.wrap.b32 	%r15929, %r15928, %r15928, 12;
	add.s32 	%r15930, %r15924, %r15929;
	xor.b32  	%r15931, %r15926, %r15930;
	shf.l.wrap.b32 	%r15932, %r15931, %r15931, 8;
	add.s32 	%r15933, %r15927, %r15932;
	xor.b32  	%r15934, %r15929, %r15933;
	shf.l.wrap.b32 	%r15935, %r15934, %r15934, 7;
	add.s32 	%r15936, %r15894, %r15911;
	xor.b32  	%r15937, %r15884, %r15936;
	shf.l.wrap.b32 	%r15938, %r15937, %r15937, 16;
	add.s32 	%r15939, %r15921, %r15938;
	xor.b32  	%r15940, %r15911, %r15939;
	shf.l.wrap.b32 	%r15941, %r15940, %r15940, 12;
	add.s32 	%r15942, %r15936, %r15941;
	xor.b32  	%r15943, %r15938, %r15942;
	shf.l.wrap.b32 	%r15944, %r15943, %r15943, 8;
	add.s32 	%r15945, %r15939, %r15944;
	xor.b32  	%r15946, %r15941, %r15945;
	shf.l.wrap.b32 	%r15947, %r15946, %r15946, 7;
	add.s32 	%r15948, %r15906, %r15923;
	xor.b32  	%r15949, %r15896, %r15948;
	shf.l.wrap.b32 	%r15950, %r15949, %r15949, 16;
	add.s32 	%r15951, %r15885, %r15950;
	xor.b32  	%r15952, %r15923, %r15951;
	shf.l.wrap.b32 	%r15953, %r15952, %r15952, 12;
	add.s32 	%r15954, %r15948, %r15953;
	xor.b32  	%r15955, %r15950, %r15954;
	shf.l.wrap.b32 	%r15956, %r15955, %r15955, 8;
	add.s32 	%r15957, %r15951, %r15956;
	xor.b32  	%r15958, %r15953, %r15957;
	shf.l.wrap.b32 	%r15959, %r15958, %r15958, 7;
	add.s32 	%r15960, %r15918, %r15887;
	xor.b32  	%r15961, %r15908, %r15960;
	shf.l.wrap.b32 	%r15962, %r15961, %r15961, 16;
	add.s32 	%r15963, %r15897, %r15962;
	xor.b32  	%r15964, %r15887, %r15963;
	shf.l.wrap.b32 	%r15965, %r15964, %r15964, 12;
	add.s32 	%r15966, %r15960, %r15965;
	xor.b32  	%r15967, %r15962, %r15966;
	shf.l.wrap.b32 	%r15968, %r15967, %r15967, 8;
	add.s32 	%r15969, %r15963, %r15968;
	xor.b32  	%r15970, %r15965, %r15969;
	shf.l.wrap.b32 	%r15971, %r15970, %r15970, 7;
	add.s32 	%r15972, %r15930, %r15971;
	xor.b32  	%r15973, %r15944, %r15972;
	shf.l.wrap.b32 	%r15974, %r15973, %r15973, 16;
	add.s32 	%r15975, %r15957, %r15974;
	xor.b32  	%r15976, %r15971, %r15975;
	shf.l.wrap.b32 	%r15977, %r15976, %r15976, 12;
	add.s32 	%r15978, %r15972, %r15977;
	xor.b32  	%r15979, %r15974, %r15978;
	shf.l.wrap.b32 	%r15980, %r15979, %r15979, 8;
	add.s32 	%r15981, %r15975, %r15980;
	xor.b32  	%r15982, %r15977, %r15981;
	shf.l.wrap.b32 	%r15983, %r15982, %r15982, 7;
	add.s32 	%r15984, %r15942, %r15935;
	xor.b32  	%r15985, %r15956, %r15984;
	shf.l.wrap.b32 	%r15986, %r15985, %r15985, 16;
	add.s32 	%r15987, %r15969, %r15986;
	xor.b32  	%r15988, %r15935, %r15987;
	shf.l.wrap.b32 	%r15989, %r15988, %r15988, 12;
	add.s32 	%r15990, %r15984, %r15989;
	xor.b32  	%r15991, %r15986, %r15990;
	shf.l.wrap.b32 	%r15992, %r15991, %r15991, 8;
	add.s32 	%r15993, %r15987, %r15992;
	xor.b32  	%r15994, %r15989, %r15993;
	shf.l.wrap.b32 	%r15995, %r15994, %r15994, 7;
	add.s32 	%r15996, %r15954, %r15947;
	xor.b32  	%r15997, %r15968, %r15996;
	shf.l.wrap.b32 	%r15998, %r15997, %r15997, 16;
	add.s32 	%r15999, %r15933, %r15998;
	xor.b32  	%r16000, %r15947, %r15999;
	shf.l.wrap.b32 	%r16001, %r16000, %r16000, 12;
	add.s32 	%r16002, %r15996, %r16001;
	xor.b32  	%r16003, %r15998, %r16002;
	shf.l.wrap.b32 	%r16004, %r16003, %r16003, 8;
	add.s32 	%r16005, %r15999, %r16004;
	xor.b32  	%r16006, %r16001, %r16005;
	shf.l.wrap.b32 	%r16007, %r16006, %r16006, 7;
	add.s32 	%r16008, %r15966, %r15959;
	xor.b32  	%r16009, %r15932, %r16008;
	shf.l.wrap.b32 	%r16010, %r16009, %r16009, 16;
	add.s32 	%r16011, %r15945, %r16010;
	xor.b32  	%r16012, %r15959, %r16011;
	shf.l.wrap.b32 	%r16013, %r16012, %r16012, 12;
	add.s32 	%r16014, %r16008, %r16013;
	xor.b32  	%r16015, %r16010, %r16014;
	shf.l.wrap.b32 	%r16016, %r16015, %r16015, 8;
	add.s32 	%r16017, %r16011, %r16016;
	xor.b32  	%r16018, %r16013, %r16017;
	shf.l.wrap.b32 	%r16019, %r16018, %r16018, 7;
	add.s32 	%r16020, %r15978, %r15995;
	xor.b32  	%r16021, %r16016, %r16020;
	shf.l.wrap.b32 	%r16022, %r16021, %r16021, 16;
	add.s32 	%r16023, %r16005, %r16022;
	xor.b32  	%r16024, %r15995, %r16023;
	shf.l.wrap.b32 	%r16025, %r16024, %r16024, 12;
	add.s32 	%r16026, %r16020, %r16025;
	xor.b32  	%r16027, %r16022, %r16026;
	shf.l.wrap.b32 	%r16028, %r16027, %r16027, 8;
	add.s32 	%r16029, %r16023, %r16028;
	xor.b32  	%r16030, %r16025, %r16029;
	shf.l.wrap.b32 	%r16031, %r16030, %r16030, 7;
	add.s32 	%r16032, %r15990, %r16007;
	xor.b32  	%r16033, %r15980, %r16032;
	shf.l.wrap.b32 	%r16034, %r16033, %r16033, 16;
	add.s32 	%r16035, %r16017, %r16034;
	xor.b32  	%r16036, %r16007, %r16035;
	shf.l.wrap.b32 	%r16037, %r16036, %r16036, 12;
	add.s32 	%r16038, %r16032, %r16037;
	xor.b32  	%r16039, %r16034, %r16038;
	shf.l.wrap.b32 	%r16040, %r16039, %r16039, 8;
	add.s32 	%r16041, %r16035, %r16040;
	xor.b32  	%r16042, %r16037, %r16041;
	shf.l.wrap.b32 	%r16043, %r16042, %r16042, 7;
	add.s32 	%r16044, %r16002, %r16019;
	xor.b32  	%r16045, %r15992, %r16044;
	shf.l.wrap.b32 	%r16046, %r16045, %r16045, 16;
	add.s32 	%r16047, %r15981, %r16046;
	xor.b32  	%r16048, %r16019, %r16047;
	shf.l.wrap.b32 	%r16049, %r16048, %r16048, 12;
	add.s32 	%r16050, %r16044, %r16049;
	xor.b32  	%r16051, %r16046, %r16050;
	shf.l.wrap.b32 	%r16052, %r16051, %r16051, 8;
	add.s32 	%r16053, %r16047, %r16052;
	xor.b32  	%r16054, %r16049, %r16053;
	shf.l.wrap.b32 	%r16055, %r16054, %r16054, 7;
	add.s32 	%r16056, %r16014, %r15983;
	xor.b32  	%r16057, %r16004, %r16056;
	shf.l.wrap.b32 	%r16058, %r16057, %r16057, 16;
	add.s32 	%r16059, %r15993, %r16058;
	xor.b32  	%r16060, %r15983, %r16059;
	shf.l.wrap.b32 	%r16061, %r16060, %r16060, 12;
	add.s32 	%r16062, %r16056, %r16061;
	xor.b32  	%r16063, %r16058, %r16062;
	shf.l.wrap.b32 	%r16064, %r16063, %r16063, 8;
	add.s32 	%r16065, %r16059, %r16064;
	xor.b32  	%r16066, %r16061, %r16065;
	shf.l.wrap.b32 	%r16067, %r16066, %r16066, 7;
	add.s32 	%r16068, %r16026, %r16067;
	xor.b32  	%r16069, %r16040, %r16068;
	shf.l.wrap.b32 	%r16070, %r16069, %r16069, 16;
	add.s32 	%r16071, %r16053, %r16070;
	xor.b32  	%r16072, %r16067, %r16071;
	shf.l.wrap.b32 	%r16073, %r16072, %r16072, 12;
	add.s32 	%r16074, %r16068, %r16073;
	xor.b32  	%r16075, %r16070, %r16074;
	shf.l.wrap.b32 	%r16076, %r16075, %r16075, 8;
	add.s32 	%r16077, %r16071, %r16076;
	xor.b32  	%r16078, %r16073, %r16077;
	shf.l.wrap.b32 	%r16079, %r16078, %r16078, 7;
	add.s32 	%r16080, %r16038, %r16031;
	xor.b32  	%r16081, %r16052, %r16080;
	shf.l.wrap.b32 	%r16082, %r16081, %r16081, 16;
	add.s32 	%r16083, %r16065, %r16082;
	xor.b32  	%r16084, %r16031, %r16083;
	shf.l.wrap.b32 	%r16085, %r16084, %r16084, 12;
	add.s32 	%r16086, %r16080, %r16085;
	xor.b32  	%r16087, %r16082, %r16086;
	shf.l.wrap.b32 	%r16088, %r16087, %r16087, 8;
	add.s32 	%r16089, %r16083, %r16088;
	xor.b32  	%r16090, %r16085, %r16089;
	shf.l.wrap.b32 	%r16091, %r16090, %r16090, 7;
	add.s32 	%r16092, %r16050, %r16043;
	xor.b32  	%r16093, %r16064, %r16092;
	shf.l.wrap.b32 	%r16094, %r16093, %r16093, 16;
	add.s32 	%r16095, %r16029, %r16094;
	xor.b32  	%r16096, %r16043, %r16095;
	shf.l.wrap.b32 	%r16097, %r16096, %r16096, 12;
	add.s32 	%r16098, %r16092, %r16097;
	xor.b32  	%r16099, %r16094, %r16098;
	shf.l.wrap.b32 	%r16100, %r16099, %r16099, 8;
	add.s32 	%r16101, %r16095, %r16100;
	xor.b32  	%r16102, %r16097, %r16101;
	shf.l.wrap.b32 	%r16103, %r16102, %r16102, 7;
	add.s32 	%r16104, %r16062, %r16055;
	xor.b32  	%r16105, %r16028, %r16104;
	shf.l.wrap.b32 	%r16106, %r16105, %r16105, 16;
	add.s32 	%r16107, %r16041, %r16106;
	xor.b32  	%r16108, %r16055, %r16107;
	shf.l.wrap.b32 	%r16109, %r16108, %r16108, 12;
	add.s32 	%r16110, %r16104, %r16109;
	xor.b32  	%r16111, %r16106, %r16110;
	shf.l.wrap.b32 	%r16112, %r16111, %r16111, 8;
	add.s32 	%r16113, %r16107, %r16112;
	xor.b32  	%r16114, %r16109, %r16113;
	shf.l.wrap.b32 	%r16115, %r16114, %r16114, 7;
	add.s32 	%r16116, %r16074, %r16091;
	xor.b32  	%r16117, %r16112, %r16116;
	shf.l.wrap.b32 	%r16118, %r16117, %r16117, 16;
	add.s32 	%r16119, %r16101, %r16118;
	xor.b32  	%r16120, %r16091, %r16119;
	shf.l.wrap.b32 	%r16121, %r16120, %r16120, 12;
	add.s32 	%r16122, %r16116, %r16121;
	xor.b32  	%r16123, %r16118, %r16122;
	shf.l.wrap.b32 	%r16124, %r16123, %r16123, 8;
	add.s32 	%r16125, %r16119, %r16124;
	xor.b32  	%r16126, %r16121, %r16125;
	shf.l.wrap.b32 	%r16127, %r16126, %r16126, 7;
	add.s32 	%r16128, %r16086, %r16103;
	xor.b32  	%r16129, %r16076, %r16128;
	shf.l.wrap.b32 	%r16130, %r16129, %r16129, 16;
	add.s32 	%r16131, %r16113, %r16130;
	xor.b32  	%r16132, %r16103, %r16131;
	shf.l.wrap.b32 	%r16133, %r16132, %r16132, 12;
	add.s32 	%r16134, %r16128, %r16133;
	xor.b32  	%r16135, %r16130, %r16134;
	shf.l.wrap.b32 	%r16136, %r16135, %r16135, 8;
	add.s32 	%r16137, %r16131, %r16136;
	xor.b32  	%r16138, %r16133, %r16137;
	shf.l.wrap.b32 	%r16139, %r16138, %r16138, 7;
	add.s32 	%r16140, %r16098, %r16115;
	xor.b32  	%r16141, %r16088, %r16140;
	shf.l.wrap.b32 	%r16142, %r16141, %r16141, 16;
	add.s32 	%r16143, %r16077, %r16142;
	xor.b32  	%r16144, %r16115, %r16143;
	shf.l.wrap.b32 	%r16145, %r16144, %r16144, 12;
	add.s32 	%r16146, %r16140, %r16145;
	xor.b32  	%r16147, %r16142, %r16146;
	shf.l.wrap.b32 	%r16148, %r16147, %r16147, 8;
	add.s32 	%r16149, %r16143, %r16148;
	xor.b32  	%r16150, %r16145, %r16149;
	shf.l.wrap.b32 	%r16151, %r16150, %r16150, 7;
	add.s32 	%r16152, %r16110, %r16079;
	xor.b32  	%r16153, %r16100, %r16152;
	shf.l.wrap.b32 	%r16154, %r16153, %r16153, 16;
	add.s32 	%r16155, %r16089, %r16154;
	xor.b32  	%r16156, %r16079, %r16155;
	shf.l.wrap.b32 	%r16157, %r16156, %r16156, 12;
	add.s32 	%r16158, %r16152, %r16157;
	xor.b32  	%r16159, %r16154, %r16158;
	shf.l.wrap.b32 	%r16160, %r16159, %r16159, 8;
	add.s32 	%r16161, %r16155, %r16160;
	xor.b32  	%r16162, %r16157, %r16161;
	shf.l.wrap.b32 	%r16163, %r16162, %r16162, 7;
	add.s32 	%r16164, %r16122, %r16163;
	xor.b32  	%r16165, %r16136, %r16164;
	shf.l.wrap.b32 	%r16166, %r16165, %r16165, 16;
	add.s32 	%r16167, %r16149, %r16166;
	xor.b32  	%r16168, %r16163, %r16167;
	shf.l.wrap.b32 	%r16169, %r16168, %r16168, 12;
	add.s32 	%r16170, %r16164, %r16169;
	xor.b32  	%r16171, %r16166, %r16170;
	shf.l.wrap.b32 	%r16172, %r16171, %r16171, 8;
	add.s32 	%r16173, %r16167, %r16172;
	xor.b32  	%r16174, %r16169, %r16173;
	shf.l.wrap.b32 	%r16175, %r16174, %r16174, 7;
	add.s32 	%r16176, %r16134, %r16127;
	xor.b32  	%r16177, %r16148, %r16176;
	shf.l.wrap.b32 	%r16178, %r16177, %r16177, 16;
	add.s32 	%r16179, %r16161, %r16178;
	xor.b32  	%r16180, %r16127, %r16179;
	shf.l.wrap.b32 	%r16181, %r16180, %r16180, 12;
	add.s32 	%r16182, %r16176, %r16181;
	xor.b32  	%r16183, %r16178, %r16182;
	shf.l.wrap.b32 	%r16184, %r16183, %r16183, 8;
	add.s32 	%r16185, %r16179, %r16184;
	xor.b32  	%r16186, %r16181, %r16185;
	shf.l.wrap.b32 	%r16187, %r16186, %r16186, 7;
	add.s32 	%r16188, %r16146, %r16139;
	xor.b32  	%r16189, %r16160, %r16188;
	shf.l.wrap.b32 	%r16190, %r16189, %r16189, 16;
	add.s32 	%r16191, %r16125, %r16190;
	xor.b32  	%r16192, %r16139, %r16191;
	shf.l.wrap.b32 	%r16193, %r16192, %r16192, 12;
	add.s32 	%r16194, %r16188, %r16193;
	xor.b32  	%r16195, %r16190, %r16194;
	shf.l.wrap.b32 	%r16196, %r16195, %r16195, 8;
	add.s32 	%r16197, %r16191, %r16196;
	xor.b32  	%r16198, %r16193, %r16197;
	shf.l.wrap.b32 	%r16199, %r16198, %r16198, 7;
	add.s32 	%r16200, %r16158, %r16151;
	xor.b32  	%r16201, %r16124, %r16200;
	shf.l.wrap.b32 	%r16202, %r16201, %r16201, 16;
	add.s32 	%r16203, %r16137, %r16202;
	xor.b32  	%r16204, %r16151, %r16203;
	shf.l.wrap.b32 	%r16205, %r16204, %r16204, 12;
	add.s32 	%r16206, %r16200, %r16205;
	xor.b32  	%r16207, %r16202, %r16206;
	shf.l.wrap.b32 	%r16208, %r16207, %r16207, 8;
	add.s32 	%r16209, %r16203, %r16208;
	xor.b32  	%r16210, %r16205, %r16209;
	shf.l.wrap.b32 	%r16211, %r16210, %r16210, 7;
	add.s32 	%r16212, %r16170, %r16187;
	xor.b32  	%r16213, %r16208, %r16212;
	shf.l.wrap.b32 	%r16214, %r16213, %r16213, 16;
	add.s32 	%r16215, %r16197, %r16214;
	xor.b32  	%r16216, %r16187, %r16215;
	shf.l.wrap.b32 	%r16217, %r16216, %r16216, 12;
	add.s32 	%r16218, %r16212, %r16217;
	xor.b32  	%r16219, %r16214, %r16218;
	shf.l.wrap.b32 	%r16220, %r16219, %r16219, 8;
	add.s32 	%r16221, %r16215, %r16220;
	xor.b32  	%r16222, %r16217, %r16221;
	shf.l.wrap.b32 	%r16223, %r16222, %r16222, 7;
	add.s32 	%r16224, %r16182, %r16199;
	xor.b32  	%r16225, %r16172, %r16224;
	shf.l.wrap.b32 	%r16226, %r16225, %r16225, 16;
	add.s32 	%r16227, %r16209, %r16226;
	xor.b32  	%r16228, %r16199, %r16227;
	shf.l.wrap.b32 	%r16229, %r16228, %r16228, 12;
	add.s32 	%r16230, %r16224, %r16229;
	xor.b32  	%r16231, %r16226, %r16230;
	shf.l.wrap.b32 	%r16232, %r16231, %r16231, 8;
	add.s32 	%r16233, %r16227, %r16232;
	xor.b32  	%r16234, %r16229, %r16233;
	shf.l.wrap.b32 	%r16235, %r16234, %r16234, 7;
	add.s32 	%r16236, %r16194, %r16211;
	xor.b32  	%r16237, %r16184, %r16236;
	shf.l.wrap.b32 	%r16238, %r16237, %r16237, 16;
	add.s32 	%r16239, %r16173, %r16238;
	xor.b32  	%r16240, %r16211, %r16239;
	shf.l.wrap.b32 	%r16241, %r16240, %r16240, 12;
	add.s32 	%r16242, %r16236, %r16241;
	xor.b32  	%r16243, %r16238, %r16242;
	shf.l.wrap.b32 	%r16244, %r16243, %r16243, 8;
	add.s32 	%r16245, %r16239, %r16244;
	xor.b32  	%r16246, %r16241, %r16245;
	shf.l.wrap.b32 	%r16247, %r16246, %r16246, 7;
	add.s32 	%r16248, %r16206, %r16175;
	xor.b32  	%r16249, %r16196, %r16248;
	shf.l.wrap.b32 	%r16250, %r16249, %r16249, 16;
	add.s32 	%r16251, %r16185, %r16250;
	xor.b32  	%r16252, %r16175, %r16251;
	shf.l.wrap.b32 	%r16253, %r16252, %r16252, 12;
	add.s32 	%r16254, %r16248, %r16253;
	xor.b32  	%r16255, %r16250, %r16254;
	shf.l.wrap.b32 	%r16256, %r16255, %r16255, 8;
	add.s32 	%r16257, %r16251, %r16256;
	xor.b32  	%r16258, %r16253, %r16257;
	shf.l.wrap.b32 	%r16259, %r16258, %r16258, 7;
	add.s32 	%r22591, %r15876, %r16218;
	add.s32 	%r22590, %r15888, %r16230;
	add.s32 	%r22589, %r15900, %r16242;
	add.s32 	%r22588, %r15912, %r16254;
	add.s32 	%r22592, %r22599, %r16259;
	add.s32 	%r22593, %r22598, %r16223;
	add.s32 	%r22594, %r22597, %r16235;
	add.s32 	%r22595, %r22596, %r16247;
	xor.b32  	%r16260, %r15877, 1;
	shf.l.wrap.b32 	%r16261, %r15877, %r16260, 16;
	add.s32 	%r16262, %r22599, %r16261;
	xor.b32  	%r16263, %r22599, %r16262;
	shf.l.wrap.b32 	%r16264, %r16263, %r16263, 12;
	add.s32 	%r16265, %r15877, %r16264;
	xor.b32  	%r16266, %r16261, %r16265;
	shf.l.wrap.b32 	%r16267, %r16266, %r16266, 8;
	add.s32 	%r16268, %r16262, %r16267;
	xor.b32  	%r16269, %r16264, %r16268;
	shf.l.wrap.b32 	%r16270, %r16269, %r16269, 7;
	add.s32 	%r16271, %r16265, %r15899;
	xor.b32  	%r16272, %r15920, %r16271;
	shf.l.wrap.b32 	%r16273, %r16272, %r16272, 16;
	add.s32 	%r16274, %r15909, %r16273;
	xor.b32  	%r16275, %r15899, %r16274;
	shf.l.wrap.b32 	%r16276, %r16275, %r16275, 12;
	add.s32 	%r16277, %r16271, %r16276;
	xor.b32  	%r16278, %r16273, %r16277;
	shf.l.wrap.b32 	%r16279, %r16278, %r16278, 8;
	add.s32 	%r16280, %r16274, %r16279;
	xor.b32  	%r16281, %r16276, %r16280;
	shf.l.wrap.b32 	%r16282, %r16281, %r16281, 7;
	xor.b32  	%r16283, %r16267, %r15936;
	shf.l.wrap.b32 	%r16284, %r16283, %r16283, 16;
	add.s32 	%r16285, %r15921, %r16284;
	xor.b32  	%r16286, %r15911, %r16285;
	shf.l.wrap.b32 	%r16287, %r16286, %r16286, 12;
	add.s32 	%r16288, %r15936, %r16287;
	xor.b32  	%r16289, %r16284, %r16288;
	shf.l.wrap.b32 	%r16290, %r16289, %r16289, 8;
	add.s32 	%r16291, %r16285, %r16290;
	xor.b32  	%r16292, %r16287, %r16291;
	shf.l.wrap.b32 	%r16293, %r16292, %r16292, 7;
	add.s32 	%r16294, %r16268, %r15950;
	xor.b32  	%r16295, %r15923, %r16294;
	shf.l.wrap.b32 	%r16296, %r16295, %r16295, 12;
	add.s32 	%r16297, %r15948, %r16296;
	xor.b32  	%r16298, %r15950, %r16297;
	shf.l.wrap.b32 	%r16299, %r16298, %r16298, 8;
	add.s32 	%r16300, %r16294, %r16299;
	xor.b32  	%r16301, %r16296, %r16300;
	shf.l.wrap.b32 	%r16302, %r16301, %r16301, 7;
	add.s32 	%r16303, %r15918, %r16270;
	xor.b32  	%r16304, %r15908, %r16303;
	shf.l.wrap.b32 	%r16305, %r16304, %r16304, 16;
	add.s32 	%r16306, %r15897, %r16305;
	xor.b32  	%r16307, %r16270, %r16306;
	shf.l.wrap.b32 	%r16308, %r16307, %r16307, 12;
	add.s32 	%r16309, %r16303, %r16308;
	xor.b32  	%r16310, %r16305, %r16309;
	shf.l.wrap.b32 	%r16311, %r16310, %r16310, 8;
	add.s32 	%r16312, %r16306, %r16311;
	xor.b32  	%r16313, %r16308, %r16312;
	shf.l.wrap.b32 	%r16314, %r16313, %r16313, 7;
	add.s32 	%r16315, %r16277, %r16314;
	xor.b32  	%r16316, %r16290, %r16315;
	shf.l.wrap.b32 	%r16317, %r16316, %r16316, 16;
	add.s32 	%r16318, %r16300, %r16317;
	xor.b32  	%r16319, %r16314, %r16318;
	shf.l.wrap.b32 	%r16320, %r16319, %r16319, 12;
	add.s32 	%r16321, %r16315, %r16320;
	xor.b32  	%r16322, %r16317, %r16321;
	shf.l.wrap.b32 	%r16323, %r16322, %r16322, 8;
	add.s32 	%r16324, %r16318, %r16323;
	xor.b32  	%r16325, %r16320, %r16324;
	shf.l.wrap.b32 	%r16326, %r16325, %r16325, 7;
	add.s32 	%r16327, %r16288, %r16282;
	xor.b32  	%r16328, %r16299, %r16327;
	shf.l.wrap.b32 	%r16329, %r16328, %r16328, 16;
	add.s32 	%r16330, %r16312, %r16329;
	xor.b32  	%r16331, %r16282, %r16330;
	shf.l.wrap.b32 	%r16332, %r16331, %r16331, 12;
	add.s32 	%r16333, %r16327, %r16332;
	xor.b32  	%r16334, %r16329, %r16333;
	shf.l.wrap.b32 	%r16335, %r16334, %r16334, 8;
	add.s32 	%r16336, %r16330, %r16335;
	xor.b32  	%r16337, %r16332, %r16336;
	shf.l.wrap.b32 	%r16338, %r16337, %r16337, 7;
	add.s32 	%r16339, %r16297, %r16293;
	xor.b32  	%r16340, %r16311, %r16339;
	shf.l.wrap.b32 	%r16341, %r16340, %r16340, 16;
	add.s32 	%r16342, %r16280, %r16341;
	xor.b32  	%r16343, %r16293, %r16342;
	shf.l.wrap.b32 	%r16344, %r16343, %r16343, 12;
	add.s32 	%r16345, %r16339, %r16344;
	xor.b32  	%r16346, %r16341, %r16345;
	shf.l.wrap.b32 	%r16347, %r16346, %r16346, 8;
	add.s32 	%r16348, %r16342, %r16347;
	xor.b32  	%r16349, %r16344, %r16348;
	shf.l.wrap.b32 	%r16350, %r16349, %r16349, 7;
	add.s32 	%r16351, %r16309, %r16302;
	xor.b32  	%r16352, %r16279, %r16351;
	shf.l.wrap.b32 	%r16353, %r16352, %r16352, 16;
	add.s32 	%r16354, %r16291, %r16353;
	xor.b32  	%r16355, %r16302, %r16354;
	shf.l.wrap.b32 	%r16356, %r16355, %r16355, 12;
	add.s32 	%r16357, %r16351, %r16356;
	xor.b32  	%r16358, %r16353, %r16357;
	shf.l.wrap.b32 	%r16359, %r16358, %r16358, 8;
	add.s32 	%r16360, %r16354, %r16359;
	xor.b32  	%r16361, %r16356, %r16360;
	shf.l.wrap.b32 	%r16362, %r16361, %r16361, 7;
	add.s32 	%r16363, %r16321, %r16338;
	xor.b32  	%r16364, %r16359, %r16363;
	shf.l.wrap.b32 	%r16365, %r16364, %r16364, 16;
	add.s32 	%r16366, %r16348, %r16365;
	xor.b32  	%r16367, %r16338, %r16366;
	shf.l.wrap.b32 	%r16368, %r16367, %r16367, 12;
	add.s32 	%r16369, %r16363, %r16368;
	xor.b32  	%r16370, %r16365, %r16369;
	shf.l.wrap.b32 	%r16371, %r16370, %r16370, 8;
	add.s32 	%r16372, %r16366, %r16371;
	xor.b32  	%r16373, %r16368, %r16372;
	shf.l.wrap.b32 	%r16374, %r16373, %r16373, 7;
	add.s32 	%r16375, %r16333, %r16350;
	xor.b32  	%r16376, %r16323, %r16375;
	shf.l.wrap.b32 	%r16377, %r16376, %r16376, 16;
	add.s32 	%r16378, %r16360, %r16377;
	xor.b32  	%r16379, %r16350, %r16378;
	shf.l.wrap.b32 	%r16380, %r16379, %r16379, 12;
	add.s32 	%r16381, %r16375, %r16380;
	xor.b32  	%r16382, %r16377, %r16381;
	shf.l.wrap.b32 	%r16383, %r16382, %r16382, 8;
	add.s32 	%r16384, %r16378, %r16383;
	xor.b32  	%r16385, %r16380, %r16384;
	shf.l.wrap.b32 	%r16386, %r16385, %r16385, 7;
	add.s32 	%r16387, %r16345, %r16362;
	xor.b32  	%r16388, %r16335, %r16387;
	shf.l.wrap.b32 	%r16389, %r16388, %r16388, 16;
	add.s32 	%r16390, %r16324, %r16389;
	xor.b32  	%r16391, %r16362, %r16390;
	shf.l.wrap.b32 	%r16392, %r16391, %r16391, 12;
	add.s32 	%r16393, %r16387, %r16392;
	xor.b32  	%r16394, %r16389, %r16393;
	shf.l.wrap.b32 	%r16395, %r16394, %r16394, 8;
	add.s32 	%r16396, %r16390, %r16395;
	xor.b32  	%r16397, %r16392, %r16396;
	shf.l.wrap.b32 	%r16398, %r16397, %r16397, 7;
	add.s32 	%r16399, %r16357, %r16326;
	xor.b32  	%r16400, %r16347, %r16399;
	shf.l.wrap.b32 	%r16401, %r16400, %r16400, 16;
	add.s32 	%r16402, %r16336, %r16401;
	xor.b32  	%r16403, %r16326, %r16402;
	shf.l.wrap.b32 	%r16404, %r16403, %r16403, 12;
	add.s32 	%r16405, %r16399, %r16404;
	xor.b32  	%r16406, %r16401, %r16405;
	shf.l.wrap.b32 	%r16407, %r16406, %r16406, 8;
	add.s32 	%r16408, %r16402, %r16407;
	xor.b32  	%r16409, %r16404, %r16408;
	shf.l.wrap.b32 	%r16410, %r16409, %r16409, 7;
	add.s32 	%r16411, %r16369, %r16410;
	xor.b32  	%r16412, %r16383, %r16411;
	shf.l.wrap.b32 	%r16413, %r16412, %r16412, 16;
	add.s32 	%r16414, %r16396, %r16413;
	xor.b32  	%r16415, %r16410, %r16414;
	shf.l.wrap.b32 	%r16416, %r16415, %r16415, 12;
	add.s32 	%r16417, %r16411, %r16416;
	xor.b32  	%r16418, %r16413, %r16417;
	shf.l.wrap.b32 	%r16419, %r16418, %r16418, 8;
	add.s32 	%r16420, %r16414, %r16419;
	xor.b32  	%r16421, %r16416, %r16420;
	shf.l.wrap.b32 	%r16422, %r16421, %r16421, 7;
	add.s32 	%r16423, %r16381, %r16374;
	xor.b32  	%r16424, %r16395, %r16423;
	shf.l.wrap.b32 	%r16425, %r16424, %r16424, 16;
	add.s32 	%r16426, %r16408, %r16425;
	xor.b32  	%r16427, %r16374, %r16426;
	shf.l.wrap.b32 	%r16428, %r16427, %r16427, 12;
	add.s32 	%r16429, %r16423, %r16428;
	xor.b32  	%r16430, %r16425, %r16429;
	shf.l.wrap.b32 	%r16431, %r16430, %r16430, 8;
	add.s32 	%r16432, %r16426, %r16431;
	xor.b32  	%r16433, %r16428, %r16432;
	shf.l.wrap.b32 	%r16434, %r16433, %r16433, 7;
	add.s32 	%r16435, %r16393, %r16386;
	xor.b32  	%r16436, %r16407, %r16435;
	shf.l.wrap.b32 	%r16437, %r16436, %r16436, 16;
	add.s32 	%r16438, %r16372, %r16437;
	xor.b32  	%r16439, %r16386, %r16438;
	shf.l.wrap.b32 	%r16440, %r16439, %r16439, 12;
	add.s32 	%r16441, %r16435, %r16440;
	xor.b32  	%r16442, %r16437, %r16441;
	shf.l.wrap.b32 	%r16443, %r16442, %r16442, 8;
	add.s32 	%r16444, %r16438, %r16443;
	xor.b32  	%r16445, %r16440, %r16444;
	shf.l.wrap.b32 	%r16446, %r16445, %r16445, 7;
	add.s32 	%r16447, %r16405, %r16398;
	xor.b32  	%r16448, %r16371, %r16447;
	shf.l.wrap.b32 	%r16449, %r16448, %r16448, 16;
	add.s32 	%r16450, %r16384, %r16449;
	xor.b32  	%r16451, %r16398, %r16450;
	shf.l.wrap.b32 	%r16452, %r16451, %r16451, 12;
	add.s32 	%r16453, %r16447, %r16452;
	xor.b32  	%r16454, %r16449, %r16453;
	shf.l.wrap.b32 	%r16455, %r16454, %r16454, 8;
	add.s32 	%r16456, %r16450, %r16455;
	xor.b32  	%r16457, %r16452, %r16456;
	shf.l.wrap.b32 	%r16458, %r16457, %r16457, 7;
	add.s32 	%r16459, %r16417, %r16434;
	xor.b32  	%r16460, %r16455, %r16459;
	shf.l.wrap.b32 	%r16461, %r16460, %r16460, 16;
	add.s32 	%r16462, %r16444, %r16461;
	xor.b32  	%r16463, %r16434, %r16462;
	shf.l.wrap.b32 	%r16464, %r16463, %r16463, 12;
	add.s32 	%r16465, %r16459, %r16464;
	xor.b32  	%r16466, %r16461, %r16465;
	shf.l.wrap.b32 	%r16467, %r16466, %r16466, 8;
	add.s32 	%r16468, %r16462, %r16467;
	xor.b32  	%r16469, %r16464, %r16468;
	shf.l.wrap.b32 	%r16470, %r16469, %r16469, 7;
	add.s32 	%r16471, %r16429, %r16446;
	xor.b32  	%r16472, %r16419, %r16471;
	shf.l.wrap.b32 	%r16473, %r16472, %r16472, 16;
	add.s32 	%r16474, %r16456, %r16473;
	xor.b32  	%r16475, %r16446, %r16474;
	shf.l.wrap.b32 	%r16476, %r16475, %r16475, 12;
	add.s32 	%r16477, %r16471, %r16476;
	xor.b32  	%r16478, %r16473, %r16477;
	shf.l.wrap.b32 	%r16479, %r16478, %r16478, 8;
	add.s32 	%r16480, %r16474, %r16479;
	xor.b32  	%r16481, %r16476, %r16480;
	shf.l.wrap.b32 	%r16482, %r16481, %r16481, 7;
	add.s32 	%r16483, %r16441, %r16458;
	xor.b32  	%r16484, %r16431, %r16483;
	shf.l.wrap.b32 	%r16485, %r16484, %r16484, 16;
	add.s32 	%r16486, %r16420, %r16485;
	xor.b32  	%r16487, %r16458, %r16486;
	shf.l.wrap.b32 	%r16488, %r16487, %r16487, 12;
	add.s32 	%r16489, %r16483, %r16488;
	xor.b32  	%r16490, %r16485, %r16489;
	shf.l.wrap.b32 	%r16491, %r16490, %r16490, 8;
	add.s32 	%r16492, %r16486, %r16491;
	xor.b32  	%r16493, %r16488, %r16492;
	shf.l.wrap.b32 	%r16494, %r16493, %r16493, 7;
	add.s32 	%r16495, %r16453, %r16422;
	xor.b32  	%r16496, %r16443, %r16495;
	shf.l.wrap.b32 	%r16497, %r16496, %r16496, 16;
	add.s32 	%r16498, %r16432, %r16497;
	xor.b32  	%r16499, %r16422, %r16498;
	shf.l.wrap.b32 	%r16500, %r16499, %r16499, 12;
	add.s32 	%r16501, %r16495, %r16500;
	xor.b32  	%r16502, %r16497, %r16501;
	shf.l.wrap.b32 	%r16503, %r16502, %r16502, 8;
	add.s32 	%r16504, %r16498, %r16503;
	xor.b32  	%r16505, %r16500, %r16504;
	shf.l.wrap.b32 	%r16506, %r16505, %r16505, 7;
	add.s32 	%r16507, %r16465, %r16506;
	xor.b32  	%r16508, %r16479, %r16507;
	shf.l.wrap.b32 	%r16509, %r16508, %r16508, 16;
	add.s32 	%r16510, %r16492, %r16509;
	xor.b32  	%r16511, %r16506, %r16510;
	shf.l.wrap.b32 	%r16512, %r16511, %r16511, 12;
	add.s32 	%r16513, %r16507, %r16512;
	xor.b32  	%r16514, %r16509, %r16513;
	shf.l.wrap.b32 	%r16515, %r16514, %r16514, 8;
	add.s32 	%r16516, %r16477, %r16470;
	xor.b32  	%r16517, %r16491, %r16516;
	shf.l.wrap.b32 	%r16518, %r16517, %r16517, 16;
	add.s32 	%r16519, %r16504, %r16518;
	xor.b32  	%r16520, %r16470, %r16519;
	shf.l.wrap.b32 	%r16521, %r16520, %r16520, 12;
	add.s32 	%r16522, %r16516, %r16521;
	xor.b32  	%r16523, %r16518, %r16522;
	shf.l.wrap.b32 	%r16524, %r16523, %r16523, 8;
	add.s32 	%r16525, %r16519, %r16524;
	xor.b32  	%r16526, %r16521, %r16525;
	shf.l.wrap.b32 	%r16527, %r16526, %r16526, 7;
	add.s32 	%r16528, %r16489, %r16482;
	xor.b32  	%r16529, %r16503, %r16528;
	shf.l.wrap.b32 	%r16530, %r16529, %r16529, 16;
	add.s32 	%r16531, %r16468, %r16530;
	xor.b32  	%r16532, %r16482, %r16531;
	shf.l.wrap.b32 	%r16533, %r16532, %r16532, 12;
	add.s32 	%r16534, %r16528, %r16533;
	xor.b32  	%r16535, %r16530, %r16534;
	shf.l.wrap.b32 	%r16536, %r16535, %r16535, 8;
	add.s32 	%r16537, %r16531, %r16536;
	xor.b32  	%r16538, %r16533, %r16537;
	shf.l.wrap.b32 	%r16539, %r16538, %r16538, 7;
	add.s32 	%r16540, %r16501, %r16494;
	xor.b32  	%r16541, %r16467, %r16540;
	shf.l.wrap.b32 	%r16542, %r16541, %r16541, 16;
	add.s32 	%r16543, %r16480, %r16542;
	xor.b32  	%r16544, %r16494, %r16543;
	shf.l.wrap.b32 	%r16545, %r16544, %r16544, 12;
	add.s32 	%r16546, %r16540, %r16545;
	xor.b32  	%r16547, %r16542, %r16546;
	shf.l.wrap.b32 	%r16548, %r16547, %r16547, 8;
	add.s32 	%r16549, %r16543, %r16548;
	add.s32 	%r16550, %r16513, %r16527;
	xor.b32  	%r16551, %r16548, %r16550;
	shf.l.wrap.b32 	%r16552, %r16551, %r16551, 16;
	add.s32 	%r16553, %r16537, %r16552;
	xor.b32  	%r16554, %r16527, %r16553;
	shr.u32 	%r16555, %r16554, 20;
	add.s32 	%r16556, %r16550, %r16555;
	add.s32 	%r16557, %r16522, %r16539;
	xor.b32  	%r16558, %r16515, %r16557;
	shf.l.wrap.b32 	%r16559, %r16558, %r16558, 16;
	add.s32 	%r16560, %r16549, %r16559;
	xor.b32  	%r16561, %r16539, %r16560;
	shr.u32 	%r16562, %r16561, 20;
	add.s32 	%r16563, %r16557, %r16562;
	add.s32 	%r16564, %r15876, %r16556;
	add.s32 	%r16565, %r15888, %r16563;
	not.b32 	%r16566, %r22587;
	add.s32 	%r16567, %r1279, %r16566;
	mov.u32 	%r16568, %tid.x;
	shl.b32 	%r16569, %r16568, 3;
	and.b32  	%r16570, %r16569, 7936;
	mov.u32 	%r16571, %ctaid.x;
	shl.b32 	%r16572, %r16571, 11;
	add.s32 	%r16573, %r16570, %r16572;
	and.b32  	%r16574, %r16568, 31;
	or.b32  	%r16575, %r16573, %r16574;
	add.s32 	%r16576, %r16575, %r22437;
	shr.u32 	%r16577, %r16576, %r16567;
	and.b32  	%r16578, %r16577, 1;
	setp.eq.b32 	%p146, %r16578, 1;
	selp.b32 	%r16579, %r16565, %r16564, %p146;
	cvt.u16.u32 	%rs254, %r16579;
	and.b16  	%rs364, %rs254, 1;
	and.b16  	%rs255, %rs362, 255;
	setp.ne.s16 	%p147, %rs255, 1;
	@%p147 bra 	$L__BB7_158;
	ld.param.u64 	%rd341, [fused_batch_pir_kernel_transposed_4_param_1];
	not.b32 	%r16580, %r22587;
	add.s32 	%r16581, %r1279, %r16580;
	mov.u32 	%r16582, %tid.x;
	shl.b32 	%r16583, %r16582, 3;
	and.b32  	%r16584, %r16583, 7936;
	mov.u32 	%r16585, %ctaid.x;
	shl.b32 	%r16586, %r16585, 11;
	add.s32 	%r16587, %r16584, %r16586;
	and.b32  	%r16588, %r16582, 31;
	or.b32  	%r16589, %r16587, %r16588;
	add.s32 	%r16590, %r16589, %r22437;
	shr.u32 	%r16591, %r16590, %r16581;
	and.b32  	%r16592, %r16591, 1;
	setp.eq.b32 	%p148, %r16592, 1;
	cvt.s64.s32 	%rd170, %r22587;
	cvta.to.global.u64 	%rd171, %rd341;
	mul.wide.s32 	%rd172, %r22587, 16;
	add.s64 	%rd173, %rd171, %rd172;
	ld.global.u32 	%r16593, [%rd173+2948];
	selp.b32 	%r16594, %r22592, %r22591, %p148;
	xor.b32  	%r16595, %r16594, %r16593;
	selp.b32 	%r16596, %r22593, %r22590, %p148;
	selp.b32 	%r22591, %r22591, %r16595, %p148;
	selp.b32 	%r22592, %r16595, %r22592, %p148;
	ld.global.u32 	%r16597, [%rd173+2952];
	xor.b32  	%r16598, %r16596, %r16597;
	selp.b32 	%r16599, %r22594, %r22589, %p148;
	selp.b32 	%r22590, %r22590, %r16598, %p148;
	selp.b32 	%r22593, %r16598, %r22593, %p148;
	ld.global.u32 	%r16600, [%rd173+2956];
	xor.b32  	%r16601, %r16599, %r16600;
	selp.b32 	%r16602, %r22595, %r22588, %p148;
	selp.b32 	%r22589, %r22589, %r16601, %p148;
	selp.b32 	%r22594, %r16601, %r22594, %p148;
	ld.global.u32 	%r16603, [%rd173+2960];
	xor.b32  	%r16604, %r16602, %r16603;
	selp.b64 	%rd174, 445, 420, %p148;
	selp.b32 	%r22588, %r22588, %r16604, %p148;
	selp.b32 	%r22595, %r16604, %r22595, %p148;
	add.s64 	%rd175, %rd174, %rd170;
	add.s64 	%rd176, %rd171, %rd175;
	ld.global.u8 	%rs256, [%rd176+2928];
	xor.b16  	%rs364, %rs256, %rs364;
$L__BB7_158:
	not.b32 	%r16605, %r22587;
	add.s32 	%r16606, %r1279, %r16605;
	mov.u32 	%r16607, %tid.x;
	shl.b32 	%r16608, %r16607, 3;
	and.b32  	%r16609, %r16608, 7936;
	mov.u32 	%r16610, %ctaid.x;
	shl.b32 	%r16611, %r16610, 11;
	add.s32 	%r16612, %r16609, %r16611;
	and.b32  	%r16613, %r16607, 31;
	or.b32  	%r16614, %r16612, %r16613;
	add.s32 	%r16615, %r16614, %r22437;
	shr.u32 	%r16616, %r16615, %r16606;
	and.b32  	%r16617, %r16616, 1;
	setp.eq.b32 	%p149, %r16617, 1;
	selp.b32 	%r22599, %r22592, %r22591, %p149;
	selp.b32 	%r22598, %r22593, %r22590, %p149;
	selp.b32 	%r22597, %r22594, %r22589, %p149;
	selp.b32 	%r22596, %r22595, %r22588, %p149;
	add.s32 	%r22587, %r22587, 1;
	setp.lt.u32 	%p150, %r22587, %r1279;
	mov.u16 	%rs362, %rs364;
	@%p150 bra 	$L__BB7_156;
$L__BB7_159:
	and.b16  	%rs257, %rs364, 255;
	setp.ne.s16 	%p151, %rs257, 1;
	@%p151 bra 	$L__BB7_161;
	ld.param.u64 	%rd342, [fused_batch_pir_kernel_transposed_4_param_1];
	cvta.to.global.u64 	%rd177, %rd342;
	ld.global.u32 	%r16618, [%rd177+3400];
	xor.b32  	%r22599, %r22599, %r16618;
$L__BB7_161:
	@%p151 bra 	$L__BB7_163;
	ld.param.u64 	%rd343, [fused_batch_pir_kernel_transposed_4_param_1];
	cvta.to.global.u64 	%rd178, %rd343;
	ld.global.u32 	%r16619, [%rd178+3404];
	xor.b32  	%r22598, %r22598, %r16619;
$L__BB7_163:
	@%p151 bra 	$L__BB7_165;
	ld.param.u64 	%rd344, [fused_batch_pir_kernel_transposed_4_param_1];
	cvta.to.global.u64 	%rd179, %rd344;
	ld.global.u32 	%r16620, [%rd179+3408];
	xor.b32  	%r22597, %r22597, %r16620;
$L__BB7_165:
	@%p151 bra 	$L__BB7_167;
	ld.param.u64 	%rd345, [fused_batch_pir_kernel_transposed_4_param_1];
	cvta.to.global.u64 	%rd180, %rd345;
	ld.global.u32 	%r16621, [%rd180+3412];
	xor.b32  	%r22596, %r22596, %r16621;
$L__BB7_167:
	ld.param.u32 	%r21839, [fused_batch_pir_kernel_transposed_4_param_3];
	mov.u32 	%r16623, %tid.x;
	shl.b32 	%r16624, %r16623, 3;
	and.b32  	%r16625, %r16624, 7936;
	mov.u32 	%r16626, %ctaid.x;
	shl.b32 	%r16627, %r16626, 11;
	add.s32 	%r16628, %r16625, %r16627;
	and.b32  	%r16629, %r16623, 31;
	or.b32  	%r16630, %r16628, %r16629;
	add.s32 	%r16631, %r16630, %r22437;
	setp.ge.s32 	%p155, %r16631, %r21839;
	mov.u32 	%r16632, s_mem;
	cvt.u64.u32 	%rd181, %r16632;
	cvta.shared.u64 	%rd182, %rd181;
	add.s64 	%rd183, %rd182, 49407;
	and.b64  	%rd184, %rd183, -16;
	mul.lo.s32 	%r16633, %r16623, 12;
	mul.wide.u32 	%rd185, %r16633, 16;
	add.s64 	%rd186, %rd184, %rd185;
	st.v4.u32 	[%rd186+96], {%r22599, %r22598, %r22597, %r22596};
	mov.b32 	%r22620, 0;
	mov.u32 	%r22621, %r22620;
	mov.u32 	%r22622, %r22620;
	mov.u32 	%r22623, %r22620;
	@%p155 bra 	$L__BB7_181;
	ld.param.u64 	%rd346, [fused_batch_pir_kernel_transposed_4_param_1];
	cvta.to.global.u64 	%rd187, %rd346;
	ld.global.u8 	%rs261, [%rd187+3433];
	max.u16 	%rs262, %rs261, 11;
	cvt.u32.u16 	%r16634, %rs262;
	add.s32 	%r22611, %r16634, -11;
	ld.shared.u32 	%r22623, [s_mem+49292];
	ld.shared.v4.u32 	{%r22622, %r22621, %r22620, %r16635}, [s_mem+49296];
	mov.b64 	%rd188, {%r22620, %r16635};
	shr.u64 	%rd189, %rd188, 32;
	cvt.u16.u64 	%rs367, %rd189;
	cvt.u32.u16 	%r1334, %rs261;
	setp.ge.u32 	%p156, %r22611, %r1334;
	@%p156 bra 	$L__BB7_173;
	mov.u16 	%rs365, %rs367;
$L__BB7_170:
	ld.const.u32 	%r16636, [CHACHA_CONSTANTS];
	add.s32 	%r16637, %r16636, %r22623;
	shf.l.wrap.b32 	%r16638, %r16637, %r16637, 16;
	add.s32 	%r16639, %r22623, %r16638;
	xor.b32  	%r16640, %r22623, %r16639;
	shf.l.wrap.b32 	%r16641, %r16640, %r16640, 12;
	add.s32 	%r16642, %r16637, %r16641;
	xor.b32  	%r16643, %r16638, %r16642;
	shf.l.wrap.b32 	%r16644, %r16643, %r16643, 8;
	add.s32 	%r16645, %r16639, %r16644;
	xor.b32  	%r16646, %r16641, %r16645;
	shf.l.wrap.b32 	%r16647, %r16646, %r16646, 7;
	ld.const.u32 	%r16648, [CHACHA_CONSTANTS+4];
	add.s32 	%r16649, %r16648, %r22622;
	shf.l.wrap.b32 	%r16650, %r16649, %r16649, 16;
	add.s32 	%r16651, %r22622, %r16650;
	xor.b32  	%r16652, %r22622, %r16651;
	shf.l.wrap.b32 	%r16653, %r16652, %r16652, 12;
	add.s32 	%r16654, %r16649, %r16653;
	xor.b32  	%r16655, %r16650, %r16654;
	shf.l.wrap.b32 	%r16656, %r16655, %r16655, 8;
	add.s32 	%r16657, %r16651, %r16656;
	xor.b32  	%r16658, %r16653, %r16657;
	shf.l.wrap.b32 	%r16659, %r16658, %r16658, 7;
	ld.const.u32 	%r16660, [CHACHA_CONSTANTS+8];
	add.s32 	%r16661, %r16660, %r22621;
	shf.l.wrap.b32 	%r16662, %r16661, %r16661, 16;
	add.s32 	%r16663, %r22621, %r16662;
	xor.b32  	%r16664, %r22621, %r16663;
	shf.l.wrap.b32 	%r16665, %r16664, %r16664, 12;
	add.s32 	%r16666, %r16661, %r16665;
	xor.b32  	%r16667, %r16662, %r16666;
	shf.l.wrap.b32 	%r16668, %r16667, %r16667, 8;
	add.s32 	%r16669, %r16663, %r16668;
	xor.b32  	%r16670, %r16665, %r16669;
	shf.l.wrap.b32 	%r16671, %r16670, %r16670, 7;
	ld.const.u32 	%r16672, [CHACHA_CONSTANTS+12];
	add.s32 	%r16673, %r16672, %r22620;
	shf.l.wrap.b32 	%r16674, %r16673, %r16673, 16;
	add.s32 	%r16675, %r22620, %r16674;
	xor.b32  	%r16676, %r22620, %r16675;
	shf.l.wrap.b32 	%r16677, %r16676, %r16676, 12;
	add.s32 	%r16678, %r16673, %r16677;
	xor.b32  	%r16679, %r16674, %r16678;
	shf.l.wrap.b32 	%r16680, %r16679, %r16679, 8;
	add.s32 	%r16681, %r16675, %r16680;
	xor.b32  	%r16682, %r16677, %r16681;
	shf.l.wrap.b32 	%r16683, %r16682, %r16682, 7;
	add.s32 	%r16684, %r16642, %r16659;
	xor.b32  	%r16685, %r16680, %r16684;
	shf.l.wrap.b32 	%r16686, %r16685, %r16685, 16;
	add.s32 	%r16687, %r16669, %r16686;
	xor.b32  	%r16688, %r16659, %r16687;
	shf.l.wrap.b32 	%r16689, %r16688, %r16688, 12;
	add.s32 	%r16690, %r16684, %r16689;
	xor.b32  	%r16691, %r16686, %r16690;
	shf.l.wrap.b32 	%r16692, %r16691, %r16691, 8;
	add.s32 	%r16693, %r16687, %r16692;
	xor.b32  	%r16694, %r16689, %r16693;
	shf.l.wrap.b32 	%r16695, %r16694, %r16694, 7;
	add.s32 	%r16696, %r16654, %r16671;
	xor.b32  	%r16697, %r16644, %r16696;
	shf.l.wrap.b32 	%r16698, %r16697, %r16697, 16;
	add.s32 	%r16699, %r16681, %r16698;
	xor.b32  	%r16700, %r16671, %r16699;
	shf.l.wrap.b32 	%r16701, %r16700, %r16700, 12;
	add.s32 	%r16702, %r16696, %r16701;
	xor.b32  	%r16703, %r16698, %r16702;
	shf.l.wrap.b32 	%r16704, %r16703, %r16703, 8;
	add.s32 	%r16705, %r16699, %r16704;
	xor.b32  	%r16706, %r16701, %r16705;
	shf.l.wrap.b32 	%r16707, %r16706, %r16706, 7;
	add.s32 	%r16708, %r16666, %r16683;
	xor.b32  	%r16709, %r16656, %r16708;
	shf.l.wrap.b32 	%r16710, %r16709, %r16709, 16;
	add.s32 	%r16711, %r16645, %r16710;
	xor.b32  	%r16712, %r16683, %r16711;
	shf.l.wrap.b32 	%r16713, %r16712, %r16712, 12;
	add.s32 	%r16714, %r16708, %r16713;
	xor.b32  	%r16715, %r16710, %r16714;
	shf.l.wrap.b32 	%r16716, %r16715, %r16715, 8;
	add.s32 	%r16717, %r16711, %r16716;
	xor.b32  	%r16718, %r16713, %r16717;
	shf.l.wrap.b32 	%r16719, %r16718, %r16718, 7;
	add.s32 	%r16720, %r16678, %r16647;
	xor.b32  	%r16721, %r16668, %r16720;
	shf.l.wrap.b32 	%r16722, %r16721, %r16721, 16;
	add.s32 	%r16723, %r16657, %r16722;
	xor.b32  	%r16724, %r16647, %r16723;
	shf.l.wrap.b32 	%r16725, %r16724, %r16724, 12;
	add.s32 	%r16726, %r16720, %r16725;
	xor.b32  	%r16727, %r16722, %r16726;
	shf.l.wrap.b32 	%r16728, %r16727, %r16727, 8;
	add.s32 	%r16729, %r16723, %r16728;
	xor.b32  	%r16730, %r16725, %r16729;
	shf.l.wrap.b32 	%r16731, %r16730, %r16730, 7;
	add.s32 	%r16732, %r16690, %r16731;
	xor.b32  	%r16733, %r16704, %r16732;
	shf.l.wrap.b32 	%r16734, %r16733, %r16733, 16;
	add.s32 	%r16735, %r16717, %r16734;
	xor.b32  	%r16736, %r16731, %r16735;
	shf.l.wrap.b32 	%r16737, %r16736, %r16736, 12;
	add.s32 	%r16738, %r16732, %r16737;
	xor.b32  	%r16739, %r16734, %r16738;
	shf.l.wrap.b32 	%r16740, %r16739, %r16739, 8;
	add.s32 	%r16741, %r16735, %r16740;
	xor.b32  	%r16742, %r16737, %r16741;
	shf.l.wrap.b32 	%r16743, %r16742, %r16742, 7;
	add.s32 	%r16744, %r16702, %r16695;
	xor.b32  	%r16745, %r16716, %r16744;
	shf.l.wrap.b32 	%r16746, %r16745, %r16745, 16;
	add.s32 	%r16747, %r16729, %r16746;
	xor.b32  	%r16748, %r16695, %r16747;
	shf.l.wrap.b32 	%r16749, %r16748, %r16748, 12;
	add.s32 	%r16750, %r16744, %r16749;
	xor.b32  	%r16751, %r16746, %r16750;
	shf.l.wrap.b32 	%r16752, %r16751, %r16751, 8;
	add.s32 	%r16753, %r16747, %r16752;
	xor.b32  	%r16754, %r16749, %r16753;
	shf.l.wrap.b32 	%r16755, %r16754, %r16754, 7;
	add.s32 	%r16756, %r16714, %r16707;
	xor.b32  	%r16757, %r16728, %r16756;
	shf.l.wrap.b32 	%r16758, %r16757, %r16757, 16;
	add.s32 	%r16759, %r16693, %r16758;
	xor.b32  	%r16760, %r16707, %r16759;
	shf.l.wrap.b32 	%r16761, %r16760, %r16760, 12;
	add.s32 	%r16762, %r16756, %r16761;
	xor.b32  	%r16763, %r16758, %r16762;
	shf.l.wrap.b32 	%r16764, %r16763, %r16763, 8;
	add.s32 	%r16765, %r16759, %r16764;
	xor.b32  	%r16766, %r16761, %r16765;
	shf.l.wrap.b32 	%r16767, %r16766, %r16766, 7;
	add.s32 	%r16768, %r16726, %r16719;
	xor.b32  	%r16769, %r16692, %r16768;
	shf.l.wrap.b32 	%r16770, %r16769, %r16769, 16;
	add.s32 	%r16771, %r16705, %r16770;
	xor.b32  	%r16772, %r16719, %r16771;
	shf.l.wrap.b32 	%r16773, %r16772, %r16772, 12;
	add.s32 	%r16774, %r16768, %r16773;
	xor.b32  	%r16775, %r16770, %r16774;
	shf.l.wrap.b32 	%r16776, %r16775, %r16775, 8;
	add.s32 	%r16777, %r16771, %r16776;
	xor.b32  	%r16778, %r16773, %r16777;
	shf.l.wrap.b32 	%r16779, %r16778, %r16778, 7;
	add.s32 	%r16780, %r16738, %r16755;
	xor.b32  	%r16781, %r16776, %r16780;
	shf.l.wrap.b32 	%r16782, %r16781, %r16781, 16;
	add.s32 	%r16783, %r16765, %r16782;
	xor.b32  	%r16784, %r16755, %r16783;
	shf.l.wrap.b32 	%r16785, %r16784, %r16784, 12;
	add.s32 	%r16786, %r16780, %r16785;
	xor.b32  	%r16787, %r16782, %r16786;
	shf.l.wrap.b32 	%r16788, %r16787, %r16787, 8;
	add.s32 	%r16789, %r16783, %r16788;
	xor.b32  	%r16790, %r16785, %r16789;
	shf.l.wrap.b32 	%r16791, %r16790, %r16790, 7;
	add.s32 	%r16792, %r16750, %r16767;
	xor.b32  	%r16793, %r16740, %r16792;
	shf.l.wrap.b32 	%r16794, %r16793, %r16793, 16;
	add.s32 	%r16795, %r16777, %r16794;
	xor.b32  	%r16796, %r16767, %r16795;
	shf.l.wrap.b32 	%r16797, %r16796, %r16796, 12;
	add.s32 	%r16798, %r16792, %r16797;
	xor.b32  	%r16799, %r16794, %r16798;
	shf.l.wrap.b32 	%r16800, %r16799, %r16799, 8;
	add.s32 	%r16801, %r16795, %r16800;
	xor.b32  	%r16802, %r16797, %r16801;
	shf.l.wrap.b32 	%r16803, %r16802, %r16802, 7;
	add.s32 	%r16804, %r16762, %r16779;
	xor.b32  	%r16805, %r16752, %r16804;
	shf.l.wrap.b32 	%r16806, %r16805, %r16805, 16;
	add.s32 	%r16807, %r16741, %r16806;
	xor.b32  	%r16808, %r16779, %r16807;
	shf.l.wrap.b32 	%r16809, %r16808, %r16808, 12;
	add.s32 	%r16810, %r16804, %r16809;
	xor.b32  	%r16811, %r16806, %r16810;
	shf.l.wrap.b32 	%r16812, %r16811, %r16811, 8;
	add.s32 	%r16813, %r16807, %r16812;
	xor.b32  	%r16814, %r16809, %r16813;
	shf.l.wrap.b32 	%r16815, %r16814, %r16814, 7;
	add.s32 	%r16816, %r16774, %r16743;
	xor.b32  	%r16817, %r16764, %r16816;
	shf.l.wrap.b32 	%r16818, %r16817, %r16817, 16;
	add.s32 	%r16819, %r16753, %r16818;
	xor.b32  	%r16820, %r16743, %r16819;
	shf.l.wrap.b32 	%r16821, %r16820, %r16820, 12;
	add.s32 	%r16822, %r16816, %r16821;
	xor.b32  	%r16823, %r16818, %r16822;
	shf.l.wrap.b32 	%r16824, %r16823, %r16823, 8;
	add.s32 	%r16825, %r16819, %r16824;
	xor.b32  	%r16826, %r16821, %r16825;
	shf.l.wrap.b32 	%r16827, %r16826, %r16826, 7;
	add.s32 	%r16828, %r16786, %r16827;
	xor.b32  	%r16829, %r16800, %r16828;
	shf.l.wrap.b32 	%r16830, %r16829, %r16829, 16;
	add.s32 	%r16831, %r16813, %r16830;
	xor.b32  	%r16832, %r16827, %r16831;
	shf.l.wrap.b32 	%r16833, %r16832, %r16832, 12;
	add.s32 	%r16834, %r16828, %r16833;
	xor.b32  	%r16835, %r16830, %r16834;
	shf.l.wrap.b32 	%r16836, %r16835, %r16835, 8;
	add.s32 	%r16837, %r16831, %r16836;
	xor.b32  	%r16838, %r16833, %r16837;
	shf.l.wrap.b32 	%r16839, %r16838, %r16838, 7;
	add.s32 	%r16840, %r16798, %r16791;
	xor.b32  	%r16841, %r16812, %r16840;
	shf.l.wrap.b32 	%r16842, %r16841, %r16841, 16;
	add.s32 	%r16843, %r16825, %r16842;
	xor.b32  	%r16844, %r16791, %r16843;
	shf.l.wrap.b32 	%r16845, %r16844, %r16844, 12;
	add.s32 	%r16846, %r16840, %r16845;
	xor.b32  	%r16847, %r16842, %r16846;
	shf.l.wrap.b32 	%r16848, %r16847, %r16847, 8;
	add.s32 	%r16849, %r16843, %r16848;
	xor.b32  	%r16850, %r16845, %r16849;
	shf.l.wrap.b32 	%r16851, %r16850, %r16850, 7;
	add.s32 	%r16852, %r16810, %r16803;
	xor.b32  	%r16853, %r16824, %r16852;
	shf.l.wrap.b32 	%r16854, %r16853, %r16853, 16;
	add.s32 	%r16855, %r16789, %r16854;
	xor.b32  	%r16856, %r16803, %r16855;
	shf.l.wrap.b32 	%r16857, %r16856, %r16856, 12;
	add.s32 	%r16858, %r16852, %r16857;
	xor.b32  	%r16859, %r16854, %r16858;
	shf.l.wrap.b32 	%r16860, %r16859, %r16859, 8;
	add.s32 	%r16861, %r16855, %r16860;
	xor.b32  	%r16862, %r16857, %r16861;
	shf.l.wrap.b32 	%r16863, %r16862, %r16862, 7;
	add.s32 	%r16864, %r16822, %r16815;
	xor.b32  	%r16865, %r16788, %r16864;
	shf.l.wrap.b32 	%r16866, %r16865, %r16865, 16;
	add.s32 	%r16867, %r16801, %r16866;
	xor.b32  	%r16868, %r16815, %r16867;
	shf.l.wrap.b32 	%r16869, %r16868, %r16868, 12;
	add.s32 	%r16870, %r16864, %r16869;
	xor.b32  	%r16871, %r16866, %r16870;
	shf.l.wrap.b32 	%r16872, %r16871, %r16871, 8;
	add.s32 	%r16873, %r16867, %r16872;
	xor.b32  	%r16874, %r16869, %r16873;
	shf.l.wrap.b32 	%r16875, %r16874, %r16874, 7;
	add.s32 	%r16876, %r16834, %r16851;
	xor.b32  	%r16877, %r16872, %r16876;
	shf.l.wrap.b32 	%r16878, %r16877, %r16877, 16;
	add.s32 	%r16879, %r16861, %r16878;
	xor.b32  	%r16880, %r16851, %r16879;
	shf.l.wrap.b32 	%r16881, %r16880, %r16880, 12;
	add.s32 	%r16882, %r16876, %r16881;
	xor.b32  	%r16883, %r16878, %r16882;
	shf.l.wrap.b32 	%r16884, %r16883, %r16883, 8;
	add.s32 	%r16885, %r16879, %r16884;
	xor.b32  	%r16886, %r16881, %r16885;
	shf.l.wrap.b32 	%r16887, %r16886, %r16886, 7;
	add.s32 	%r16888, %r16846, %r16863;
	xor.b32  	%r16889, %r16836, %r16888;
	shf.l.wrap.b32 	%r16890, %r16889, %r16889, 16;
	add.s32 	%r16891, %r16873, %r16890;
	xor.b32  	%r16892, %r16863, %r16891;
	shf.l.wrap.b32 	%r16893, %r16892, %r16892, 12;
	add.s32 	%r16894, %r16888, %r16893;
	xor.b32  	%r16895, %r16890, %r16894;
	shf.l.wrap.b32 	%r16896, %r16895, %r16895, 8;
	add.s32 	%r16897, %r16891, %r16896;
	xor.b32  	%r16898, %r16893, %r16897;
	shf.l.wrap.b32 	%r16899, %r16898, %r16898, 7;
	add.s32 	%r16900, %r16858, %r16875;
	xor.b32  	%r16901, %r16848, %r16900;
	shf.l.wrap.b32 	%r16902, %r16901, %r16901, 16;
	add.s32 	%r16903, %r16837, %r16902;
	xor.b32  	%r16904, %r16875, %r16903;
	shf.l.wrap.b32 	%r16905, %r16904, %r16904, 12;
	add.s32 	%r16906, %r16900, %r16905;
	xor.b32  	%r16907, %r16902, %r16906;
	shf.l.wrap.b32 	%r16908, %r16907, %r16907, 8;
	add.s32 	%r16909, %r16903, %r16908;
	xor.b32  	%r16910, %r16905, %r16909;
	shf.l.wrap.b32 	%r16911, %r16910, %r16910, 7;
	add.s32 	%r16912, %r16870, %r16839;
	xor.b32  	%r16913, %r16860, %r16912;
	shf.l.wrap.b32 	%r16914, %r16913, %r16913, 16;
	add.s32 	%r16915, %r16849, %r16914;
	xor.b32  	%r16916, %r16839, %r16915;
	shf.l.wrap.b32 	%r16917, %r16916, %r16916, 12;
	add.s32 	%r16918, %r16912, %r16917;
	xor.b32  	%r16919, %r16914, %r16918;
	shf.l.wrap.b32 	%r16920, %r16919, %r16919, 8;
	add.s32 	%r16921, %r16915, %r16920;
	xor.b32  	%r16922, %r16917, %r16921;
	shf.l.wrap.b32 	%r16923, %r16922, %r16922, 7;
	add.s32 	%r16924, %r16882, %r16923;
	xor.b32  	%r16925, %r16896, %r16924;
	shf.l.wrap.b32 	%r16926, %r16925, %r16925, 16;
	add.s32 	%r16927, %r16909, %r16926;
	xor.b32  	%r16928, %r16923, %r16927;
	shf.l.wrap.b32 	%r16929, %r16928, %r16928, 12;
	add.s32 	%r16930, %r16924, %r16929;
	xor.b32  	%r16931, %r16926, %r16930;
	shf.l.wrap.b32 	%r16932, %r16931, %r16931, 8;
	add.s32 	%r16933, %r16927, %r16932;
	xor.b32  	%r16934, %r16929, %r16933;
	shf.l.wrap.b32 	%r16935, %r16934, %r16934, 7;
	add.s32 	%r16936, %r16894, %r16887;
	xor.b32  	%r16937, %r16908, %r16936;
	shf.l.wrap.b32 	%r16938, %r16937, %r16937, 16;
	add.s32 	%r16939, %r16921, %r16938;
	xor.b32  	%r16940, %r16887, %r16939;
	shf.l.wrap.b32 	%r16941, %r16940, %r16940, 12;
	add.s32 	%r16942, %r16936, %r16941;
	xor.b32  	%r16943, %r16938, %r16942;
	shf.l.wrap.b32 	%r16944, %r16943, %r16943, 8;
	add.s32 	%r16945, %r16939, %r16944;
	xor.b32  	%r16946, %r16941, %r16945;
	shf.l.wrap.b32 	%r16947, %r16946, %r16946, 7;
	add.s32 	%r16948, %r16906, %r16899;
	xor.b32  	%r16949, %r16920, %r16948;
	shf.l.wrap.b32 	%r16950, %r16949, %r16949, 16;
	add.s32 	%r16951, %r16885, %r16950;
	xor.b32  	%r16952, %r16899, %r16951;
	shf.l.wrap.b32 	%r16953, %r16952, %r16952, 12;
	add.s32 	%r16954, %r16948, %r16953;
	xor.b32  	%r16955, %r16950, %r16954;
	shf.l.wrap.b32 	%r16956, %r16955, %r16955, 8;
	add.s32 	%r16957, %r16951, %r16956;
	xor.b32  	%r16958, %r16953, %r16957;
	shf.l.wrap.b32 	%r16959, %r16958, %r16958, 7;
	add.s32 	%r16960, %r16918, %r16911;
	xor.b32  	%r16961, %r16884, %r16960;
	shf.l.wrap.b32 	%r16962, %r16961, %r16961, 16;
	add.s32 	%r16963, %r16897, %r16962;
	xor.b32  	%r16964, %r16911, %r16963;
	shf.l.wrap.b32 	%r16965, %r16964, %r16964, 12;
	add.s32 	%r16966, %r16960, %r16965;
	xor.b32  	%r16967, %r16962, %r16966;
	shf.l.wrap.b32 	%r16968, %r16967, %r16967, 8;
	add.s32 	%r16969, %r16963, %r16968;
	xor.b32  	%r16970, %r16965, %r16969;
	shf.l.wrap.b32 	%r16971, %r16970, %r16970, 7;
	add.s32 	%r16972, %r16930, %r16947;
	xor.b32  	%r16973, %r16968, %r16972;
	shf.l.wrap.b32 	%r16974, %r16973, %r16973, 16;
	add.s32 	%r16975, %r16957, %r16974;
	xor.b32  	%r16976, %r16947, %r16975;
	shf.l.wrap.b32 	%r16977, %r16976, %r16976, 12;
	add.s32 	%r16978, %r16972, %r16977;
	xor.b32  	%r16979, %r16974, %r16978;
	shf.l.wrap.b32 	%r16980, %r16979, %r16979, 8;
	add.s32 	%r16981, %r16975, %r16980;
	xor.b32  	%r16982, %r16977, %r16981;
	shf.l.wrap.b32 	%r16983, %r16982, %r16982, 7;
	add.s32 	%r16984, %r16942, %r16959;
	xor.b32  	%r16985, %r16932, %r16984;
	shf.l.wrap.b32 	%r16986, %r16985, %r16985, 16;
	add.s32 	%r16987, %r16969, %r16986;
	xor.b32  	%r16988, %r16959, %r16987;
	shf.l.wrap.b32 	%r16989, %r16988, %r16988, 12;
	add.s32 	%r16990, %r16984, %r16989;
	xor.b32  	%r16991, %r16986, %r16990;
	shf.l.wrap.b32 	%r16992, %r16991, %r16991, 8;
	add.s32 	%r16993, %r16987, %r16992;
	xor.b32  	%r16994, %r16989, %r16993;
	shf.l.wrap.b32 	%r16995, %r16994, %r16994, 7;
	add.s32 	%r16996, %r16954, %r16971;
	xor.b32  	%r16997, %r16944, %r16996;
	shf.l.wrap.b32 	%r16998, %r16997, %r16997, 16;
	add.s32 	%r16999, %r16933, %r16998;
	xor.b32  	%r17000, %r16971, %r16999;
	shf.l.wrap.b32 	%r17001, %r17000, %r17000, 12;
	add.s32 	%r17002, %r16996, %r17001;
	xor.b32  	%r17003, %r16998, %r17002;
	shf.l.wrap.b32 	%r17004, %r17003, %r17003, 8;
	add.s32 	%r17005, %r16999, %r17004;
	xor.b32  	%r17006, %r17001, %r17005;
	shf.l.wrap.b32 	%r17007, %r17006, %r17006, 7;
	add.s32 	%r17008, %r16966, %r16935;
	xor.b32  	%r17009, %r16956, %r17008;
	shf.l.wrap.b32 	%r17010, %r17009, %r17009, 16;
	add.s32 	%r17011, %r16945, %r17010;
	xor.b32  	%r17012, %r16935, %r17011;
	shf.l.wrap.b32 	%r17013, %r17012, %r17012, 12;
	add.s32 	%r17014, %r17008, %r17013;
	xor.b32  	%r17015, %r17010, %r17014;
	shf.l.wrap.b32 	%r17016, %r17015, %r17015, 8;
	add.s32 	%r17017, %r17011, %r17016;
	xor.b32  	%r17018, %r17013, %r17017;
	shf.l.wrap.b32 	%r17019, %r17018, %r17018, 7;
	add.s32 	%r22615, %r16636, %r16978;
	add.s32 	%r22614, %r16648, %r16990;
	add.s32 	%r22613, %r16660, %r17002;
	add.s32 	%r22612, %r16672, %r17014;
	add.s32 	%r22616, %r22623, %r17019;
	add.s32 	%r22617, %r22622, %r16983;
	add.s32 	%r22618, %r22621, %r16995;
	add.s32 	%r22619, %r22620, %r17007;
	xor.b32  	%r17020, %r16637, 1;
	shf.l.wrap.b32 	%r17021, %r16637, %r17020, 16;
	add.s32 	%r17022, %r22623, %r17021;
	xor.b32  	%r17023, %r22623, %r17022;
	shf.l.wrap.b32 	%r17024, %r17023, %r17023, 12;
	add.s32 	%r17025, %r16637, %r17024;
	xor.b32  	%r17026, %r17021, %r17025;
	shf.l.wrap.b32 	%r17027, %r17026, %r17026, 8;
	add.s32 	%r17028, %r17022, %r17027;
	xor.b32  	%r17029, %r17024, %r17028;
	shf.l.wrap.b32 	%r17030, %r17029, %r17029, 7;
	add.s32 	%r17031, %r17025, %r16659;
	xor.b32  	%r17032, %r16680, %r17031;
	shf.l.wrap.b32 	%r17033, %r17032, %r17032, 16;
	add.s32 	%r17034, %r16669, %r17033;
	xor.b32  	%r17035, %r16659, %r17034;
	shf.l.wrap.b32 	%r17036, %r17035, %r17035, 12;
	add.s32 	%r17037, %r17031, %r17036;
	xor.b32  	%r17038, %r17033, %r17037;
	shf.l.wrap.b32 	%r17039, %r17038, %r17038, 8;
	add.s32 	%r17040, %r17034, %r17039;
	xor.b32  	%r17041, %r17036, %r17040;
	shf.l.wrap.b32 	%r17042, %r17041, %r17041, 7;
	xor.b32  	%r17043, %r17027, %r16696;
	shf.l.wrap.b32 	%r17044, %r17043, %r17043, 16;
	add.s32 	%r17045, %r16681, %r17044;
	xor.b32  	%r17046, %r16671, %r17045;
	shf.l.wrap.b32 	%r17047, %r17046, %r17046, 12;
	add.s32 	%r17048, %r16696, %r17047;
	xor.b32  	%r17049, %r17044, %r17048;
	shf.l.wrap.b32 	%r17050, %r17049, %r17049, 8;
	add.s32 	%r17051, %r17045, %r17050;
	xor.b32  	%r17052, %r17047, %r17051;
	shf.l.wrap.b32 	%r17053, %r17052, %r17052, 7;
	add.s32 	%r17054, %r17028, %r16710;
	xor.b32  	%r17055, %r16683, %r17054;
	shf.l.wrap.b32 	%r17056, %r17055, %r17055, 12;
	add.s32 	%r17057, %r16708, %r17056;
	xor.b32  	%r17058, %r16710, %r17057;
	shf.l.wrap.b32 	%r17059, %r17058, %r17058, 8;
	add.s32 	%r17060, %r17054, %r17059;
	xor.b32  	%r17061, %r17056, %r17060;
	shf.l.wrap.b32 	%r17062, %r17061, %r17061, 7;
	add.s32 	%r17063, %r16678, %r17030;
	xor.b32  	%r17064, %r16668, %r17063;
	shf.l.wrap.b32 	%r17065, %r17064, %r17064, 16;
	add.s32 	%r17066, %r16657, %r17065;
	xor.b32  	%r17067, %r17030, %r17066;
	shf.l.wrap.b32 	%r17068, %r17067, %r17067, 12;
	add.s32 	%r17069, %r17063, %r17068;
	xor.b32  	%r17070, %r17065, %r17069;
	shf.l.wrap.b32 	%r17071, %r17070, %r17070, 8;
	add.s32 	%r17072, %r17066, %r17071;
	xor.b32  	%r17073, %r17068, %r17072;
	shf.l.wrap.b32 	%r17074, %r17073, %r17073, 7;
	add.s32 	%r17075, %r17037, %r17074;
	xor.b32  	%r17076, %r17050, %r17075;
	shf.l.wrap.b32 	%r17077, %r17076, %r17076, 16;
	add.s32 	%r17078, %r17060, %r17077;
	xor.b32  	%r17079, %r17074, %r17078;
	shf.l.wrap.b32 	%r17080, %r17079, %r17079, 12;
	add.s32 	%r17081, %r17075, %r17080;
	xor.b32  	%r17082, %r17077, %r17081;
	shf.l.wrap.b32 	%r17083, %r17082, %r17082, 8;
	add.s32 	%r17084, %r17078, %r17083;
	xor.b32  	%r17085, %r17080, %r17084;
	shf.l.wrap.b32 	%r17086, %r17085, %r17085, 7;
	add.s32 	%r17087, %r17048, %r17042;
	xor.b32  	%r17088, %r17059, %r17087;
	shf.l.wrap.b32 	%r17089, %r17088, %r17088, 16;
	add.s32 	%r17090, %r17072, %r17089;
	xor.b32  	%r17091, %r17042, %r17090;
	shf.l.wrap.b32 	%r17092, %r17091, %r17091, 12;
	add.s32 	%r17093, %r17087, %r17092;
	xor.b32  	%r17094, %r17089, %r17093;
	shf.l.wrap.b32 	%r17095, %r17094, %r17094, 8;
	add.s32 	%r17096, %r17090, %r17095;
	xor.b32  	%r17097, %r17092, %r17096;
	shf.l.wrap.b32 	%r17098, %r17097, %r17097, 7;
	add.s32 	%r17099, %r17057, %r17053;
	xor.b32  	%r17100, %r17071, %r17099;
	shf.l.wrap.b32 	%r17101, %r17100, %r17100, 16;
	add.s32 	%r17102, %r17040, %r17101;
	xor.b32  	%r17103, %r17053, %r17102;
	shf.l.wrap.b32 	%r17104, %r17103, %r17103, 12;
	add.s32 	%r17105, %r17099, %r17104;
	xor.b32  	%r17106, %r17101, %r17105;
	shf.l.wrap.b32 	%r17107, %r17106, %r17106, 8;
	add.s32 	%r17108, %r17102, %r17107;
	xor.b32  	%r17109, %r17104, %r17108;
	shf.l.wrap.b32 	%r17110, %r17109, %r17109, 7;
	add.s32 	%r17111, %r17069, %r17062;
	xor.b32  	%r17112, %r17039, %r17111;
	shf.l.wrap.b32 	%r17113, %r17112, %r17112, 16;
	add.s32 	%r17114, %r17051, %r17113;
	xor.b32  	%r17115, %r17062, %r17114;
	shf.l.wrap.b32 	%r17116, %r17115, %r17115, 12;
	add.s32 	%r17117, %r17111, %r17116;
	xor.b32  	%r17118, %r17113, %r17117;
	shf.l.wrap.b32 	%r17119, %r17118, %r17118, 8;
	add.s32 	%r17120, %r17114, %r17119;
	xor.b32  	%r17121, %r17116, %r17120;
	shf.l.wrap.b32 	%r17122, %r17121, %r17121, 7;
	add.s32 	%r17123, %r17081, %r17098;
	xor.b32  	%r17124, %r17119, %r17123;
	shf.l.wrap.b32 	%r17125, %r17124, %r17124, 16;
	add.s32 	%r17126, %r17108, %r17125;
	xor.b32  	%r17127, %r17098, %r17126;
	shf.l.wrap.b32 	%r17128, %r17127, %r17127, 12;
	add.s32 	%r17129, %r17123, %r17128;
	xor.b32  	%r17130, %r17125, %r17129;
	shf.l.wrap.b32 	%r17131, %r17130, %r17130, 8;
	add.s32 	%r17132, %r17126, %r17131;
	xor.b32  	%r17133, %r17128, %r17132;
	shf.l.wrap.b32 	%r17134, %r17133, %r17133, 7;
	add.s32 	%r17135, %r17093, %r17110;
	xor.b32  	%r17136, %r17083, %r17135;
	shf.l.wrap.b32 	%r17137, %r17136, %r17136, 16;
	add.s32 	%r17138, %r17120, %r17137;
	xor.b32  	%r17139, %r17110, %r17138;
	shf.l.wrap.b32 	%r17140, %r17139, %r17139, 12;
	add.s32 	%r17141, %r17135, %r17140;
	xor.b32  	%r17142, %r17137, %r17141;
	shf.l.wrap.b32 	%r17143, %r17142, %r17142, 8;
	add.s32 	%r17144, %r17138, %r17143;
	xor.b32  	%r17145, %r17140, %r17144;
	shf.l.wrap.b32 	%r17146, %r17145, %r17145, 7;
	add.s32 	%r17147, %r17105, %r17122;
	xor.b32  	%r17148, %r17095, %r17147;
	shf.l.wrap.b32 	%r17149, %r17148, %r17148, 16;
	add.s32 	%r17150, %r17084, %r17149;
	xor.b32  	%r17151, %r17122, %r17150;
	shf.l.wrap.b32 	%r17152, %r17151, %r17151, 12;
	add.s32 	%r17153, %r17147, %r17152;
	xor.b32  	%r17154, %r17149, %r17153;
	shf.l.wrap.b32 	%r17155, %r17154, %r17154, 8;
	add.s32 	%r17156, %r17150, %r17155;
	xor.b32  	%r17157, %r17152, %r17156;
	shf.l.wrap.b32 	%r17158, %r17157, %r17157, 7;
	add.s32 	%r17159, %r17117, %r17086;
	xor.b32  	%r17160, %r17107, %r17159;
	shf.l.wrap.b32 	%r17161, %r17160, %r17160, 16;
	add.s32 	%r17162, %r17096, %r17161;
	xor.b32  	%r17163, %r17086, %r17162;
	shf.l.wrap.b32 	%r17164, %r17163, %r17163, 12;
	add.s32 	%r17165, %r17159, %r17164;
	xor.b32  	%r17166, %r17161, %r17165;
	shf.l.wrap.b32 	%r17167, %r17166, %r17166, 8;
	add.s32 	%r17168, %r17162, %r17167;
	xor.b32  	%r17169, %r17164, %r17168;
	shf.l.wrap.b32 	%r17170, %r17169, %r17169, 7;
	add.s32 	%r17171, %r17129, %r17170;
	xor.b32  	%r17172, %r17143, %r17171;
	shf.l.wrap.b32 	%r17173, %r17172, %r17172, 16;
	add.s32 	%r17174, %r17156, %r17173;
	xor.b32  	%r17175, %r17170, %r17174;
	shf.l.wrap.b32 	%r17176, %r17175, %r17175, 12;
	add.s32 	%r17177, %r17171, %r17176;
	xor.b32  	%r17178, %r17173, %r17177;
	shf.l.wrap.b32 	%r17179, %r17178, %r17178, 8;
	add.s32 	%r17180, %r17174, %r17179;
	xor.b32  	%r17181, %r17176, %r17180;
	shf.l.wrap.b32 	%r17182, %r17181, %r17181, 7;
	add.s32 	%r17183, %r17141, %r17134;
	xor.b32  	%r17184, %r17155, %r17183;
	shf.l.wrap.b32 	%r17185, %r17184, %r17184, 16;
	add.s32 	%r17186, %r17168, %r17185;
	xor.b32  	%r17187, %r17134, %r17186;
	shf.l.wrap.b32 	%r17188, %r17187, %r17187, 12;
	add.s32 	%r17189, %r17183, %r17188;
	xor.b32  	%r17190, %r17185, %r17189;
	shf.l.wrap.b32 	%r17191, %r17190, %r17190, 8;
	add.s32 	%r17192, %r17186, %r17191;
	xor.b32  	%r17193, %r17188, %r17192;
	shf.l.wrap.b32 	%r17194, %r17193, %r17193, 7;
	add.s32 	%r17195, %r17153, %r17146;
	xor.b32  	%r17196, %r17167, %r17195;
	shf.l.wrap.b32 	%r17197, %r17196, %r17196, 16;
	add.s32 	%r17198, %r17132, %r17197;
	xor.b32  	%r17199, %r17146, %r17198;
	shf.l.wrap.b32 	%r17200, %r17199, %r17199, 12;
	add.s32 	%r17201, %r17195, %r17200;
	xor.b32  	%r17202, %r17197, %r17201;
	shf.l.wrap.b32 	%r17203, %r17202, %r17202, 8;
	add.s32 	%r17204, %r17198, %r17203;
	xor.b32  	%r17205, %r17200, %r17204;
	shf.l.wrap.b32 	%r17206, %r17205, %r17205, 7;
	add.s32 	%r17207, %r17165, %r17158;
	xor.b32  	%r17208, %r17131, %r17207;
	shf.l.wrap.b32 	%r17209, %r17208, %r17208, 16;
	add.s32 	%r17210, %r17144, %r17209;
	xor.b32  	%r17211, %r17158, %r17210;
	shf.l.wrap.b32 	%r17212, %r17211, %r17211, 12;
	add.s32 	%r17213, %r17207, %r17212;
	xor.b32  	%r17214, %r17209, %r17213;
	shf.l.wrap.b32 	%r17215, %r17214, %r17214, 8;
	add.s32 	%r17216, %r17210, %r17215;
	xor.b32  	%r17217, %r17212, %r17216;
	shf.l.wrap.b32 	%r17218, %r17217, %r17217, 7;
	add.s32 	%r17219, %r17177, %r17194;
	xor.b32  	%r17220, %r17215, %r17219;
	shf.l.wrap.b32 	%r17221, %r17220, %r17220, 16;
	add.s32 	%r17222, %r17204, %r17221;
	xor.b32  	%r17223, %r17194, %r17222;
	shf.l.wrap.b32 	%r17224, %r17223, %r17223, 12;
	add.s32 	%r17225, %r17219, %r17224;
	xor.b32  	%r17226, %r17221, %r17225;
	shf.l.wrap.b32 	%r17227, %r17226, %r17226, 8;
	add.s32 	%r17228, %r17222, %r17227;
	xor.b32  	%r17229, %r17224, %r17228;
	shf.l.wrap.b32 	%r17230, %r17229, %r17229, 7;
	add.s32 	%r17231, %r17189, %r17206;
	xor.b32  	%r17232, %r17179, %r17231;
	shf.l.wrap.b32 	%r17233, %r17232, %r17232, 16;
	add.s32 	%r17234, %r17216, %r17233;
	xor.b32  	%r17235, %r17206, %r17234;
	shf.l.wrap.b32 	%r17236, %r17235, %r17235, 12;
	add.s32 	%r17237, %r17231, %r17236;
	xor.b32  	%r17238, %r17233, %r17237;
	shf.l.wrap.b32 	%r17239, %r17238, %r17238, 8;
	add.s32 	%r17240, %r17234, %r17239;
	xor.b32  	%r17241, %r17236, %r17240;
	shf.l.wrap.b32 	%r17242, %r17241, %r17241, 7;
	add.s32 	%r17243, %r17201, %r17218;
	xor.b32  	%r17244, %r17191, %r17243;
	shf.l.wrap.b32 	%r17245, %r17244, %r17244, 16;
	add.s32 	%r17246, %r17180, %r17245;
	xor.b32  	%r17247, %r17218, %r17246;
	shf.l.wrap.b32 	%r17248, %r17247, %r17247, 12;
	add.s32 	%r17249, %r17243, %r17248;
	xor.b32  	%r17250, %r17245, %r17249;
	shf.l.wrap.b32 	%r17251, %r17250, %r17250, 8;
	add.s32 	%r17252, %r17246, %r17251;
	xor.b32  	%r17253, %r17248, %r17252;
	shf.l.wrap.b32 	%r17254, %r17253, %r17253, 7;
	add.s32 	%r17255, %r17213, %r17182;
	xor.b32  	%r17256, %r17203, %r17255;
	shf.l.wrap.b32 	%r17257, %r17256, %r17256, 16;
	add.s32 	%r17258, %r17192, %r17257;
	xor.b32  	%r17259, %r17182, %r17258;
	shf.l.wrap.b32 	%r17260, %r17259, %r17259, 12;
	add.s32 	%r17261, %r17255, %r17260;
	xor.b32  	%r17262, %r17257, %r17261;
	shf.l.wrap.b32 	%r17263, %r17262, %r17262, 8;
	add.s32 	%r17264, %r17258, %r17263;
	xor.b32  	%r17265, %r17260, %r17264;
	shf.l.wrap.b32 	%r17266, %r17265, %r17265, 7;
	add.s32 	%r17267, %r17225, %r17266;
	xor.b32  	%r17268, %r17239, %r17267;
	shf.l.wrap.b32 	%r17269, %r17268, %r17268, 16;
	add.s32 	%r17270, %r17252, %r17269;
	xor.b32  	%r17271, %r17266, %r17270;
	shf.l.wrap.b32 	%r17272, %r17271, %r17271, 12;
	add.s32 	%r17273, %r17267, %r17272;
	xor.b32  	%r17274, %r17269, %r17273;
	shf.l.wrap.b32 	%r17275, %r17274, %r17274, 8;
	add.s32 	%r17276, %r17237, %r17230;
	xor.b32  	%r17277, %r17251, %r17276;
	shf.l.wrap.b32 	%r17278, %r17277, %r17277, 16;
	add.s32 	%r17279, %r17264, %r17278;
	xor.b32  	%r17280, %r17230, %r17279;
	shf.l.wrap.b32 	%r17281, %r17280, %r17280, 12;
	add.s32 	%r17282, %r17276, %r17281;
	xor.b32  	%r17283, %r17278, %r17282;
	shf.l.wrap.b32 	%r17284, %r17283, %r17283, 8;
	add.s32 	%r17285, %r17279, %r17284;
	xor.b32  	%r17286, %r17281, %r17285;
	shf.l.wrap.b32 	%r17287, %r17286, %r17286, 7;
	add.s32 	%r17288, %r17249, %r17242;
	xor.b32  	%r17289, %r17263, %r17288;
	shf.l.wrap.b32 	%r17290, %r17289, %r17289, 16;
	add.s32 	%r17291, %r17228, %r17290;
	xor.b32  	%r17292, %r17242, %r17291;
	shf.l.wrap.b32 	%r17293, %r17292, %r17292, 12;
	add.s32 	%r17294, %r17288, %r17293;
	xor.b32  	%r17295, %r17290, %r17294;
	shf.l.wrap.b32 	%r17296, %r17295, %r17295, 8;
	add.s32 	%r17297, %r17291, %r17296;
	xor.b32  	%r17298, %r17293, %r17297;
	shf.l.wrap.b32 	%r17299, %r17298, %r17298, 7;
	add.s32 	%r17300, %r17261, %r17254;
	xor.b32  	%r17301, %r17227, %r17300;
	shf.l.wrap.b32 	%r17302, %r17301, %r17301, 16;
	add.s32 	%r17303, %r17240, %r17302;
	xor.b32  	%r17304, %r17254, %r17303;
	shf.l.wrap.b32 	%r17305, %r17304, %r17304, 12;
	add.s32 	%r17306, %r17300, %r17305;
	xor.b32  	%r17307, %r17302, %r17306;
	shf.l.wrap.b32 	%r17308, %r17307, %r17307, 8;
	add.s32 	%r17309, %r17303, %r17308;
	add.s32 	%r17310, %r17273, %r17287;
	xor.b32  	%r17311, %r17308, %r17310;
	shf.l.wrap.b32 	%r17312, %r17311, %r17311, 16;
	add.s32 	%r17313, %r17297, %r17312;
	xor.b32  	%r17314, %r17287, %r17313;
	shr.u32 	%r17315, %r17314, 20;
	add.s32 	%r17316, %r17310, %r17315;
	add.s32 	%r17317, %r17282, %r17299;
	xor.b32  	%r17318, %r17275, %r17317;
	shf.l.wrap.b32 	%r17319, %r17318, %r17318, 16;
	add.s32 	%r17320, %r17309, %r17319;
	xor.b32  	%r17321, %r17299, %r17320;
	shr.u32 	%r17322, %r17321, 20;
	add.s32 	%r17323, %r17317, %r17322;
	add.s32 	%r17324, %r16636, %r17316;
	add.s32 	%r17325, %r16648, %r17323;
	not.b32 	%r17326, %r22611;
	add.s32 	%r17327, %r1334, %r17326;
	mov.u32 	%r17328, %tid.x;
	shl.b32 	%r17329, %r17328, 3;
	and.b32  	%r17330, %r17329, 7936;
	mov.u32 	%r17331, %ctaid.x;
	shl.b32 	%r17332, %r17331, 11;
	add.s32 	%r17333, %r17330, %r17332;
	and.b32  	%r17334, %r17328, 31;
	or.b32  	%r17335, %r17333, %r17334;
	add.s32 	%r17336, %r17335, %r22437;
	shr.u32 	%r17337, %r17336, %r17327;
	and.b32  	%r17338, %r17337, 1;
	setp.eq.b32 	%p157, %r17338, 1;
	selp.b32 	%r17339, %r17325, %r17324, %p157;
	cvt.u16.u32 	%rs263, %r17339;
	and.b16  	%rs367, %rs263, 1;
	and.b16  	%rs264, %rs365, 255;
	setp.ne.s16 	%p158, %rs264, 1;
	@%p158 bra 	$L__BB7_172;
	ld.param.u64 	%rd347, [fused_batch_pir_kernel_transposed_4_param_1];
	not.b32 	%r17340, %r22611;
	add.s32 	%r17341, %r1334, %r17340;
	mov.u32 	%r17342, %tid.x;
	shl.b32 	%r17343, %r17342, 3;
	and.b32  	%r17344, %r17343, 7936;
	mov.u32 	%r17345, %ctaid.x;
	shl.b32 	%r17346, %r17345, 11;
	add.s32 	%r17347, %r17344, %r17346;
	and.b32  	%r17348, %r17342, 31;
	or.b32  	%r17349, %r17347, %r17348;
	add.s32 	%r17350, %r17349, %r22437;
	shr.u32 	%r17351, %r17350, %r17341;
	and.b32  	%r17352, %r17351, 1;
	setp.eq.b32 	%p159, %r17352, 1;
	cvt.s64.s32 	%rd190, %r22611;
	cvta.to.global.u64 	%rd191, %rd347;
	mul.wide.s32 	%rd192, %r22611, 16;
	add.s64 	%rd193, %rd191, %rd192;
	ld.global.u32 	%r17353, [%rd193+3436];
	selp.b32 	%r17354, %r22616, %r22615, %p159;
	xor.b32  	%r17355, %r17354, %r17353;
	selp.b32 	%r17356, %r22617, %r22614, %p159;
	selp.b32 	%r22615, %r22615, %r17355, %p159;
	selp.b32 	%r22616, %r17355, %r22616, %p159;
	ld.global.u32 	%r17357, [%rd193+3440];
	xor.b32  	%r17358, %r17356, %r17357;
	selp.b32 	%r17359, %r22618, %r22613, %p159;
	selp.b32 	%r22614, %r22614, %r17358, %p159;
	selp.b32 	%r22617, %r17358, %r22617, %p159;
	ld.global.u32 	%r17360, [%rd193+3444];
	xor.b32  	%r17361, %r17359, %r17360;
	selp.b32 	%r17362, %r22619, %r22612, %p159;
	selp.b32 	%r22613, %r22613, %r17361, %p159;
	selp.b32 	%r22618, %r17361, %r22618, %p159;
	ld.global.u32 	%r17363, [%rd193+3448];
	xor.b32  	%r17364, %r17362, %r17363;
	selp.b64 	%rd194, 445, 420, %p159;
	selp.b32 	%r22612, %r22612, %r17364, %p159;
	selp.b32 	%r22619, %r17364, %r22619, %p159;
	add.s64 	%rd195, %rd194, %rd190;
	add.s64 	%rd196, %rd191, %rd195;
	ld.global.u8 	%rs265, [%rd196+3416];
	xor.b16  	%rs367, %rs265, %rs367;
$L__BB7_172:
	not.b32 	%r17365, %r22611;
	add.s32 	%r17366, %r1334, %r17365;
	mov.u32 	%r17367, %tid.x;
	shl.b32 	%r17368, %r17367, 3;
	and.b32  	%r17369, %r17368, 7936;
	mov.u32 	%r17370, %ctaid.x;
	shl.b32 	%r17371, %r17370, 11;
	add.s32 	%r17372, %r17369, %r17371;
	and.b32  	%r17373, %r17367, 31;
	or.b32  	%r17374, %r17372, %r17373;
	add.s32 	%r17375, %r17374, %r22437;
	shr.u32 	%r17376, %r17375, %r17366;
	and.b32  	%r17377, %r17376, 1;
	setp.eq.b32 	%p160, %r17377, 1;
	selp.b32 	%r22623, %r22616, %r22615, %p160;
	selp.b32 	%r22622, %r22617, %r22614, %p160;
	selp.b32 	%r22621, %r22618, %r22613, %p160;
	selp.b32 	%r22620, %r22619, %r22612, %p160;
	add.s32 	%r22611, %r22611, 1;
	setp.lt.u32 	%p161, %r22611, %r1334;
	mov.u16 	%rs365, %rs367;
	@%p161 bra 	$L__BB7_170;
$L__BB7_173:
	and.b16  	%rs266, %rs367, 255;
	setp.ne.s16 	%p162, %rs266, 1;
	@%p162 bra 	$L__BB7_175;
	ld.param.u64 	%rd348, [fused_batch_pir_kernel_transposed_4_param_1];
	cvta.to.global.u64 	%rd197, %rd348;
	ld.global.u32 	%r17378, [%rd197+3888];
	xor.b32  	%r22623, %r22623, %r17378;
$L__BB7_175:
	@%p162 bra 	$L__BB7_177;
	ld.param.u64 	%rd349, [fused_batch_pir_kernel_transposed_4_param_1];
	cvta.to.global.u64 	%rd198, %rd349;
	ld.global.u32 	%r17379, [%rd198+3892];
	xor.b32  	%r22622, %r22622, %r17379;
$L__BB7_177:
	@%p162 bra 	$L__BB7_179;
	ld.param.u64 	%rd350, [fused_batch_pir_kernel_transposed_4_param_1];
	cvta.to.global.u64 	%rd199, %rd350;
	ld.global.u32 	%r17380, [%rd199+3896];
	xor.b32  	%r22621, %r22621, %r17380;
$L__BB7_179:
	@%p162 bra 	$L__BB7_181;
	ld.param.u64 	%rd351, [fused_batch_pir_kernel_transposed_4_param_1];
	cvta.to.global.u64 	%rd200, %rd351;
	ld.global.u32 	%r17381, [%rd200+3900];
	xor.b32  	%r22620, %r22620, %r17381;
$L__BB7_181:
	ld.param.u32 	%r21840, [fused_batch_pir_kernel_transposed_4_param_3];
	mov.u32 	%r17383, %tid.x;
	shl.b32 	%r17384, %r17383, 3;
	and.b32  	%r17385, %r17384, 7936;
	mov.u32 	%r17386, %ctaid.x;
	shl.b32 	%r17387, %r17386, 11;
	add.s32 	%r17388, %r17385, %r17387;
	and.b32  	%r17389, %r17383, 31;
	or.b32  	%r17390, %r17388, %r17389;
	add.s32 	%r17391, %r17390, %r22437;
	setp.ge.s32 	%p166, %r17391, %r21840;
	mov.u32 	%r17392, s_mem;
	cvt.u64.u32 	%rd201, %r17392;
	cvta.shared.u64 	%rd202, %rd201;
	add.s64 	%rd203, %rd202, 49407;
	and.b64  	%rd204, %rd203, -16;
	mul.lo.s32 	%r17393, %r17383, 12;
	mul.wide.u32 	%rd205, %r17393, 16;
	add.s64 	%rd206, %rd204, %rd205;
	st.v4.u32 	[%rd206+112], {%r22623, %r22622, %r22621, %r22620};
	mov.b32 	%r22644, 0;
	mov.u32 	%r22645, %r22644;
	mov.u32 	%r22646, %r22644;
	mov.u32 	%r22647, %r22644;
	@%p166 bra 	$L__BB7_195;
	ld.param.u64 	%rd352, [fused_batch_pir_kernel_transposed_4_param_1];
	cvta.to.global.u64 	%rd207, %rd352;
	ld.global.u8 	%rs270, [%rd207+3921];
	max.u16 	%rs271, %rs270, 11;
	cvt.u32.u16 	%r17394, %rs271;
	add.s32 	%r22635, %r17394, -11;
	ld.shared.v4.u32 	{%r22647, %r22646, %r22645, %r22644}, [s_mem+49312];
	ld.shared.u8 	%rs370, [s_mem+49328];
	cvt.u32.u16 	%r1389, %rs270;
	setp.ge.u32 	%p167, %r22635, %r1389;
	@%p167 bra 	$L__BB7_187;
	mov.u16 	%rs368, %rs370;
$L__BB7_184:
	ld.const.u32 	%r17395, [CHACHA_CONSTANTS];
	add.s32 	%r17396, %r17395, %r22647;
	shf.l.wrap.b32 	%r17397, %r17396, %r17396, 16;
	add.s32 	%r17398, %r22647, %r17397;
	xor.b32  	%r17399, %r22647, %r17398;
	shf.l.wrap.b32 	%r17400, %r17399, %r17399, 12;
	add.s32 	%r17401, %r17396, %r17400;
	xor.b32  	%r17402, %r17397, %r17401;
	shf.l.wrap.b32 	%r17403, %r17402, %r17402, 8;
	add.s32 	%r17404, %r17398, %r17403;
	xor.b32  	%r17405, %r17400, %r17404;
	shf.l.wrap.b32 	%r17406, %r17405, %r17405, 7;
	ld.const.u32 	%r17407, [CHACHA_CONSTANTS+4];
	add.s32 	%r17408, %r17407, %r22646;
	shf.l.wrap.b32 	%r17409, %r17408, %r17408, 16;
	add.s32 	%r17410, %r22646, %r17409;
	xor.b32  	%r17411, %r22646, %r17410;
	shf.l.wrap.b32 	%r17412, %r17411, %r17411, 12;
	add.s32 	%r17413, %r17408, %r17412;
	xor.b32  	%r17414, %r17409, %r17413;
	shf.l.wrap.b32 	%r17415, %r17414, %r17414, 8;
	add.s32 	%r17416, %r17410, %r17415;
	xor.b32  	%r17417, %r17412, %r17416;
	shf.l.wrap.b32 	%r17418, %r17417, %r17417, 7;
	ld.const.u32 	%r17419, [CHACHA_CONSTANTS+8];
	add.s32 	%r17420, %r17419, %r22645;
	shf.l.wrap.b32 	%r17421, %r17420, %r17420, 16;
	add.s32 	%r17422, %r22645, %r17421;
	xor.b32  	%r17423, %r22645, %r17422;
	shf.l.wrap.b32 	%r17424, %r17423, %r17423, 12;
	add.s32 	%r17425, %r17420, %r17424;
	xor.b32  	%r17426, %r17421, %r17425;
	shf.l.wrap.b32 	%r17427, %r17426, %r17426, 8;
	add.s32 	%r17428, %r17422, %r17427;
	xor.b32  	%r17429, %r17424, %r17428;
	shf.l.wrap.b32 	%r17430, %r17429, %r17429, 7;
	ld.const.u32 	%r17431, [CHACHA_CONSTANTS+12];
	add.s32 	%r17432, %r17431, %r22644;
	shf.l.wrap.b32 	%r17433, %r17432, %r17432, 16;
	add.s32 	%r17434, %r22644, %r17433;
	xor.b32  	%r17435, %r22644, %r17434;
	shf.l.wrap.b32 	%r17436, %r17435, %r17435, 12;
	add.s32 	%r17437, %r17432, %r17436;
	xor.b32  	%r17438, %r17433, %r17437;
	shf.l.wrap.b32 	%r17439, %r17438, %r17438, 8;
	add.s32 	%r17440, %r17434, %r17439;
	xor.b32  	%r17441, %r17436, %r17440;
	shf.l.wrap.b32 	%r17442, %r17441, %r17441, 7;
	add.s32 	%r17443, %r17401, %r17418;
	xor.b32  	%r17444, %r17439, %r17443;
	shf.l.wrap.b32 	%r17445, %r17444, %r17444, 16;
	add.s32 	%r17446, %r17428, %r17445;
	xor.b32  	%r17447, %r17418, %r17446;
	shf.l.wrap.b32 	%r17448, %r17447, %r17447, 12;
	add.s32 	%r17449, %r17443, %r17448;
	xor.b32  	%r17450, %r17445, %r17449;
	shf.l.wrap.b32 	%r17451, %r17450, %r17450, 8;
	add.s32 	%r17452, %r17446, %r17451;
	xor.b32  	%r17453, %r17448, %r17452;
	shf.l.wrap.b32 	%r17454, %r17453, %r17453, 7;
	add.s32 	%r17455, %r17413, %r17430;
	xor.b32  	%r17456, %r17403, %r17455;
	shf.l.wrap.b32 	%r17457, %r17456, %r17456, 16;
	add.s32 	%r17458, %r17440, %r17457;
	xor.b32  	%r17459, %r17430, %r17458;
	shf.l.wrap.b32 	%r17460, %r17459, %r17459, 12;
	add.s32 	%r17461, %r17455, %r17460;
	xor.b32  	%r17462, %r17457, %r17461;
	shf.l.wrap.b32 	%r17463, %r17462, %r17462, 8;
	add.s32 	%r17464, %r17458, %r17463;
	xor.b32  	%r17465, %r17460, %r17464;
	shf.l.wrap.b32 	%r17466, %r17465, %r17465, 7;
	add.s32 	%r17467, %r17425, %r17442;
	xor.b32  	%r17468, %r17415, %r17467;
	shf.l.wrap.b32 	%r17469, %r17468, %r17468, 16;
	add.s32 	%r17470, %r17404, %r17469;
	xor.b32  	%r17471, %r17442, %r17470;
	shf.l.wrap.b32 	%r17472, %r17471, %r17471, 12;
	add.s32 	%r17473, %r17467, %r17472;
	xor.b32  	%r17474, %r17469, %r17473;
	shf.l.wrap.b32 	%r17475, %r17474, %r17474, 8;
	add.s32 	%r17476, %r17470, %r17475;
	xor.b32  	%r17477, %r17472, %r17476;
	shf.l.wrap.b32 	%r17478, %r17477, %r17477, 7;
	add.s32 	%r17479, %r17437, %r17406;
	xor.b32  	%r17480, %r17427, %r17479;
	shf.l.wrap.b32 	%r17481, %r17480, %r17480, 16;
	add.s32 	%r17482, %r17416, %r17481;
	xor.b32  	%r17483, %r17406, %r17482;
	shf.l.wrap.b32 	%r17484, %r17483, %r17483, 12;
	add.s32 	%r17485, %r17479, %r17484;
	xor.b32  	%r17486, %r17481, %r17485;
	shf.l.wrap.b32 	%r17487, %r17486, %r17486, 8;
	add.s32 	%r17488, %r17482, %r17487;
	xor.b32  	%r17489, %r17484, %r17488;
	shf.l.wrap.b32 	%r17490, %r17489, %r17489, 7;
	add.s32 	%r17491, %r17449, %r17490;
	xor.b32  	%r17492, %r17463, %r17491;
	shf.l.wrap.b32 	%r17493, %r17492, %r17492, 16;
	add.s32 	%r17494, %r17476, %r17493;
	xor.b32  	%r17495, %r17490, %r17494;
	shf.l.wrap.b32 	%r17496, %r17495, %r17495, 12;
	add.s32 	%r17497, %r17491, %r17496;
	xor.b32  	%r17498, %r17493, %r17497;
	shf.l.wrap.b32 	%r17499, %r17498, %r17498, 8;
	add.s32 	%r17500, %r17494, %r17499;
	xor.b32  	%r17501, %r17496, %r17500;
	shf.l.wrap.b32 	%r17502, %r17501, %r17501, 7;
	add.s32 	%r17503, %r17461, %r17454;
	xor.b32  	%r17504, %r17475, %r17503;
	shf.l.wrap.b32 	%r17505, %r17504, %r17504, 16;
	add.s32 	%r17506, %r17488, %r17505;
	xor.b32  	%r17507, %r17454, %r17506;
	shf.l.wrap.b32 	%r17508, %r17507, %r17507, 12;
	add.s32 	%r17509, %r17503, %r17508;
	xor.b32  	%r17510, %r17505, %r17509;
	shf.l.wrap.b32 	%r17511, %r17510, %r17510, 8;
	add.s32 	%r17512, %r17506, %r17511;
	xor.b32  	%r17513, %r17508, %r17512;
	shf.l.wrap.b32 	%r17514, %r17513, %r17513, 7;
	add.s32 	%r17515, %r17473, %r17466;
	xor.b32  	%r17516, %r17487, %r17515;
	shf.l.wrap.b32 	%r17517, %r17516, %r17516, 16;
	add.s32 	%r17518, %r17452, %r17517;
	xor.b32  	%r17519, %r17466, %r17518;
	shf.l.wrap.b32 	%r17520, %r17519, %r17519, 12;
	add.s32 	%r17521, %r17515, %r17520;
	xor.b32  	%r17522, %r17517, %r17521;
	shf.l.wrap.b32 	%r17523, %r17522, %r17522, 8;
	add.s32 	%r17524, %r17518, %r17523;
	xor.b32  	%r17525, %r17520, %r17524;
	shf.l.wrap.b32 	%r17526, %r17525, %r17525, 7;
	add.s32 	%r17527, %r17485, %r17478;
	xor.b32  	%r17528, %r17451, %r17527;
	shf.l.wrap.b32 	%r17529, %r17528, %r17528, 16;
	add.s32 	%r17530, %r17464, %r17529;
	xor.b32  	%r17531, %r17478, %r17530;
	shf.l.wrap.b32 	%r17532, %r17531, %r17531, 12;
	add.s32 	%r17533, %r17527, %r17532;
	xor.b32  	%r17534, %r17529, %r17533;
	shf.l.wrap.b32 	%r17535, %r17534, %r17534, 8;
	add.s32 	%r17536, %r17530, %r17535;
	xor.b32  	%r17537, %r17532, %r17536;
	shf.l.wrap.b32 	%r17538, %r17537, %r17537, 7;
	add.s32 	%r17539, %r17497, %r17514;
	xor.b32  	%r17540, %r17535, %r17539;
	shf.l.wrap.b32 	%r17541, %r17540, %r17540, 16;
	add.s32 	%r17542, %r17524, %r17541;
	xor.b32  	%r17543, %r17514, %r17542;
	shf.l.wrap.b32 	%r17544, %r17543, %r17543, 12;
	add.s32 	%r17545, %r17539, %r17544;
	xor.b32  	%r17546, %r17541, %r17545;
	shf.l.wrap.b32 	%r17547, %r17546, %r17546, 8;
	add.s32 	%r17548, %r17542, %r17547;
	xor.b32  	%r17549, %r17544, %r17548;
	shf.l.wrap.b32 	%r17550, %r17549, %r17549, 7;
	add.s32 	%r17551, %r17509, %r17526;
	xor.b32  	%r17552, %r17499, %r17551;
	shf.l.wrap.b32 	%r17553, %r17552, %r17552, 16;
	add.s32 	%r17554, %r17536, %r17553;
	xor.b32  	%r17555, %r17526, %r17554;
	shf.l.wrap.b32 	%r17556, %r17555, %r17555, 12;
	add.s32 	%r17557, %r17551, %r17556;
	xor.b32  	%r17558, %r17553, %r17557;
	shf.l.wrap.b32 	%r17559, %r17558, %r17558, 8;
	add.s32 	%r17560, %r17554, %r17559;
	xor.b32  	%r17561, %r17556, %r17560;
	shf.l.wrap.b32 	%r17562, %r17561, %r17561, 7;
	add.s32 	%r17563, %r17521, %r17538;
	xor.b32  	%r17564, %r17511, %r17563;
	shf.l.wrap.b32 	%r17565, %r17564, %r17564, 16;
	add.s32 	%r17566, %r17500, %r17565;
	xor.b32  	%r17567, %r17538, %r17566;
	shf.l.wrap.b32 	%r17568, %r17567, %r17567, 12;
	add.s32 	%r17569, %r17563, %r17568;
	xor.b32  	%r17570, %r17565, %r17569;
	shf.l.wrap.b32 	%r17571, %r17570, %r17570, 8;
	add.s32 	%r17572, %r17566, %r17571;
	xor.b32  	%r17573, %r17568, %r17572;
	shf.l.wrap.b32 	%r17574, %r17573, %r17573, 7;
	add.s32 	%r17575, %r17533, %r17502;
	xor.b32  	%r17576, %r17523, %r17575;
	shf.l.wrap.b32 	%r17577, %r17576, %r17576, 16;
	add.s32 	%r17578, %r17512, %r17577;
	xor.b32  	%r17579, %r17502, %r17578;
	shf.l.wrap.b32 	%r17580, %r17579, %r17579, 12;
	add.s32 	%r17581, %r17575, %r17580;
	xor.b32  	%r17582, %r17577, %r17581;
	shf.l.wrap.b32 	%r17583, %r17582, %r17582, 8;
	add.s32 	%r17584, %r17578, %r17583;
	xor.b32  	%r17585, %r17580, %r17584;
	shf.l.wrap.b32 	%r17586, %r17585, %r17585, 7;
	add.s32 	%r17587, %r17545, %r17586;
	xor.b32  	%r17588, %r17559, %r17587;
	shf.l.wrap.b32 	%r17589, %r17588, %r17588, 16;
	add.s32 	%r17590, %r17572, %r17589;
	xor.b32  	%r17591, %r17586, %r17590;
	shf.l.wrap.b32 	%r17592, %r17591, %r17591, 12;
	add.s32 	%r17593, %r17587, %r17592;
	xor.b32  	%r17594, %r17589, %r17593;
	shf.l.wrap.b32 	%r17595, %r17594, %r17594, 8;
	add.s32 	%r17596, %r17590, %r17595;
	xor.b32  	%r17597, %r17592, %r17596;
	shf.l.wrap.b32 	%r17598, %r17597, %r17597, 7;
	add.s32 	%r17599, %r17557, %r17550;
	xor.b32  	%r17600, %r17571, %r17599;
	shf.l.wrap.b32 	%r17601, %r17600, %r17600, 16;
	add.s32 	%r17602, %r17584, %r17601;
	xor.b32  	%r17603, %r17550, %r17602;
	shf.l.wrap.b32 	%r17604, %r17603, %r17603, 12;
	add.s32 	%r17605, %r17599, %r17604;
	xor.b32  	%r17606, %r17601, %r17605;
	shf.l.wrap.b32 	%r17607, %r17606, %r17606, 8;
	add.s32 	%r17608, %r17602, %r17607;
	xor.b32  	%r17609, %r17604, %r17608;
	shf.l.wrap.b32 	%r17610, %r17609, %r17609, 7;
	add.s32 	%r17611, %r17569, %r17562;
	xor.b32  	%r17612, %r17583, %r17611;
	shf.l.wrap.b32 	%r17613, %r17612, %r17612, 16;
	add.s32 	%r17614, %r17548, %r17613;
	xor.b32  	%r17615, %r17562, %r17614;
	shf.l.wrap.b32 	%r17616, %r17615, %r17615, 12;
	add.s32 	%r17617, %r17611, %r17616;
	xor.b32  	%r17618, %r17613, %r17617;
	shf.l.wrap.b32 	%r17619, %r17618, %r17618, 8;
	add.s32 	%r17620, %r17614, %r17619;
	xor.b32  	%r17621, %r17616, %r17620;
	shf.l.wrap.b32 	%r17622, %r17621, %r17621, 7;
	add.s32 	%r17623, %r17581, %r17574;
	xor.b32  	%r17624, %r17547, %r17623;
	shf.l.wrap.b32 	%r17625, %r17624, %r17624, 16;
	add.s32 	%r17626, %r17560, %r17625;
	xor.b32  	%r17627, %r17574, %r17626;
	shf.l.wrap.b32 	%r17628, %r17627, %r17627, 12;
	add.s32 	%r17629, %r17623, %r17628;
	xor.b32  	%r17630, %r17625, %r17629;
	shf.l.wrap.b32 	%r17631, %r17630, %r17630, 8;
	add.s32 	%r17632, %r17626, %r17631;
	xor.b32  	%r17633, %r17628, %r17632;
	shf.l.wrap.b32 	%r17634, %r17633, %r17633, 7;
	add.s32 	%r17635, %r17593, %r17610;
	xor.b32  	%r17636, %r17631, %r17635;
	shf.l.wrap.b32 	%r17637, %r17636, %r17636, 16;
	add.s32 	%r17638, %r17620, %r17637;
	xor.b32  	%r17639, %r17610, %r17638;
	shf.l.wrap.b32 	%r17640, %r17639, %r17639, 12;
	add.s32 	%r17641, %r17635, %r17640;
	xor.b32  	%r17642, %r17637, %r17641;
	shf.l.wrap.b32 	%r17643, %r17642, %r17642, 8;
	add.s32 	%r17644, %r17638, %r17643;
	xor.b32  	%r17645, %r17640, %r17644;
	shf.l.wrap.b32 	%r17646, %r17645, %r17645, 7;
	add.s32 	%r17647, %r17605, %r17622;
	xor.b32  	%r17648, %r17595, %r17647;
	shf.l.wrap.b32 	%r17649, %r17648, %r17648, 16;
	add.s32 	%r17650, %r17632, %r17649;
	xor.b32  	%r17651, %r17622, %r17650;
	shf.l.wrap.b32 	%r17652, %r17651, %r17651, 12;
	add.s32 	%r17653, %r17647, %r17652;
	xor.b32  	%r17654, %r17649, %r17653;
	shf.l.wrap.b32 	%r17655, %r17654, %r17654, 8;
	add.s32 	%r17656, %r17650, %r17655;
	xor.b32  	%r17657, %r17652, %r17656;
	shf.l.wrap.b32 	%r17658, %r17657, %r17657, 7;
	add.s32 	%r17659, %r17617, %r17634;
	xor.b32  	%r17660, %r17607, %r17659;
	shf.l.wrap.b32 	%r17661, %r17660, %r17660, 16;
	add.s32 	%r17662, %r17596, %r17661;
	xor.b32  	%r17663, %r17634, %r17662;
	shf.l.wrap.b32 	%r17664, %r17663, %r17663, 12;
	add.s32 	%r17665, %r17659, %r17664;
	xor.b32  	%r17666, %r17661, %r17665;
	shf.l.wrap.b32 	%r17667, %r17666, %r17666, 8;
	add.s32 	%r17668, %r17662, %r17667;
	xor.b32  	%r17669, %r17664, %r17668;
	shf.l.wrap.b32 	%r17670, %r17669, %r17669, 7;
	add.s32 	%r17671, %r17629, %r17598;
	xor.b32  	%r17672, %r17619, %r17671;
	shf.l.wrap.b32 	%r17673, %r17672, %r17672, 16;
	add.s32 	%r17674, %r17608, %r17673;
	xor.b32  	%r17675, %r17598, %r17674;
	shf.l.wrap.b32 	%r17676, %r17675, %r17675, 12;
	add.s32 	%r17677, %r17671, %r17676;
	xor.b32  	%r17678, %r17673, %r17677;
	shf.l.wrap.b32 	%r17679, %r17678, %r17678, 8;
	add.s32 	%r17680, %r17674, %r17679;
	xor.b32  	%r17681, %r17676, %r17680;
	shf.l.wrap.b32 	%r17682, %r17681, %r17681, 7;
	add.s32 	%r17683, %r17641, %r17682;
	xor.b32  	%r17684, %r17655, %r17683;
	shf.l.wrap.b32 	%r17685, %r17684, %r17684, 16;
	add.s32 	%r17686, %r17668, %r17685;
	xor.b32  	%r17687, %r17682, %r17686;
	shf.l.wrap.b32 	%r17688, %r17687, %r17687, 12;
	add.s32 	%r17689, %r17683, %r17688;
	xor.b32  	%r17690, %r17685, %r17689;
	shf.l.wrap.b32 	%r17691, %r17690, %r17690, 8;
	add.s32 	%r17692, %r17686, %r17691;
	xor.b32  	%r17693, %r17688, %r17692;
	shf.l.wrap.b32 	%r17694, %r17693, %r17693, 7;
	add.s32 	%r17695, %r17653, %r17646;
	xor.b32  	%r17696, %r17667, %r17695;
	shf.l.wrap.b32 	%r17697, %r17696, %r17696, 16;
	add.s32 	%r17698, %r17680, %r17697;
	xor.b32  	%r17699, %r17646, %r17698;
	shf.l.wrap.b32 	%r17700, %r17699, %r17699, 12;
	add.s32 	%r17701, %r17695, %r17700;
	xor.b32  	%r17702, %r17697, %r17701;
	shf.l.wrap.b32 	%r17703, %r17702, %r17702, 8;
	add.s32 	%r17704, %r17698, %r17703;
	xor.b32  	%r17705, %r17700, %r17704;
	shf.l.wrap.b32 	%r17706, %r17705, %r17705, 7;
	add.s32 	%r17707, %r17665, %r17658;
	xor.b32  	%r17708, %r17679, %r17707;
	shf.l.wrap.b32 	%r17709, %r17708, %r17708, 16;
	add.s32 	%r17710, %r17644, %r17709;
	xor.b32  	%r17711, %r17658, %r17710;
	shf.l.wrap.b32 	%r17712, %r17711, %r17711, 12;
	add.s32 	%r17713, %r17707, %r17712;
	xor.b32  	%r17714, %r17709, %r17713;
	shf.l.wrap.b32 	%r17715, %r17714, %r17714, 8;
	add.s32 	%r17716, %r17710, %r17715;
	xor.b32  	%r17717, %r17712, %r17716;
	shf.l.wrap.b32 	%r17718, %r17717, %r17717, 7;
	add.s32 	%r17719, %r17677, %r17670;
	xor.b32  	%r17720, %r17643, %r17719;
	shf.l.wrap.b32 	%r17721, %r17720, %r17720, 16;
	add.s32 	%r17722, %r17656, %r17721;
	xor.b32  	%r17723, %r17670, %r17722;
	shf.l.wrap.b32 	%r17724, %r17723, %r17723, 12;
	add.s32 	%r17725, %r17719, %r17724;
	xor.b32  	%r17726, %r17721, %r17725;
	shf.l.wrap.b32 	%r17727, %r17726, %r17726, 8;
	add.s32 	%r17728, %r17722, %r17727;
	xor.b32  	%r17729, %r17724, %r17728;
	shf.l.wrap.b32 	%r17730, %r17729, %r17729, 7;
	add.s32 	%r17731, %r17689, %r17706;
	xor.b32  	%r17732, %r17727, %r17731;
	shf.l.wrap.b32 	%r17733, %r17732, %r17732, 16;
	add.s32 	%r17734, %r17716, %r17733;
	xor.b32  	%r17735, %r17706, %r17734;
	shf.l.wrap.b32 	%r17736, %r17735, %r17735, 12;
	add.s32 	%r17737, %r17731, %r17736;
	xor.b32  	%r17738, %r17733, %r17737;
	shf.l.wrap.b32 	%r17739, %r17738, %r17738, 8;
	add.s32 	%r17740, %r17734, %r17739;
	xor.b32  	%r17741, %r17736, %r17740;
	shf.l.wrap.b32 	%r17742, %r17741, %r17741, 7;
	add.s32 	%r17743, %r17701, %r17718;
	xor.b32  	%r17744, %r17691, %r17743;
	shf.l.wrap.b32 	%r17745, %r17744, %r17744, 16;
	add.s32 	%r17746, %r17728, %r17745;
	xor.b32  	%r17747, %r17718, %r17746;
	shf.l.wrap.b32 	%r17748, %r17747, %r17747, 12;
	add.s32 	%r17749, %r17743, %r17748;
	xor.b32  	%r17750, %r17745, %r17749;
	shf.l.wrap.b32 	%r17751, %r17750, %r17750, 8;
	add.s32 	%r17752, %r17746, %r17751;
	xor.b32  	%r17753, %r17748, %r17752;
	shf.l.wrap.b32 	%r17754, %r17753, %r17753, 7;
	add.s32 	%r17755, %r17713, %r17730;
	xor.b32  	%r17756, %r17703, %r17755;
	shf.l.wrap.b32 	%r17757, %r17756, %r17756, 16;
	add.s32 	%r17758, %r17692, %r17757;
	xor.b32  	%r17759, %r17730, %r17758;
	shf.l.wrap.b32 	%r17760, %r17759, %r17759, 12;
	add.s32 	%r17761, %r17755, %r17760;
	xor.b32  	%r17762, %r17757, %r17761;
	shf.l.wrap.b32 	%r17763, %r17762, %r17762, 8;
	add.s32 	%r17764, %r17758, %r17763;
	xor.b32  	%r17765, %r17760, %r17764;
	shf.l.wrap.b32 	%r17766, %r17765, %r17765, 7;
	add.s32 	%r17767, %r17725, %r17694;
	xor.b32  	%r17768, %r17715, %r17767;
	shf.l.wrap.b32 	%r17769, %r17768, %r17768, 16;
	add.s32 	%r17770, %r17704, %r17769;
	xor.b32  	%r17771, %r17694, %r17770;
	shf.l.wrap.b32 	%r17772, %r17771, %r17771, 12;
	add.s32 	%r17773, %r17767, %r17772;
	xor.b32  	%r17774, %r17769, %r17773;
	shf.l.wrap.b32 	%r17775, %r17774, %r17774, 8;
	add.s32 	%r17776, %r17770, %r17775;
	xor.b32  	%r17777, %r17772, %r17776;
	shf.l.wrap.b32 	%r17778, %r17777, %r17777, 7;
	add.s32 	%r22639, %r17395, %r17737;
	add.s32 	%r22638, %r17407, %r17749;
	add.s32 	%r22637, %r17419, %r17761;
	add.s32 	%r22636, %r17431, %r17773;
	add.s32 	%r22640, %r22647, %r17778;
	add.s32 	%r22641, %r22646, %r17742;
	add.s32 	%r22642, %r22645, %r17754;
	add.s32 	%r22643, %r22644, %r17766;
	xor.b32  	%r17779, %r17396, 1;
	shf.l.wrap.b32 	%r17780, %r17396, %r17779, 16;
	add.s32 	%r17781, %r22647, %r17780;
	xor.b32  	%r17782, %r22647, %r17781;
	shf.l.wrap.b32 	%r17783, %r17782, %r17782, 12;
	add.s32 	%r17784, %r17396, %r17783;
	xor.b32  	%r17785, %r17780, %r17784;
	shf.l.wrap.b32 	%r17786, %r17785, %r17785, 8;
	add.s32 	%r17787, %r17781, %r17786;
	xor.b32  	%r17788, %r17783, %r17787;
	shf.l.wrap.b32 	%r17789, %r17788, %r17788, 7;
	add.s32 	%r17790, %r17784, %r17418;
	xor.b32  	%r17791, %r17439, %r17790;
	shf.l.wrap.b32 	%r17792, %r17791, %r17791, 16;
	add.s32 	%r17793, %r17428, %r17792;
	xor.b32  	%r17794, %r17418, %r17793;
	shf.l.wrap.b32 	%r17795, %r17794, %r17794, 12;
	add.s32 	%r17796, %r17790, %r17795;
	xor.b32  	%r17797, %r17792, %r17796;
	shf.l.wrap.b32 	%r17798, %r17797, %r17797, 8;
	add.s32 	%r17799, %r17793, %r17798;
	xor.b32  	%r17800, %r17795, %r17799;
	shf.l.wrap.b32 	%r17801, %r17800, %r17800, 7;
	xor.b32  	%r17802, %r17786, %r17455;
	shf.l.wrap.b32 	%r17803, %r17802, %r17802, 16;
	add.s32 	%r17804, %r17440, %r17803;
	xor.b32  	%r17805, %r17430, %r17804;
	shf.l.wrap.b32 	%r17806, %r17805, %r17805, 12;
	add.s32 	%r17807, %r17455, %r17806;
	xor.b32  	%r17808, %r17803, %r17807;
	shf.l.wrap.b32 	%r17809, %r17808, %r17808, 8;
	add.s32 	%r17810, %r17804, %r17809;
	xor.b32  	%r17811, %r17806, %r17810;
	shf.l.wrap.b32 	%r17812, %r17811, %r17811, 7;
	add.s32 	%r17813, %r17787, %r17469;
	xor.b32  	%r17814, %r17442, %r17813;
	shf.l.wrap.b32 	%r17815, %r17814, %r17814, 12;
	add.s32 	%r17816, %r17467, %r17815;
	xor.b32  	%r17817, %r17469, %r17816;
	shf.l.wrap.b32 	%r17818, %r17817, %r17817, 8;
	add.s32 	%r17819, %r17813, %r17818;
	xor.b32  	%r17820, %r17815, %r17819;
	shf.l.wrap.b32 	%r17821, %r17820, %r17820, 7;
	add.s32 	%r17822, %r17437, %r17789;
	xor.b32  	%r17823, %r17427, %r17822;
	shf.l.wrap.b32 	%r17824, %r17823, %r17823, 16;
	add.s32 	%r17825, %r17416, %r17824;
	xor.b32  	%r17826, %r17789, %r17825;
	shf.l.wrap.b32 	%r17827, %r17826, %r17826, 12;
	add.s32 	%r17828, %r17822, %r17827;
	xor.b32  	%r17829, %r17824, %r17828;
	shf.l.wrap.b32 	%r17830, %r17829, %r17829, 8;
	add.s32 	%r17831, %r17825, %r17830;
	xor.b32  	%r17832, %r17827, %r17831;
	shf.l.wrap.b32 	%r17833, %r17832, %r17832, 7;
	add.s32 	%r17834, %r17796, %r17833;
	xor.b32  	%r17835, %r17809, %r17834;
	shf.l.wrap.b32 	%r17836, %r17835, %r17835, 16;
	add.s32 	%r17837, %r17819, %r17836;
	xor.b32  	%r17838, %r17833, %r17837;
	shf.l.wrap.b32 	%r17839, %r17838, %r17838, 12;
	add.s32 	%r17840, %r17834, %r17839;
	xor.b32  	%r17841, %r17836, %r17840;
	shf.l.wrap.b32 	%r17842, %r17841, %r17841, 8;
	add.s32 	%r17843, %r17837, %r17842;
	xor.b32  	%r17844, %r17839, %r17843;
	shf.l.wrap.b32 	%r17845, %r17844, %r17844, 7;
	add.s32 	%r17846, %r17807, %r17801;
	xor.b32  	%r17847, %r17818, %r17846;
	shf.l.wrap.b32 	%r17848, %r17847, %r17847, 16;
	add.s32 	%r17849, %r17831, %r17848;
	xor.b32  	%r17850, %r17801, %r17849;
	shf.l.wrap.b32 	%r17851, %r17850, %r17850, 12;
	add.s32 	%r17852, %r17846, %r17851;
	xor.b32  	%r17853, %r17848, %r17852;
	shf.l.wrap.b32 	%r17854, %r17853, %r17853, 8;
	add.s32 	%r17855, %r17849, %r17854;
	xor.b32  	%r17856, %r17851, %r17855;
	shf.l.wrap.b32 	%r17857, %r17856, %r17856, 7;
	add.s32 	%r17858, %r17816, %r17812;
	xor.b32  	%r17859, %r17830, %r17858;
	shf.l.wrap.b32 	%r17860, %r17859, %r17859, 16;
	add.s32 	%r17861, %r17799, %r17860;
	xor.b32  	%r17862, %r17812, %r17861;
	shf.l.wrap.b32 	%r17863, %r17862, %r17862, 12;
	add.s32 	%r17864, %r17858, %r17863;
	xor.b32  	%r17865, %r17860, %r17864;
	shf.l.wrap.b32 	%r17866, %r17865, %r17865, 8;
	add.s32 	%r17867, %r17861, %r17866;
	xor.b32  	%r17868, %r17863, %r17867;
	shf.l.wrap.b32 	%r17869, %r17868, %r17868, 7;
	add.s32 	%r17870, %r17828, %r17821;
	xor.b32  	%r17871, %r17798, %r17870;
	shf.l.wrap.b32 	%r17872, %r17871, %r17871, 16;
	add.s32 	%r17873, %r17810, %r17872;
	xor.b32  	%r17874, %r17821, %r17873;
	shf.l.wrap.b32 	%r17875, %r17874, %r17874, 12;
	add.s32 	%r17876, %r17870, %r17875;
	xor.b32  	%r17877, %r17872, %r17876;
	shf.l.wrap.b32 	%r17878, %r17877, %r17877, 8;
	add.s32 	%r17879, %r17873, %r17878;
	xor.b32  	%r17880, %r17875, %r17879;
	shf.l.wrap.b32 	%r17881, %r17880, %r17880, 7;
	add.s32 	%r17882, %r17840, %r17857;
	xor.b32  	%r17883, %r17878, %r17882;
	shf.l.wrap.b32 	%r17884, %r17883, %r17883, 16;
	add.s32 	%r17885, %r17867, %r17884;
	xor.b32  	%r17886, %r17857, %r17885;
	shf.l.wrap.b32 	%r17887, %r17886, %r17886, 12;
	add.s32 	%r17888, %r17882, %r17887;
	xor.b32  	%r17889, %r17884, %r17888;
	shf.l.wrap.b32 	%r17890, %r17889, %r17889, 8;
	add.s32 	%r17891, %r17885, %r17890;
	xor.b32  	%r17892, %r17887, %r17891;
	shf.l.wrap.b32 	%r17893, %r17892, %r17892, 7;
	add.s32 	%r17894, %r17852, %r17869;
	xor.b32  	%r17895, %r17842, %r17894;
	shf.l.wrap.b32 	%r17896, %r17895, %r17895, 16;
	add.s32 	%r17897, %r17879, %r17896;
	xor.b32  	%r17898, %r17869, %r17897;
	shf.l.wrap.b32 	%r17899, %r17898, %r17898, 12;
	add.s32 	%r17900, %r17894, %r17899;
	xor.b32  	%r17901, %r17896, %r17900;
	shf.l.wrap.b32 	%r17902, %r17901, %r17901, 8;
	add.s32 	%r17903, %r17897, %r17902;
	xor.b32  	%r17904, %r17899, %r17903;
	shf.l.wrap.b32 	%r17905, %r17904, %r17904, 7;
	add.s32 	%r17906, %r17864, %r17881;
	xor.b32  	%r17907, %r17854, %r17906;
	shf.l.wrap.b32 	%r17908, %r17907, %r17907, 16;
	add.s32 	%r17909, %r17843, %r17908;
	xor.b32  	%r17910, %r17881, %r17909;
	shf.l.wrap.b32 	%r17911, %r17910, %r17910, 12;
	add.s32 	%r17912, %r17906, %r17911;
	xor.b32  	%r17913, %r17908, %r17912;
	shf.l.wrap.b32 	%r17914, %r17913, %r17913, 8;
	add.s32 	%r17915, %r17909, %r17914;
	xor.b32  	%r17916, %r17911, %r17915;
	shf.l.wrap.b32 	%r17917, %r17916, %r17916, 7;
	add.s32 	%r17918, %r17876, %r17845;
	xor.b32  	%r17919, %r17866, %r17918;
	shf.l.wrap.b32 	%r17920, %r17919, %r17919, 16;
	add.s32 	%r17921, %r17855, %r17920;
	xor.b32  	%r17922, %r17845, %r17921;
	shf.l.wrap.b32 	%r17923, %r17922, %r17922, 12;
	add.s32 	%r17924, %r17918, %r17923;
	xor.b32  	%r17925, %r17920, %r17924;
	shf.l.wrap.b32 	%r17926, %r17925, %r17925, 8;
	add.s32 	%r17927, %r17921, %r17926;
	xor.b32  	%r17928, %r17923, %r17927;
	shf.l.wrap.b32 	%r17929, %r17928, %r17928, 7;
	add.s32 	%r17930, %r17888, %r17929;
	xor.b32  	%r17931, %r17902, %r17930;
	shf.l.wrap.b32 	%r17932, %r17931, %r17931, 16;
	add.s32 	%r17933, %r17915, %r17932;
	xor.b32  	%r17934, %r17929, %r17933;
	shf.l.wrap.b32 	%r17935, %r17934, %r17934, 12;
	add.s32 	%r17936, %r17930, %r17935;
	xor.b32  	%r17937, %r17932, %r17936;
	shf.l.wrap.b32 	%r17938, %r17937, %r17937, 8;
	add.s32 	%r17939, %r17933, %r17938;
	xor.b32  	%r17940, %r17935, %r17939;
	shf.l.wrap.b32 	%r17941, %r17940, %r17940, 7;
	add.s32 	%r17942, %r17900, %r17893;
	xor.b32  	%r17943, %r17914, %r17942;
	shf.l.wrap.b32 	%r17944, %r17943, %r17943, 16;
	add.s32 	%r17945, %r17927, %r17944;
	xor.b32  	%r17946, %r17893, %r17945;
	shf.l.wrap.b32 	%r17947, %r17946, %r17946, 12;
	add.s32 	%r17948, %r17942, %r17947;
	xor.b32  	%r17949, %r17944, %r17948;
	shf.l.wrap.b32 	%r17950, %r17949, %r17949, 8;
	add.s32 	%r17951, %r17945, %r17950;
	xor.b32  	%r17952, %r17947, %r17951;
	shf.l.wrap.b32 	%r17953, %r17952, %r17952, 7;
	add.s32 	%r17954, %r17912, %r17905;
	xor.b32  	%r17955, %r17926, %r17954;
	shf.l.wrap.b32 	%r17956, %r17955, %r17955, 16;
	add.s32 	%r17957, %r17891, %r17956;
	xor.b32  	%r17958, %r17905, %r17957;
	shf.l.wrap.b32 	%r17959, %r17958, %r17958, 12;
	add.s32 	%r17960, %r17954, %r17959;
	xor.b32  	%r17961, %r17956, %r17960;
	shf.l.wrap.b32 	%r17962, %r17961, %r17961, 8;
	add.s32 	%r17963, %r17957, %r17962;
	xor.b32  	%r17964, %r17959, %r17963;
	shf.l.wrap.b32 	%r17965, %r17964, %r17964, 7;
	add.s32 	%r17966, %r17924, %r17917;
	xor.b32  	%r17967, %r17890, %r17966;
	shf.l.wrap.b32 	%r17968, %r17967, %r17967, 16;
	add.s32 	%r17969, %r17903, %r17968;
	xor.b32  	%r17970, %r17917, %r17969;
	shf.l.wrap.b32 	%r17971, %r17970, %r17970, 12;
	add.s32 	%r17972, %r17966, %r17971;
	xor.b32  	%r17973, %r17968, %r17972;
	shf.l.wrap.b32 	%r17974, %r17973, %r17973, 8;
	add.s32 	%r17975, %r17969, %r17974;
	xor.b32  	%r17976, %r17971, %r17975;
	shf.l.wrap.b32 	%r17977, %r17976, %r17976, 7;
	add.s32 	%r17978, %r17936, %r17953;
	xor.b32  	%r17979, %r17974, %r17978;
	shf.l.wrap.b32 	%r17980, %r17979, %r17979, 16;
	add.s32 	%r17981, %r17963, %r17980;
	xor.b32  	%r17982, %r17953, %r17981;
	shf.l.wrap.b32 	%r17983, %r17982, %r17982, 12;
	add.s32 	%r17984, %r17978, %r17983;
	xor.b32  	%r17985, %r17980, %r17984;
	shf.l.wrap.b32 	%r17986, %r17985, %r17985, 8;
	add.s32 	%r17987, %r17981, %r17986;
	xor.b32  	%r17988, %r17983, %r17987;
	shf.l.wrap.b32 	%r17989, %r17988, %r17988, 7;
	add.s32 	%r17990, %r17948, %r17965;
	xor.b32  	%r17991, %r17938, %r17990;
	shf.l.wrap.b32 	%r17992, %r17991, %r17991, 16;
	add.s32 	%r17993, %r17975, %r17992;
	xor.b32  	%r17994, %r17965, %r17993;
	shf.l.wrap.b32 	%r17995, %r17994, %r17994, 12;
	add.s32 	%r17996, %r17990, %r17995;
	xor.b32  	%r17997, %r17992, %r17996;
	shf.l.wrap.b32 	%r17998, %r17997, %r17997, 8;
	add.s32 	%r17999, %r17993, %r17998;
	xor.b32  	%r18000, %r17995, %r17999;
	shf.l.wrap.b32 	%r18001, %r18000, %r18000, 7;
	add.s32 	%r18002, %r17960, %r17977;
	xor.b32  	%r18003, %r17950, %r18002;
	shf.l.wrap.b32 	%r18004, %r18003, %r18003, 16;
	add.s32 	%r18005, %r17939, %r18004;
	xor.b32  	%r18006, %r17977, %r18005;
	shf.l.wrap.b32 	%r18007, %r18006, %r18006, 12;
	add.s32 	%r18008, %r18002, %r18007;
	xor.b32  	%r18009, %r18004, %r18008;
	shf.l.wrap.b32 	%r18010, %r18009, %r18009, 8;
	add.s32 	%r18011, %r18005, %r18010;
	xor.b32  	%r18012, %r18007, %r18011;
	shf.l.wrap.b32 	%r18013, %r18012, %r18012, 7;
	add.s32 	%r18014, %r17972, %r17941;
	xor.b32  	%r18015, %r17962, %r18014;
	shf.l.wrap.b32 	%r18016, %r18015, %r18015, 16;
	add.s32 	%r18017, %r17951, %r18016;
	xor.b32  	%r18018, %r17941, %r18017;
	shf.l.wrap.b32 	%r18019, %r18018, %r18018, 12;
	add.s32 	%r18020, %r18014, %r18019;
	xor.b32  	%r18021, %r18016, %r18020;
	shf.l.wrap.b32 	%r18022, %r18021, %r18021, 8;
	add.s32 	%r18023, %r18017, %r18022;
	xor.b32  	%r18024, %r18019, %r18023;
	shf.l.wrap.b32 	%r18025, %r18024, %r18024, 7;
	add.s32 	%r18026, %r17984, %r18025;
	xor.b32  	%r18027, %r17998, %r18026;
	shf.l.wrap.b32 	%r18028, %r18027, %r18027, 16;
	add.s32 	%r18029, %r18011, %r18028;
	xor.b32  	%r18030, %r18025, %r18029;
	shf.l.wrap.b32 	%r18031, %r18030, %r18030, 12;
	add.s32 	%r18032, %r18026, %r18031;
	xor.b32  	%r18033, %r18028, %r18032;
	shf.l.wrap.b32 	%r18034, %r18033, %r18033, 8;
	add.s32 	%r18035, %r17996, %r17989;
	xor.b32  	%r18036, %r18010, %r18035;
	shf.l.wrap.b32 	%r18037, %r18036, %r18036, 16;
	add.s32 	%r18038, %r18023, %r18037;
	xor.b32  	%r18039, %r17989, %r18038;
	shf.l.wrap.b32 	%r18040, %r18039, %r18039, 12;
	add.s32 	%r18041, %r18035, %r18040;
	xor.b32  	%r18042, %r18037, %r18041;
	shf.l.wrap.b32 	%r18043, %r18042, %r18042, 8;
	add.s32 	%r18044, %r18038, %r18043;
	xor.b32  	%r18045, %r18040, %r18044;
	shf.l.wrap.b32 	%r18046, %r18045, %r18045, 7;
	add.s32 	%r18047, %r18008, %r18001;
	xor.b32  	%r18048, %r18022, %r18047;
	shf.l.wrap.b32 	%r18049, %r18048, %r18048, 16;
	add.s32 	%r18050, %r17987, %r18049;
	xor.b32  	%r18051, %r18001, %r18050;
	shf.l.wrap.b32 	%r18052, %r18051, %r18051, 12;
	add.s32 	%r18053, %r18047, %r18052;
	xor.b32  	%r18054, %r18049, %r18053;
	shf.l.wrap.b32 	%r18055, %r18054, %r18054, 8;
	add.s32 	%r18056, %r18050, %r18055;
	xor.b32  	%r18057, %r18052, %r18056;
	shf.l.wrap.b32 	%r18058, %r18057, %r18057, 7;
	add.s32 	%r18059, %r18020, %r18013;
	xor.b32  	%r18060, %r17986, %r18059;
	shf.l.wrap.b32 	%r18061, %r18060, %r18060, 16;
	add.s32 	%r18062, %r17999, %r18061;
	xor.b32  	%r18063, %r18013, %r18062;
	shf.l.wrap.b32 	%r18064, %r18063, %r18063, 12;
	add.s32 	%r18065, %r18059, %r18064;
	xor.b32  	%r18066, %r18061, %r18065;
	shf.l.wrap.b32 	%r18067, %r18066, %r18066, 8;
	add.s32 	%r18068, %r18062, %r18067;
	add.s32 	%r18069, %r18032, %r18046;
	xor.b32  	%r18070, %r18067, %r18069;
	shf.l.wrap.b32 	%r18071, %r18070, %r18070, 16;
	add.s32 	%r18072, %r18056, %r18071;
	xor.b32  	%r18073, %r18046, %r18072;
	shr.u32 	%r18074, %r18073, 20;
	add.s32 	%r18075, %r18069, %r18074;
	add.s32 	%r18076, %r18041, %r18058;
	xor.b32  	%r18077, %r18034, %r18076;
	shf.l.wrap.b32 	%r18078, %r18077, %r18077, 16;
	add.s32 	%r18079, %r18068, %r18078;
	xor.b32  	%r18080, %r18058, %r18079;
	shr.u32 	%r18081, %r18080, 20;
	add.s32 	%r18082, %r18076, %r18081;
	add.s32 	%r18083, %r17395, %r18075;
	add.s32 	%r18084, %r17407, %r18082;
	not.b32 	%r18085, %r22635;
	add.s32 	%r18086, %r1389, %r18085;
	mov.u32 	%r18087, %tid.x;
	shl.b32 	%r18088, %r18087, 3;
	and.b32  	%r18089, %r18088, 7936;
	mov.u32 	%r18090, %ctaid.x;
	shl.b32 	%r18091, %r18090, 11;
	add.s32 	%r18092, %r18089, %r18091;
	and.b32  	%r18093, %r18087, 31;
	or.b32  	%r18094, %r18092, %r18093;
	add.s32 	%r18095, %r18094, %r22437;
	shr.u32 	%r18096, %r18095, %r18086;
	and.b32  	%r18097, %r18096, 1;
	setp.eq.b32 	%p168, %r18097, 1;
	selp.b32 	%r18098, %r18084, %r18083, %p168;
	cvt.u16.u32 	%rs272, %r18098;
	and.b16  	%rs370, %rs272, 1;
	and.b16  	%rs273, %rs368, 255;
	setp.ne.s16 	%p169, %rs273, 1;
	@%p169 bra 	$L__BB7_186;
	ld.param.u64 	%rd353, [fused_batch_pir_kernel_transposed_4_param_1];
	not.b32 	%r18099, %r22635;
	add.s32 	%r18100, %r1389, %r18099;
	mov.u32 	%r18101, %tid.x;
	shl.b32 	%r18102, %r18101, 3;
	and.b32  	%r18103, %r18102, 7936;
	mov.u32 	%r18104, %ctaid.x;
	shl.b32 	%r18105, %r18104, 11;
	add.s32 	%r18106, %r18103, %r18105;
	and.b32  	%r18107, %r18101, 31;
	or.b32  	%r18108, %r18106, %r18107;
	add.s32 	%r18109, %r18108, %r22437;
	shr.u32 	%r18110, %r18109, %r18100;
	and.b32  	%r18111, %r18110, 1;
	setp.eq.b32 	%p170, %r18111, 1;
	cvt.s64.s32 	%rd208, %r22635;
	cvta.to.global.u64 	%rd209, %rd353;
	mul.wide.s32 	%rd210, %r22635, 16;
	add.s64 	%rd211, %rd209, %rd210;
	ld.global.u32 	%r18112, [%rd211+3924];
	selp.b32 	%r18113, %r22640, %r22639, %p170;
	xor.b32  	%r18114, %r18113, %r18112;
	selp.b32 	%r18115, %r22641, %r22638, %p170;
	selp.b32 	%r22639, %r22639, %r18114, %p170;
	selp.b32 	%r22640, %r18114, %r22640, %p170;
	ld.global.u32 	%r18116, [%rd211+3928];
	xor.b32  	%r18117, %r18115, %r18116;
	selp.b32 	%r18118, %r22642, %r22637, %p170;
	selp.b32 	%r22638, %r22638, %r18117, %p170;
	selp.b32 	%r22641, %r18117, %r22641, %p170;
	ld.global.u32 	%r18119, [%rd211+3932];
	xor.b32  	%r18120, %r18118, %r18119;
	selp.b32 	%r18121, %r22643, %r22636, %p170;
	selp.b32 	%r22637, %r22637, %r18120, %p170;
	selp.b32 	%r22642, %r18120, %r22642, %p170;
	ld.global.u32 	%r18122, [%rd211+3936];
	xor.b32  	%r18123, %r18121, %r18122;
	selp.b64 	%rd212, 445, 420, %p170;
	selp.b32 	%r22636, %r22636, %r18123, %p170;
	selp.b32 	%r22643, %r18123, %r22643, %p170;
	add.s64 	%rd213, %rd212, %rd208;
	add.s64 	%rd214, %rd209, %rd213;
	ld.global.u8 	%rs274, [%rd214+3904];
	xor.b16  	%rs370, %rs274, %rs370;
$L__BB7_186:
	not.b32 	%r18124, %r22635;
	add.s32 	%r18125, %r1389, %r18124;
	mov.u32 	%r18126, %tid.x;
	shl.b32 	%r18127, %r18126, 3;
	and.b32  	%r18128, %r18127, 7936;
	mov.u32 	%r18129, %ctaid.x;
	shl.b32 	%r18130, %r18129, 11;
	add.s32 	%r18131, %r18128, %r18130;
	and.b32  	%r18132, %r18126, 31;
	or.b32  	%r18133, %r18131, %r18132;
	add.s32 	%r18134, %r18133, %r22437;
	shr.u32 	%r18135, %r18134, %r18125;
	and.b32  	%r18136, %r18135, 1;
	setp.eq.b32 	%p171, %r18136, 1;
	selp.b32 	%r22647, %r22640, %r22639, %p171;
	selp.b32 	%r22646, %r22641, %r22638, %p171;
	selp.b32 	%r22645, %r22642, %r22637, %p171;
	selp.b32 	%r22644, %r22643, %r22636, %p171;
	add.s32 	%r22635, %r22635, 1;
	setp.lt.u32 	%p172, %r22635, %r1389;
	mov.u16 	%rs368, %rs370;
	@%p172 bra 	$L__BB7_184;
$L__BB7_187:
	and.b16  	%rs275, %rs370, 255;
	setp.ne.s16 	%p173, %rs275, 1;
	@%p173 bra 	$L__BB7_189;
	ld.param.u64 	%rd354, [fused_batch_pir_kernel_transposed_4_param_1];
	cvta.to.global.u64 	%rd215, %rd354;
	ld.global.u32 	%r18137, [%rd215+4376];
	xor.b32  	%r22647, %r22647, %r18137;
$L__BB7_189:
	@%p173 bra 	$L__BB7_191;
	ld.param.u64 	%rd355, [fused_batch_pir_kernel_transposed_4_param_1];
	cvta.to.global.u64 	%rd216, %rd355;
	ld.global.u32 	%r18138, [%rd216+4380];
	xor.b32  	%r22646, %r22646, %r18138;
$L__BB7_191:
	@%p173 bra 	$L__BB7_193;
	ld.param.u64 	%rd356, [fused_batch_pir_kernel_transposed_4_param_1];
	cvta.to.global.u64 	%rd217, %rd356;
	ld.global.u32 	%r18139, [%rd217+4384];
	xor.b32  	%r22645, %r22645, %r18139;
$L__BB7_193:
	@%p173 bra 	$L__BB7_195;
	ld.param.u64 	%rd357, [fused_batch_pir_kernel_transposed_4_param_1];
	cvta.to.global.u64 	%rd218, %rd357;
	ld.global.u32 	%r18140, [%rd218+4388];
	xor.b32  	%r22644, %r22644, %r18140;
$L__BB7_195:
	ld.param.u32 	%r21841, [fused_batch_pir_kernel_transposed_4_param_3];
	mov.u32 	%r18142, %tid.x;
	shl.b32 	%r18143, %r18142, 3;
	and.b32  	%r18144, %r18143, 7936;
	mov.u32 	%r18145, %ctaid.x;
	shl.b32 	%r18146, %r18145, 11;
	add.s32 	%r18147, %r18144, %r18146;
	and.b32  	%r18148, %r18142, 31;
	or.b32  	%r18149, %r18147, %r18148;
	add.s32 	%r18150, %r18149, %r22437;
	setp.ge.s32 	%p177, %r18150, %r21841;
	mov.u32 	%r18151, s_mem;
	cvt.u64.u32 	%rd219, %r18151;
	cvta.shared.u64 	%rd220, %rd219;
	add.s64 	%rd221, %rd220, 49407;
	and.b64  	%rd222, %rd221, -16;
	mul.lo.s32 	%r18152, %r18142, 12;
	mul.wide.u32 	%rd223, %r18152, 16;
	add.s64 	%rd224, %rd222, %rd223;
	st.v4.u32 	[%rd224+128], {%r22647, %r22646, %r22645, %r22644};
	mov.b32 	%r22668, 0;
	mov.u32 	%r22669, %r22668;
	mov.u32 	%r22670, %r22668;
	mov.u32 	%r22671, %r22668;
	@%p177 bra 	$L__BB7_209;
	ld.param.u64 	%rd358, [fused_batch_pir_kernel_transposed_4_param_1];
	cvta.to.global.u64 	%rd225, %rd358;
	ld.global.u8 	%rs279, [%rd225+4409];
	max.u16 	%rs280, %rs279, 11;
	cvt.u32.u16 	%r18153, %rs280;
	add.s32 	%r22659, %r18153, -11;
	ld.shared.u32 	%r22671, [s_mem+49332];
	ld.shared.v2.u32 	{%r22670, %r22669}, [s_mem+49336];
	ld.shared.u32 	%r22668, [s_mem+49344];
	ld.shared.u8 	%rs373, [s_mem+49348];
	cvt.u32.u16 	%r1444, %rs279;
	setp.ge.u32 	%p178, %r22659, %r1444;
	@%p178 bra 	$L__BB7_201;
	mov.u16 	%rs371, %rs373;
$L__BB7_198:
	ld.const.u32 	%r18154, [CHACHA_CONSTANTS];
	add.s32 	%r18155, %r18154, %r22671;
	shf.l.wrap.b32 	%r18156, %r18155, %r18155, 16;
	add.s32 	%r18157, %r22671, %r18156;
	xor.b32  	%r18158, %r22671, %r18157;
	shf.l.wrap.b32 	%r18159, %r18158, %r18158, 12;
	add.s32 	%r18160, %r18155, %r18159;
	xor.b32  	%r18161, %r18156, %r18160;
	shf.l.wrap.b32 	%r18162, %r18161, %r18161, 8;
	add.s32 	%r18163, %r18157, %r18162;
	xor.b32  	%r18164, %r18159, %r18163;
	shf.l.wrap.b32 	%r18165, %r18164, %r18164, 7;
	ld.const.u32 	%r18166, [CHACHA_CONSTANTS+4];
	add.s32 	%r18167, %r18166, %r22670;
	shf.l.wrap.b32 	%r18168, %r18167, %r18167, 16;
	add.s32 	%r18169, %r22670, %r18168;
	xor.b32  	%r18170, %r22670, %r18169;
	shf.l.wrap.b32 	%r18171, %r18170, %r18170, 12;
	add.s32 	%r18172, %r18167, %r18171;
	xor.b32  	%r18173, %r18168, %r18172;
	shf.l.wrap.b32 	%r18174, %r18173, %r18173, 8;
	add.s32 	%r18175, %r18169, %r18174;
	xor.b32  	%r18176, %r18171, %r18175;
	shf.l.wrap.b32 	%r18177, %r18176, %r18176, 7;
	ld.const.u32 	%r18178, [CHACHA_CONSTANTS+8];
	add.s32 	%r18179, %r18178, %r22669;
	shf.l.wrap.b32 	%r18180, %r18179, %r18179, 16;
	add.s32 	%r18181, %r22669, %r18180;
	xor.b32  	%r18182, %r22669, %r18181;
	shf.l.wrap.b32 	%r18183, %r18182, %r18182, 12;
	add.s32 	%r18184, %r18179, %r18183;
	xor.b32  	%r18185, %r18180, %r18184;
	shf.l.wrap.b32 	%r18186, %r18185, %r18185, 8;
	add.s32 	%r18187, %r18181, %r18186;
	xor.b32  	%r18188, %r18183, %r18187;
	shf.l.wrap.b32 	%r18189, %r18188, %r18188, 7;
	ld.const.u32 	%r18190, [CHACHA_CONSTANTS+12];
	add.s32 	%r18191, %r18190, %r22668;
	shf.l.wrap.b32 	%r18192, %r18191, %r18191, 16;
	add.s32 	%r18193, %r22668, %r18192;
	xor.b32  	%r18194, %r22668, %r18193;
	shf.l.wrap.b32 	%r18195, %r18194, %r18194, 12;
	add.s32 	%r18196, %r18191, %r18195;
	xor.b32  	%r18197, %r18192, %r18196;
	shf.l.wrap.b32 	%r18198, %r18197, %r18197, 8;
	add.s32 	%r18199, %r18193, %r18198;
	xor.b32  	%r18200, %r18195, %r18199;
	shf.l.wrap.b32 	%r18201, %r18200, %r18200, 7;
	add.s32 	%r18202, %r18160, %r18177;
	xor.b32  	%r18203, %r18198, %r18202;
	shf.l.wrap.b32 	%r18204, %r18203, %r18203, 16;
	add.s32 	%r18205, %r18187, %r18204;
	xor.b32  	%r18206, %r18177, %r18205;
	shf.l.wrap.b32 	%r18207, %r18206, %r18206, 12;
	add.s32 	%r18208, %r18202, %r18207;
	xor.b32  	%r18209, %r18204, %r18208;
	shf.l.wrap.b32 	%r18210, %r18209, %r18209, 8;
	add.s32 	%r18211, %r18205, %r18210;
	xor.b32  	%r18212, %r18207, %r18211;
	shf.l.wrap.b32 	%r18213, %r18212, %r18212, 7;
	add.s32 	%r18214, %r18172, %r18189;
	xor.b32  	%r18215, %r18162, %r18214;
	shf.l.wrap.b32 	%r18216, %r18215, %r18215, 16;
	add.s32 	%r18217, %r18199, %r18216;
	xor.b32  	%r18218, %r18189, %r18217;
	shf.l.wrap.b32 	%r18219, %r18218, %r18218, 12;
	add.s32 	%r18220, %r18214, %r18219;
	xor.b32  	%r18221, %r18216, %r18220;
	shf.l.wrap.b32 	%r18222, %r18221, %r18221, 8;
	add.s32 	%r18223, %r18217, %r18222;
	xor.b32  	%r18224, %r18219, %r18223;
	shf.l.wrap.b32 	%r18225, %r18224, %r18224, 7;
	add.s32 	%r18226, %r18184, %r18201;
	xor.b32  	%r18227, %r18174, %r18226;
	shf.l.wrap.b32 	%r18228, %r18227, %r18227, 16;
	add.s32 	%r18229, %r18163, %r18228;
	xor.b32  	%r18230, %r18201, %r18229;
	shf.l.wrap.b32 	%r18231, %r18230, %r18230, 12;
	add.s32 	%r18232, %r18226, %r18231;
	xor.b32  	%r18233, %r18228, %r18232;
	shf.l.wrap.b32 	%r18234, %r18233, %r18233, 8;
	add.s32 	%r18235, %r18229, %r18234;
	xor.b32  	%r18236, %r18231, %r18235;
	shf.l.wrap.b32 	%r18237, %r18236, %r18236, 7;
	add.s32 	%r18238, %r18196, %r18165;
	xor.b32  	%r18239, %r18186, %r18238;
	shf.l.wrap.b32 	%r18240, %r18239, %r18239, 16;
	add.s32 	%r18241, %r18175, %r18240;
	xor.b32  	%r18242, %r18165, %r18241;
	shf.l.wrap.b32 	%r18243, %r18242, %r18242, 12;
	add.s32 	%r18244, %r18238, %r18243;
	xor.b32  	%r18245, %r18240, %r18244;
	shf.l.wrap.b32 	%r18246, %r18245, %r18245, 8;
	add.s32 	%r18247, %r18241, %r18246;
	xor.b32  	%r18248, %r18243, %r18247;
	shf.l.wrap.b32 	%r18249, %r18248, %r18248, 7;
	add.s32 	%r18250, %r18208, %r18249;
	xor.b32  	%r18251, %r18222, %r18250;
	shf.l.wrap.b32 	%r18252, %r18251, %r18251, 16;
	add.s32 	%r18253, %r18235, %r18252;
	xor.b32  	%r18254, %r18249, %r18253;
	shf.l.wrap.b32 	%r18255, %r18254, %r18254, 12;
	add.s32 	%r18256, %r18250, %r18255;
	xor.b32  	%r18257, %r18252, %r18256;
	shf.l.wrap.b32 	%r18258, %r18257, %r18257, 8;
	add.s32 	%r18259, %r18253, %r18258;
	xor.b32  	%r18260, %r18255, %r18259;
	shf.l.wrap.b32 	%r18261, %r18260, %r18260, 7;
	add.s32 	%r18262, %r18220, %r18213;
	xor.b32  	%r18263, %r18234, %r18262;
	shf.l.wrap.b32 	%r18264, %r18263, %r18263, 16;
	add.s32 	%r18265, %r18247, %r18264;
	xor.b32  	%r18266, %r18213, %r18265;
	shf.l.wrap.b32 	%r18267, %r18266, %r18266, 12;
	add.s32 	%r18268, %r18262, %r18267;
	xor.b32  	%r18269, %r18264, %r18268;
	shf.l.wrap.b32 	%r18270, %r18269, %r18269, 8;
	add.s32 	%r18271, %r18265, %r18270;
	xor.b32  	%r18272, %r18267, %r18271;
	shf.l.wrap.b32 	%r18273, %r18272, %r18272, 7;
	add.s32 	%r18274, %r18232, %r18225;
	xor.b32  	%r18275, %r18246, %r18274;
	shf.l.wrap.b32 	%r18276, %r18275, %r18275, 16;
	add.s32 	%r18277, %r18211, %r18276;
	xor.b32  	%r18278, %r18225, %r18277;
	shf.l.wrap.b32 	%r18279, %r18278, %r18278, 12;
	add.s32 	%r18280, %r18274, %r18279;
	xor.b32  	%r18281, %r18276, %r18280;
	shf.l.wrap.b32 	%r18282, %r18281, %r18281, 8;
	add.s32 	%r18283, %r18277, %r18282;
	xor.b32  	%r18284, %r18279, %r18283;
	shf.l.wrap.b32 	%r18285, %r18284, %r18284, 7;
	add.s32 	%r18286, %r18244, %r18237;
	xor.b32  	%r18287, %r18210, %r18286;
	shf.l.wrap.b32 	%r18288, %r18287, %r18287, 16;
	add.s32 	%r18289, %r18223, %r18288;
	xor.b32  	%r18290, %r18237, %r18289;
	shf.l.wrap.b32 	%r18291, %r18290, %r18290, 12;
	add.s32 	%r18292, %r18286, %r18291;
	xor.b32  	%r18293, %r18288, %r18292;
	shf.l.wrap.b32 	%r18294, %r18293, %r18293, 8;
	add.s32 	%r18295, %r18289, %r18294;
	xor.b32  	%r18296, %r18291, %r18295;
	shf.l.wrap.b32 	%r18297, %r18296, %r18296, 7;
	add.s32 	%r18298, %r18256, %r18273;
	xor.b32  	%r18299, %r18294, %r18298;
	shf.l.wrap.b32 	%r18300, %r18299, %r18299, 16;
	add.s32 	%r18301, %r18283, %r18300;
	xor.b32  	%r18302, %r18273, %r18301;
	shf.l.wrap.b32 	%r18303, %r18302, %r18302, 12;
	add.s32 	%r18304, %r18298, %r18303;
	xor.b32  	%r18305, %r18300, %r18304;
	shf.l.wrap.b32 	%r18306, %r18305, %r18305, 8;
	add.s32 	%r18307, %r18301, %r18306;
	xor.b32  	%r18308, %r18303, %r18307;
	shf.l.wrap.b32 	%r18309, %r18308, %r18308, 7;
	add.s32 	%r18310, %r18268, %r18285;
	xor.b32  	%r18311, %r18258, %r18310;
	shf.l.wrap.b32 	%r18312, %r18311, %r18311, 16;
	add.s32 	%r18313, %r18295, %r18312;
	xor.b32  	%r18314, %r18285, %r18313;
	shf.l.wrap.b32 	%r18315, %r18314, %r18314, 12;
	add.s32 	%r18316, %r18310, %r18315;
	xor.b32  	%r18317, %r18312, %r18316;
	shf.l.wrap.b32 	%r18318, %r18317, %r18317, 8;
	add.s32 	%r18319, %r18313, %r18318;
	xor.b32  	%r18320, %r18315, %r18319;
	shf.l.wrap.b32 	%r18321, %r18320, %r18320, 7;
	add.s32 	%r18322, %r18280, %r18297;
	xor.b32  	%r18323, %r18270, %r18322;
	shf.l.wrap.b32 	%r18324, %r18323, %r18323, 16;
	add.s32 	%r18325, %r18259, %r18324;
	xor.b32  	%r18326, %r18297, %r18325;
	shf.l.wrap.b32 	%r18327, %r18326, %r18326, 12;
	add.s32 	%r18328, %r18322, %r18327;
	xor.b32  	%r18329, %r18324, %r18328;
	shf.l.wrap.b32 	%r18330, %r18329, %r18329, 8;
	add.s32 	%r18331, %r18325, %r18330;
	xor.b32  	%r18332, %r18327, %r18331;
	shf.l.wrap.b32 	%r18333, %r18332, %r18332, 7;
	add.s32 	%r18334, %r18292, %r18261;
	xor.b32  	%r18335, %r18282, %r18334;
	shf.l.wrap.b32 	%r18336, %r18335, %r18335, 16;
	add.s32 	%r18337, %r18271, %r18336;
	xor.b32  	%r18338, %r18261, %r18337;
	shf.l.wrap.b32 	%r18339, %r18338, %r18338, 12;
	add.s32 	%r18340, %r18334, %r18339;
	xor.b32  	%r18341, %r18336, %r18340;
	shf.l.wrap.b32 	%r18342, %r18341, %r18341, 8;
	add.s32 	%r18343, %r18337, %r18342;
	xor.b32  	%r18344, %r18339, %r18343;
	shf.l.wrap.b32 	%r18345, %r18344, %r18344, 7;
	add.s32 	%r18346, %r18304, %r18345;
	xor.b32  	%r18347, %r18318, %r18346;
	shf.l.wrap.b32 	%r18348, %r18347, %r18347, 16;
	add.s32 	%r18349, %r18331, %r18348;
	xor.b32  	%r18350, %r18345, %r18349;
	shf.l.wrap.b32 	%r18351, %r18350, %r18350, 12;
	add.s32 	%r18352, %r18346, %r18351;
	xor.b32  	%r18353, %r18348, %r18352;
	shf.l.wrap.b32 	%r18354, %r18353, %r18353, 8;
	add.s32 	%r18355, %r18349, %r18354;
	xor.b32  	%r18356, %r18351, %r18355;
	shf.l.wrap.b32 	%r18357, %r18356, %r18356, 7;
	add.s32 	%r18358, %r18316, %r18309;
	xor.b32  	%r18359, %r18330, %r18358;
	shf.l.wrap.b32 	%r18360, %r18359, %r18359, 16;
	add.s32 	%r18361, %r18343, %r18360;
	xor.b32  	%r18362, %r18309, %r18361;
	shf.l.wrap.b32 	%r18363, %r18362, %r18362, 12;
	add.s32 	%r18364, %r18358, %r18363;
	xor.b32  	%r18365, %r18360, %r18364;
	shf.l.wrap.b32 	%r18366, %r18365, %r18365, 8;
	add.s32 	%r18367, %r18361, %r18366;
	xor.b32  	%r18368, %r18363, %r18367;
	shf.l.wrap.b32 	%r18369, %r18368, %r18368, 7;
	add.s32 	%r18370, %r18328, %r18321;
	xor.b32  	%r18371, %r18342, %r18370;
	shf.l.wrap.b32 	%r18372, %r18371, %r18371, 16;
	add.s32 	%r18373, %r18307, %r18372;
	xor.b32  	%r18374, %r18321, %r18373;
	shf.l.wrap.b32 	%r18375, %r18374, %r18374, 12;
	add.s32 	%r18376, %r18370, %r18375;
	xor.b32  	%r18377, %r18372, %r18376;
	shf.l.wrap.b32 	%r18378, %r18377, %r18377, 8;
	add.s32 	%r18379, %r18373, %r18378;
	xor.b32  	%r18380, %r18375, %r18379;
	shf.l.wrap.b32 	%r18381, %r18380, %r18380, 7;
	add.s32 	%r18382, %r18340, %r18333;
	xor.b32  	%r18383, %r18306, %r18382;
	shf.l.wrap.b32 	%r18384, %r18383, %r18383, 16;
	add.s32 	%r18385, %r18319, %r18384;
	xor.b32  	%r18386, %r18333, %r18385;
	shf.l.wrap.b32 	%r18387, %r18386, %r18386, 12;
	add.s32 	%r18388, %r18382, %r18387;
	xor.b32  	%r18389, %r18384, %r18388;
	shf.l.wrap.b32 	%r18390, %r18389, %r18389, 8;
	add.s32 	%r18391, %r18385, %r18390;
	xor.b32  	%r18392, %r18387, %r18391;
	shf.l.wrap.b32 	%r18393, %r18392, %r18392, 7;
	add.s32 	%r18394, %r18352, %r18369;
	xor.b32  	%r18395, %r18390, %r18394;
	shf.l.wrap.b32 	%r18396, %r18395, %r18395, 16;
	add.s32 	%r18397, %r18379, %r18396;
	xor.b32  	%r18398, %r18369, %r18397;
	shf.l.wrap.b32 	%r18399, %r18398, %r18398, 12;
	add.s32 	%r18400, %r18394, %r18399;
	xor.b32  	%r18401, %r18396, %r18400;
	shf.l.wrap.b32 	%r18402, %r18401, %r18401, 8;
	add.s32 	%r18403, %r18397, %r18402;
	xor.b32  	%r18404, %r18399, %r18403;
	shf.l.wrap.b32 	%r18405, %r18404, %r18404, 7;
	add.s32 	%r18406, %r18364, %r18381;
	xor.b32  	%r18407, %r18354, %r18406;
	shf.l.wrap.b32 	%r18408, %r18407, %r18407, 16;
	add.s32 	%r18409, %r18391, %r18408;
	xor.b32  	%r18410, %r18381, %r18409;
	shf.l.wrap.b32 	%r18411, %r18410, %r18410, 12;
	add.s32 	%r18412, %r18406, %r18411;
	xor.b32  	%r18413, %r18408, %r18412;
	shf.l.wrap.b32 	%r18414, %r18413, %r18413, 8;
	add.s32 	%r18415, %r18409, %r18414;
	xor.b32  	%r18416, %r18411, %r18415;
	shf.l.wrap.b32 	%r18417, %r18416, %r18416, 7;
	add.s32 	%r18418, %r18376, %r18393;
	xor.b32  	%r18419, %r18366, %r18418;
	shf.l.wrap.b32 	%r18420, %r18419, %r18419, 16;
	add.s32 	%r18421, %r18355, %r18420;
	xor.b32  	%r18422, %r18393, %r18421;
	shf.l.wrap.b32 	%r18423, %r18422, %r18422, 12;
	add.s32 	%r18424, %r18418, %r18423;
	xor.b32  	%r18425, %r18420, %r18424;
	shf.l.wrap.b32 	%r18426, %r18425, %r18425, 8;
	add.s32 	%r18427, %r18421, %r18426;
	xor.b32  	%r18428, %r18423, %r18427;
	shf.l.wrap.b32 	%r18429, %r18428, %r18428, 7;
	add.s32 	%r18430, %r18388, %r18357;
	xor.b32  	%r18431, %r18378, %r18430;
	shf.l.wrap.b32 	%r18432, %r18431, %r18431, 16;
	add.s32 	%r18433, %r18367, %r18432;
	xor.b32  	%r18434, %r18357, %r18433;
	shf.l.wrap.b32 	%r18435, %r18434, %r18434, 12;
	add.s32 	%r18436, %r18430, %r18435;
	xor.b32  	%r18437, %r18432, %r18436;
	shf.l.wrap.b32 	%r18438, %r18437, %r18437, 8;
	add.s32 	%r18439, %r18433, %r18438;
	xor.b32  	%r18440, %r18435, %r18439;
	shf.l.wrap.b32 	%r18441, %r18440, %r18440, 7;
	add.s32 	%r18442, %r18400, %r18441;
	xor.b32  	%r18443, %r18414, %r18442;
	shf.l.wrap.b32 	%r18444, %r18443, %r18443, 16;
	add.s32 	%r18445, %r18427, %r18444;
	xor.b32  	%r18446, %r18441, %r18445;
	shf.l.wrap.b32 	%r18447, %r18446, %r18446, 12;
	add.s32 	%r18448, %r18442, %r18447;
	xor.b32  	%r18449, %r18444, %r18448;
	shf.l.wrap.b32 	%r18450, %r18449, %r18449, 8;
	add.s32 	%r18451, %r18445, %r18450;
	xor.b32  	%r18452, %r18447, %r18451;
	shf.l.wrap.b32 	%r18453, %r18452, %r18452, 7;
	add.s32 	%r18454, %r18412, %r18405;
	xor.b32  	%r18455, %r18426, %r18454;
	shf.l.wrap.b32 	%r18456, %r18455, %r18455, 16;
	add.s32 	%r18457, %r18439, %r18456;
	xor.b32  	%r18458, %r18405, %r18457;
	shf.l.wrap.b32 	%r18459, %r18458, %r18458, 12;
	add.s32 	%r18460, %r18454, %r18459;
	xor.b32  	%r18461, %r18456, %r18460;
	shf.l.wrap.b32 	%r18462, %r18461, %r18461, 8;
	add.s32 	%r18463, %r18457, %r18462;
	xor.b32  	%r18464, %r18459, %r18463;
	shf.l.wrap.b32 	%r18465, %r18464, %r18464, 7;
	add.s32 	%r18466, %r18424, %r18417;
	xor.b32  	%r18467, %r18438, %r18466;
	shf.l.wrap.b32 	%r18468, %r18467, %r18467, 16;
	add.s32 	%r18469, %r18403, %r18468;
	xor.b32  	%r18470, %r18417, %r18469;
	shf.l.wrap.b32 	%r18471, %r18470, %r18470, 12;
	add.s32 	%r18472, %r18466, %r18471;
	xor.b32  	%r18473, %r18468, %r18472;
	shf.l.wrap.b32 	%r18474, %r18473, %r18473, 8;
	add.s32 	%r18475, %r18469, %r18474;
	xor.b32  	%r18476, %r18471, %r18475;
	shf.l.wrap.b32 	%r18477, %r18476, %r18476, 7;
	add.s32 	%r18478, %r18436, %r18429;
	xor.b32  	%r18479, %r18402, %r18478;
	shf.l.wrap.b32 	%r18480, %r18479, %r18479, 16;
	add.s32 	%r18481, %r18415, %r18480;
	xor.b32  	%r18482, %r18429, %r18481;
	shf.l.wrap.b32 	%r18483, %r18482, %r18482, 12;
	add.s32 	%r18484, %r18478, %r18483;
	xor.b32  	%r18485, %r18480, %r18484;
	shf.l.wrap.b32 	%r18486, %r18485, %r18485, 8;
	add.s32 	%r18487, %r18481, %r18486;
	xor.b32  	%r18488, %r18483, %r18487;
	shf.l.wrap.b32 	%r18489, %r18488, %r18488, 7;
	add.s32 	%r18490, %r18448, %r18465;
	xor.b32  	%r18491, %r18486, %r18490;
	shf.l.wrap.b32 	%r18492, %r18491, %r18491, 16;
	add.s32 	%r18493, %r18475, %r18492;
	xor.b32  	%r18494, %r18465, %r18493;
	shf.l.wrap.b32 	%r18495, %r18494, %r18494, 12;
	add.s32 	%r18496, %r18490, %r18495;
	xor.b32  	%r18497, %r18492, %r18496;
	shf.l.wrap.b32 	%r18498, %r18497, %r18497, 8;
	add.s32 	%r18499, %r18493, %r18498;
	xor.b32  	%r18500, %r18495, %r18499;
	shf.l.wrap.b32 	%r18501, %r18500, %r18500, 7;
	add.s32 	%r18502, %r18460, %r18477;
	xor.b32  	%r18503, %r18450, %r18502;
	shf.l.wrap.b32 	%r18504, %r18503, %r18503, 16;
	add.s32 	%r18505, %r18487, %r18504;
	xor.b32  	%r18506, %r18477, %r18505;
	shf.l.wrap.b32 	%r18507, %r18506, %r18506, 12;
	add.s32 	%r18508, %r18502, %r18507;
	xor.b32  	%r18509, %r18504, %r18508;
	shf.l.wrap.b32 	%r18510, %r18509, %r18509, 8;
	add.s32 	%r18511, %r18505, %r18510;
	xor.b32  	%r18512, %r18507, %r18511;
	shf.l.wrap.b32 	%r18513, %r18512, %r18512, 7;
	add.s32 	%r18514, %r18472, %r18489;
	xor.b32  	%r18515, %r18462, %r18514;
	shf.l.wrap.b32 	%r18516, %r18515, %r18515, 16;
	add.s32 	%r18517, %r18451, %r18516;
	xor.b32  	%r18518, %r18489, %r18517;
	shf.l.wrap.b32 	%r18519, %r18518, %r18518, 12;
	add.s32 	%r18520, %r18514, %r18519;
	xor.b32  	%r18521, %r18516, %r18520;
	shf.l.wrap.b32 	%r18522, %r18521, %r18521, 8;
	add.s32 	%r18523, %r18517, %r18522;
	xor.b32  	%r18524, %r18519, %r18523;
	shf.l.wrap.b32 	%r18525, %r18524, %r18524, 7;
	add.s32 	%r18526, %r18484, %r18453;
	xor.b32  	%r18527, %r18474, %r18526;
	shf.l.wrap.b32 	%r18528, %r18527, %r18527, 16;
	add.s32 	%r18529, %r18463, %r18528;
	xor.b32  	%r18530, %r18453, %r18529;
	shf.l.wrap.b32 	%r18531, %r18530, %r18530, 12;
	add.s32 	%r18532, %r18526, %r18531;
	xor.b32  	%r18533, %r18528, %r18532;
	shf.l.wrap.b32 	%r18534, %r18533, %r18533, 8;
	add.s32 	%r18535, %r18529, %r18534;
	xor.b32  	%r18536, %r18531, %r18535;
	shf.l.wrap.b32 	%r18537, %r18536, %r18536, 7;
	add.s32 	%r22663, %r18154, %r18496;
	add.s32 	%r22662, %r18166, %r18508;
	add.s32 	%r22661, %r18178, %r18520;
	add.s32 	%r22660, %r18190, %r18532;
	add.s32 	%r22664, %r22671, %r18537;
	add.s32 	%r22665, %r22670, %r18501;
	add.s32 	%r22666, %r22669, %r18513;
	add.s32 	%r22667, %r22668, %r18525;
	xor.b32  	%r18538, %r18155, 1;
	shf.l.wrap.b32 	%r18539, %r18155, %r18538, 16;
	add.s32 	%r18540, %r22671, %r18539;
	xor.b32  	%r18541, %r22671, %r18540;
	shf.l.wrap.b32 	%r18542, %r18541, %r18541, 12;
	add.s32 	%r18543, %r18155, %r18542;
	xor.b32  	%r18544, %r18539, %r18543;
	shf.l.wrap.b32 	%r18545, %r18544, %r18544, 8;
	add.s32 	%r18546, %r18540, %r18545;
	xor.b32  	%r18547, %r18542, %r18546;
	shf.l.wrap.b32 	%r18548, %r18547, %r18547, 7;
	add.s32 	%r18549, %r18543, %r18177;
	xor.b32  	%r18550, %r18198, %r18549;
	shf.l.wrap.b32 	%r18551, %r18550, %r18550, 16;
	add.s32 	%r18552, %r18187, %r18551;
	xor.b32  	%r18553, %r18177, %r18552;
	shf.l.wrap.b32 	%r18554, %r18553, %r18553, 12;
	add.s32 	%r18555, %r18549, %r18554;
	xor.b32  	%r18556, %r18551, %r18555;
	shf.l.wrap.b32 	%r18557, %r18556, %r18556, 8;
	add.s32 	%r18558, %r18552, %r18557;
	xor.b32  	%r18559, %r18554, %r18558;
	shf.l.wrap.b32 	%r18560, %r18559, %r18559, 7;
	xor.b32  	%r18561, %r18545, %r18214;
	shf.l.wrap.b32 	%r18562, %r18561, %r18561, 16;
	add.s32 	%r18563, %r18199, %r18562;
	xor.b32  	%r18564, %r18189, %r18563;
	shf.l.wrap.b32 	%r18565, %r18564, %r18564, 12;
	add.s32 	%r18566, %r18214, %r18565;
	xor.b32  	%r18567, %r18562, %r18566;
	shf.l.wrap.b32 	%r18568, %r18567, %r18567, 8;
	add.s32 	%r18569, %r18563, %r18568;
	xor.b32  	%r18570, %r18565, %r18569;
	shf.l.wrap.b32 	%r18571, %r18570, %r18570, 7;
	add.s32 	%r18572, %r18546, %r18228;
	xor.b32  	%r18573, %r18201, %r18572;
	shf.l.wrap.b32 	%r18574, %r18573, %r18573, 12;
	add.s32 	%r18575, %r18226, %r18574;
	xor.b32  	%r18576, %r18228, %r18575;
	shf.l.wrap.b32 	%r18577, %r18576, %r18576, 8;
	add.s32 	%r18578, %r18572, %r18577;
	xor.b32  	%r18579, %r18574, %r18578;
	shf.l.wrap.b32 	%r18580, %r18579, %r18579, 7;
	add.s32 	%r18581, %r18196, %r18548;
	xor.b32  	%r18582, %r18186, %r18581;
	shf.l.wrap.b32 	%r18583, %r18582, %r18582, 16;
	add.s32 	%r18584, %r18175, %r18583;
	xor.b32  	%r18585, %r18548, %r18584;
	shf.l.wrap.b32 	%r18586, %r18585, %r18585, 12;
	add.s32 	%r18587, %r18581, %r18586;
	xor.b32  	%r18588, %r18583, %r18587;
	shf.l.wrap.b32 	%r18589, %r18588, %r18588, 8;
	add.s32 	%r18590, %r18584, %r18589;
	xor.b32  	%r18591, %r18586, %r18590;
	shf.l.wrap.b32 	%r18592, %r18591, %r18591, 7;
	add.s32 	%r18593, %r18555, %r18592;
	xor.b32  	%r18594, %r18568, %r18593;
	shf.l.wrap.b32 	%r18595, %r18594, %r18594, 16;
	add.s32 	%r18596, %r18578, %r18595;
	xor.b32  	%r18597, %r18592, %r18596;
	shf.l.wrap.b32 	%r18598, %r18597, %r18597, 12;
	add.s32 	%r18599, %r18593, %r18598;
	xor.b32  	%r18600, %r18595, %r18599;
	shf.l.wrap.b32 	%r18601, %r18600, %r18600, 8;
	add.s32 	%r18602, %r18596, %r18601;
	xor.b32  	%r18603, %r18598, %r18602;
	shf.l.wrap.b32 	%r18604, %r18603, %r18603, 7;
	add.s32 	%r18605, %r18566, %r18560;
	xor.b32  	%r18606, %r18577, %r18605;
	shf.l.wrap.b32 	%r18607, %r18606, %r18606, 16;
	add.s32 	%r18608, %r18590, %r18607;
	xor.b32  	%r18609, %r18560, %r18608;
	shf.l.wrap.b32 	%r18610, %r18609, %r18609, 12;
	add.s32 	%r18611, %r18605, %r18610;
	xor.b32  	%r18612, %r18607, %r18611;
	shf.l.wrap.b32 	%r18613, %r18612, %r18612, 8;
	add.s32 	%r18614, %r18608, %r18613;
	xor.b32  	%r18615, %r18610, %r18614;
	shf.l.wrap.b32 	%r18616, %r18615, %r18615, 7;
	add.s32 	%r18617, %r18575, %r18571;
	xor.b32  	%r18618, %r18589, %r18617;
	shf.l.wrap.b32 	%r18619, %r18618, %r18618, 16;
	add.s32 	%r18620, %r18558, %r18619;
	xor.b32  	%r18621, %r18571, %r18620;
	shf.l.wrap.b32 	%r18622, %r18621, %r18621, 12;
	add.s32 	%r18623, %r18617, %r18622;
	xor.b32  	%r18624, %r18619, %r18623;
	shf.l.wrap.b32 	%r18625, %r18624, %r18624, 8;
	add.s32 	%r18626, %r18620, %r18625;
	xor.b32  	%r18627, %r18622, %r18626;
	shf.l.wrap.b32 	%r18628, %r18627, %r18627, 7;
	add.s32 	%r18629, %r18587, %r18580;
	xor.b32  	%r18630, %r18557, %r18629;
	shf.l.wrap.b32 	%r18631, %r18630, %r18630, 16;
	add.s32 	%r18632, %r18569, %r18631;
	xor.b32  	%r18633, %r18580, %r18632;
	shf.l.wrap.b32 	%r18634, %r18633, %r18633, 12;
	add.s32 	%r18635, %r18629, %r18634;
	xor.b32  	%r18636, %r18631, %r18635;
	shf.l.wrap.b32 	%r18637, %r18636, %r18636, 8;
	add.s32 	%r18638, %r18632, %r18637;
	xor.b32  	%r18639, %r18634, %r18638;
	shf.l.wrap.b32 	%r18640, %r18639, %r18639, 7;
	add.s32 	%r18641, %r18599, %r18616;
	xor.b32  	%r18642, %r18637, %r18641;
	shf.l.wrap.b32 	%r18643, %r18642, %r18642, 16;
	add.s32 	%r18644, %r18626, %r18643;
	xor.b32  	%r18645, %r18616, %r18644;
	shf.l.wrap.b32 	%r18646, %r18645, %r18645, 12;
	add.s32 	%r18647, %r18641, %r18646;
	xor.b32  	%r18648, %r18643, %r18647;
	shf.l.wrap.b32 	%r18649, %r18648, %r18648, 8;
	add.s32 	%r18650, %r18644, %r18649;
	xor.b32  	%r18651, %r18646, %r18650;
	shf.l.wrap.b32 	%r18652, %r18651, %r18651, 7;
	add.s32 	%r18653, %r18611, %r18628;
	xor.b32  	%r18654, %r18601, %r18653;
	shf.l.wrap.b32 	%r18655, %r18654, %r18654, 16;
	add.s32 	%r18656, %r18638, %r18655;
	xor.b32  	%r18657, %r18628, %r18656;
	shf.l.wrap.b32 	%r18658, %r18657, %r18657, 12;
	add.s32 	%r18659, %r18653, %r18658;
	xor.b32  	%r18660, %r18655, %r18659;
	shf.l.wrap.b32 	%r18661, %r18660, %r18660, 8;
	add.s32 	%r18662, %r18656, %r18661;
	xor.b32  	%r18663, %r18658, %r18662;
	shf.l.wrap.b32 	%r18664, %r18663, %r18663, 7;
	add.s32 	%r18665, %r18623, %r18640;
	xor.b32  	%r18666, %r18613, %r18665;
	shf.l.wrap.b32 	%r18667, %r18666, %r18666, 16;
	add.s32 	%r18668, %r18602, %r18667;
	xor.b32  	%r18669, %r18640, %r18668;
	shf.l.wrap.b32 	%r18670, %r18669, %r18669, 12;
	add.s32 	%r18671, %r18665, %r18670;
	xor.b32  	%r18672, %r18667, %r18671;
	shf.l.wrap.b32 	%r18673, %r18672, %r18672, 8;
	add.s32 	%r18674, %r18668, %r18673;
	xor.b32  	%r18675, %r18670, %r18674;
	shf.l.wrap.b32 	%r18676, %r18675, %r18675, 7;
	add.s32 	%r18677, %r18635, %r18604;
	xor.b32  	%r18678, %r18625, %r18677;
	shf.l.wrap.b32 	%r18679, %r18678, %r18678, 16;
	add.s32 	%r18680, %r18614, %r18679;
	xor.b32  	%r18681, %r18604, %r18680;
	shf.l.wrap.b32 	%r18682, %r18681, %r18681, 12;
	add.s32 	%r18683, %r18677, %r18682;
	xor.b32  	%r18684, %r18679, %r18683;
	shf.l.wrap.b32 	%r18685, %r18684, %r18684, 8;
	add.s32 	%r18686, %r18680, %r18685;
	xor.b32  	%r18687, %r18682, %r18686;
	shf.l.wrap.b32 	%r18688, %r18687, %r18687, 7;
	add.s32 	%r18689, %r18647, %r18688;
	xor.b32  	%r18690, %r18661, %r18689;
	shf.l.wrap.b32 	%r18691, %r18690, %r18690, 16;
	add.s32 	%r18692, %r18674, %r18691;
	xor.b32  	%r18693, %r18688, %r18692;
	shf.l.wrap.b32 	%r18694, %r18693, %r18693, 12;
	add.s32 	%r18695, %r18689, %r18694;
	xor.b32  	%r18696, %r18691, %r18695;
	shf.l.wrap.b32 	%r18697, %r18696, %r18696, 8;
	add.s32 	%r18698, %r18692, %r18697;
	xor.b32  	%r18699, %r18694, %r18698;
	shf.l.wrap.b32 	%r18700, %r18699, %r18699, 7;
	add.s32 	%r18701, %r18659, %r18652;
	xor.b32  	%r18702, %r18673, %r18701;
	shf.l.wrap.b32 	%r18703, %r18702, %r18702, 16;
	add.s32 	%r18704, %r18686, %r18703;
	xor.b32  	%r18705, %r18652, %r18704;
	shf.l.wrap.b32 	%r18706, %r18705, %r18705, 12;
	add.s32 	%r18707, %r18701, %r18706;
	xor.b32  	%r18708, %r18703, %r18707;
	shf.l.wrap.b32 	%r18709, %r18708, %r18708, 8;
	add.s32 	%r18710, %r18704, %r18709;
	xor.b32  	%r18711, %r18706, %r18710;
	shf.l.wrap.b32 	%r18712, %r18711, %r18711, 7;
	add.s32 	%r18713, %r18671, %r18664;
	xor.b32  	%r18714, %r18685, %r18713;
	shf.l.wrap.b32 	%r18715, %r18714, %r18714, 16;
	add.s32 	%r18716, %r18650, %r18715;
	xor.b32  	%r18717, %r18664, %r18716;
	shf.l.wrap.b32 	%r18718, %r18717, %r18717, 12;
	add.s32 	%r18719, %r18713, %r18718;
	xor.b32  	%r18720, %r18715, %r18719;
	shf.l.wrap.b32 	%r18721, %r18720, %r18720, 8;
	add.s32 	%r18722, %r18716, %r18721;
	xor.b32  	%r18723, %r18718, %r18722;
	shf.l.wrap.b32 	%r18724, %r18723, %r18723, 7;
	add.s32 	%r18725, %r18683, %r18676;
	xor.b32  	%r18726, %r18649, %r18725;
	shf.l.wrap.b32 	%r18727, %r18726, %r18726, 16;
	add.s32 	%r18728, %r18662, %r18727;
	xor.b32  	%r18729, %r18676, %r18728;
	shf.l.wrap.b32 	%r18730, %r18729, %r18729, 12;
	add.s32 	%r18731, %r18725, %r18730;
	xor.b32  	%r18732, %r18727, %r18731;
	shf.l.wrap.b32 	%r18733, %r18732, %r18732, 8;
	add.s32 	%r18734, %r18728, %r18733;
	xor.b32  	%r18735, %r18730, %r18734;
	shf.l.wrap.b32 	%r18736, %r18735, %r18735, 7;
	add.s32 	%r18737, %r18695, %r18712;
	xor.b32  	%r18738, %r18733, %r18737;
	shf.l.wrap.b32 	%r18739, %r18738, %r18738, 16;
	add.s32 	%r18740, %r18722, %r18739;
	xor.b32  	%r18741, %r18712, %r18740;
	shf.l.wrap.b32 	%r18742, %r18741, %r18741, 12;
	add.s32 	%r18743, %r18737, %r18742;
	xor.b32  	%r18744, %r18739, %r18743;
	shf.l.wrap.b32 	%r18745, %r18744, %r18744, 8;
	add.s32 	%r18746, %r18740, %r18745;
	xor.b32  	%r18747, %r18742, %r18746;
	shf.l.wrap.b32 	%r18748, %r18747, %r18747, 7;
	add.s32 	%r18749, %r18707, %r18724;
	xor.b32  	%r18750, %r18697, %r18749;
	shf.l.wrap.b32 	%r18751, %r18750, %r18750, 16;
	add.s32 	%r18752, %r18734, %r18751;
	xor.b32  	%r18753, %r18724, %r18752;
	shf.l.wrap.b32 	%r18754, %r18753, %r18753, 12;
	add.s32 	%r18755, %r18749, %r18754;
	xor.b32  	%r18756, %r18751, %r18755;
	shf.l.wrap.b32 	%r18757, %r18756, %r18756, 8;
	add.s32 	%r18758, %r18752, %r18757;
	xor.b32  	%r18759, %r18754, %r18758;
	shf.l.wrap.b32 	%r18760, %r18759, %r18759, 7;
	add.s32 	%r18761, %r18719, %r18736;
	xor.b32  	%r18762, %r18709, %r18761;
	shf.l.wrap.b32 	%r18763, %r18762, %r18762, 16;
	add.s32 	%r18764, %r18698, %r18763;
	xor.b32  	%r18765, %r18736, %r18764;
	shf.l.wrap.b32 	%r18766, %r18765, %r18765, 12;
	add.s32 	%r18767, %r18761, %r18766;
	xor.b32  	%r18768, %r18763, %r18767;
	shf.l.wrap.b32 	%r18769, %r18768, %r18768, 8;
	add.s32 	%r18770, %r18764, %r18769;
	xor.b32  	%r18771, %r18766, %r18770;
	shf.l.wrap.b32 	%r18772, %r18771, %r18771, 7;
	add.s32 	%r18773, %r18731, %r18700;
	xor.b32  	%r18774, %r18721, %r18773;
	shf.l.wrap.b32 	%r18775, %r18774, %r18774, 16;
	add.s32 	%r18776, %r18710, %r18775;
	xor.b32  	%r18777, %r18700, %r18776;
	shf.l.wrap.b32 	%r18778, %r18777, %r18777, 12;
	add.s32 	%r18779, %r18773, %r18778;
	xor.b32  	%r18780, %r18775, %r18779;
	shf.l.wrap.b32 	%r18781, %r18780, %r18780, 8;
	add.s32 	%r18782, %r18776, %r18781;
	xor.b32  	%r18783, %r18778, %r18782;
	shf.l.wrap.b32 	%r18784, %r18783, %r18783, 7;
	add.s32 	%r18785, %r18743, %r18784;
	xor.b32  	%r18786, %r18757, %r18785;
	shf.l.wrap.b32 	%r18787, %r18786, %r18786, 16;
	add.s32 	%r18788, %r18770, %r18787;
	xor.b32  	%r18789, %r18784, %r18788;
	shf.l.wrap.b32 	%r18790, %r18789, %r18789, 12;
	add.s32 	%r18791, %r18785, %r18790;
	xor.b32  	%r18792, %r18787, %r18791;
	shf.l.wrap.b32 	%r18793, %r18792, %r18792, 8;
	add.s32 	%r18794, %r18755, %r18748;
	xor.b32  	%r18795, %r18769, %r18794;
	shf.l.wrap.b32 	%r18796, %r18795, %r18795, 16;
	add.s32 	%r18797, %r18782, %r18796;
	xor.b32  	%r18798, %r18748, %r18797;
	shf.l.wrap.b32 	%r18799, %r18798, %r18798, 12;
	add.s32 	%r18800, %r18794, %r18799;
	xor.b32  	%r18801, %r18796, %r18800;
	shf.l.wrap.b32 	%r18802, %r18801, %r18801, 8;
	add.s32 	%r18803, %r18797, %r18802;
	xor.b32  	%r18804, %r18799, %r18803;
	shf.l.wrap.b32 	%r18805, %r18804, %r18804, 7;
	add.s32 	%r18806, %r18767, %r18760;
	xor.b32  	%r18807, %r18781, %r18806;
	shf.l.wrap.b32 	%r18808, %r18807, %r18807, 16;
	add.s32 	%r18809, %r18746, %r18808;
	xor.b32  	%r18810, %r18760, %r18809;
	shf.l.wrap.b32 	%r18811, %r18810, %r18810, 12;
	add.s32 	%r18812, %r18806, %r18811;
	xor.b32  	%r18813, %r18808, %r18812;
	shf.l.wrap.b32 	%r18814, %r18813, %r18813, 8;
	add.s32 	%r18815, %r18809, %r18814;
	xor.b32  	%r18816, %r18811, %r18815;
	shf.l.wrap.b32 	%r18817, %r18816, %r18816, 7;
	add.s32 	%r18818, %r18779, %r18772;
	xor.b32  	%r18819, %r18745, %r18818;
	shf.l.wrap.b32 	%r18820, %r18819, %r18819, 16;
	add.s32 	%r18821, %r18758, %r18820;
	xor.b32  	%r18822, %r18772, %r18821;
	shf.l.wrap.b32 	%r18823, %r18822, %r18822, 12;
	add.s32 	%r18824, %r18818, %r18823;
	xor.b32  	%r18825, %r18820, %r18824;
	shf.l.wrap.b32 	%r18826, %r18825, %r18825, 8;
	add.s32 	%r18827, %r18821, %r18826;
	add.s32 	%r18828, %r18791, %r18805;
	xor.b32  	%r18829, %r18826, %r18828;
	shf.l.wrap.b32 	%r18830, %r18829, %r18829, 16;
	add.s32 	%r18831, %r18815, %r18830;
	xor.b32  	%r18832, %r18805, %r18831;
	shr.u32 	%r18833, %r18832, 20;
	add.s32 	%r18834, %r18828, %r18833;
	add.s32 	%r18835, %r18800, %r18817;
	xor.b32  	%r18836, %r18793, %r18835;
	shf.l.wrap.b32 	%r18837, %r18836, %r18836, 16;
	add.s32 	%r18838, %r18827, %r18837;
	xor.b32  	%r18839, %r18817, %r18838;
	shr.u32 	%r18840, %r18839, 20;
	add.s32 	%r18841, %r18835, %r18840;
	add.s32 	%r18842, %r18154, %r18834;
	add.s32 	%r18843, %r18166, %r18841;
	not.b32 	%r18844, %r22659;
	add.s32 	%r18845, %r1444, %r18844;
	mov.u32 	%r18846, %tid.x;
	shl.b32 	%r18847, %r18846, 3;
	and.b32  	%r18848, %r18847, 7936;
	mov.u32 	%r18849, %ctaid.x;
	shl.b32 	%r18850, %r18849, 11;
	add.s32 	%r18851, %r18848, %r18850;
	and.b32  	%r18852, %r18846, 31;
	or.b32  	%r18853, %r18851, %r18852;
	add.s32 	%r18854, %r18853, %r22437;
	shr.u32 	%r18855, %r18854, %r18845;
	and.b32  	%r18856, %r18855, 1;
	setp.eq.b32 	%p179, %r18856, 1;
	selp.b32 	%r18857, %r18843, %r18842, %p179;
	cvt.u16.u32 	%rs281, %r18857;
	and.b16  	%rs373, %rs281, 1;
	and.b16  	%rs282, %rs371, 255;
	setp.ne.s16 	%p180, %rs282, 1;
	@%p180 bra 	$L__BB7_200;
	ld.param.u64 	%rd359, [fused_batch_pir_kernel_transposed_4_param_1];
	not.b32 	%r18858, %r22659;
	add.s32 	%r18859, %r1444, %r18858;
	mov.u32 	%r18860, %tid.x;
	shl.b32 	%r18861, %r18860, 3;
	and.b32  	%r18862, %r18861, 7936;
	mov.u32 	%r18863, %ctaid.x;
	shl.b32 	%r18864, %r18863, 11;
	add.s32 	%r18865, %r18862, %r18864;
	and.b32  	%r18866, %r18860, 31;
	or.b32  	%r18867, %r18865, %r18866;
	add.s32 	%r18868, %r18867, %r22437;
	shr.u32 	%r18869, %r18868, %r18859;
	and.b32  	%r18870, %r18869, 1;
	setp.eq.b32 	%p181, %r18870, 1;
	cvt.s64.s32 	%rd226, %r22659;
	cvta.to.global.u64 	%rd227, %rd359;
	mul.wide.s32 	%rd228, %r22659, 16;
	add.s64 	%rd229, %rd227, %rd228;
	ld.global.u32 	%r18871, [%rd229+4412];
	selp.b32 	%r18872, %r22664, %r22663, %p181;
	xor.b32  	%r18873, %r18872, %r18871;
	selp.b32 	%r18874, %r22665, %r22662, %p181;
	selp.b32 	%r22663, %r22663, %r18873, %p181;
	selp.b32 	%r22664, %r18873, %r22664, %p181;
	ld.global.u32 	%r18875, [%rd229+4416];
	xor.b32  	%r18876, %r18874, %r18875;
	selp.b32 	%r18877, %r22666, %r22661, %p181;
	selp.b32 	%r22662, %r22662, %r18876, %p181;
	selp.b32 	%r22665, %r18876, %r22665, %p181;
	ld.global.u32 	%r18878, [%rd229+4420];
	xor.b32  	%r18879, %r18877, %r18878;
	selp.b32 	%r18880, %r22667, %r22660, %p181;
	selp.b32 	%r22661, %r22661, %r18879, %p181;
	selp.b32 	%r22666, %r18879, %r22666, %p181;
	ld.global.u32 	%r18881, [%rd229+4424];
	xor.b32  	%r18882, %r18880, %r18881;
	selp.b64 	%rd230, 445, 420, %p181;
	selp.b32 	%r22660, %r22660, %r18882, %p181;
	selp.b32 	%r22667, %r18882, %r22667, %p181;
	add.s64 	%rd231, %rd230, %rd226;
	add.s64 	%rd232, %rd227, %rd231;
	ld.global.u8 	%rs283, [%rd232+4392];
	xor.b16  	%rs373, %rs283, %rs373;
$L__BB7_200:
	not.b32 	%r18883, %r22659;
	add.s32 	%r18884, %r1444, %r18883;
	mov.u32 	%r18885, %tid.x;
	shl.b32 	%r18886, %r18885, 3;
	and.b32  	%r18887, %r18886, 7936;
	mov.u32 	%r18888, %ctaid.x;
	shl.b32 	%r18889, %r18888, 11;
	add.s32 	%r18890, %r18887, %r18889;
	and.b32  	%r18891, %r18885, 31;
	or.b32  	%r18892, %r18890, %r18891;
	add.s32 	%r18893, %r18892, %r22437;
	shr.u32 	%r18894, %r18893, %r18884;
	and.b32  	%r18895, %r18894, 1;
	setp.eq.b32 	%p182, %r18895, 1;
	selp.b32 	%r22671, %r22664, %r22663, %p182;
	selp.b32 	%r22670, %r22665, %r22662, %p182;
	selp.b32 	%r22669, %r22666, %r22661, %p182;
	selp.b32 	%r22668, %r22667, %r22660, %p182;
	add.s32 	%r22659, %r22659, 1;
	setp.lt.u32 	%p183, %r22659, %r1444;
	mov.u16 	%rs371, %rs373;
	@%p183 bra 	$L__BB7_198;
$L__BB7_201:
	and.b16  	%rs284, %rs373, 255;
	setp.ne.s16 	%p184, %rs284, 1;
	@%p184 bra 	$L__BB7_203;
	ld.param.u64 	%rd360, [fused_batch_pir_kernel_transposed_4_param_1];
	cvta.to.global.u64 	%rd233, %rd360;
	ld.global.u32 	%r18896, [%rd233+4864];
	xor.b32  	%r22671, %r22671, %r18896;
$L__BB7_203:
	@%p184 bra 	$L__BB7_205;
	ld.param.u64 	%rd361, [fused_batch_pir_kernel_transposed_4_param_1];
	cvta.to.global.u64 	%rd234, %rd361;
	ld.global.u32 	%r18897, [%rd234+4868];
	xor.b32  	%r22670, %r22670, %r18897;
$L__BB7_205:
	@%p184 bra 	$L__BB7_207;
	ld.param.u64 	%rd362, [fused_batch_pir_kernel_transposed_4_param_1];
	cvta.to.global.u64 	%rd235, %rd362;
	ld.global.u32 	%r18898, [%rd235+4872];
	xor.b32  	%r22669, %r22669, %r18898;
$L__BB7_207:
	@%p184 bra 	$L__BB7_209;
	ld.param.u64 	%rd363, [fused_batch_pir_kernel_transposed_4_param_1];
	cvta.to.global.u64 	%rd236, %rd363;
	ld.global.u32 	%r18899, [%rd236+4876];
	xor.b32  	%r22668, %r22668, %r18899;
$L__BB7_209:
	ld.param.u32 	%r21842, [fused_batch_pir_kernel_transposed_4_param_3];
	mov.u32 	%r18901, %tid.x;
	shl.b32 	%r18902, %r18901, 3;
	and.b32  	%r18903, %r18902, 7936;
	mov.u32 	%r18904, %ctaid.x;
	shl.b32 	%r18905, %r18904, 11;
	add.s32 	%r18906, %r18903, %r18905;
	and.b32  	%r18907, %r18901, 31;
	or.b32  	%r18908, %r18906, %r18907;
	add.s32 	%r18909, %r18908, %r22437;
	setp.ge.s32 	%p188, %r18909, %r21842;
	mov.u32 	%r18910, s_mem;
	cvt.u64.u32 	%rd237, %r18910;
	cvta.shared.u64 	%rd238, %rd237;
	add.s64 	%rd239, %rd238, 49407;
	and.b64  	%rd240, %rd239, -16;
	mul.lo.s32 	%r18911, %r18901, 12;
	mul.wide.u32 	%rd241, %r18911, 16;
	add.s64 	%rd242, %rd240, %rd241;
	st.v4.u32 	[%rd242+144], {%r22671, %r22670, %r22669, %r22668};
	mov.b32 	%r22692, 0;
	mov.u32 	%r22693, %r22692;
	mov.u32 	%r22694, %r22692;
	mov.u32 	%r22695, %r22692;
	@%p188 bra 	$L__BB7_223;
	ld.param.u64 	%rd364, [fused_batch_pir_kernel_transposed_4_param_1];
	cvta.to.global.u64 	%rd243, %rd364;
	ld.global.u8 	%rs288, [%rd243+4897];
	max.u16 	%rs289, %rs288, 11;
	cvt.u32.u16 	%r18912, %rs289;
	add.s32 	%r22683, %r18912, -11;
	ld.shared.v2.u32 	{%r22695, %r22694}, [s_mem+49352];
	ld.shared.v2.u32 	{%r22693, %r22692}, [s_mem+49360];
	ld.shared.u8 	%rs376, [s_mem+49368];
	cvt.u32.u16 	%r1499, %rs288;
	setp.ge.u32 	%p189, %r22683, %r1499;
	@%p189 bra 	$L__BB7_215;
	mov.u16 	%rs374, %rs376;
$L__BB7_212:
	ld.const.u32 	%r18913, [CHACHA_CONSTANTS];
	add.s32 	%r18914, %r18913, %r22695;
	shf.l.wrap.b32 	%r18915, %r18914, %r18914, 16;
	add.s32 	%r18916, %r22695, %r18915;
	xor.b32  	%r18917, %r22695, %r18916;
	shf.l.wrap.b32 	%r18918, %r18917, %r18917, 12;
	add.s32 	%r18919, %r18914, %r18918;
	xor.b32  	%r18920, %r18915, %r18919;
	shf.l.wrap.b32 	%r18921, %r18920, %r18920, 8;
	add.s32 	%r18922, %r18916, %r18921;
	xor.b32  	%r18923, %r18918, %r18922;
	shf.l.wrap.b32 	%r18924, %r18923, %r18923, 7;
	ld.const.u32 	%r18925, [CHACHA_CONSTANTS+4];
	add.s32 	%r18926, %r18925, %r22694;
	shf.l.wrap.b32 	%r18927, %r18926, %r18926, 16;
	add.s32 	%r18928, %r22694, %r18927;
	xor.b32  	%r18929, %r22694, %r18928;
	shf.l.wrap.b32 	%r18930, %r18929, %r18929, 12;
	add.s32 	%r18931, %r18926, %r18930;
	xor.b32  	%r18932, %r18927, %r18931;
	shf.l.wrap.b32 	%r18933, %r18932, %r18932, 8;
	add.s32 	%r18934, %r18928, %r18933;
	xor.b32  	%r18935, %r18930, %r18934;
	shf.l.wrap.b32 	%r18936, %r18935, %r18935, 7;
	ld.const.u32 	%r18937, [CHACHA_CONSTANTS+8];
	add.s32 	%r18938, %r18937, %r22693;
	shf.l.wrap.b32 	%r18939, %r18938, %r18938, 16;
	add.s32 	%r18940, %r22693, %r18939;
	xor.b32  	%r18941, %r22693, %r18940;
	shf.l.wrap.b32 	%r18942, %r18941, %r18941, 12;
	add.s32 	%r18943, %r18938, %r18942;
	xor.b32  	%r18944, %r18939, %r18943;
	shf.l.wrap.b32 	%r18945, %r18944, %r18944, 8;
	add.s32 	%r18946, %r18940, %r18945;
	xor.b32  	%r18947, %r18942, %r18946;
	shf.l.wrap.b32 	%r18948, %r18947, %r18947, 7;
	ld.const.u32 	%r18949, [CHACHA_CONSTANTS+12];
	add.s32 	%r18950, %r18949, %r22692;
	shf.l.wrap.b32 	%r18951, %r18950, %r18950, 16;
	add.s32 	%r18952, %r22692, %r18951;
	xor.b32  	%r18953, %r22692, %r18952;
	shf.l.wrap.b32 	%r18954, %r18953, %r18953, 12;
	add.s32 	%r18955, %r18950, %r18954;
	xor.b32  	%r18956, %r18951, %r18955;
	shf.l.wrap.b32 	%r18957, %r18956, %r18956, 8;
	add.s32 	%r18958, %r18952, %r18957;
	xor.b32  	%r18959, %r18954, %r18958;
	shf.l.wrap.b32 	%r18960, %r18959, %r18959, 7;
	add.s32 	%r18961, %r18919, %r18936;
	xor.b32  	%r18962, %r18957, %r18961;
	shf.l.wrap.b32 	%r18963, %r18962, %r18962, 16;
	add.s32 	%r18964, %r18946, %r18963;
	xor.b32  	%r18965, %r18936, %r18964;
	shf.l.wrap.b32 	%r18966, %r18965, %r18965, 12;
	add.s32 	%r18967, %r18961, %r18966;
	xor.b32  	%r18968, %r18963, %r18967;
	shf.l.wrap.b32 	%r18969, %r18968, %r18968, 8;
	add.s32 	%r18970, %r18964, %r18969;
	xor.b32  	%r18971, %r18966, %r18970;
	shf.l.wrap.b32 	%r18972, %r18971, %r18971, 7;
	add.s32 	%r18973, %r18931, %r18948;
	xor.b32  	%r18974, %r18921, %r18973;
	shf.l.wrap.b32 	%r18975, %r18974, %r18974, 16;
	add.s32 	%r18976, %r18958, %r18975;
	xor.b32  	%r18977, %r18948, %r18976;
	shf.l.wrap.b32 	%r18978, %r18977, %r18977, 12;
	add.s32 	%r18979, %r18973, %r18978;
	xor.b32  	%r18980, %r18975, %r18979;
	shf.l.wrap.b32 	%r18981, %r18980, %r18980, 8;
	add.s32 	%r18982, %r18976, %r18981;
	xor.b32  	%r18983, %r18978, %r18982;
	shf.l.wrap.b32 	%r18984, %r18983, %r18983, 7;
	add.s32 	%r18985, %r18943, %r18960;
	xor.b32  	%r18986, %r18933, %r18985;
	shf.l.wrap.b32 	%r18987, %r18986, %r18986, 16;
	add.s32 	%r18988, %r18922, %r18987;
	xor.b32  	%r18989, %r18960, %r18988;
	shf.l.wrap.b32 	%r18990, %r18989, %r18989, 12;
	add.s32 	%r18991, %r18985, %r18990;
	xor.b32  	%r18992, %r18987, %r18991;
	shf.l.wrap.b32 	%r18993, %r18992, %r18992, 8;
	add.s32 	%r18994, %r18988, %r18993;
	xor.b32  	%r18995, %r18990, %r18994;
	shf.l.wrap.b32 	%r18996, %r18995, %r18995, 7;
	add.s32 	%r18997, %r18955, %r18924;
	xor.b32  	%r18998, %r18945, %r18997;
	shf.l.wrap.b32 	%r18999, %r18998, %r18998, 16;
	add.s32 	%r19000, %r18934, %r18999;
	xor.b32  	%r19001, %r18924, %r19000;
	shf.l.wrap.b32 	%r19002, %r19001, %r19001, 12;
	add.s32 	%r19003, %r18997, %r19002;
	xor.b32  	%r19004, %r18999, %r19003;
	shf.l.wrap.b32 	%r19005, %r19004, %r19004, 8;
	add.s32 	%r19006, %r19000, %r19005;
	xor.b32  	%r19007, %r19002, %r19006;
	shf.l.wrap.b32 	%r19008, %r19007, %r19007, 7;
	add.s32 	%r19009, %r18967, %r19008;
	xor.b32  	%r19010, %r18981, %r19009;
	shf.l.wrap.b32 	%r19011, %r19010, %r19010, 16;
	add.s32 	%r19012, %r18994, %r19011;
	xor.b32  	%r19013, %r19008, %r19012;
	shf.l.wrap.b32 	%r19014, %r19013, %r19013, 12;
	add.s32 	%r19015, %r19009, %r19014;
	xor.b32  	%r19016, %r19011, %r19015;
	shf.l.wrap.b32 	%r19017, %r19016, %r19016, 8;
	add.s32 	%r19018, %r19012, %r19017;
	xor.b32  	%r19019, %r19014, %r19018;
	shf.l.wrap.b32 	%r19020, %r19019, %r19019, 7;
	add.s32 	%r19021, %r18979, %r18972;
	xor.b32  	%r19022, %r18993, %r19021;
	shf.l.wrap.b32 	%r19023, %r19022, %r19022, 16;
	add.s32 	%r19024, %r19006, %r19023;
	xor.b32  	%r19025, %r18972, %r19024;
	shf.l.wrap.b32 	%r19026, %r19025, %r19025, 12;
	add.s32 	%r19027, %r19021, %r19026;
	xor.b32  	%r19028, %r19023, %r19027;
	shf.l.wrap.b32 	%r19029, %r19028, %r19028, 8;
	add.s32 	%r19030, %r19024, %r19029;
	xor.b32  	%r19031, %r19026, %r19030;
	shf.l.wrap.b32 	%r19032, %r19031, %r19031, 7;
	add.s32 	%r19033, %r18991, %r18984;
	xor.b32  	%r19034, %r19005, %r19033;
	shf.l.wrap.b32 	%r19035, %r19034, %r19034, 16;
	add.s32 	%r19036, %r18970, %r19035;
	xor.b32  	%r19037, %r18984, %r19036;
	shf.l.wrap.b32 	%r19038, %r19037, %r19037, 12;
	add.s32 	%r19039, %r19033, %r19038;
	xor.b32  	%r19040, %r19035, %r19039;
	shf.l.wrap.b32 	%r19041, %r19040, %r19040, 8;
	add.s32 	%r19042, %r19036, %r19041;
	xor.b32  	%r19043, %r19038, %r19042;
	shf.l.wrap.b32 	%r19044, %r19043, %r19043, 7;
	add.s32 	%r19045, %r19003, %r18996;
	xor.b32  	%r19046, %r18969, %r19045;
	shf.l.wrap.b32 	%r19047, %r19046, %r19046, 16;
	add.s32 	%r19048, %r18982, %r19047;
	xor.b32  	%r19049, %r18996, %r19048;
	shf.l.wrap.b32 	%r19050, %r19049, %r19049, 12;
	add.s32 	%r19051, %r19045, %r19050;
	xor.b32  	%r19052, %r19047, %r19051;
	shf.l.wrap.b32 	%r19053, %r19052, %r19052, 8;
	add.s32 	%r19054, %r19048, %r19053;
	xor.b32  	%r19055, %r19050, %r19054;
	shf.l.wrap.b32 	%r19056, %r19055, %r19055, 7;
	add.s32 	%r19057, %r19015, %r19032;
	xor.b32  	%r19058, %r19053, %r19057;
	shf.l.wrap.b32 	%r19059, %r19058, %r19058, 16;
	add.s32 	%r19060, %r19042, %r19059;
	xor.b32  	%r19061, %r19032, %r19060;
	shf.l.wrap.b32 	%r19062, %r19061, %r19061, 12;
	add.s32 	%r19063, %r19057, %r19062;
	xor.b32  	%r19064, %r19059, %r19063;
	shf.l.wrap.b32 	%r19065, %r19064, %r19064, 8;
	add.s32 	%r19066, %r19060, %r19065;
	xor.b32  	%r19067, %r19062, %r19066;
	shf.l.wrap.b32 	%r19068, %r19067, %r19067, 7;
	add.s32 	%r19069, %r19027, %r19044;
	xor.b32  	%r19070, %r19017, %r19069;
	shf.l.wrap.b32 	%r19071, %r19070, %r19070, 16;
	add.s32 	%r19072, %r19054, %r19071;
	xor.b32  	%r19073, %r19044, %r19072;
	shf.l.wrap.b32 	%r19074, %r19073, %r19073, 12;
	add.s32 	%r19075, %r19069, %r19074;
	xor.b32  	%r19076, %r19071, %r19075;
	shf.l.wrap.b32 	%r19077, %r19076, %r19076, 8;
	add.s32 	%r19078, %r19072, %r19077;
	xor.b32  	%r19079, %r19074, %r19078;
	shf.l.wrap.b32 	%r19080, %r19079, %r19079, 7;
	add.s32 	%r19081, %r19039, %r19056;
	xor.b32  	%r19082, %r19029, %r19081;
	shf.l.wrap.b32 	%r19083, %r19082, %r19082, 16;
	add.s32 	%r19084, %r19018, %r19083;
	xor.b32  	%r19085, %r19056, %r19084;
	shf.l.wrap.b32 	%r19086, %r19085, %r19085, 12;
	add.s32 	%r19087, %r19081, %r19086;
	xor.b32  	%r19088, %r19083, %r19087;
	shf.l.wrap.b32 	%r19089, %r19088, %r19088, 8;
	add.s32 	%r19090, %r19084, %r19089;
	xor.b32  	%r19091, %r19086, %r19090;
	shf.l.wrap.b32 	%r19092, %r19091, %r19091, 7;
	add.s32 	%r19093, %r19051, %r19020;
	xor.b32  	%r19094, %r19041, %r19093;
	shf.l.wrap.b32 	%r19095, %r19094, %r19094, 16;
	add.s32 	%r19096, %r19030, %r19095;
	xor.b32  	%r19097, %r19020, %r19096;
	shf.l.wrap.b32 	%r19098, %r19097, %r19097, 12;
	add.s32 	%r19099, %r19093, %r19098;
	xor.b32  	%r19100, %r19095, %r19099;
	shf.l.wrap.b32 	%r19101, %r19100, %r19100, 8;
	add.s32 	%r19102, %r19096, %r19101;
	xor.b32  	%r19103, %r19098, %r19102;
	shf.l.wrap.b32 	%r19104, %r19103, %r19103, 7;
	add.s32 	%r19105, %r19063, %r19104;
	xor.b32  	%r19106, %r19077, %r19105;
	shf.l.wrap.b32 	%r19107, %r19106, %r19106, 16;
	add.s32 	%r19108, %r19090, %r19107;
	xor.b32  	%r19109, %r19104, %r19108;
	shf.l.wrap.b32 	%r19110, %r19109, %r19109, 12;
	add.s32 	%r19111, %r19105, %r19110;
	xor.b32  	%r19112, %r19107, %r19111;
	shf.l.wrap.b32 	%r19113, %r19112, %r19112, 8;
	add.s32 	%r19114, %r19108, %r19113;
	xor.b32  	%r19115, %r19110, %r19114;
	shf.l.wrap.b32 	%r19116, %r19115, %r19115, 7;
	add.s32 	%r19117, %r19075, %r19068;
	xor.b32  	%r19118, %r19089, %r19117;
	shf.l.wrap.b32 	%r19119, %r19118, %r19118, 16;
	add.s32 	%r19120, %r19102, %r19119;
	xor.b32  	%r19121, %r19068, %r19120;
	shf.l.wrap.b32 	%r19122, %r19121, %r19121, 12;
	add.s32 	%r19123, %r19117, %r19122;
	xor.b32  	%r19124, %r19119, %r19123;
	shf.l.wrap.b32 	%r19125, %r19124, %r19124, 8;
	add.s32 	%r19126, %r19120, %r19125;
	xor.b32  	%r19127, %r19122, %r19126;
	shf.l.wrap.b32 	%r19128, %r19127, %r19127, 7;
	add.s32 	%r19129, %r19087, %r19080;
	xor.b32  	%r19130, %r19101, %r19129;
	shf.l.wrap.b32 	%r19131, %r19130, %r19130, 16;
	add.s32 	%r19132, %r19066, %r19131;
	xor.b32  	%r19133, %r19080, %r19132;
	shf.l.wrap.b32 	%r19134, %r19133, %r19133, 12;
	add.s32 	%r19135, %r19129, %r19134;
	xor.b32  	%r19136, %r19131, %r19135;
	shf.l.wrap.b32 	%r19137, %r19136, %r19136, 8;
	add.s32 	%r19138, %r19132, %r19137;
	xor.b32  	%r19139, %r19134, %r19138;
	shf.l.wrap.b32 	%r19140, %r19139, %r19139, 7;
	add.s32 	%r19141, %r19099, %r19092;
	xor.b32  	%r19142, %r19065, %r19141;
	shf.l.wrap.b32 	%r19143, %r19142, %r19142, 16;
	add.s32 	%r19144, %r19078, %r19143;
	xor.b32  	%r19145, %r19092, %r19144;
	shf.l.wrap.b32 	%r19146, %r19145, %r19145, 12;
	add.s32 	%r19147, %r19141, %r19146;
	xor.b32  	%r19148, %r19143, %r19147;
	shf.l.wrap.b32 	%r19149, %r19148, %r19148, 8;
	add.s32 	%r19150, %r19144, %r19149;
	xor.b32  	%r19151, %r19146, %r19150;
	shf.l.wrap.b32 	%r19152, %r19151, %r19151, 7;
	add.s32 	%r19153, %r19111, %r19128;
	xor.b32  	%r19154, %r19149, %r19153;
	shf.l.wrap.b32 	%r19155, %r19154, %r19154, 16;
	add.s32 	%r19156, %r19138, %r19155;
	xor.b32  	%r19157, %r19128, %r19156;
	shf.l.wrap.b32 	%r19158, %r19157, %r19157, 12;
	add.s32 	%r19159, %r19153, %r19158;
	xor.b32  	%r19160, %r19155, %r19159;
	shf.l.wrap.b32 	%r19161, %r19160, %r19160, 8;
	add.s32 	%r19162, %r19156, %r19161;
	xor.b32  	%r19163, %r19158, %r19162;
	shf.l.wrap.b32 	%r19164, %r19163, %r19163, 7;
	add.s32 	%r19165, %r19123, %r19140;
	xor.b32  	%r19166, %r19113, %r19165;
	shf.l.wrap.b32 	%r19167, %r19166, %r19166, 16;
	add.s32 	%r19168, %r19150, %r19167;
	xor.b32  	%r19169, %r19140, %r19168;
	shf.l.wrap.b32 	%r19170, %r19169, %r19169, 12;
	add.s32 	%r19171, %r19165, %r19170;
	xor.b32  	%r19172, %r19167, %r19171;
	shf.l.wrap.b32 	%r19173, %r19172, %r19172, 8;
	add.s32 	%r19174, %r19168, %r19173;
	xor.b32  	%r19175, %r19170, %r19174;
	shf.l.wrap.b32 	%r19176, %r19175, %r19175, 7;
	add.s32 	%r19177, %r19135, %r19152;
	xor.b32  	%r19178, %r19125, %r19177;
	shf.l.wrap.b32 	%r19179, %r19178, %r19178, 16;
	add.s32 	%r19180, %r19114, %r19179;
	xor.b32  	%r19181, %r19152, %r19180;
	shf.l.wrap.b32 	%r19182, %r19181, %r19181, 12;
	add.s32 	%r19183, %r19177, %r19182;
	xor.b32  	%r19184, %r19179, %r19183;
	shf.l.wrap.b32 	%r19185, %r19184, %r19184, 8;
	add.s32 	%r19186, %r19180, %r19185;
	xor.b32  	%r19187, %r19182, %r19186;
	shf.l.wrap.b32 	%r19188, %r19187, %r19187, 7;
	add.s32 	%r19189, %r19147, %r19116;
	xor.b32  	%r19190, %r19137, %r19189;
	shf.l.wrap.b32 	%r19191, %r19190, %r19190, 16;
	add.s32 	%r19192, %r19126, %r19191;
	xor.b32  	%r19193, %r19116, %r19192;
	shf.l.wrap.b32 	%r19194, %r19193, %r19193, 12;
	add.s32 	%r19195, %r19189, %r19194;
	xor.b32  	%r19196, %r19191, %r19195;
	shf.l.wrap.b32 	%r19197, %r19196, %r19196, 8;
	add.s32 	%r19198, %r19192, %r19197;
	xor.b32  	%r19199, %r19194, %r19198;
	shf.l.wrap.b32 	%r19200, %r19199, %r19199, 7;
	add.s32 	%r19201, %r19159, %r19200;
	xor.b32  	%r19202, %r19173, %r19201;
	shf.l.wrap.b32 	%r19203, %r19202, %r19202, 16;
	add.s32 	%r19204, %r19186, %r19203;
	xor.b32  	%r19205, %r19200, %r19204;
	shf.l.wrap.b32 	%r19206, %r19205, %r19205, 12;
	add.s32 	%r19207, %r19201, %r19206;
	xor.b32  	%r19208, %r19203, %r19207;
	shf.l.wrap.b32 	%r19209, %r19208, %r19208, 8;
	add.s32 	%r19210, %r19204, %r19209;
	xor.b32  	%r19211, %r19206, %r19210;
	shf.l.wrap.b32 	%r19212, %r19211, %r19211, 7;
	add.s32 	%r19213, %r19171, %r19164;
	xor.b32  	%r19214, %r19185, %r19213;
	shf.l.wrap.b32 	%r19215, %r19214, %r19214, 16;
	add.s32 	%r19216, %r19198, %r19215;
	xor.b32  	%r19217, %r19164, %r19216;
	shf.l.wrap.b32 	%r19218, %r19217, %r19217, 12;
	add.s32 	%r19219, %r19213, %r19218;
	xor.b32  	%r19220, %r19215, %r19219;
	shf.l.wrap.b32 	%r19221, %r19220, %r19220, 8;
	add.s32 	%r19222, %r19216, %r19221;
	xor.b32  	%r19223, %r19218, %r19222;
	shf.l.wrap.b32 	%r19224, %r19223, %r19223, 7;
	add.s32 	%r19225, %r19183, %r19176;
	xor.b32  	%r19226, %r19197, %r19225;
	shf.l.wrap.b32 	%r19227, %r19226, %r19226, 16;
	add.s32 	%r19228, %r19162, %r19227;
	xor.b32  	%r19229, %r19176, %r19228;
	shf.l.wrap.b32 	%r19230, %r19229, %r19229, 12;
	add.s32 	%r19231, %r19225, %r19230;
	xor.b32  	%r19232, %r19227, %r19231;
	shf.l.wrap.b32 	%r19233, %r19232, %r19232, 8;
	add.s32 	%r19234, %r19228, %r19233;
	xor.b32  	%r19235, %r19230, %r19234;
	shf.l.wrap.b32 	%r19236, %r19235, %r19235, 7;
	add.s32 	%r19237, %r19195, %r19188;
	xor.b32  	%r19238, %r19161, %r19237;
	shf.l.wrap.b32 	%r19239, %r19238, %r19238, 16;
	add.s32 	%r19240, %r19174, %r19239;
	xor.b32  	%r19241, %r19188, %r19240;
	shf.l.wrap.b32 	%r19242, %r19241, %r19241, 12;
	add.s32 	%r19243, %r19237, %r19242;
	xor.b32  	%r19244, %r19239, %r19243;
	shf.l.wrap.b32 	%r19245, %r19244, %r19244, 8;
	add.s32 	%r19246, %r19240, %r19245;
	xor.b32  	%r19247, %r19242, %r19246;
	shf.l.wrap.b32 	%r19248, %r19247, %r19247, 7;
	add.s32 	%r19249, %r19207, %r19224;
	xor.b32  	%r19250, %r19245, %r19249;
	shf.l.wrap.b32 	%r19251, %r19250, %r19250, 16;
	add.s32 	%r19252, %r19234, %r19251;
	xor.b32  	%r19253, %r19224, %r19252;
	shf.l.wrap.b32 	%r19254, %r19253, %r19253, 12;
	add.s32 	%r19255, %r19249, %r19254;
	xor.b32  	%r19256, %r19251, %r19255;
	shf.l.wrap.b32 	%r19257, %r19256, %r19256, 8;
	add.s32 	%r19258, %r19252, %r19257;
	xor.b32  	%r19259, %r19254, %r19258;
	shf.l.wrap.b32 	%r19260, %r19259, %r19259, 7;
	add.s32 	%r19261, %r19219, %r19236;
	xor.b32  	%r19262, %r19209, %r19261;
	shf.l.wrap.b32 	%r19263, %r19262, %r19262, 16;
	add.s32 	%r19264, %r19246, %r19263;
	xor.b32  	%r19265, %r19236, %r19264;
	shf.l.wrap.b32 	%r19266, %r19265, %r19265, 12;
	add.s32 	%r19267, %r19261, %r19266;
	xor.b32  	%r19268, %r19263, %r19267;
	shf.l.wrap.b32 	%r19269, %r19268, %r19268, 8;
	add.s32 	%r19270, %r19264, %r19269;
	xor.b32  	%r19271, %r19266, %r19270;
	shf.l.wrap.b32 	%r19272, %r19271, %r19271, 7;
	add.s32 	%r19273, %r19231, %r19248;
	xor.b32  	%r19274, %r19221, %r19273;
	shf.l.wrap.b32 	%r19275, %r19274, %r19274, 16;
	add.s32 	%r19276, %r19210, %r19275;
	xor.b32  	%r19277, %r19248, %r19276;
	shf.l.wrap.b32 	%r19278, %r19277, %r19277, 12;
	add.s32 	%r19279, %r19273, %r19278;
	xor.b32  	%r19280, %r19275, %r19279;
	shf.l.wrap.b32 	%r19281, %r19280, %r19280, 8;
	add.s32 	%r19282, %r19276, %r19281;
	xor.b32  	%r19283, %r19278, %r19282;
	shf.l.wrap.b32 	%r19284, %r19283, %r19283, 7;
	add.s32 	%r19285, %r19243, %r19212;
	xor.b32  	%r19286, %r19233, %r19285;
	shf.l.wrap.b32 	%r19287, %r19286, %r19286, 16;
	add.s32 	%r19288, %r19222, %r19287;
	xor.b32  	%r19289, %r19212, %r19288;
	shf.l.wrap.b32 	%r19290, %r19289, %r19289, 12;
	add.s32 	%r19291, %r19285, %r19290;
	xor.b32  	%r19292, %r19287, %r19291;
	shf.l.wrap.b32 	%r19293, %r19292, %r19292, 8;
	add.s32 	%r19294, %r19288, %r19293;
	xor.b32  	%r19295, %r19290, %r19294;
	shf.l.wrap.b32 	%r19296, %r19295, %r19295, 7;
	add.s32 	%r22687, %r18913, %r19255;
	add.s32 	%r22686, %r18925, %r19267;
	add.s32 	%r22685, %r18937, %r19279;
	add.s32 	%r22684, %r18949, %r19291;
	add.s32 	%r22688, %r22695, %r19296;
	add.s32 	%r22689, %r22694, %r19260;
	add.s32 	%r22690, %r22693, %r19272;
	add.s32 	%r22691, %r22692, %r19284;
	xor.b32  	%r19297, %r18914, 1;
	shf.l.wrap.b32 	%r19298, %r18914, %r19297, 16;
	add.s32 	%r19299, %r22695, %r19298;
	xor.b32  	%r19300, %r22695, %r19299;
	shf.l.wrap.b32 	%r19301, %r19300, %r19300, 12;
	add.s32 	%r19302, %r18914, %r19301;
	xor.b32  	%r19303, %r19298, %r19302;
	shf.l.wrap.b32 	%r19304, %r19303, %r19303, 8;
	add.s32 	%r19305, %r19299, %r19304;
	xor.b32  	%r19306, %r19301, %r19305;
	shf.l.wrap.b32 	%r19307, %r19306, %r19306, 7;
	add.s32 	%r19308, %r19302, %r18936;
	xor.b32  	%r19309, %r18957, %r19308;
	shf.l.wrap.b32 	%r19310, %r19309, %r19309, 16;
	add.s32 	%r19311, %r18946, %r19310;
	xor.b32  	%r19312, %r18936, %r19311;
	shf.l.wrap.b32 	%r19313, %r19312, %r19312, 12;
	add.s32 	%r19314, %r19308, %r19313;
	xor.b32  	%r19315, %r19310, %r19314;
	shf.l.wrap.b32 	%r19316, %r19315, %r19315, 8;
	add.s32 	%r19317, %r19311, %r19316;
	xor.b32  	%r19318, %r19313, %r19317;
	shf.l.wrap.b32 	%r19319, %r19318, %r19318, 7;
	xor.b32  	%r19320, %r19304, %r18973;
	shf.l.wrap.b32 	%r19321, %r19320, %r19320, 16;
	add.s32 	%r19322, %r18958, %r19321;
	xor.b32  	%r19323, %r18948, %r19322;
	shf.l.wrap.b32 	%r19324, %r19323, %r19323, 12;
	add.s32 	%r19325, %r18973, %r19324;
	xor.b32  	%r19326, %r19321, %r19325;
	shf.l.wrap.b32 	%r19327, %r19326, %r19326, 8;
	add.s32 	%r19328, %r19322, %r19327;
	xor.b32  	%r19329, %r19324, %r19328;
	shf.l.wrap.b32 	%r19330, %r19329, %r19329, 7;
	add.s32 	%r19331, %r19305, %r18987;
	xor.b32  	%r19332, %r18960, %r19331;
	shf.l.wrap.b32 	%r19333, %r19332, %r19332, 12;
	add.s32 	%r19334, %r18985, %r19333;
	xor.b32  	%r19335, %r18987, %r19334;
	shf.l.wrap.b32 	%r19336, %r19335, %r19335, 8;
	add.s32 	%r19337, %r19331, %r19336;
	xor.b32  	%r19338, %r19333, %r19337;
	shf.l.wrap.b32 	%r19339, %r19338, %r19338, 7;
	add.s32 	%r19340, %r18955, %r19307;
	xor.b32  	%r19341, %r18945, %r19340;
	shf.l.wrap.b32 	%r19342, %r19341, %r19341, 16;
	add.s32 	%r19343, %r18934, %r19342;
	xor.b32  	%r19344, %r19307, %r19343;
	shf.l.wrap.b32 	%r19345, %r19344, %r19344, 12;
	add.s32 	%r19346, %r19340, %r19345;
	xor.b32  	%r19347, %r19342, %r19346;
	shf.l.wrap.b32 	%r19348, %r19347, %r19347, 8;
	add.s32 	%r19349, %r19343, %r19348;
	xor.b32  	%r19350, %r19345, %r19349;
	shf.l.wrap.b32 	%r19351, %r19350, %r19350, 7;
	add.s32 	%r19352, %r19314, %r19351;
	xor.b32  	%r19353, %r19327, %r19352;
	shf.l.wrap.b32 	%r19354, %r19353, %r19353, 16;
	add.s32 	%r19355, %r19337, %r19354;
	xor.b32  	%r19356, %r19351, %r19355;
	shf.l.wrap.b32 	%r19357, %r19356, %r19356, 12;
	add.s32 	%r19358, %r19352, %r19357;
	xor.b32  	%r19359, %r19354, %r19358;
	shf.l.wrap.b32 	%r19360, %r19359, %r19359, 8;
	add.s32 	%r19361, %r19355, %r19360;
	xor.b32  	%r19362, %r19357, %r19361;
	shf.l.wrap.b32 	%r19363, %r19362, %r19362, 7;
	add.s32 	%r19364, %r19325, %r19319;
	xor.b32  	%r19365, %r19336, %r19364;
	shf.l.wrap.b32 	%r19366, %r19365, %r19365, 16;
	add.s32 	%r19367, %r19349, %r19366;
	xor.b32  	%r19368, %r19319, %r19367;
	shf.l.wrap.b32 	%r19369, %r19368, %r19368, 12;
	add.s32 	%r19370, %r19364, %r19369;
	xor.b32  	%r19371, %r19366, %r19370;
	shf.l.wrap.b32 	%r19372, %r19371, %r19371, 8;
	add.s32 	%r19373, %r19367, %r19372;
	xor.b32  	%r19374, %r19369, %r19373;
	shf.l.wrap.b32 	%r19375, %r19374, %r19374, 7;
	add.s32 	%r19376, %r19334, %r19330;
	xor.b32  	%r19377, %r19348, %r19376;
	shf.l.wrap.b32 	%r19378, %r19377, %r19377, 16;
	add.s32 	%r19379, %r19317, %r19378;
	xor.b32  	%r19380, %r19330, %r19379;
	shf.l.wrap.b32 	%r19381, %r19380, %r19380, 12;
	add.s32 	%r19382, %r19376, %r19381;
	xor.b32  	%r19383, %r19378, %r19382;
	shf.l.wrap.b32 	%r19384, %r19383, %r19383, 8;
	add.s32 	%r19385, %r19379, %r19384;
	xor.b32  	%r19386, %r19381, %r19385;
	shf.l.wrap.b32 	%r19387, %r19386, %r19386, 7;
	add.s32 	%r19388, %r19346, %r19339;
	xor.b32  	%r19389, %r19316, %r19388;
	shf.l.wrap.b32 	%r19390, %r19389, %r19389, 16;
	add.s32 	%r19391, %r19328, %r19390;
	xor.b32  	%r19392, %r19339, %r19391;
	shf.l.wrap.b32 	%r19393, %r19392, %r19392, 12;
	add.s32 	%r19394, %r19388, %r19393;
	xor.b32  	%r19395, %r19390, %r19394;
	shf.l.wrap.b32 	%r19396, %r19395, %r19395, 8;
	add.s32 	%r19397, %r19391, %r19396;
	xor.b32  	%r19398, %r19393, %r19397;
	shf.l.wrap.b32 	%r19399, %r19398, %r19398, 7;
	add.s32 	%r19400, %r19358, %r19375;
	xor.b32  	%r19401, %r19396, %r19400;
	shf.l.wrap.b32 	%r19402, %r19401, %r19401, 16;
	add.s32 	%r19403, %r19385, %r19402;
	xor.b32  	%r19404, %r19375, %r19403;
	shf.l.wrap.b32 	%r19405, %r19404, %r19404, 12;
	add.s32 	%r19406, %r19400, %r19405;
	xor.b32  	%r19407, %r19402, %r19406;
	shf.l.wrap.b32 	%r19408, %r19407, %r19407, 8;
	add.s32 	%r19409, %r19403, %r19408;
	xor.b32  	%r19410, %r19405, %r19409;
	shf.l.wrap.b32 	%r19411, %r19410, %r19410, 7;
	add.s32 	%r19412, %r19370, %r19387;
	xor.b32  	%r19413, %r19360, %r19412;
	shf.l.wrap.b32 	%r19414, %r19413, %r19413, 16;
	add.s32 	%r19415, %r19397, %r19414;
	xor.b32  	%r19416, %r19387, %r19415;
	shf.l.wrap.b32 	%r19417, %r19416, %r19416, 12;
	add.s32 	%r19418, %r19412, %r19417;
	xor.b32  	%r19419, %r19414, %r19418;
	shf.l.wrap.b32 	%r19420, %r19419, %r19419, 8;
	add.s32 	%r19421, %r19415, %r19420;
	xor.b32  	%r19422, %r19417, %r19421;
	shf.l.wrap.b32 	%r19423, %r19422, %r19422, 7;
	add.s32 	%r19424, %r19382, %r19399;
	xor.b32  	%r19425, %r19372, %r19424;
	shf.l.wrap.b32 	%r19426, %r19425, %r19425, 16;
	add.s32 	%r19427, %r19361, %r19426;
	xor.b32  	%r19428, %r19399, %r19427;
	shf.l.wrap.b32 	%r19429, %r19428, %r19428, 12;
	add.s32 	%r19430, %r19424, %r19429;
	xor.b32  	%r19431, %r19426, %r19430;
	shf.l.wrap.b32 	%r19432, %r19431, %r19431, 8;
	add.s32 	%r19433, %r19427, %r19432;
	xor.b32  	%r19434, %r19429, %r19433;
	shf.l.wrap.b32 	%r19435, %r19434, %r19434, 7;
	add.s32 	%r19436, %r19394, %r19363;
	xor.b32  	%r19437, %r19384, %r19436;
	shf.l.wrap.b32 	%r19438, %r19437, %r19437, 16;
	add.s32 	%r19439, %r19373, %r19438;
	xor.b32  	%r19440, %r19363, %r19439;
	shf.l.wrap.b32 	%r19441, %r19440, %r19440, 12;
	add.s32 	%r19442, %r19436, %r19441;
	xor.b32  	%r19443, %r19438, %r19442;
	shf.l.wrap.b32 	%r19444, %r19443, %r19443, 8;
	add.s32 	%r19445, %r19439, %r19444;
	xor.b32  	%r19446, %r19441, %r19445;
	shf.l.wrap.b32 	%r19447, %r19446, %r19446, 7;
	add.s32 	%r19448, %r19406, %r19447;
	xor.b32  	%r19449, %r19420, %r19448;
	shf.l.wrap.b32 	%r19450, %r19449, %r19449, 16;
	add.s32 	%r19451, %r19433, %r19450;
	xor.b32  	%r19452, %r19447, %r19451;
	shf.l.wrap.b32 	%r19453, %r19452, %r19452, 12;
	add.s32 	%r19454, %r19448, %r19453;
	xor.b32  	%r19455, %r19450, %r19454;
	shf.l.wrap.b32 	%r19456, %r19455, %r19455, 8;
	add.s32 	%r19457, %r19451, %r19456;
	xor.b32  	%r19458, %r19453, %r19457;
	shf.l.wrap.b32 	%r19459, %r19458, %r19458, 7;
	add.s32 	%r19460, %r19418, %r19411;
	xor.b32  	%r19461, %r19432, %r19460;
	shf.l.wrap.b32 	%r19462, %r19461, %r19461, 16;
	add.s32 	%r19463, %r19445, %r19462;
	xor.b32  	%r19464, %r19411, %r19463;
	shf.l.wrap.b32 	%r19465, %r19464, %r19464, 12;
	add.s32 	%r19466, %r19460, %r19465;
	xor.b32  	%r19467, %r19462, %r19466;
	shf.l.wrap.b32 	%r19468, %r19467, %r19467, 8;
	add.s32 	%r19469, %r19463, %r19468;
	xor.b32  	%r19470, %r19465, %r19469;
	shf.l.wrap.b32 	%r19471, %r19470, %r19470, 7;
	add.s32 	%r19472, %r19430, %r19423;
	xor.b32  	%r19473, %r19444, %r19472;
	shf.l.wrap.b32 	%r19474, %r19473, %r19473, 16;
	add.s32 	%r19475, %r19409, %r19474;
	xor.b32  	%r19476, %r19423, %r19475;
	shf.l.wrap.b32 	%r19477, %r19476, %r19476, 12;
	add.s32 	%r19478, %r19472, %r19477;
	xor.b32  	%r19479, %r19474, %r19478;
	shf.l.wrap.b32 	%r19480, %r19479, %r19479, 8;
	add.s32 	%r19481, %r19475, %r19480;
	xor.b32  	%r19482, %r19477, %r19481;
	shf.l.wrap.b32 	%r19483, %r19482, %r19482, 7;
	add.s32 	%r19484, %r19442, %r19435;
	xor.b32  	%r19485, %r19408, %r19484;
	shf.l.wrap.b32 	%r19486, %r19485, %r19485, 16;
	add.s32 	%r19487, %r19421, %r19486;
	xor.b32  	%r19488, %r19435, %r19487;
	shf.l.wrap.b32 	%r19489, %r19488, %r19488, 12;
	add.s32 	%r19490, %r19484, %r19489;
	xor.b32  	%r19491, %r19486, %r19490;
	shf.l.wrap.b32 	%r19492, %r19491, %r19491, 8;
	add.s32 	%r19493, %r19487, %r19492;
	xor.b32  	%r19494, %r19489, %r19493;
	shf.l.wrap.b32 	%r19495, %r19494, %r19494, 7;
	add.s32 	%r19496, %r19454, %r19471;
	xor.b32  	%r19497, %r19492, %r19496;
	shf.l.wrap.b32 	%r19498, %r19497, %r19497, 16;
	add.s32 	%r19499, %r19481, %r19498;
	xor.b32  	%r19500, %r19471, %r19499;
	shf.l.wrap.b32 	%r19501, %r19500, %r19500, 12;
	add.s32 	%r19502, %r19496, %r19501;
	xor.b32  	%r19503, %r19498, %r19502;
	shf.l.wrap.b32 	%r19504, %r19503, %r19503, 8;
	add.s32 	%r19505, %r19499, %r19504;
	xor.b32  	%r19506, %r19501, %r19505;
	shf.l.wrap.b32 	%r19507, %r19506, %r19506, 7;
	add.s32 	%r19508, %r19466, %r19483;
	xor.b32  	%r19509, %r19456, %r19508;
	shf.l.wrap.b32 	%r19510, %r19509, %r19509, 16;
	add.s32 	%r19511, %r19493, %r19510;
	xor.b32  	%r19512, %r19483, %r19511;
	shf.l.wrap.b32 	%r19513, %r19512, %r19512, 12;
	add.s32 	%r19514, %r19508, %r19513;
	xor.b32  	%r19515, %r19510, %r19514;
	shf.l.wrap.b32 	%r19516, %r19515, %r19515, 8;
	add.s32 	%r19517, %r19511, %r19516;
	xor.b32  	%r19518, %r19513, %r19517;
	shf.l.wrap.b32 	%r19519, %r19518, %r19518, 7;
	add.s32 	%r19520, %r19478, %r19495;
	xor.b32  	%r19521, %r19468, %r19520;
	shf.l.wrap.b32 	%r19522, %r19521, %r19521, 16;
	add.s32 	%r19523, %r19457, %r19522;
	xor.b32  	%r19524, %r19495, %r19523;
	shf.l.wrap.b32 	%r19525, %r19524, %r19524, 12;
	add.s32 	%r19526, %r19520, %r19525;
	xor.b32  	%r19527, %r19522, %r19526;
	shf.l.wrap.b32 	%r19528, %r19527, %r19527, 8;
	add.s32 	%r19529, %r19523, %r19528;
	xor.b32  	%r19530, %r19525, %r19529;
	shf.l.wrap.b32 	%r19531, %r19530, %r19530, 7;
	add.s32 	%r19532, %r19490, %r19459;
	xor.b32  	%r19533, %r19480, %r19532;
	shf.l.wrap.b32 	%r19534, %r19533, %r19533, 16;
	add.s32 	%r19535, %r19469, %r19534;
	xor.b32  	%r19536, %r19459, %r19535;
	shf.l.wrap.b32 	%r19537, %r19536, %r19536, 12;
	add.s32 	%r19538, %r19532, %r19537;
	xor.b32  	%r19539, %r19534, %r19538;
	shf.l.wrap.b32 	%r19540, %r19539, %r19539, 8;
	add.s32 	%r19541, %r19535, %r19540;
	xor.b32  	%r19542, %r19537, %r19541;
	shf.l.wrap.b32 	%r19543, %r19542, %r19542, 7;
	add.s32 	%r19544, %r19502, %r19543;
	xor.b32  	%r19545, %r19516, %r19544;
	shf.l.wrap.b32 	%r19546, %r19545, %r19545, 16;
	add.s32 	%r19547, %r19529, %r19546;
	xor.b32  	%r19548, %r19543, %r19547;
	shf.l.wrap.b32 	%r19549, %r19548, %r19548, 12;
	add.s32 	%r19550, %r19544, %r19549;
	xor.b32  	%r19551, %r19546, %r19550;
	shf.l.wrap.b32 	%r19552, %r19551, %r19551, 8;
	add.s32 	%r19553, %r19514, %r19507;
	xor.b32  	%r19554, %r19528, %r19553;
	shf.l.wrap.b32 	%r19555, %r19554, %r19554, 16;
	add.s32 	%r19556, %r19541, %r19555;
	xor.b32  	%r19557, %r19507, %r19556;
	shf.l.wrap.b32 	%r19558, %r19557, %r19557, 12;
	add.s32 	%r19559, %r19553, %r19558;
	xor.b32  	%r19560, %r19555, %r19559;
	shf.l.wrap.b32 	%r19561, %r19560, %r19560, 8;
	add.s32 	%r19562, %r19556, %r19561;
	xor.b32  	%r19563, %r19558, %r19562;
	shf.l.wrap.b32 	%r19564, %r19563, %r19563, 7;
	add.s32 	%r19565, %r19526, %r19519;
	xor.b32  	%r19566, %r19540, %r19565;
	shf.l.wrap.b32 	%r19567, %r19566, %r19566, 16;
	add.s32 	%r19568, %r19505, %r19567;
	xor.b32  	%r19569, %r19519, %r19568;
	shf.l.wrap.b32 	%r19570, %r19569, %r19569, 12;
	add.s32 	%r19571, %r19565, %r19570;
	xor.b32  	%r19572, %r19567, %r19571;
	shf.l.wrap.b32 	%r19573, %r19572, %r19572, 8;
	add.s32 	%r19574, %r19568, %r19573;
	xor.b32  	%r19575, %r19570, %r19574;
	shf.l.wrap.b32 	%r19576, %r19575, %r19575, 7;
	add.s32 	%r19577, %r19538, %r19531;
	xor.b32  	%r19578, %r19504, %r19577;
	shf.l.wrap.b32 	%r19579, %r19578, %r19578, 16;
	add.s32 	%r19580, %r19517, %r19579;
	xor.b32  	%r19581, %r19531, %r19580;
	shf.l.wrap.b32 	%r19582, %r19581, %r19581, 12;
	add.s32 	%r19583, %r19577, %r19582;
	xor.b32  	%r19584, %r19579, %r19583;
	shf.l.wrap.b32 	%r19585, %r19584, %r19584, 8;
	add.s32 	%r19586, %r19580, %r19585;
	add.s32 	%r19587, %r19550, %r19564;
	xor.b32  	%r19588, %r19585, %r19587;
	shf.l.wrap.b32 	%r19589, %r19588, %r19588, 16;
	add.s32 	%r19590, %r19574, %r19589;
	xor.b32  	%r19591, %r19564, %r19590;
	shr.u32 	%r19592, %r19591, 20;
	add.s32 	%r19593, %r19587, %r19592;
	add.s32 	%r19594, %r19559, %r19576;
	xor.b32  	%r19595, %r19552, %r19594;
	shf.l.wrap.b32 	%r19596, %r19595, %r19595, 16;
	add.s32 	%r19597, %r19586, %r19596;
	xor.b32  	%r19598, %r19576, %r19597;
	shr.u32 	%r19599, %r19598, 20;
	add.s32 	%r19600, %r19594, %r19599;
	add.s32 	%r19601, %r18913, %r19593;
	add.s32 	%r19602, %r18925, %r19600;
	not.b32 	%r19603, %r22683;
	add.s32 	%r19604, %r1499, %r19603;
	mov.u32 	%r19605, %tid.x;
	shl.b32 	%r19606, %r19605, 3;
	and.b32  	%r19607, %r19606, 7936;
	mov.u32 	%r19608, %ctaid.x;
	shl.b32 	%r19609, %r19608, 11;
	add.s32 	%r19610, %r19607, %r19609;
	and.b32  	%r19611, %r19605, 31;
	or.b32  	%r19612, %r19610, %r19611;
	add.s32 	%r19613, %r19612, %r22437;
	shr.u32 	%r19614, %r19613, %r19604;
	and.b32  	%r19615, %r19614, 1;
	setp.eq.b32 	%p190, %r19615, 1;
	selp.b32 	%r19616, %r19602, %r19601, %p190;
	cvt.u16.u32 	%rs290, %r19616;
	and.b16  	%rs376, %rs290, 1;
	and.b16  	%rs291, %rs374, 255;
	setp.ne.s16 	%p191, %rs291, 1;
	@%p191 bra 	$L__BB7_214;
	ld.param.u64 	%rd365, [fused_batch_pir_kernel_transposed_4_param_1];
	not.b32 	%r19617, %r22683;
	add.s32 	%r19618, %r1499, %r19617;
	mov.u32 	%r19619, %tid.x;
	shl.b32 	%r19620, %r19619, 3;
	and.b32  	%r19621, %r19620, 7936;
	mov.u32 	%r19622, %ctaid.x;
	shl.b32 	%r19623, %r19622, 11;
	add.s32 	%r19624, %r19621, %r19623;
	and.b32  	%r19625, %r19619, 31;
	or.b32  	%r19626, %r19624, %r19625;
	add.s32 	%r19627, %r19626, %r22437;
	shr.u32 	%r19628, %r19627, %r19618;
	and.b32  	%r19629, %r19628, 1;
	setp.eq.b32 	%p192, %r19629, 1;
	cvt.s64.s32 	%rd244, %r22683;
	cvta.to.global.u64 	%rd245, %rd365;
	mul.wide.s32 	%rd246, %r22683, 16;
	add.s64 	%rd247, %rd245, %rd246;
	ld.global.u32 	%r19630, [%rd247+4900];
	selp.b32 	%r19631, %r22688, %r22687, %p192;
	xor.b32  	%r19632, %r19631, %r19630;
	selp.b32 	%r19633, %r22689, %r22686, %p192;
	selp.b32 	%r22687, %r22687, %r19632, %p192;
	selp.b32 	%r22688, %r19632, %r22688, %p192;
	ld.global.u32 	%r19634, [%rd247+4904];
	xor.b32  	%r19635, %r19633, %r19634;
	selp.b32 	%r19636, %r22690, %r22685, %p192;
	selp.b32 	%r22686, %r22686, %r19635, %p192;
	selp.b32 	%r22689, %r19635, %r22689, %p192;
	ld.global.u32 	%r19637, [%rd247+4908];
	xor.b32  	%r19638, %r19636, %r19637;
	selp.b32 	%r19639, %r22691, %r22684, %p192;
	selp.b32 	%r22685, %r22685, %r19638, %p192;
	selp.b32 	%r22690, %r19638, %r22690, %p192;
	ld.global.u32 	%r19640, [%rd247+4912];
	xor.b32  	%r19641, %r19639, %r19640;
	selp.b64 	%rd248, 445, 420, %p192;
	selp.b32 	%r22684, %r22684, %r19641, %p192;
	selp.b32 	%r22691, %r19641, %r22691, %p192;
	add.s64 	%rd249, %rd248, %rd244;
	add.s64 	%rd250, %rd245, %rd249;
	ld.global.u8 	%rs292, [%rd250+4880];
	xor.b16  	%rs376, %rs292, %rs376;
$L__BB7_214:
	not.b32 	%r19642, %r22683;
	add.s32 	%r19643, %r1499, %r19642;
	mov.u32 	%r19644, %tid.x;
	shl.b32 	%r19645, %r19644, 3;
	and.b32  	%r19646, %r19645, 7936;
	mov.u32 	%r19647, %ctaid.x;
	shl.b32 	%r19648, %r19647, 11;
	add.s32 	%r19649, %r19646, %r19648;
	and.b32  	%r19650, %r19644, 31;
	or.b32  	%r19651, %r19649, %r19650;
	add.s32 	%r19652, %r19651, %r22437;
	shr.u32 	%r19653, %r19652, %r19643;
	and.b32  	%r19654, %r19653, 1;
	setp.eq.b32 	%p193, %r19654, 1;
	selp.b32 	%r22695, %r22688, %r22687, %p193;
	selp.b32 	%r22694, %r22689, %r22686, %p193;
	selp.b32 	%r22693, %r22690, %r22685, %p193;
	selp.b32 	%r22692, %r22691, %r22684, %p193;
	add.s32 	%r22683, %r22683, 1;
	setp.lt.u32 	%p194, %r22683, %r1499;
	mov.u16 	%rs374, %rs376;
	@%p194 bra 	$L__BB7_212;
$L__BB7_215:
	and.b16  	%rs293, %rs376, 255;
	setp.ne.s16 	%p195, %rs293, 1;
	@%p195 bra 	$L__BB7_217;
	ld.param.u64 	%rd366, [fused_batch_pir_kernel_transposed_4_param_1];
	cvta.to.global.u64 	%rd251, %rd366;
	ld.global.u32 	%r19655, [%rd251+5352];
	xor.b32  	%r22695, %r22695, %r19655;
$L__BB7_217:
	@%p195 bra 	$L__BB7_219;
	ld.param.u64 	%rd367, [fused_batch_pir_kernel_transposed_4_param_1];
	cvta.to.global.u64 	%rd252, %rd367;
	ld.global.u32 	%r19656, [%rd252+5356];
	xor.b32  	%r22694, %r22694, %r19656;
$L__BB7_219:
	@%p195 bra 	$L__BB7_221;
	ld.param.u64 	%rd368, [fused_batch_pir_kernel_transposed_4_param_1];
	cvta.to.global.u64 	%rd253, %rd368;
	ld.global.u32 	%r19657, [%rd253+5360];
	xor.b32  	%r22693, %r22693, %r19657;
$L__BB7_221:
	@%p195 bra 	$L__BB7_223;
	ld.param.u64 	%rd369, [fused_batch_pir_kernel_transposed_4_param_1];
	cvta.to.global.u64 	%rd254, %rd369;
	ld.global.u32 	%r19658, [%rd254+5364];
	xor.b32  	%r22692, %r22692, %r19658;
$L__BB7_223:
	ld.param.u32 	%r21843, [fused_batch_pir_kernel_transposed_4_param_3];
	mov.u32 	%r19660, %tid.x;
	shl.b32 	%r19661, %r19660, 3;
	and.b32  	%r19662, %r19661, 7936;
	mov.u32 	%r19663, %ctaid.x;
	shl.b32 	%r19664, %r19663, 11;
	add.s32 	%r19665, %r19662, %r19664;
	and.b32  	%r19666, %r19660, 31;
	or.b32  	%r19667, %r19665, %r19666;
	add.s32 	%r19668, %r19667, %r22437;
	setp.ge.s32 	%p199, %r19668, %r21843;
	mov.u32 	%r19669, s_mem;
	cvt.u64.u32 	%rd255, %r19669;
	cvta.shared.u64 	%rd256, %rd255;
	add.s64 	%rd257, %rd256, 49407;
	and.b64  	%rd258, %rd257, -16;
	mul.lo.s32 	%r19670, %r19660, 12;
	mul.wide.u32 	%rd259, %r19670, 16;
	add.s64 	%rd260, %rd258, %rd259;
	st.v4.u32 	[%rd260+160], {%r22695, %r22694, %r22693, %r22692};
	mov.b32 	%r22716, 0;
	mov.u32 	%r22717, %r22716;
	mov.u32 	%r22718, %r22716;
	mov.u32 	%r22719, %r22716;
	@%p199 bra 	$L__BB7_237;
	ld.param.u64 	%rd370, [fused_batch_pir_kernel_transposed_4_param_1];
	cvta.to.global.u64 	%rd261, %rd370;
	ld.global.u8 	%rs297, [%rd261+5385];
	max.u16 	%rs298, %rs297, 11;
	cvt.u32.u16 	%r19671, %rs298;
	add.s32 	%r22707, %r19671, -11;
	ld.shared.u32 	%r22719, [s_mem+49372];
	ld.shared.v4.u32 	{%r22718, %r22717, %r22716, %r19672}, [s_mem+49376];
	mov.b64 	%rd262, {%r22716, %r19672};
	shr.u64 	%rd263, %rd262, 32;
	cvt.u16.u64 	%rs379, %rd263;
	cvt.u32.u16 	%r1554, %rs297;
	setp.ge.u32 	%p200, %r22707, %r1554;
	@%p200 bra 	$L__BB7_229;
	mov.u16 	%rs377, %rs379;
$L__BB7_226:
	ld.const.u32 	%r19673, [CHACHA_CONSTANTS];
	add.s32 	%r19674, %r19673, %r22719;
	shf.l.wrap.b32 	%r19675, %r19674, %r19674, 16;
	add.s32 	%r19676, %r22719, %r19675;
	xor.b32  	%r19677, %r22719, %r19676;
	shf.l.wrap.b32 	%r19678, %r19677, %r19677, 12;
	add.s32 	%r19679, %r19674, %r19678;
	xor.b32  	%r19680, %r19675, %r19679;
	shf.l.wrap.b32 	%r19681, %r19680, %r19680, 8;
	add.s32 	%r19682, %r19676, %r19681;
	xor.b32  	%r19683, %r19678, %r19682;
	shf.l.wrap.b32 	%r19684, %r19683, %r19683, 7;
	ld.const.u32 	%r19685, [CHACHA_CONSTANTS+4];
	add.s32 	%r19686, %r19685, %r22718;
	shf.l.wrap.b32 	%r19687, %r19686, %r19686, 16;
	add.s32 	%r19688, %r22718, %r19687;
	xor.b32  	%r19689, %r22718, %r19688;
	shf.l.wrap.b32 	%r19690, %r19689, %r19689, 12;
	add.s32 	%r19691, %r19686, %r19690;
	xor.b32  	%r19692, %r19687, %r19691;
	shf.l.wrap.b32 	%r19693, %r19692, %r19692, 8;
	add.s32 	%r19694, %r19688, %r19693;
	xor.b32  	%r19695, %r19690, %r19694;
	shf.l.wrap.b32 	%r19696, %r19695, %r19695, 7;
	ld.const.u32 	%r19697, [CHACHA_CONSTANTS+8];
	add.s32 	%r19698, %r19697, %r22717;
	shf.l.wrap.b32 	%r19699, %r19698, %r19698, 16;
	add.s32 	%r19700, %r22717, %r19699;
	xor.b32  	%r19701, %r22717, %r19700;
	shf.l.wrap.b32 	%r19702, %r19701, %r19701, 12;
	add.s32 	%r19703, %r19698, %r19702;
	xor.b32  	%r19704, %r19699, %r19703;
	shf.l.wrap.b32 	%r19705, %r19704, %r19704, 8;
	add.s32 	%r19706, %r19700, %r19705;
	xor.b32  	%r19707, %r19702, %r19706;
	shf.l.wrap.b32 	%r19708, %r19707, %r19707, 7;
	ld.const.u32 	%r19709, [CHACHA_CONSTANTS+12];
	add.s32 	%r19710, %r19709, %r22716;
	shf.l.wrap.b32 	%r19711, %r19710, %r19710, 16;
	add.s32 	%r19712, %r22716, %r19711;
	xor.b32  	%r19713, %r22716, %r19712;
	shf.l.wrap.b32 	%r19714, %r19713, %r19713, 12;
	add.s32 	%r19715, %r19710, %r19714;
	xor.b32  	%r19716, %r19711, %r19715;
	shf.l.wrap.b32 	%r19717, %r19716, %r19716, 8;
	add.s32 	%r19718, %r19712, %r19717;
	xor.b32  	%r19719, %r19714, %r19718;
	shf.l.wrap.b32 	%r19720, %r19719, %r19719, 7;
	add.s32 	%r19721, %r19679, %r19696;
	xor.b32  	%r19722, %r19717, %r19721;
	shf.l.wrap.b32 	%r19723, %r19722, %r19722, 16;
	add.s32 	%r19724, %r19706, %r19723;
	xor.b32  	%r19725, %r19696, %r19724;
	shf.l.wrap.b32 	%r19726, %r19725, %r19725, 12;
	add.s32 	%r19727, %r19721, %r19726;
	xor.b32  	%r19728, %r19723, %r19727;
	shf.l.wrap.b32 	%r19729, %r19728, %r19728, 8;
	add.s32 	%r19730, %r19724, %r19729;
	xor.b32  	%r19731, %r19726, %r19730;
	shf.l.wrap.b32 	%r19732, %r19731, %r19731, 7;
	add.s32 	%r19733, %r19691, %r19708;
	xor.b32  	%r19734, %r19681, %r19733;
	shf.l.wrap.b32 	%r19735, %r19734, %r19734, 16;
	add.s32 	%r19736, %r19718, %r19735;
	xor.b32  	%r19737, %r19708, %r19736;
	shf.l.wrap.b32 	%r19738, %r19737, %r19737, 12;
	add.s32 	%r19739, %r19733, %r19738;
	xor.b32  	%r19740, %r19735, %r19739;
	shf.l.wrap.b32 	%r19741, %r19740, %r19740, 8;
	add.s32 	%r19742, %r19736, %r19741;
	xor.b32  	%r19743, %r19738, %r19742;
	shf.l.wrap.b32 	%r19744, %r19743, %r19743, 7;
	add.s32 	%r19745, %r19703, %r19720;
	xor.b32  	%r19746, %r19693, %r19745;
	shf.l.wrap.b32 	%r19747, %r19746, %r19746, 16;
	add.s32 	%r19748, %r19682, %r19747;
	xor.b32  	%r19749, %r19720, %r19748;
	shf.l.wrap.b32 	%r19750, %r19749, %r19749, 12;
	add.s32 	%r19751, %r19745, %r19750;
	xor.b32  	%r19752, %r19747, %r19751;
	shf.l.wrap.b32 	%r19753, %r19752, %r19752, 8;
	add.s32 	%r19754, %r19748, %r19753;
	xor.b32  	%r19755, %r19750, %r19754;
	shf.l.wrap.b32 	%r19756, %r19755, %r19755, 7;
	add.s32 	%r19757, %r19715, %r19684;
	xor.b32  	%r19758, %r19705, %r19757;
	shf.l.wrap.b32 	%r19759, %r19758, %r19758, 16;
	add.s32 	%r19760, %r19694, %r19759;
	xor.b32  	%r19761, %r19684, %r19760;
	shf.l.wrap.b32 	%r19762, %r19761, %r19761, 12;
	add.s32 	%r19763, %r19757, %r19762;
	xor.b32  	%r19764, %r19759, %r19763;
	shf.l.wrap.b32 	%r19765, %r19764, %r19764, 8;
	add.s32 	%r19766, %r19760, %r19765;
	xor.b32  	%r19767, %r19762, %r19766;
	shf.l.wrap.b32 	%r19768, %r19767, %r19767, 7;
	add.s32 	%r19769, %r19727, %r19768;
	xor.b32  	%r19770, %r19741, %r19769;
	shf.l.wrap.b32 	%r19771, %r19770, %r19770, 16;
	add.s32 	%r19772, %r19754, %r19771;
	xor.b32  	%r19773, %r19768, %r19772;
	shf.l.wrap.b32 	%r19774, %r19773, %r19773, 12;
	add.s32 	%r19775, %r19769, %r19774;
	xor.b32  	%r19776, %r19771, %r19775;
	shf.l.wrap.b32 	%r19777, %r19776, %r19776, 8;
	add.s32 	%r19778, %r19772, %r19777;
	xor.b32  	%r19779, %r19774, %r19778;
	shf.l.wrap.b32 	%r19780, %r19779, %r19779, 7;
	add.s32 	%r19781, %r19739, %r19732;
	xor.b32  	%r19782, %r19753, %r19781;
	shf.l.wrap.b32 	%r19783, %r19782, %r19782, 16;
	add.s32 	%r19784, %r19766, %r19783;
	xor.b32  	%r19785, %r19732, %r19784;
	shf.l.wrap.b32 	%r19786, %r19785, %r19785, 12;
	add.s32 	%r19787, %r19781, %r19786;
	xor.b32  	%r19788, %r19783, %r19787;
	shf.l.wrap.b32 	%r19789, %r19788, %r19788, 8;
	add.s32 	%r19790, %r19784, %r19789;
	xor.b32  	%r19791, %r19786, %r19790;
	shf.l.wrap.b32 	%r19792, %r19791, %r19791, 7;
	add.s32 	%r19793, %r19751, %r19744;
	xor.b32  	%r19794, %r19765, %r19793;
	shf.l.wrap.b32 	%r19795, %r19794, %r19794, 16;
	add.s32 	%r19796, %r19730, %r19795;
	xor.b32  	%r19797, %r19744, %r19796;
	shf.l.wrap.b32 	%r19798, %r19797, %r19797, 12;
	add.s32 	%r19799, %r19793, %r19798;
	xor.b32  	%r19800, %r19795, %r19799;
	shf.l.wrap.b32 	%r19801, %r19800, %r19800, 8;
	add.s32 	%r19802, %r19796, %r19801;
	xor.b32  	%r19803, %r19798, %r19802;
	shf.l.wrap.b32 	%r19804, %r19803, %r19803, 7;
	add.s32 	%r19805, %r19763, %r19756;
	xor.b32  	%r19806, %r19729, %r19805;
	shf.l.wrap.b32 	%r19807, %r19806, %r19806, 16;
	add.s32 	%r19808, %r19742, %r19807;
	xor.b32  	%r19809, %r19756, %r19808;
	shf.l.wrap.b32 	%r19810, %r19809, %r19809, 12;
	add.s32 	%r19811, %r19805, %r19810;
	xor.b32  	%r19812, %r19807, %r19811;
	shf.l.wrap.b32 	%r19813, %r19812, %r19812, 8;
	add.s32 	%r19814, %r19808, %r19813;
	xor.b32  	%r19815, %r19810, %r19814;
	shf.l.wrap.b32 	%r19816, %r19815, %r19815, 7;
	add.s32 	%r19817, %r19775, %r19792;
	xor.b32  	%r19818, %r19813, %r19817;
	shf.l.wrap.b32 	%r19819, %r19818, %r19818, 16;
	add.s32 	%r19820, %r19802, %r19819;
	xor.b32  	%r19821, %r19792, %r19820;
	shf.l.wrap.b32 	%r19822, %r19821, %r19821, 12;
	add.s32 	%r19823, %r19817, %r19822;
	xor.b32  	%r19824, %r19819, %r19823;
	shf.l.wrap.b32 	%r19825, %r19824, %r19824, 8;
	add.s32 	%r19826, %r19820, %r19825;
	xor.b32  	%r19827, %r19822, %r19826;
	shf.l.wrap.b32 	%r19828, %r19827, %r19827, 7;
	add.s32 	%r19829, %r19787, %r19804;
	xor.b32  	%r19830, %r19777, %r19829;
	shf.l.wrap.b32 	%r19831, %r19830, %r19830, 16;
	add.s32 	%r19832, %r19814, %r19831;
	xor.b32  	%r19833, %r19804, %r19832;
	shf.l.wrap.b32 	%r19834, %r19833, %r19833, 12;
	add.s32 	%r19835, %r19829, %r19834;
	xor.b32  	%r19836, %r19831, %r19835;
	shf.l.wrap.b32 	%r19837, %r19836, %r19836, 8;
	add.s32 	%r19838, %r19832, %r19837;
	xor.b32  	%r19839, %r19834, %r19838;
	shf.l.wrap.b32 	%r19840, %r19839, %r19839, 7;
	add.s32 	%r19841, %r19799, %r19816;
	xor.b32  	%r19842, %r19789, %r19841;
	shf.l.wrap.b32 	%r19843, %r19842, %r19842, 16;
	add.s32 	%r19844, %r19778, %r19843;
	xor.b32  	%r19845, %r19816, %r19844;
	shf.l.wrap.b32 	%r19846, %r19845, %r19845, 12;
	add.s32 	%r19847, %r19841, %r19846;
	xor.b32  	%r19848, %r19843, %r19847;
	shf.l.wrap.b32 	%r19849, %r19848, %r19848, 8;
	add.s32 	%r19850, %r19844, %r19849;
	xor.b32  	%r19851, %r19846, %r19850;
	shf.l.wrap.b32 	%r19852, %r19851, %r19851, 7;
	add.s32 	%r19853, %r19811, %r19780;
	xor.b32  	%r19854, %r19801, %r19853;
	shf.l.wrap.b32 	%r19855, %r19854, %r19854, 16;
	add.s32 	%r19856, %r19790, %r19855;
	xor.b32  	%r19857, %r19780, %r19856;
	shf.l.wrap.b32 	%r19858, %r19857, %r19857, 12;
	add.s32 	%r19859, %r19853, %r19858;
	xor.b32  	%r19860, %r19855, %r19859;
	shf.l.wrap.b32 	%r19861, %r19860, %r19860, 8;
	add.s32 	%r19862, %r19856, %r19861;
	xor.b32  	%r19863, %r19858, %r19862;
	shf.l.wrap.b32 	%r19864, %r19863, %r19863, 7;
	add.s32 	%r19865, %r19823, %r19864;
	xor.b32  	%r19866, %r19837, %r19865;
	shf.l.wrap.b32 	%r19867, %r19866, %r19866, 16;
	add.s32 	%r19868, %r19850, %r19867;
	xor.b32  	%r19869, %r19864, %r19868;
	shf.l.wrap.b32 	%r19870, %r19869, %r19869, 12;
	add.s32 	%r19871, %r19865, %r19870;
	xor.b32  	%r19872, %r19867, %r19871;
	shf.l.wrap.b32 	%r19873, %r19872, %r19872, 8;
	add.s32 	%r19874, %r19868, %r19873;
	xor.b32  	%r19875, %r19870, %r19874;
	shf.l.wrap.b32 	%r19876, %r19875, %r19875, 7;
	add.s32 	%r19877, %r19835, %r19828;
	xor.b32  	%r19878, %r19849, %r19877;
	shf.l.wrap.b32 	%r19879, %r19878, %r19878, 16;
	add.s32 	%r19880, %r19862, %r19879;
	xor.b32  	%r19881, %r19828, %r19880;
	shf.l.wrap.b32 	%r19882, %r19881, %r19881, 12;
	add.s32 	%r19883, %r19877, %r19882;
	xor.b32  	%r19884, %r19879, %r19883;
	shf.l.wrap.b32 	%r19885, %r19884, %r19884, 8;
	add.s32 	%r19886, %r19880, %r19885;
	xor.b32  	%r19887, %r19882, %r19886;
	shf.l.wrap.b32 	%r19888, %r19887, %r19887, 7;
	add.s32 	%r19889, %r19847, %r19840;
	xor.b32  	%r19890, %r19861, %r19889;
	shf.l.wrap.b32 	%r19891, %r19890, %r19890, 16;
	add.s32 	%r19892, %r19826, %r19891;
	xor.b32  	%r19893, %r19840, %r19892;
	shf.l.wrap.b32 	%r19894, %r19893, %r19893, 12;
	add.s32 	%r19895, %r19889, %r19894;
	xor.b32  	%r19896, %r19891, %r19895;
	shf.l.wrap.b32 	%r19897, %r19896, %r19896, 8;
	add.s32 	%r19898, %r19892, %r19897;
	xor.b32  	%r19899, %r19894, %r19898;
	shf.l.wrap.b32 	%r19900, %r19899, %r19899, 7;
	add.s32 	%r19901, %r19859, %r19852;
	xor.b32  	%r19902, %r19825, %r19901;
	shf.l.wrap.b32 	%r19903, %r19902, %r19902, 16;
	add.s32 	%r19904, %r19838, %r19903;
	xor.b32  	%r19905, %r19852, %r19904;
	shf.l.wrap.b32 	%r19906, %r19905, %r19905, 12;
	add.s32 	%r19907, %r19901, %r19906;
	xor.b32  	%r19908, %r19903, %r19907;
	shf.l.wrap.b32 	%r19909, %r19908, %r19908, 8;
	add.s32 	%r19910, %r19904, %r19909;
	xor.b32  	%r19911, %r19906, %r19910;
	shf.l.wrap.b32 	%r19912, %r19911, %r19911, 7;
	add.s32 	%r19913, %r19871, %r19888;
	xor.b32  	%r19914, %r19909, %r19913;
	shf.l.wrap.b32 	%r19915, %r19914, %r19914, 16;
	add.s32 	%r19916, %r19898, %r19915;
	xor.b32  	%r19917, %r19888, %r19916;
	shf.l.wrap.b32 	%r19918, %r19917, %r19917, 12;
	add.s32 	%r19919, %r19913, %r19918;
	xor.b32  	%r19920, %r19915, %r19919;
	shf.l.wrap.b32 	%r19921, %r19920, %r19920, 8;
	add.s32 	%r19922, %r19916, %r19921;
	xor.b32  	%r19923, %r19918, %r19922;
	shf.l.wrap.b32 	%r19924, %r19923, %r19923, 7;
	add.s32 	%r19925, %r19883, %r19900;
	xor.b32  	%r19926, %r19873, %r19925;
	shf.l.wrap.b32 	%r19927, %r19926, %r19926, 16;
	add.s32 	%r19928, %r19910, %r19927;
	xor.b32  	%r19929, %r19900, %r19928;
	shf.l.wrap.b32 	%r19930, %r19929, %r19929, 12;
	add.s32 	%r19931, %r19925, %r19930;
	xor.b32  	%r19932, %r19927, %r19931;
	shf.l.wrap.b32 	%r19933, %r19932, %r19932, 8;
	add.s32 	%r19934, %r19928, %r19933;
	xor.b32  	%r19935, %r19930, %r19934;
	shf.l.wrap.b32 	%r19936, %r19935, %r19935, 7;
	add.s32 	%r19937, %r19895, %r19912;
	xor.b32  	%r19938, %r19885, %r19937;
	shf.l.wrap.b32 	%r19939, %r19938, %r19938, 16;
	add.s32 	%r19940, %r19874, %r19939;
	xor.b32  	%r19941, %r19912, %r19940;
	shf.l.wrap.b32 	%r19942, %r19941, %r19941, 12;
	add.s32 	%r19943, %r19937, %r19942;
	xor.b32  	%r19944, %r19939, %r19943;
	shf.l.wrap.b32 	%r19945, %r19944, %r19944, 8;
	add.s32 	%r19946, %r19940, %r19945;
	xor.b32  	%r19947, %r19942, %r19946;
	shf.l.wrap.b32 	%r19948, %r19947, %r19947, 7;
	add.s32 	%r19949, %r19907, %r19876;
	xor.b32  	%r19950, %r19897, %r19949;
	shf.l.wrap.b32 	%r19951, %r19950, %r19950, 16;
	add.s32 	%r19952, %r19886, %r19951;
	xor.b32  	%r19953, %r19876, %r19952;
	shf.l.wrap.b32 	%r19954, %r19953, %r19953, 12;
	add.s32 	%r19955, %r19949, %r19954;
	xor.b32  	%r19956, %r19951, %r19955;
	shf.l.wrap.b32 	%r19957, %r19956, %r19956, 8;
	add.s32 	%r19958, %r19952, %r19957;
	xor.b32  	%r19959, %r19954, %r19958;
	shf.l.wrap.b32 	%r19960, %r19959, %r19959, 7;
	add.s32 	%r19961, %r19919, %r19960;
	xor.b32  	%r19962, %r19933, %r19961;
	shf.l.wrap.b32 	%r19963, %r19962, %r19962, 16;
	add.s32 	%r19964, %r19946, %r19963;
	xor.b32  	%r19965, %r19960, %r19964;
	shf.l.wrap.b32 	%r19966, %r19965, %r19965, 12;
	add.s32 	%r19967, %r19961, %r19966;
	xor.b32  	%r19968, %r19963, %r19967;
	shf.l.wrap.b32 	%r19969, %r19968, %r19968, 8;
	add.s32 	%r19970, %r19964, %r19969;
	xor.b32  	%r19971, %r19966, %r19970;
	shf.l.wrap.b32 	%r19972, %r19971, %r19971, 7;
	add.s32 	%r19973, %r19931, %r19924;
	xor.b32  	%r19974, %r19945, %r19973;
	shf.l.wrap.b32 	%r19975, %r19974, %r19974, 16;
	add.s32 	%r19976, %r19958, %r19975;
	xor.b32  	%r19977, %r19924, %r19976;
	shf.l.wrap.b32 	%r19978, %r19977, %r19977, 12;
	add.s32 	%r19979, %r19973, %r19978;
	xor.b32  	%r19980, %r19975, %r19979;
	shf.l.wrap.b32 	%r19981, %r19980, %r19980, 8;
	add.s32 	%r19982, %r19976, %r19981;
	xor.b32  	%r19983, %r19978, %r19982;
	shf.l.wrap.b32 	%r19984, %r19983, %r19983, 7;
	add.s32 	%r19985, %r19943, %r19936;
	xor.b32  	%r19986, %r19957, %r19985;
	shf.l.wrap.b32 	%r19987, %r19986, %r19986, 16;
	add.s32 	%r19988, %r19922, %r19987;
	xor.b32  	%r19989, %r19936, %r19988;
	shf.l.wrap.b32 	%r19990, %r19989, %r19989, 12;
	add.s32 	%r19991, %r19985, %r19990;
	xor.b32  	%r19992, %r19987, %r19991;
	shf.l.wrap.b32 	%r19993, %r19992, %r19992, 8;
	add.s32 	%r19994, %r19988, %r19993;
	xor.b32  	%r19995, %r19990, %r19994;
	shf.l.wrap.b32 	%r19996, %r19995, %r19995, 7;
	add.s32 	%r19997, %r19955, %r19948;
	xor.b32  	%r19998, %r19921, %r19997;
	shf.l.wrap.b32 	%r19999, %r19998, %r19998, 16;
	add.s32 	%r20000, %r19934, %r19999;
	xor.b32  	%r20001, %r19948, %r20000;
	shf.l.wrap.b32 	%r20002, %r20001, %r20001, 12;
	add.s32 	%r20003, %r19997, %r20002;
	xor.b32  	%r20004, %r19999, %r20003;
	shf.l.wrap.b32 	%r20005, %r20004, %r20004, 8;
	add.s32 	%r20006, %r20000, %r20005;
	xor.b32  	%r20007, %r20002, %r20006;
	shf.l.wrap.b32 	%r20008, %r20007, %r20007, 7;
	add.s32 	%r20009, %r19967, %r19984;
	xor.b32  	%r20010, %r20005, %r20009;
	shf.l.wrap.b32 	%r20011, %r20010, %r20010, 16;
	add.s32 	%r20012, %r19994, %r20011;
	xor.b32  	%r20013, %r19984, %r20012;
	shf.l.wrap.b32 	%r20014, %r20013, %r20013, 12;
	add.s32 	%r20015, %r20009, %r20014;
	xor.b32  	%r20016, %r20011, %r20015;
	shf.l.wrap.b32 	%r20017, %r20016, %r20016, 8;
	add.s32 	%r20018, %r20012, %r20017;
	xor.b32  	%r20019, %r20014, %r20018;
	shf.l.wrap.b32 	%r20020, %r20019, %r20019, 7;
	add.s32 	%r20021, %r19979, %r19996;
	xor.b32  	%r20022, %r19969, %r20021;
	shf.l.wrap.b32 	%r20023, %r20022, %r20022, 16;
	add.s32 	%r20024, %r20006, %r20023;
	xor.b32  	%r20025, %r19996, %r20024;
	shf.l.wrap.b32 	%r20026, %r20025, %r20025, 12;
	add.s32 	%r20027, %r20021, %r20026;
	xor.b32  	%r20028, %r20023, %r20027;
	shf.l.wrap.b32 	%r20029, %r20028, %r20028, 8;
	add.s32 	%r20030, %r20024, %r20029;
	xor.b32  	%r20031, %r20026, %r20030;
	shf.l.wrap.b32 	%r20032, %r20031, %r20031, 7;
	add.s32 	%r20033, %r19991, %r20008;
	xor.b32  	%r20034, %r19981, %r20033;
	shf.l.wrap.b32 	%r20035, %r20034, %r20034, 16;
	add.s32 	%r20036, %r19970, %r20035;
	xor.b32  	%r20037, %r20008, %r20036;
	shf.l.wrap.b32 	%r20038, %r20037, %r20037, 12;
	add.s32 	%r20039, %r20033, %r20038;
	xor.b32  	%r20040, %r20035, %r20039;
	shf.l.wrap.b32 	%r20041, %r20040, %r20040, 8;
	add.s32 	%r20042, %r20036, %r20041;
	xor.b32  	%r20043, %r20038, %r20042;
	shf.l.wrap.b32 	%r20044, %r20043, %r20043, 7;
	add.s32 	%r20045, %r20003, %r19972;
	xor.b32  	%r20046, %r19993, %r20045;
	shf.l.wrap.b32 	%r20047, %r20046, %r20046, 16;
	add.s32 	%r20048, %r19982, %r20047;
	xor.b32  	%r20049, %r19972, %r20048;
	shf.l.wrap.b32 	%r20050, %r20049, %r20049, 12;
	add.s32 	%r20051, %r20045, %r20050;
	xor.b32  	%r20052, %r20047, %r20051;
	shf.l.wrap.b32 	%r20053, %r20052, %r20052, 8;
	add.s32 	%r20054, %r20048, %r20053;
	xor.b32  	%r20055, %r20050, %r20054;
	shf.l.wrap.b32 	%r20056, %r20055, %r20055, 7;
	add.s32 	%r22711, %r19673, %r20015;
	add.s32 	%r22710, %r19685, %r20027;
	add.s32 	%r22709, %r19697, %r20039;
	add.s32 	%r22708, %r19709, %r20051;
	add.s32 	%r22712, %r22719, %r20056;
	add.s32 	%r22713, %r22718, %r20020;
	add.s32 	%r22714, %r22717, %r20032;
	add.s32 	%r22715, %r22716, %r20044;
	xor.b32  	%r20057, %r19674, 1;
	shf.l.wrap.b32 	%r20058, %r19674, %r20057, 16;
	add.s32 	%r20059, %r22719, %r20058;
	xor.b32  	%r20060, %r22719, %r20059;
	shf.l.wrap.b32 	%r20061, %r20060, %r20060, 12;
	add.s32 	%r20062, %r19674, %r20061;
	xor.b32  	%r20063, %r20058, %r20062;
	shf.l.wrap.b32 	%r20064, %r20063, %r20063, 8;
	add.s32 	%r20065, %r20059, %r20064;
	xor.b32  	%r20066, %r20061, %r20065;
	shf.l.wrap.b32 	%r20067, %r20066, %r20066, 7;
	add.s32 	%r20068, %r20062, %r19696;
	xor.b32  	%r20069, %r19717, %r20068;
	shf.l.wrap.b32 	%r20070, %r20069, %r20069, 16;
	add.s32 	%r20071, %r19706, %r20070;
	xor.b32  	%r20072, %r19696, %r20071;
	shf.l.wrap.b32 	%r20073, %r20072, %r20072, 12;
	add.s32 	%r20074, %r20068, %r20073;
	xor.b32  	%r20075, %r20070, %r20074;
	shf.l.wrap.b32 	%r20076, %r20075, %r20075, 8;
	add.s32 	%r20077, %r20071, %r20076;
	xor.b32  	%r20078, %r20073, %r20077;
	shf.l.wrap.b32 	%r20079, %r20078, %r20078, 7;
	xor.b32  	%r20080, %r20064, %r19733;
	shf.l.wrap.b32 	%r20081, %r20080, %r20080, 16;
	add.s32 	%r20082, %r19718, %r20081;
	xor.b32  	%r20083, %r19708, %r20082;
	shf.l.wrap.b32 	%r20084, %r20083, %r20083, 12;
	add.s32 	%r20085, %r19733, %r20084;
	xor.b32  	%r20086, %r20081, %r20085;
	shf.l.wrap.b32 	%r20087, %r20086, %r20086, 8;
	add.s32 	%r20088, %r20082, %r20087;
	xor.b32  	%r20089, %r20084, %r20088;
	shf.l.wrap.b32 	%r20090, %r20089, %r20089, 7;
	add.s32 	%r20091, %r20065, %r19747;
	xor.b32  	%r20092, %r19720, %r20091;
	shf.l.wrap.b32 	%r20093, %r20092, %r20092, 12;
	add.s32 	%r20094, %r19745, %r20093;
	xor.b32  	%r20095, %r19747, %r20094;
	shf.l.wrap.b32 	%r20096, %r20095, %r20095, 8;
	add.s32 	%r20097, %r20091, %r20096;
	xor.b32  	%r20098, %r20093, %r20097;
	shf.l.wrap.b32 	%r20099, %r20098, %r20098, 7;
	add.s32 	%r20100, %r19715, %r20067;
	xor.b32  	%r20101, %r19705, %r20100;
	shf.l.wrap.b32 	%r20102, %r20101, %r20101, 16;
	add.s32 	%r20103, %r19694, %r20102;
	xor.b32  	%r20104, %r20067, %r20103;
	shf.l.wrap.b32 	%r20105, %r20104, %r20104, 12;
	add.s32 	%r20106, %r20100, %r20105;
	xor.b32  	%r20107, %r20102, %r20106;
	shf.l.wrap.b32 	%r20108, %r20107, %r20107, 8;
	add.s32 	%r20109, %r20103, %r20108;
	xor.b32  	%r20110, %r20105, %r20109;
	shf.l.wrap.b32 	%r20111, %r20110, %r20110, 7;
	add.s32 	%r20112, %r20074, %r20111;
	xor.b32  	%r20113, %r20087, %r20112;
	shf.l.wrap.b32 	%r20114, %r20113, %r20113, 16;
	add.s32 	%r20115, %r20097, %r20114;
	xor.b32  	%r20116, %r20111, %r20115;
	shf.l.wrap.b32 	%r20117, %r20116, %r20116, 12;
	add.s32 	%r20118, %r20112, %r20117;
	xor.b32  	%r20119, %r20114, %r20118;
	shf.l.wrap.b32 	%r20120, %r20119, %r20119, 8;
	add.s32 	%r20121, %r20115, %r20120;
	xor.b32  	%r20122, %r20117, %r20121;
	shf.l.wrap.b32 	%r20123, %r20122, %r20122, 7;
	add.s32 	%r20124, %r20085, %r20079;
	xor.b32  	%r20125, %r20096, %r20124;
	shf.l.wrap.b32 	%r20126, %r20125, %r20125, 16;
	add.s32 	%r20127, %r20109, %r20126;
	xor.b32  	%r20128, %r20079, %r20127;
	shf.l.wrap.b32 	%r20129, %r20128, %r20128, 12;
	add.s32 	%r20130, %r20124, %r20129;
	xor.b32  	%r20131, %r20126, %r20130;
	shf.l.wrap.b32 	%r20132, %r20131, %r20131, 8;
	add.s32 	%r20133, %r20127, %r20132;
	xor.b32  	%r20134, %r20129, %r20133;
	shf.l.wrap.b32 	%r20135, %r20134, %r20134, 7;
	add.s32 	%r20136, %r20094, %r20090;
	xor.b32  	%r20137, %r20108, %r20136;
	shf.l.wrap.b32 	%r20138, %r20137, %r20137, 16;
	add.s32 	%r20139, %r20077, %r20138;
	xor.b32  	%r20140, %r20090, %r20139;
	shf.l.wrap.b32 	%r20141, %r20140, %r20140, 12;
	add.s32 	%r20142, %r20136, %r20141;
	xor.b32  	%r20143, %r20138, %r20142;
	shf.l.wrap.b32 	%r20144, %r20143, %r20143, 8;
	add.s32 	%r20145, %r20139, %r20144;
	xor.b32  	%r20146, %r20141, %r20145;
	shf.l.wrap.b32 	%r20147, %r20146, %r20146, 7;
	add.s32 	%r20148, %r20106, %r20099;
	xor.b32  	%r20149, %r20076, %r20148;
	shf.l.wrap.b32 	%r20150, %r20149, %r20149, 16;
	add.s32 	%r20151, %r20088, %r20150;
	xor.b32  	%r20152, %r20099, %r20151;
	shf.l.wrap.b32 	%r20153, %r20152, %r20152, 12;
	add.s32 	%r20154, %r20148, %r20153;
	xor.b32  	%r20155, %r20150, %r20154;
	shf.l.wrap.b32 	%r20156, %r20155, %r20155, 8;
	add.s32 	%r20157, %r20151, %r20156;
	xor.b32  	%r20158, %r20153, %r20157;
	shf.l.wrap.b32 	%r20159, %r20158, %r20158, 7;
	add.s32 	%r20160, %r20118, %r20135;
	xor.b32  	%r20161, %r20156, %r20160;
	shf.l.wrap.b32 	%r20162, %r20161, %r20161, 16;
	add.s32 	%r20163, %r20145, %r20162;
	xor.b32  	%r20164, %r20135, %r20163;
	shf.l.wrap.b32 	%r20165, %r20164, %r20164, 12;
	add.s32 	%r20166, %r20160, %r20165;
	xor.b32  	%r20167, %r20162, %r20166;
	shf.l.wrap.b32 	%r20168, %r20167, %r20167, 8;
	add.s32 	%r20169, %r20163, %r20168;
	xor.b32  	%r20170, %r20165, %r20169;
	shf.l.wrap.b32 	%r20171, %r20170, %r20170, 7;
	add.s32 	%r20172, %r20130, %r20147;
	xor.b32  	%r20173, %r20120, %r20172;
	shf.l.wrap.b32 	%r20174, %r20173, %r20173, 16;
	add.s32 	%r20175, %r20157, %r20174;
	xor.b32  	%r20176, %r20147, %r20175;
	shf.l.wrap.b32 	%r20177, %r20176, %r20176, 12;
	add.s32 	%r20178, %r20172, %r20177;
	xor.b32  	%r20179, %r20174, %r20178;
	shf.l.wrap.b32 	%r20180, %r20179, %r20179, 8;
	add.s32 	%r20181, %r20175, %r20180;
	xor.b32  	%r20182, %r20177, %r20181;
	shf.l.wrap.b32 	%r20183, %r20182, %r20182, 7;
	add.s32 	%r20184, %r20142, %r20159;
	xor.b32  	%r20185, %r20132, %r20184;
	shf.l.wrap.b32 	%r20186, %r20185, %r20185, 16;
	add.s32 	%r20187, %r20121, %r20186;
	xor.b32  	%r20188, %r20159, %r20187;
	shf.l.wrap.b32 	%r20189, %r20188, %r20188, 12;
	add.s32 	%r20190, %r20184, %r20189;
	xor.b32  	%r20191, %r20186, %r20190;
	shf.l.wrap.b32 	%r20192, %r20191, %r20191, 8;
	add.s32 	%r20193, %r20187, %r20192;
	xor.b32  	%r20194, %r20189, %r20193;
	shf.l.wrap.b32 	%r20195, %r20194, %r20194, 7;
	add.s32 	%r20196, %r20154, %r20123;
	xor.b32  	%r20197, %r20144, %r20196;
	shf.l.wrap.b32 	%r20198, %r20197, %r20197, 16;
	add.s32 	%r20199, %r20133, %r20198;
	xor.b32  	%r20200, %r20123, %r20199;
	shf.l.wrap.b32 	%r20201, %r20200, %r20200, 12;
	add.s32 	%r20202, %r20196, %r20201;
	xor.b32  	%r20203, %r20198, %r20202;
	shf.l.wrap.b32 	%r20204, %r20203, %r20203, 8;
	add.s32 	%r20205, %r20199, %r20204;
	xor.b32  	%r20206, %r20201, %r20205;
	shf.l.wrap.b32 	%r20207, %r20206, %r20206, 7;
	add.s32 	%r20208, %r20166, %r20207;
	xor.b32  	%r20209, %r20180, %r20208;
	shf.l.wrap.b32 	%r20210, %r20209, %r20209, 16;
	add.s32 	%r20211, %r20193, %r20210;
	xor.b32  	%r20212, %r20207, %r20211;
	shf.l.wrap.b32 	%r20213, %r20212, %r20212, 12;
	add.s32 	%r20214, %r20208, %r20213;
	xor.b32  	%r20215, %r20210, %r20214;
	shf.l.wrap.b32 	%r20216, %r20215, %r20215, 8;
	add.s32 	%r20217, %r20211, %r20216;
	xor.b32  	%r20218, %r20213, %r20217;
	shf.l.wrap.b32 	%r20219, %r20218, %r20218, 7;
	add.s32 	%r20220, %r20178, %r20171;
	xor.b32  	%r20221, %r20192, %r20220;
	shf.l.wrap.b32 	%r20222, %r20221, %r20221, 16;
	add.s32 	%r20223, %r20205, %r20222;
	xor.b32  	%r20224, %r20171, %r20223;
	shf.l.wrap.b32 	%r20225, %r20224, %r20224, 12;
	add.s32 	%r20226, %r20220, %r20225;
	xor.b32  	%r20227, %r20222, %r20226;
	shf.l.wrap.b32 	%r20228, %r20227, %r20227, 8;
	add.s32 	%r20229, %r20223, %r20228;
	xor.b32  	%r20230, %r20225, %r20229;
	shf.l.wrap.b32 	%r20231, %r20230, %r20230, 7;
	add.s32 	%r20232, %r20190, %r20183;
	xor.b32  	%r20233, %r20204, %r20232;
	shf.l.wrap.b32 	%r20234, %r20233, %r20233, 16;
	add.s32 	%r20235, %r20169, %r20234;
	xor.b32  	%r20236, %r20183, %r20235;
	shf.l.wrap.b32 	%r20237, %r20236, %r20236, 12;
	add.s32 	%r20238, %r20232, %r20237;
	xor.b32  	%r20239, %r20234, %r20238;
	shf.l.wrap.b32 	%r20240, %r20239, %r20239, 8;
	add.s32 	%r20241, %r20235, %r20240;
	xor.b32  	%r20242, %r20237, %r20241;
	shf.l.wrap.b32 	%r20243, %r20242, %r20242, 7;
	add.s32 	%r20244, %r20202, %r20195;
	xor.b32  	%r20245, %r20168, %r20244;
	shf.l.wrap.b32 	%r20246, %r20245, %r20245, 16;
	add.s32 	%r20247, %r20181, %r20246;
	xor.b32  	%r20248, %r20195, %r20247;
	shf.l.wrap.b32 	%r20249, %r20248, %r20248, 12;
	add.s32 	%r20250, %r20244, %r20249;
	xor.b32  	%r20251, %r20246, %r20250;
	shf.l.wrap.b32 	%r20252, %r20251, %r20251, 8;
	add.s32 	%r20253, %r20247, %r20252;
	xor.b32  	%r20254, %r20249, %r20253;
	shf.l.wrap.b32 	%r20255, %r20254, %r20254, 7;
	add.s32 	%r20256, %r20214, %r20231;
	xor.b32  	%r20257, %r20252, %r20256;
	shf.l.wrap.b32 	%r20258, %r20257, %r20257, 16;
	add.s32 	%r20259, %r20241, %r20258;
	xor.b32  	%r20260, %r20231, %r20259;
	shf.l.wrap.b32 	%r20261, %r20260, %r20260, 12;
	add.s32 	%r20262, %r20256, %r20261;
	xor.b32  	%r20263, %r20258, %r20262;
	shf.l.wrap.b32 	%r20264, %r20263, %r20263, 8;
	add.s32 	%r20265, %r20259, %r20264;
	xor.b32  	%r20266, %r20261, %r20265;
	shf.l.wrap.b32 	%r20267, %r20266, %r20266, 7;
	add.s32 	%r20268, %r20226, %r20243;
	xor.b32  	%r20269, %r20216, %r20268;
	shf.l.wrap.b32 	%r20270, %r20269, %r20269, 16;
	add.s32 	%r20271, %r20253, %r20270;
	xor.b32  	%r20272, %r20243, %r20271;
	shf.l.wrap.b32 	%r20273, %r20272, %r20272, 12;
	add.s32 	%r20274, %r20268, %r20273;
	xor.b32  	%r20275, %r20270, %r20274;
	shf.l.wrap.b32 	%r20276, %r20275, %r20275, 8;
	add.s32 	%r20277, %r20271, %r20276;
	xor.b32  	%r20278, %r20273, %r20277;
	shf.l.wrap.b32 	%r20279, %r20278, %r20278, 7;
	add.s32 	%r20280, %r20238, %r20255;
	xor.b32  	%r20281, %r20228, %r20280;
	shf.l.wrap.b32 	%r20282, %r20281, %r20281, 16;
	add.s32 	%r20283, %r20217, %r20282;
	xor.b32  	%r20284, %r20255, %r20283;
	shf.l.wrap.b32 	%r20285, %r20284, %r20284, 12;
	add.s32 	%r20286, %r20280, %r20285;
	xor.b32  	%r20287, %r20282, %r20286;
	shf.l.wrap.b32 	%r20288, %r20287, %r20287, 8;
	add.s32 	%r20289, %r20283, %r20288;
	xor.b32  	%r20290, %r20285, %r20289;
	shf.l.wrap.b32 	%r20291, %r20290, %r20290, 7;
	add.s32 	%r20292, %r20250, %r20219;
	xor.b32  	%r20293, %r20240, %r20292;
	shf.l.wrap.b32 	%r20294, %r20293, %r20293, 16;
	add.s32 	%r20295, %r20229, %r20294;
	xor.b32  	%r20296, %r20219, %r20295;
	shf.l.wrap.b32 	%r20297, %r20296, %r20296, 12;
	add.s32 	%r20298, %r20292, %r20297;
	xor.b32  	%r20299, %r20294, %r20298;
	shf.l.wrap.b32 	%r20300, %r20299, %r20299, 8;
	add.s32 	%r20301, %r20295, %r20300;
	xor.b32  	%r20302, %r20297, %r20301;
	shf.l.wrap.b32 	%r20303, %r20302, %r20302, 7;
	add.s32 	%r20304, %r20262, %r20303;
	xor.b32  	%r20305, %r20276, %r20304;
	shf.l.wrap.b32 	%r20306, %r20305, %r20305, 16;
	add.s32 	%r20307, %r20289, %r20306;
	xor.b32  	%r20308, %r20303, %r20307;
	shf.l.wrap.b32 	%r20309, %r20308, %r20308, 12;
	add.s32 	%r20310, %r20304, %r20309;
	xor.b32  	%r20311, %r20306, %r20310;
	shf.l.wrap.b32 	%r20312, %r20311, %r20311, 8;
	add.s32 	%r20313, %r20274, %r20267;
	xor.b32  	%r20314, %r20288, %r20313;
	shf.l.wrap.b32 	%r20315, %r20314, %r20314, 16;
	add.s32 	%r20316, %r20301, %r20315;
	xor.b32  	%r20317, %r20267, %r20316;
	shf.l.wrap.b32 	%r20318, %r20317, %r20317, 12;
	add.s32 	%r20319, %r20313, %r20318;
	xor.b32  	%r20320, %r20315, %r20319;
	shf.l.wrap.b32 	%r20321, %r20320, %r20320, 8;
	add.s32 	%r20322, %r20316, %r20321;
	xor.b32  	%r20323, %r20318, %r20322;
	shf.l.wrap.b32 	%r20324, %r20323, %r20323, 7;
	add.s32 	%r20325, %r20286, %r20279;
	xor.b32  	%r20326, %r20300, %r20325;
	shf.l.wrap.b32 	%r20327, %r20326, %r20326, 16;
	add.s32 	%r20328, %r20265, %r20327;
	xor.b32  	%r20329, %r20279, %r20328;
	shf.l.wrap.b32 	%r20330, %r20329, %r20329, 12;
	add.s32 	%r20331, %r20325, %r20330;
	xor.b32  	%r20332, %r20327, %r20331;
	shf.l.wrap.b32 	%r20333, %r20332, %r20332, 8;
	add.s32 	%r20334, %r20328, %r20333;
	xor.b32  	%r20335, %r20330, %r20334;
	shf.l.wrap.b32 	%r20336, %r20335, %r20335, 7;
	add.s32 	%r20337, %r20298, %r20291;
	xor.b32  	%r20338, %r20264, %r20337;
	shf.l.wrap.b32 	%r20339, %r20338, %r20338, 16;
	add.s32 	%r20340, %r20277, %r20339;
	xor.b32  	%r20341, %r20291, %r20340;
	shf.l.wrap.b32 	%r20342, %r20341, %r20341, 12;
	add.s32 	%r20343, %r20337, %r20342;
	xor.b32  	%r20344, %r20339, %r20343;
	shf.l.wrap.b32 	%r20345, %r20344, %r20344, 8;
	add.s32 	%r20346, %r20340, %r20345;
	add.s32 	%r20347, %r20310, %r20324;
	xor.b32  	%r20348, %r20345, %r20347;
	shf.l.wrap.b32 	%r20349, %r20348, %r20348, 16;
	add.s32 	%r20350, %r20334, %r20349;
	xor.b32  	%r20351, %r20324, %r20350;
	shr.u32 	%r20352, %r20351, 20;
	add.s32 	%r20353, %r20347, %r20352;
	add.s32 	%r20354, %r20319, %r20336;
	xor.b32  	%r20355, %r20312, %r20354;
	shf.l.wrap.b32 	%r20356, %r20355, %r20355, 16;
	add.s32 	%r20357, %r20346, %r20356;
	xor.b32  	%r20358, %r20336, %r20357;
	shr.u32 	%r20359, %r20358, 20;
	add.s32 	%r20360, %r20354, %r20359;
	add.s32 	%r20361, %r19673, %r20353;
	add.s32 	%r20362, %r19685, %r20360;
	not.b32 	%r20363, %r22707;
	add.s32 	%r20364, %r1554, %r20363;
	mov.u32 	%r20365, %tid.x;
	shl.b32 	%r20366, %r20365, 3;
	and.b32  	%r20367, %r20366, 7936;
	mov.u32 	%r20368, %ctaid.x;
	shl.b32 	%r20369, %r20368, 11;
	add.s32 	%r20370, %r20367, %r20369;
	and.b32  	%r20371, %r20365, 31;
	or.b32  	%r20372, %r20370, %r20371;
	add.s32 	%r20373, %r20372, %r22437;
	shr.u32 	%r20374, %r20373, %r20364;
	and.b32  	%r20375, %r20374, 1;
	setp.eq.b32 	%p201, %r20375, 1;
	selp.b32 	%r20376, %r20362, %r20361, %p201;
	cvt.u16.u32 	%rs299, %r20376;
	and.b16  	%rs379, %rs299, 1;
	and.b16  	%rs300, %rs377, 255;
	setp.ne.s16 	%p202, %rs300, 1;
	@%p202 bra 	$L__BB7_228;
	ld.param.u64 	%rd371, [fused_batch_pir_kernel_transposed_4_param_1];
	not.b32 	%r20377, %r22707;
	add.s32 	%r20378, %r1554, %r20377;
	mov.u32 	%r20379, %tid.x;
	shl.b32 	%r20380, %r20379, 3;
	and.b32  	%r20381, %r20380, 7936;
	mov.u32 	%r20382, %ctaid.x;
	shl.b32 	%r20383, %r20382, 11;
	add.s32 	%r20384, %r20381, %r20383;
	and.b32  	%r20385, %r20379, 31;
	or.b32  	%r20386, %r20384, %r20385;
	add.s32 	%r20387, %r20386, %r22437;
	shr.u32 	%r20388, %r20387, %r20378;
	and.b32  	%r20389, %r20388, 1;
	setp.eq.b32 	%p203, %r20389, 1;
	cvt.s64.s32 	%rd264, %r22707;
	cvta.to.global.u64 	%rd265, %rd371;
	mul.wide.s32 	%rd266, %r22707, 16;
	add.s64 	%rd267, %rd265, %rd266;
	ld.global.u32 	%r20390, [%rd267+5388];
	selp.b32 	%r20391, %r22712, %r22711, %p203;
	xor.b32  	%r20392, %r20391, %r20390;
	selp.b32 	%r20393, %r22713, %r22710, %p203;
	selp.b32 	%r22711, %r22711, %r20392, %p203;
	selp.b32 	%r22712, %r20392, %r22712, %p203;
	ld.global.u32 	%r20394, [%rd267+5392];
	xor.b32  	%r20395, %r20393, %r20394;
	selp.b32 	%r20396, %r22714, %r22709, %p203;
	selp.b32 	%r22710, %r22710, %r20395, %p203;
	selp.b32 	%r22713, %r20395, %r22713, %p203;
	ld.global.u32 	%r20397, [%rd267+5396];
	xor.b32  	%r20398, %r20396, %r20397;
	selp.b32 	%r20399, %r22715, %r22708, %p203;
	selp.b32 	%r22709, %r22709, %r20398, %p203;
	selp.b32 	%r22714, %r20398, %r22714, %p203;
	ld.global.u32 	%r20400, [%rd267+5400];
	xor.b32  	%r20401, %r20399, %r20400;
	selp.b64 	%rd268, 445, 420, %p203;
	selp.b32 	%r22708, %r22708, %r20401, %p203;
	selp.b32 	%r22715, %r20401, %r22715, %p203;
	add.s64 	%rd269, %rd268, %rd264;
	add.s64 	%rd270, %rd265, %rd269;
	ld.global.u8 	%rs301, [%rd270+5368];
	xor.b16  	%rs379, %rs301, %rs379;
$L__BB7_228:
	not.b32 	%r20402, %r22707;
	add.s32 	%r20403, %r1554, %r20402;
	mov.u32 	%r20404, %tid.x;
	shl.b32 	%r20405, %r20404, 3;
	and.b32  	%r20406, %r20405, 7936;
	mov.u32 	%r20407, %ctaid.x;
	shl.b32 	%r20408, %r20407, 11;
	add.s32 	%r20409, %r20406, %r20408;
	and.b32  	%r20410, %r20404, 31;
	or.b32  	%r20411, %r20409, %r20410;
	add.s32 	%r20412, %r20411, %r22437;
	shr.u32 	%r20413, %r20412, %r20403;
	and.b32  	%r20414, %r20413, 1;
	setp.eq.b32 	%p204, %r20414, 1;
	selp.b32 	%r22719, %r22712, %r22711, %p204;
	selp.b32 	%r22718, %r22713, %r22710, %p204;
	selp.b32 	%r22717, %r22714, %r22709, %p204;
	selp.b32 	%r22716, %r22715, %r22708, %p204;
	add.s32 	%r22707, %r22707, 1;
	setp.lt.u32 	%p205, %r22707, %r1554;
	mov.u16 	%rs377, %rs379;
	@%p205 bra 	$L__BB7_226;
$L__BB7_229:
	and.b16  	%rs302, %rs379, 255;
	setp.ne.s16 	%p206, %rs302, 1;
	@%p206 bra 	$L__BB7_231;
	ld.param.u64 	%rd372, [fused_batch_pir_kernel_transposed_4_param_1];
	cvta.to.global.u64 	%rd271, %rd372;
	ld.global.u32 	%r20415, [%rd271+5840];
	xor.b32  	%r22719, %r22719, %r20415;
$L__BB7_231:
	@%p206 bra 	$L__BB7_233;
	ld.param.u64 	%rd373, [fused_batch_pir_kernel_transposed_4_param_1];
	cvta.to.global.u64 	%rd272, %rd373;
	ld.global.u32 	%r20416, [%rd272+5844];
	xor.b32  	%r22718, %r22718, %r20416;
$L__BB7_233:
	@%p206 bra 	$L__BB7_235;
	ld.param.u64 	%rd374, [fused_batch_pir_kernel_transposed_4_param_1];
	cvta.to.global.u64 	%rd273, %rd374;
	ld.global.u32 	%r20417, [%rd273+5848];
	xor.b32  	%r22717, %r22717, %r20417;
$L__BB7_235:
	@%p206 bra 	$L__BB7_237;
	ld.param.u64 	%rd375, [fused_batch_pir_kernel_transposed_4_param_1];
	cvta.to.global.u64 	%rd274, %rd375;
	ld.global.u32 	%r20418, [%rd274+5852];
	xor.b32  	%r22716, %r22716, %r20418;
$L__BB7_237:
	mov.u32 	%r20420, s_mem;
	cvt.u64.u32 	%rd275, %r20420;
	cvta.shared.u64 	%rd276, %rd275;
	add.s64 	%rd277, %rd276, 49407;
	and.b64  	%rd278, %rd277, -16;
	mov.u32 	%r20421, %tid.x;
	mul.lo.s32 	%r20422, %r20421, 12;
	mul.wide.u32 	%rd279, %r20422, 16;
	add.s64 	%rd280, %rd278, %rd279;
	st.v4.u32 	[%rd280+176], {%r22719, %r22718, %r22717, %r22716};
	bar.warp.sync 	-1;
	mov.b32 	%r23111, 0;
$L__BB7_238:
	ld.param.u32 	%r21844, [fused_batch_pir_kernel_transposed_4_param_3];
	mov.u32 	%r20423, %tid.x;
	shl.b32 	%r20424, %r20423, 3;
	and.b32  	%r20425, %r20424, 7936;
	mov.u32 	%r20426, %ctaid.x;
	shl.b32 	%r20427, %r20426, 11;
	add.s32 	%r20428, %r20425, %r20427;
	add.s32 	%r20429, %r22437, %r20428;
	add.s32 	%r20430, %r20429, %r23111;
	setp.ge.s32 	%p210, %r20430, %r21844;
	@%p210 bra 	$L__BB7_240;
	ld.param.u64 	%rd303, [fused_batch_pir_kernel_transposed_4_param_0];
	mov.u32 	%r20431, %tid.x;
	mov.u32 	%r20432, s_mem;
	cvt.u64.u32 	%rd281, %r20432;
	cvta.shared.u64 	%rd282, %rd281;
	add.s64 	%rd283, %rd282, 49407;
	and.b64  	%rd284, %rd283, -16;
	shl.b32 	%r20433, %r20431, 3;
	and.b32  	%r20434, %r20433, 7936;
	mov.u32 	%r20435, %ctaid.x;
	shl.b32 	%r20436, %r20435, 11;
	add.s32 	%r20437, %r20434, %r20436;
	add.s32 	%r20438, %r22437, %r20437;
	add.s32 	%r20439, %r20438, %r23111;
	mul.wide.s32 	%rd285, %r20439, 4096;
	cvta.to.global.u64 	%rd286, %rd303;
	add.s64 	%rd287, %rd286, %rd285;
	and.b32  	%r20440, %r20431, 992;
	add.s32 	%r20441, %r23111, %r20440;
	mul.lo.s32 	%r20442, %r20441, 12;
	mul.wide.u32 	%rd288, %r20442, 16;
	add.s64 	%rd289, %rd284, %rd288;
	ld.v4.u32 	{%r20443, %r20444, %r20445, %r20446}, [%rd289];
	ld.v4.u32 	{%r20447, %r20448, %r20449, %r20450}, [%rd289+16];
	ld.v4.u32 	{%r20451, %r20452, %r20453, %r20454}, [%rd289+32];
	ld.v4.u32 	{%r20455, %r20456, %r20457, %r20458}, [%rd289+48];
	ld.v4.u32 	{%r20459, %r20460, %r20461, %r20462}, [%rd289+64];
	ld.v4.u32 	{%r20463, %r20464, %r20465, %r20466}, [%rd289+80];
	ld.v4.u32 	{%r20467, %r20468, %r20469, %r20470}, [%rd289+96];
	ld.v4.u32 	{%r20471, %r20472, %r20473, %r20474}, [%rd289+112];
	ld.v4.u32 	{%r20475, %r20476, %r20477, %r20478}, [%rd289+128];
	ld.v4.u32 	{%r20479, %r20480, %r20481, %r20482}, [%rd289+144];
	ld.v4.u32 	{%r20483, %r20484, %r20485, %r20486}, [%rd289+160];
	ld.v4.u32 	{%r20487, %r20488, %r20489, %r20490}, [%rd289+176];
	shl.b32 	%r20491, %r20431, 4;
	cvt.u64.u32 	%rd290, %r20491;
	and.b64  	%rd291, %rd290, 496;
	add.s64 	%rd292, %rd287, %rd291;
	ld.global.v4.u32 	{%r20492, %r20493, %r20494, %r20495}, [%rd292];
	and.b32  	%r20496, %r20443, %r20492;
	xor.b32  	%r23495, %r23495, %r20496;
	and.b32  	%r20497, %r20444, %r20493;
	xor.b32  	%r23494, %r23494, %r20497;
	and.b32  	%r20498, %r20445, %r20494;
	xor.b32  	%r23493, %r23493, %r20498;
	and.b32  	%r20499, %r20446, %r20495;
	xor.b32  	%r23492, %r23492, %r20499;
	and.b32  	%r20500, %r20447, %r20492;
	xor.b32  	%r23463, %r23463, %r20500;
	and.b32  	%r20501, %r20448, %r20493;
	xor.b32  	%r23462, %r23462, %r20501;
	and.b32  	%r20502, %r20449, %r20494;
	xor.b32  	%r23461, %r23461, %r20502;
	and.b32  	%r20503, %r20450, %r20495;
	xor.b32  	%r23460, %r23460, %r20503;
	and.b32  	%r20504, %r20451, %r20492;
	xor.b32  	%r23431, %r23431, %r20504;
	and.b32  	%r20505, %r20452, %r20493;
	xor.b32  	%r23430, %r23430, %r20505;
	and.b32  	%r20506, %r20453, %r20494;
	xor.b32  	%r23429, %r23429, %r20506;
	and.b32  	%r20507, %r20454, %r20495;
	xor.b32  	%r23428, %r23428, %r20507;
	and.b32  	%r20508, %r20455, %r20492;
	xor.b32  	%r23399, %r23399, %r20508;
	and.b32  	%r20509, %r20456, %r20493;
	xor.b32  	%r23398, %r23398, %r20509;
	and.b32  	%r20510, %r20457, %r20494;
	xor.b32  	%r23397, %r23397, %r20510;
	and.b32  	%r20511, %r20458, %r20495;
	xor.b32  	%r23396, %r23396, %r20511;
	and.b32  	%r20512, %r20459, %r20492;
	xor.b32  	%r23367, %r23367, %r20512;
	and.b32  	%r20513, %r20460, %r20493;
	xor.b32  	%r23366, %r23366, %r20513;
	and.b32  	%r20514, %r20461, %r20494;
	xor.b32  	%r23365, %r23365, %r20514;
	and.b32  	%r20515, %r20462, %r20495;
	xor.b32  	%r23364, %r23364, %r20515;
	and.b32  	%r20516, %r20463, %r20492;
	xor.b32  	%r23335, %r23335, %r20516;
	and.b32  	%r20517, %r20464, %r20493;
	xor.b32  	%r23334, %r23334, %r20517;
	and.b32  	%r20518, %r20465, %r20494;
	xor.b32  	%r23333, %r23333, %r20518;
	and.b32  	%r20519, %r20466, %r20495;
	xor.b32  	%r23332, %r23332, %r20519;
	and.b32  	%r20520, %r20467, %r20492;
	xor.b32  	%r23303, %r23303, %r20520;
	and.b32  	%r20521, %r20468, %r20493;
	xor.b32  	%r23302, %r23302, %r20521;
	and.b32  	%r20522, %r20469, %r20494;
	xor.b32  	%r23301, %r23301, %r20522;
	and.b32  	%r20523, %r20470, %r20495;
	xor.b32  	%r23300, %r23300, %r20523;
	and.b32  	%r20524, %r20471, %r20492;
	xor.b32  	%r23271, %r23271, %r20524;
	and.b32  	%r20525, %r20472, %r20493;
	xor.b32  	%r23270, %r23270, %r20525;
	and.b32  	%r20526, %r20473, %r20494;
	xor.b32  	%r23269, %r23269, %r20526;
	and.b32  	%r20527, %r20474, %r20495;
	xor.b32  	%r23268, %r23268, %r20527;
	and.b32  	%r20528, %r20475, %r20492;
	xor.b32  	%r23239, %r23239, %r20528;
	and.b32  	%r20529, %r20476, %r20493;
	xor.b32  	%r23238, %r23238, %r20529;
	and.b32  	%r20530, %r20477, %r20494;
	xor.b32  	%r23237, %r23237, %r20530;
	and.b32  	%r20531, %r20478, %r20495;
	xor.b32  	%r23236, %r23236, %r20531;
	and.b32  	%r20532, %r20479, %r20492;
	xor.b32  	%r23207, %r23207, %r20532;
	and.b32  	%r20533, %r20480, %r20493;
	xor.b32  	%r23206, %r23206, %r20533;
	and.b32  	%r20534, %r20481, %r20494;
	xor.b32  	%r23205, %r23205, %r20534;
	and.b32  	%r20535, %r20482, %r20495;
	xor.b32  	%r23204, %r23204, %r20535;
	and.b32  	%r20536, %r20483, %r20492;
	xor.b32  	%r23175, %r23175, %r20536;
	and.b32  	%r20537, %r20484, %r20493;
	xor.b32  	%r23174, %r23174, %r20537;
	and.b32  	%r20538, %r20485, %r20494;
	xor.b32  	%r23173, %r23173, %r20538;
	and.b32  	%r20539, %r20486, %r20495;
	xor.b32  	%r23172, %r23172, %r20539;
	and.b32  	%r20540, %r20487, %r20492;
	xor.b32  	%r23143, %r23143, %r20540;
	and.b32  	%r20541, %r20488, %r20493;
	xor.b32  	%r23142, %r23142, %r20541;
	and.b32  	%r20542, %r20489, %r20494;
	xor.b32  	%r23141, %r23141, %r20542;
	and.b32  	%r20543, %r20490, %r20495;
	xor.b32  	%r23140, %r23140, %r20543;
	ld.global.v4.u32 	{%r20544, %r20545, %r20546, %r20547}, [%rd292+512];
	and.b32  	%r20548, %r20443, %r20544;
	xor.b32  	%r23491, %r23491, %r20548;
	and.b32  	%r20549, %r20444, %r20545;
	xor.b32  	%r23490, %r23490, %r20549;
	and.b32  	%r20550, %r20445, %r20546;
	xor.b32  	%r23489, %r23489, %r20550;
	and.b32  	%r20551, %r20446, %r20547;
	xor.b32  	%r23488, %r23488, %r20551;
	and.b32  	%r20552, %r20447, %r20544;
	xor.b32  	%r23459, %r23459, %r20552;
	and.b32  	%r20553, %r20448, %r20545;
	xor.b32  	%r23458, %r23458, %r20553;
	and.b32  	%r20554, %r20449, %r20546;
	xor.b32  	%r23457, %r23457, %r20554;
	and.b32  	%r20555, %r20450, %r20547;
	xor.b32  	%r23456, %r23456, %r20555;
	and.b32  	%r20556, %r20451, %r20544;
	xor.b32  	%r23427, %r23427, %r20556;
	and.b32  	%r20557, %r20452, %r20545;
	xor.b32  	%r23426, %r23426, %r20557;
	and.b32  	%r20558, %r20453, %r20546;
	xor.b32  	%r23425, %r23425, %r20558;
	and.b32  	%r20559, %r20454, %r20547;
	xor.b32  	%r23424, %r23424, %r20559;
	and.b32  	%r20560, %r20455, %r20544;
	xor.b32  	%r23395, %r23395, %r20560;
	and.b32  	%r20561, %r20456, %r20545;
	xor.b32  	%r23394, %r23394, %r20561;
	and.b32  	%r20562, %r20457, %r20546;
	xor.b32  	%r23393, %r23393, %r20562;
	and.b32  	%r20563, %r20458, %r20547;
	xor.b32  	%r23392, %r23392, %r20563;
	and.b32  	%r20564, %r20459, %r20544;
	xor.b32  	%r23363, %r23363, %r20564;
	and.b32  	%r20565, %r20460, %r20545;
	xor.b32  	%r23362, %r23362, %r20565;
	and.b32  	%r20566, %r20461, %r20546;
	xor.b32  	%r23361, %r23361, %r20566;
	and.b32  	%r20567, %r20462, %r20547;
	xor.b32  	%r23360, %r23360, %r20567;
	and.b32  	%r20568, %r20463, %r20544;
	xor.b32  	%r23331, %r23331, %r20568;
	and.b32  	%r20569, %r20464, %r20545;
	xor.b32  	%r23330, %r23330, %r20569;
	and.b32  	%r20570, %r20465, %r20546;
	xor.b32  	%r23329, %r23329, %r20570;
	and.b32  	%r20571, %r20466, %r20547;
	xor.b32  	%r23328, %r23328, %r20571;
	and.b32  	%r20572, %r20467, %r20544;
	xor.b32  	%r23299, %r23299, %r20572;
	and.b32  	%r20573, %r20468, %r20545;
	xor.b32  	%r23298, %r23298, %r20573;
	and.b32  	%r20574, %r20469, %r20546;
	xor.b32  	%r23297, %r23297, %r20574;
	and.b32  	%r20575, %r20470, %r20547;
	xor.b32  	%r23296, %r23296, %r20575;
	and.b32  	%r20576, %r20471, %r20544;
	xor.b32  	%r23267, %r23267, %r20576;
	and.b32  	%r20577, %r20472, %r20545;
	xor.b32  	%r23266, %r23266, %r20577;
	and.b32  	%r20578, %r20473, %r20546;
	xor.b32  	%r23265, %r23265, %r20578;
	and.b32  	%r20579, %r20474, %r20547;
	xor.b32  	%r23264, %r23264, %r20579;
	and.b32  	%r20580, %r20475, %r20544;
	xor.b32  	%r23235, %r23235, %r20580;
	and.b32  	%r20581, %r20476, %r20545;
	xor.b32  	%r23234, %r23234, %r20581;
	and.b32  	%r20582, %r20477, %r20546;
	xor.b32  	%r23233, %r23233, %r20582;
	and.b32  	%r20583, %r20478, %r20547;
	xor.b32  	%r23232, %r23232, %r20583;
	and.b32  	%r20584, %r20479, %r20544;
	xor.b32  	%r23203, %r23203, %r20584;
	and.b32  	%r20585, %r20480, %r20545;
	xor.b32  	%r23202, %r23202, %r20585;
	and.b32  	%r20586, %r20481, %r20546;
	xor.b32  	%r23201, %r23201, %r20586;
	and.b32  	%r20587, %r20482, %r20547;
	xor.b32  	%r23200, %r23200, %r20587;
	and.b32  	%r20588, %r20483, %r20544;
	xor.b32  	%r23171, %r23171, %r20588;
	and.b32  	%r20589, %r20484, %r20545;
	xor.b32  	%r23170, %r23170, %r20589;
	and.b32  	%r20590, %r20485, %r20546;
	xor.b32  	%r23169, %r23169, %r20590;
	and.b32  	%r20591, %r20486, %r20547;
	xor.b32  	%r23168, %r23168, %r20591;
	and.b32  	%r20592, %r20487, %r20544;
	xor.b32  	%r23139, %r23139, %r20592;
	and.b32  	%r20593, %r20488, %r20545;
	xor.b32  	%r23138, %r23138, %r20593;
	and.b32  	%r20594, %r20489, %r20546;
	xor.b32  	%r23137, %r23137, %r20594;
	and.b32  	%r20595, %r20490, %r20547;
	xor.b32  	%r23136, %r23136, %r20595;
	ld.global.v4.u32 	{%r20596, %r20597, %r20598, %r20599}, [%rd292+1024];
	and.b32  	%r20600, %r20443, %r20596;
	xor.b32  	%r23487, %r23487, %r20600;
	and.b32  	%r20601, %r20444, %r20597;
	xor.b32  	%r23486, %r23486, %r20601;
	and.b32  	%r20602, %r20445, %r20598;
	xor.b32  	%r23485, %r23485, %r20602;
	and.b32  	%r20603, %r20446, %r20599;
	xor.b32  	%r23484, %r23484, %r20603;
	and.b32  	%r20604, %r20447, %r20596;
	xor.b32  	%r23455, %r23455, %r20604;
	and.b32  	%r20605, %r20448, %r20597;
	xor.b32  	%r23454, %r23454, %r20605;
	and.b32  	%r20606, %r20449, %r20598;
	xor.b32  	%r23453, %r23453, %r20606;
	and.b32  	%r20607, %r20450, %r20599;
	xor.b32  	%r23452, %r23452, %r20607;
	and.b32  	%r20608, %r20451, %r20596;
	xor.b32  	%r23423, %r23423, %r20608;
	and.b32  	%r20609, %r20452, %r20597;
	xor.b32  	%r23422, %r23422, %r20609;
	and.b32  	%r20610, %r20453, %r20598;
	xor.b32  	%r23421, %r23421, %r20610;
	and.b32  	%r20611, %r20454, %r20599;
	xor.b32  	%r23420, %r23420, %r20611;
	and.b32  	%r20612, %r20455, %r20596;
	xor.b32  	%r23391, %r23391, %r20612;
	and.b32  	%r20613, %r20456, %r20597;
	xor.b32  	%r23390, %r23390, %r20613;
	and.b32  	%r20614, %r20457, %r20598;
	xor.b32  	%r23389, %r23389, %r20614;
	and.b32  	%r20615, %r20458, %r20599;
	xor.b32  	%r23388, %r23388, %r20615;
	and.b32  	%r20616, %r20459, %r20596;
	xor.b32  	%r23359, %r23359, %r20616;
	and.b32  	%r20617, %r20460, %r20597;
	xor.b32  	%r23358, %r23358, %r20617;
	and.b32  	%r20618, %r20461, %r20598;
	xor.b32  	%r23357, %r23357, %r20618;
	and.b32  	%r20619, %r20462, %r20599;
	xor.b32  	%r23356, %r23356, %r20619;
	and.b32  	%r20620, %r20463, %r20596;
	xor.b32  	%r23327, %r23327, %r20620;
	and.b32  	%r20621, %r20464, %r20597;
	xor.b32  	%r23326, %r23326, %r20621;
	and.b32  	%r20622, %r20465, %r20598;
	xor.b32  	%r23325, %r23325, %r20622;
	and.b32  	%r20623, %r20466, %r20599;
	xor.b32  	%r23324, %r23324, %r20623;
	and.b32  	%r20624, %r20467, %r20596;
	xor.b32  	%r23295, %r23295, %r20624;
	and.b32  	%r20625, %r20468, %r20597;
	xor.b32  	%r23294, %r23294, %r20625;
	and.b32  	%r20626, %r20469, %r20598;
	xor.b32  	%r23293, %r23293, %r20626;
	and.b32  	%r20627, %r20470, %r20599;
	xor.b32  	%r23292, %r23292, %r20627;
	and.b32  	%r20628, %r20471, %r20596;
	xor.b32  	%r23263, %r23263, %r20628;
	and.b32  	%r20629, %r20472, %r20597;
	xor.b32  	%r23262, %r23262, %r20629;
	and.b32  	%r20630, %r20473, %r20598;
	xor.b32  	%r23261, %r23261, %r20630;
	and.b32  	%r20631, %r20474, %r20599;
	xor.b32  	%r23260, %r23260, %r20631;
	and.b32  	%r20632, %r20475, %r20596;
	xor.b32  	%r23231, %r23231, %r20632;
	and.b32  	%r20633, %r20476, %r20597;
	xor.b32  	%r23230, %r23230, %r20633;
	and.b32  	%r20634, %r20477, %r20598;
	xor.b32  	%r23229, %r23229, %r20634;
	and.b32  	%r20635, %r20478, %r20599;
	xor.b32  	%r23228, %r23228, %r20635;
	and.b32  	%r20636, %r20479, %r20596;
	xor.b32  	%r23199, %r23199, %r20636;
	and.b32  	%r20637, %r20480, %r20597;
	xor.b32  	%r23198, %r23198, %r20637;
	and.b32  	%r20638, %r20481, %r20598;
	xor.b32  	%r23197, %r23197, %r20638;
	and.b32  	%r20639, %r20482, %r20599;
	xor.b32  	%r23196, %r23196, %r20639;
	and.b32  	%r20640, %r20483, %r20596;
	xor.b32  	%r23167, %r23167, %r20640;
	and.b32  	%r20641, %r20484, %r20597;
	xor.b32  	%r23166, %r23166, %r20641;
	and.b32  	%r20642, %r20485, %r20598;
	xor.b32  	%r23165, %r23165, %r20642;
	and.b32  	%r20643, %r20486, %r20599;
	xor.b32  	%r23164, %r23164, %r20643;
	and.b32  	%r20644, %r20487, %r20596;
	xor.b32  	%r23135, %r23135, %r20644;
	and.b32  	%r20645, %r20488, %r20597;
	xor.b32  	%r23134, %r23134, %r20645;
	and.b32  	%r20646, %r20489, %r20598;
	xor.b32  	%r23133, %r23133, %r20646;
	and.b32  	%r20647, %r20490, %r20599;
	xor.b32  	%r23132, %r23132, %r20647;
	ld.global.v4.u32 	{%r20648, %r20649, %r20650, %r20651}, [%rd292+1536];
	and.b32  	%r20652, %r20443, %r20648;
	xor.b32  	%r23483, %r23483, %r20652;
	and.b32  	%r20653, %r20444, %r20649;
	xor.b32  	%r23482, %r23482, %r20653;
	and.b32  	%r20654, %r20445, %r20650;
	xor.b32  	%r23481, %r23481, %r20654;
	and.b32  	%r20655, %r20446, %r20651;
	xor.b32  	%r23480, %r23480, %r20655;
	and.b32  	%r20656, %r20447, %r20648;
	xor.b32  	%r23451, %r23451, %r20656;
	and.b32  	%r20657, %r20448, %r20649;
	xor.b32  	%r23450, %r23450, %r20657;
	and.b32  	%r20658, %r20449, %r20650;
	xor.b32  	%r23449, %r23449, %r20658;
	and.b32  	%r20659, %r20450, %r20651;
	xor.b32  	%r23448, %r23448, %r20659;
	and.b32  	%r20660, %r20451, %r20648;
	xor.b32  	%r23419, %r23419, %r20660;
	and.b32  	%r20661, %r20452, %r20649;
	xor.b32  	%r23418, %r23418, %r20661;
	and.b32  	%r20662, %r20453, %r20650;
	xor.b32  	%r23417, %r23417, %r20662;
	and.b32  	%r20663, %r20454, %r20651;
	xor.b32  	%r23416, %r23416, %r20663;
	and.b32  	%r20664, %r20455, %r20648;
	xor.b32  	%r23387, %r23387, %r20664;
	and.b32  	%r20665, %r20456, %r20649;
	xor.b32  	%r23386, %r23386, %r20665;
	and.b32  	%r20666, %r20457, %r20650;
	xor.b32  	%r23385, %r23385, %r20666;
	and.b32  	%r20667, %r20458, %r20651;
	xor.b32  	%r23384, %r23384, %r20667;
	and.b32  	%r20668, %r20459, %r20648;
	xor.b32  	%r23355, %r23355, %r20668;
	and.b32  	%r20669, %r20460, %r20649;
	xor.b32  	%r23354, %r23354, %r20669;
	and.b32  	%r20670, %r20461, %r20650;
	xor.b32  	%r23353, %r23353, %r20670;
	and.b32  	%r20671, %r20462, %r20651;
	xor.b32  	%r23352, %r23352, %r20671;
	and.b32  	%r20672, %r20463, %r20648;
	xor.b32  	%r23323, %r23323, %r20672;
	and.b32  	%r20673, %r20464, %r20649;
	xor.b32  	%r23322, %r23322, %r20673;
	and.b32  	%r20674, %r20465, %r20650;
	xor.b32  	%r23321, %r23321, %r20674;
	and.b32  	%r20675, %r20466, %r20651;
	xor.b32  	%r23320, %r23320, %r20675;
	and.b32  	%r20676, %r20467, %r20648;
	xor.b32  	%r23291, %r23291, %r20676;
	and.b32  	%r20677, %r20468, %r20649;
	xor.b32  	%r23290, %r23290, %r20677;
	and.b32  	%r20678, %r20469, %r20650;
	xor.b32  	%r23289, %r23289, %r20678;
	and.b32  	%r20679, %r20470, %r20651;
	xor.b32  	%r23288, %r23288, %r20679;
	and.b32  	%r20680, %r20471, %r20648;
	xor.b32  	%r23259, %r23259, %r20680;
	and.b32  	%r20681, %r20472, %r20649;
	xor.b32  	%r23258, %r23258, %r20681;
	and.b32  	%r20682, %r20473, %r20650;
	xor.b32  	%r23257, %r23257, %r20682;
	and.b32  	%r20683, %r20474, %r20651;
	xor.b32  	%r23256, %r23256, %r20683;
	and.b32  	%r20684, %r20475, %r20648;
	xor.b32  	%r23227, %r23227, %r20684;
	and.b32  	%r20685, %r20476, %r20649;
	xor.b32  	%r23226, %r23226, %r20685;
	and.b32  	%r20686, %r20477, %r20650;
	xor.b32  	%r23225, %r23225, %r20686;
	and.b32  	%r20687, %r20478, %r20651;
	xor.b32  	%r23224, %r23224, %r20687;
	and.b32  	%r20688, %r20479, %r20648;
	xor.b32  	%r23195, %r23195, %r20688;
	and.b32  	%r20689, %r20480, %r20649;
	xor.b32  	%r23194, %r23194, %r20689;
	and.b32  	%r20690, %r20481, %r20650;
	xor.b32  	%r23193, %r23193, %r20690;
	and.b32  	%r20691, %r20482, %r20651;
	xor.b32  	%r23192, %r23192, %r20691;
	and.b32  	%r20692, %r20483, %r20648;
	xor.b32  	%r23163, %r23163, %r20692;
	and.b32  	%r20693, %r20484, %r20649;
	xor.b32  	%r23162, %r23162, %r20693;
	and.b32  	%r20694, %r20485, %r20650;
	xor.b32  	%r23161, %r23161, %r20694;
	and.b32  	%r20695, %r20486, %r20651;
	xor.b32  	%r23160, %r23160, %r20695;
	and.b32  	%r20696, %r20487, %r20648;
	xor.b32  	%r23131, %r23131, %r20696;
	and.b32  	%r20697, %r20488, %r20649;
	xor.b32  	%r23130, %r23130, %r20697;
	and.b32  	%r20698, %r20489, %r20650;
	xor.b32  	%r23129, %r23129, %r20698;
	and.b32  	%r20699, %r20490, %r20651;
	xor.b32  	%r23128, %r23128, %r20699;
	ld.global.v4.u32 	{%r20700, %r20701, %r20702, %r20703}, [%rd292+2048];
	and.b32  	%r20704, %r20443, %r20700;
	xor.b32  	%r23479, %r23479, %r20704;
	and.b32  	%r20705, %r20444, %r20701;
	xor.b32  	%r23478, %r23478, %r20705;
	and.b32  	%r20706, %r20445, %r20702;
	xor.b32  	%r23477, %r23477, %r20706;
	and.b32  	%r20707, %r20446, %r20703;
	xor.b32  	%r23476, %r23476, %r20707;
	and.b32  	%r20708, %r20447, %r20700;
	xor.b32  	%r23447, %r23447, %r20708;
	and.b32  	%r20709, %r20448, %r20701;
	xor.b32  	%r23446, %r23446, %r20709;
	and.b32  	%r20710, %r20449, %r20702;
	xor.b32  	%r23445, %r23445, %r20710;
	and.b32  	%r20711, %r20450, %r20703;
	xor.b32  	%r23444, %r23444, %r20711;
	and.b32  	%r20712, %r20451, %r20700;
	xor.b32  	%r23415, %r23415, %r20712;
	and.b32  	%r20713, %r20452, %r20701;
	xor.b32  	%r23414, %r23414, %r20713;
	and.b32  	%r20714, %r20453, %r20702;
	xor.b32  	%r23413, %r23413, %r20714;
	and.b32  	%r20715, %r20454, %r20703;
	xor.b32  	%r23412, %r23412, %r20715;
	and.b32  	%r20716, %r20455, %r20700;
	xor.b32  	%r23383, %r23383, %r20716;
	and.b32  	%r20717, %r20456, %r20701;
	xor.b32  	%r23382, %r23382, %r20717;
	and.b32  	%r20718, %r20457, %r20702;
	xor.b32  	%r23381, %r23381, %r20718;
	and.b32  	%r20719, %r20458, %r20703;
	xor.b32  	%r23380, %r23380, %r20719;
	and.b32  	%r20720, %r20459, %r20700;
	xor.b32  	%r23351, %r23351, %r20720;
	and.b32  	%r20721, %r20460, %r20701;
	xor.b32  	%r23350, %r23350, %r20721;
	and.b32  	%r20722, %r20461, %r20702;
	xor.b32  	%r23349, %r23349, %r20722;
	and.b32  	%r20723, %r20462, %r20703;
	xor.b32  	%r23348, %r23348, %r20723;
	and.b32  	%r20724, %r20463, %r20700;
	xor.b32  	%r23319, %r23319, %r20724;
	and.b32  	%r20725, %r20464, %r20701;
	xor.b32  	%r23318, %r23318, %r20725;
	and.b32  	%r20726, %r20465, %r20702;
	xor.b32  	%r23317, %r23317, %r20726;
	and.b32  	%r20727, %r20466, %r20703;
	xor.b32  	%r23316, %r23316, %r20727;
	and.b32  	%r20728, %r20467, %r20700;
	xor.b32  	%r23287, %r23287, %r20728;
	and.b32  	%r20729, %r20468, %r20701;
	xor.b32  	%r23286, %r23286, %r20729;
	and.b32  	%r20730, %r20469, %r20702;
	xor.b32  	%r23285, %r23285, %r20730;
	and.b32  	%r20731, %r20470, %r20703;
	xor.b32  	%r23284, %r23284, %r20731;
	and.b32  	%r20732, %r20471, %r20700;
	xor.b32  	%r23255, %r23255, %r20732;
	and.b32  	%r20733, %r20472, %r20701;
	xor.b32  	%r23254, %r23254, %r20733;
	and.b32  	%r20734, %r20473, %r20702;
	xor.b32  	%r23253, %r23253, %r20734;
	and.b32  	%r20735, %r20474, %r20703;
	xor.b32  	%r23252, %r23252, %r20735;
	and.b32  	%r20736, %r20475, %r20700;
	xor.b32  	%r23223, %r23223, %r20736;
	and.b32  	%r20737, %r20476, %r20701;
	xor.b32  	%r23222, %r23222, %r20737;
	and.b32  	%r20738, %r20477, %r20702;
	xor.b32  	%r23221, %r23221, %r20738;
	and.b32  	%r20739, %r20478, %r20703;
	xor.b32  	%r23220, %r23220, %r20739;
	and.b32  	%r20740, %r20479, %r20700;
	xor.b32  	%r23191, %r23191, %r20740;
	and.b32  	%r20741, %r20480, %r20701;
	xor.b32  	%r23190, %r23190, %r20741;
	and.b32  	%r20742, %r20481, %r20702;
	xor.b32  	%r23189, %r23189, %r20742;
	and.b32  	%r20743, %r20482, %r20703;
	xor.b32  	%r23188, %r23188, %r20743;
	and.b32  	%r20744, %r20483, %r20700;
	xor.b32  	%r23159, %r23159, %r20744;
	and.b32  	%r20745, %r20484, %r20701;
	xor.b32  	%r23158, %r23158, %r20745;
	and.b32  	%r20746, %r20485, %r20702;
	xor.b32  	%r23157, %r23157, %r20746;
	and.b32  	%r20747, %r20486, %r20703;
	xor.b32  	%r23156, %r23156, %r20747;
	and.b32  	%r20748, %r20487, %r20700;
	xor.b32  	%r23127, %r23127, %r20748;
	and.b32  	%r20749, %r20488, %r20701;
	xor.b32  	%r23126, %r23126, %r20749;
	and.b32  	%r20750, %r20489, %r20702;
	xor.b32  	%r23125, %r23125, %r20750;
	and.b32  	%r20751, %r20490, %r20703;
	xor.b32  	%r23124, %r23124, %r20751;
	ld.global.v4.u32 	{%r20752, %r20753, %r20754, %r20755}, [%rd292+2560];
	and.b32  	%r20756, %r20443, %r20752;
	xor.b32  	%r23475, %r23475, %r20756;
	and.b32  	%r20757, %r20444, %r20753;
	xor.b32  	%r23474, %r23474, %r20757;
	and.b32  	%r20758, %r20445, %r20754;
	xor.b32  	%r23473, %r23473, %r20758;
	and.b32  	%r20759, %r20446, %r20755;
	xor.b32  	%r23472, %r23472, %r20759;
	and.b32  	%r20760, %r20447, %r20752;
	xor.b32  	%r23443, %r23443, %r20760;
	and.b32  	%r20761, %r20448, %r20753;
	xor.b32  	%r23442, %r23442, %r20761;
	and.b32  	%r20762, %r20449, %r20754;
	xor.b32  	%r23441, %r23441, %r20762;
	and.b32  	%r20763, %r20450, %r20755;
	xor.b32  	%r23440, %r23440, %r20763;
	and.b32  	%r20764, %r20451, %r20752;
	xor.b32  	%r23411, %r23411, %r20764;
	and.b32  	%r20765, %r20452, %r20753;
	xor.b32  	%r23410, %r23410, %r20765;
	and.b32  	%r20766, %r20453, %r20754;
	xor.b32  	%r23409, %r23409, %r20766;
	and.b32  	%r20767, %r20454, %r20755;
	xor.b32  	%r23408, %r23408, %r20767;
	and.b32  	%r20768, %r20455, %r20752;
	xor.b32  	%r23379, %r23379, %r20768;
	and.b32  	%r20769, %r20456, %r20753;
	xor.b32  	%r23378, %r23378, %r20769;
	and.b32  	%r20770, %r20457, %r20754;
	xor.b32  	%r23377, %r23377, %r20770;
	and.b32  	%r20771, %r20458, %r20755;
	xor.b32  	%r23376, %r23376, %r20771;
	and.b32  	%r20772, %r20459, %r20752;
	xor.b32  	%r23347, %r23347, %r20772;
	and.b32  	%r20773, %r20460, %r20753;
	xor.b32  	%r23346, %r23346, %r20773;
	and.b32  	%r20774, %r20461, %r20754;
	xor.b32  	%r23345, %r23345, %r20774;
	and.b32  	%r20775, %r20462, %r20755;
	xor.b32  	%r23344, %r23344, %r20775;
	and.b32  	%r20776, %r20463, %r20752;
	xor.b32  	%r23315, %r23315, %r20776;
	and.b32  	%r20777, %r20464, %r20753;
	xor.b32  	%r23314, %r23314, %r20777;
	and.b32  	%r20778, %r20465, %r20754;
	xor.b32  	%r23313, %r23313, %r20778;
	and.b32  	%r20779, %r20466, %r20755;
	xor.b32  	%r23312, %r23312, %r20779;
	and.b32  	%r20780, %r20467, %r20752;
	xor.b32  	%r23283, %r23283, %r20780;
	and.b32  	%r20781, %r20468, %r20753;
	xor.b32  	%r23282, %r23282, %r20781;
	and.b32  	%r20782, %r20469, %r20754;
	xor.b32  	%r23281, %r23281, %r20782;
	and.b32  	%r20783, %r20470, %r20755;
	xor.b32  	%r23280, %r23280, %r20783;
	and.b32  	%r20784, %r20471, %r20752;
	xor.b32  	%r23251, %r23251, %r20784;
	and.b32  	%r20785, %r20472, %r20753;
	xor.b32  	%r23250, %r23250, %r20785;
	and.b32  	%r20786, %r20473, %r20754;
	xor.b32  	%r23249, %r23249, %r20786;
	and.b32  	%r20787, %r20474, %r20755;
	xor.b32  	%r23248, %r23248, %r20787;
	and.b32  	%r20788, %r20475, %r20752;
	xor.b32  	%r23219, %r23219, %r20788;
	and.b32  	%r20789, %r20476, %r20753;
	xor.b32  	%r23218, %r23218, %r20789;
	and.b32  	%r20790, %r20477, %r20754;
	xor.b32  	%r23217, %r23217, %r20790;
	and.b32  	%r20791, %r20478, %r20755;
	xor.b32  	%r23216, %r23216, %r20791;
	and.b32  	%r20792, %r20479, %r20752;
	xor.b32  	%r23187, %r23187, %r20792;
	and.b32  	%r20793, %r20480, %r20753;
	xor.b32  	%r23186, %r23186, %r20793;
	and.b32  	%r20794, %r20481, %r20754;
	xor.b32  	%r23185, %r23185, %r20794;
	and.b32  	%r20795, %r20482, %r20755;
	xor.b32  	%r23184, %r23184, %r20795;
	and.b32  	%r20796, %r20483, %r20752;
	xor.b32  	%r23155, %r23155, %r20796;
	and.b32  	%r20797, %r20484, %r20753;
	xor.b32  	%r23154, %r23154, %r20797;
	and.b32  	%r20798, %r20485, %r20754;
	xor.b32  	%r23153, %r23153, %r20798;
	and.b32  	%r20799, %r20486, %r20755;
	xor.b32  	%r23152, %r23152, %r20799;
	and.b32  	%r20800, %r20487, %r20752;
	xor.b32  	%r23123, %r23123, %r20800;
	and.b32  	%r20801, %r20488, %r20753;
	xor.b32  	%r23122, %r23122, %r20801;
	and.b32  	%r20802, %r20489, %r20754;
	xor.b32  	%r23121, %r23121, %r20802;
	and.b32  	%r20803, %r20490, %r20755;
	xor.b32  	%r23120, %r23120, %r20803;
	ld.global.v4.u32 	{%r20804, %r20805, %r20806, %r20807}, [%rd292+3072];
	and.b32  	%r20808, %r20443, %r20804;
	xor.b32  	%r23471, %r23471, %r20808;
	and.b32  	%r20809, %r20444, %r20805;
	xor.b32  	%r23470, %r23470, %r20809;
	and.b32  	%r20810, %r20445, %r20806;
	xor.b32  	%r23469, %r23469, %r20810;
	and.b32  	%r20811, %r20446, %r20807;
	xor.b32  	%r23468, %r23468, %r20811;
	and.b32  	%r20812, %r20447, %r20804;
	xor.b32  	%r23439, %r23439, %r20812;
	and.b32  	%r20813, %r20448, %r20805;
	xor.b32  	%r23438, %r23438, %r20813;
	and.b32  	%r20814, %r20449, %r20806;
	xor.b32  	%r23437, %r23437, %r20814;
	and.b32  	%r20815, %r20450, %r20807;
	xor.b32  	%r23436, %r23436, %r20815;
	and.b32  	%r20816, %r20451, %r20804;
	xor.b32  	%r23407, %r23407, %r20816;
	and.b32  	%r20817, %r20452, %r20805;
	xor.b32  	%r23406, %r23406, %r20817;
	and.b32  	%r20818, %r20453, %r20806;
	xor.b32  	%r23405, %r23405, %r20818;
	and.b32  	%r20819, %r20454, %r20807;
	xor.b32  	%r23404, %r23404, %r20819;
	and.b32  	%r20820, %r20455, %r20804;
	xor.b32  	%r23375, %r23375, %r20820;
	and.b32  	%r20821, %r20456, %r20805;
	xor.b32  	%r23374, %r23374, %r20821;
	and.b32  	%r20822, %r20457, %r20806;
	xor.b32  	%r23373, %r23373, %r20822;
	and.b32  	%r20823, %r20458, %r20807;
	xor.b32  	%r23372, %r23372, %r20823;
	and.b32  	%r20824, %r20459, %r20804;
	xor.b32  	%r23343, %r23343, %r20824;
	and.b32  	%r20825, %r20460, %r20805;
	xor.b32  	%r23342, %r23342, %r20825;
	and.b32  	%r20826, %r20461, %r20806;
	xor.b32  	%r23341, %r23341, %r20826;
	and.b32  	%r20827, %r20462, %r20807;
	xor.b32  	%r23340, %r23340, %r20827;
	and.b32  	%r20828, %r20463, %r20804;
	xor.b32  	%r23311, %r23311, %r20828;
	and.b32  	%r20829, %r20464, %r20805;
	xor.b32  	%r23310, %r23310, %r20829;
	and.b32  	%r20830, %r20465, %r20806;
	xor.b32  	%r23309, %r23309, %r20830;
	and.b32  	%r20831, %r20466, %r20807;
	xor.b32  	%r23308, %r23308, %r20831;
	and.b32  	%r20832, %r20467, %r20804;
	xor.b32  	%r23279, %r23279, %r20832;
	and.b32  	%r20833, %r20468, %r20805;
	xor.b32  	%r23278, %r23278, %r20833;
	and.b32  	%r20834, %r20469, %r20806;
	xor.b32  	%r23277, %r23277, %r20834;
	and.b32  	%r20835, %r20470, %r20807;
	xor.b32  	%r23276, %r23276, %r20835;
	and.b32  	%r20836, %r20471, %r20804;
	xor.b32  	%r23247, %r23247, %r20836;
	and.b32  	%r20837, %r20472, %r20805;
	xor.b32  	%r23246, %r23246, %r20837;
	and.b32  	%r20838, %r20473, %r20806;
	xor.b32  	%r23245, %r23245, %r20838;
	and.b32  	%r20839, %r20474, %r20807;
	xor.b32  	%r23244, %r23244, %r20839;
	and.b32  	%r20840, %r20475, %r20804;
	xor.b32  	%r23215, %r23215, %r20840;
	and.b32  	%r20841, %r20476, %r20805;
	xor.b32  	%r23214, %r23214, %r20841;
	and.b32  	%r20842, %r20477, %r20806;
	xor.b32  	%r23213, %r23213, %r20842;
	and.b32  	%r20843, %r20478, %r20807;
	xor.b32  	%r23212, %r23212, %r20843;
	and.b32  	%r20844, %r20479, %r20804;
	xor.b32  	%r23183, %r23183, %r20844;
	and.b32  	%r20845, %r20480, %r20805;
	xor.b32  	%r23182, %r23182, %r20845;
	and.b32  	%r20846, %r20481, %r20806;
	xor.b32  	%r23181, %r23181, %r20846;
	and.b32  	%r20847, %r20482, %r20807;
	xor.b32  	%r23180, %r23180, %r20847;
	and.b32  	%r20848, %r20483, %r20804;
	xor.b32  	%r23151, %r23151, %r20848;
	and.b32  	%r20849, %r20484, %r20805;
	xor.b32  	%r23150, %r23150, %r20849;
	and.b32  	%r20850, %r20485, %r20806;
	xor.b32  	%r23149, %r23149, %r20850;
	and.b32  	%r20851, %r20486, %r20807;
	xor.b32  	%r23148, %r23148, %r20851;
	and.b32  	%r20852, %r20487, %r20804;
	xor.b32  	%r23119, %r23119, %r20852;
	and.b32  	%r20853, %r20488, %r20805;
	xor.b32  	%r23118, %r23118, %r20853;
	and.b32  	%r20854, %r20489, %r20806;
	xor.b32  	%r23117, %r23117, %r20854;
	and.b32  	%r20855, %r20490, %r20807;
	xor.b32  	%r23116, %r23116, %r20855;
	ld.global.v4.u32 	{%r20856, %r20857, %r20858, %r20859}, [%rd292+3584];
	and.b32  	%r20860, %r20443, %r20856;
	xor.b32  	%r23467, %r23467, %r20860;
	and.b32  	%r20861, %r20444, %r20857;
	xor.b32  	%r23466, %r23466, %r20861;
	and.b32  	%r20862, %r20445, %r20858;
	xor.b32  	%r23465, %r23465, %r20862;
	and.b32  	%r20863, %r20446, %r20859;
	xor.b32  	%r23464, %r23464, %r20863;
	and.b32  	%r20864, %r20447, %r20856;
	xor.b32  	%r23435, %r23435, %r20864;
	and.b32  	%r20865, %r20448, %r20857;
	xor.b32  	%r23434, %r23434, %r20865;
	and.b32  	%r20866, %r20449, %r20858;
	xor.b32  	%r23433, %r23433, %r20866;
	and.b32  	%r20867, %r20450, %r20859;
	xor.b32  	%r23432, %r23432, %r20867;
	and.b32  	%r20868, %r20451, %r20856;
	xor.b32  	%r23403, %r23403, %r20868;
	and.b32  	%r20869, %r20452, %r20857;
	xor.b32  	%r23402, %r23402, %r20869;
	and.b32  	%r20870, %r20453, %r20858;
	xor.b32  	%r23401, %r23401, %r20870;
	and.b32  	%r20871, %r20454, %r20859;
	xor.b32  	%r23400, %r23400, %r20871;
	and.b32  	%r20872, %r20455, %r20856;
	xor.b32  	%r23371, %r23371, %r20872;
	and.b32  	%r20873, %r20456, %r20857;
	xor.b32  	%r23370, %r23370, %r20873;
	and.b32  	%r20874, %r20457, %r20858;
	xor.b32  	%r23369, %r23369, %r20874;
	and.b32  	%r20875, %r20458, %r20859;
	xor.b32  	%r23368, %r23368, %r20875;
	and.b32  	%r20876, %r20459, %r20856;
	xor.b32  	%r23339, %r23339, %r20876;
	and.b32  	%r20877, %r20460, %r20857;
	xor.b32  	%r23338, %r23338, %r20877;
	and.b32  	%r20878, %r20461, %r20858;
	xor.b32  	%r23337, %r23337, %r20878;
	and.b32  	%r20879, %r20462, %r20859;
	xor.b32  	%r23336, %r23336, %r20879;
	and.b32  	%r20880, %r20463, %r20856;
	xor.b32  	%r23307, %r23307, %r20880;
	and.b32  	%r20881, %r20464, %r20857;
	xor.b32  	%r23306, %r23306, %r20881;
	and.b32  	%r20882, %r20465, %r20858;
	xor.b32  	%r23305, %r23305, %r20882;
	and.b32  	%r20883, %r20466, %r20859;
	xor.b32  	%r23304, %r23304, %r20883;
	and.b32  	%r20884, %r20467, %r20856;
	xor.b32  	%r23275, %r23275, %r20884;
	and.b32  	%r20885, %r20468, %r20857;
	xor.b32  	%r23274, %r23274, %r20885;
	and.b32  	%r20886, %r20469, %r20858;
	xor.b32  	%r23273, %r23273, %r20886;
	and.b32  	%r20887, %r20470, %r20859;
	xor.b32  	%r23272, %r23272, %r20887;
	and.b32  	%r20888, %r20471, %r20856;
	xor.b32  	%r23243, %r23243, %r20888;
	and.b32  	%r20889, %r20472, %r20857;
	xor.b32  	%r23242, %r23242, %r20889;
	and.b32  	%r20890, %r20473, %r20858;
	xor.b32  	%r23241, %r23241, %r20890;
	and.b32  	%r20891, %r20474, %r20859;
	xor.b32  	%r23240, %r23240, %r20891;
	and.b32  	%r20892, %r20475, %r20856;
	xor.b32  	%r23211, %r23211, %r20892;
	and.b32  	%r20893, %r20476, %r20857;
	xor.b32  	%r23210, %r23210, %r20893;
	and.b32  	%r20894, %r20477, %r20858;
	xor.b32  	%r23209, %r23209, %r20894;
	and.b32  	%r20895, %r20478, %r20859;
	xor.b32  	%r23208, %r23208, %r20895;
	and.b32  	%r20896, %r20479, %r20856;
	xor.b32  	%r23179, %r23179, %r20896;
	and.b32  	%r20897, %r20480, %r20857;
	xor.b32  	%r23178, %r23178, %r20897;
	and.b32  	%r20898, %r20481, %r20858;
	xor.b32  	%r23177, %r23177, %r20898;
	and.b32  	%r20899, %r20482, %r20859;
	xor.b32  	%r23176, %r23176, %r20899;
	and.b32  	%r20900, %r20483, %r20856;
	xor.b32  	%r23147, %r23147, %r20900;
	and.b32  	%r20901, %r20484, %r20857;
	xor.b32  	%r23146, %r23146, %r20901;
	and.b32  	%r20902, %r20485, %r20858;
	xor.b32  	%r23145, %r23145, %r20902;
	and.b32  	%r20903, %r20486, %r20859;
	xor.b32  	%r23144, %r23144, %r20903;
	and.b32  	%r20904, %r20487, %r20856;
	xor.b32  	%r23115, %r23115, %r20904;
	and.b32  	%r20905, %r20488, %r20857;
	xor.b32  	%r23114, %r23114, %r20905;
	and.b32  	%r20906, %r20489, %r20858;
	xor.b32  	%r23113, %r23113, %r20906;
	and.b32  	%r20907, %r20490, %r20859;
	xor.b32  	%r23112, %r23112, %r20907;
	add.s32 	%r23111, %r23111, 1;
	setp.ne.s32 	%p211, %r23111, 32;
	@%p211 bra 	$L__BB7_238;
$L__BB7_240:
	add.s32 	%r2758, %r22437, 32;
	setp.lt.u32 	%p212, %r22437, 224;
	mov.u32 	%r22437, %r2758;
	@%p212 bra 	$L__BB7_69;
	or.b32  	%r20908, %r23494, %r23495;
	or.b32  	%r20909, %r20908, %r23493;
	or.b32  	%r20910, %r20909, %r23492;
	setp.eq.s32 	%p213, %r20910, 0;
	@%p213 bra 	$L__BB7_243;
	mov.u32 	%r20911, %tid.x;
	shl.b32 	%r20912, %r20911, 4;
	and.b32  	%r20913, %r20912, 496;
	mov.u32 	%r20914, s_mem;
	add.s32 	%r20915, %r20914, %r20913;
	atom.shared.xor.b32 	%r20916, [%r20915], %r23495;
	atom.shared.xor.b32 	%r20917, [%r20915+4], %r23494;
	atom.shared.xor.b32 	%r20918, [%r20915+8], %r23493;
	atom.shared.xor.b32 	%r20919, [%r20915+12], %r23492;
$L__BB7_243:
	or.b32  	%r20920, %r23490, %r23491;
	or.b32  	%r20921, %r20920, %r23489;
	or.b32  	%r20922, %r20921, %r23488;
	setp.eq.s32 	%p214, %r20922, 0;
	@%p214 bra 	$L__BB7_245;
	mov.u32 	%r20923, %tid.x;
	shl.b32 	%r20924, %r20923, 4;
	and.b32  	%r20925, %r20924, 496;
	mov.u32 	%r20926, s_mem;
	add.s32 	%r20927, %r20926, %r20925;
	atom.shared.xor.b32 	%r20928, [%r20927+512], %r23491;
	atom.shared.xor.b32 	%r20929, [%r20927+516], %r23490;
	atom.shared.xor.b32 	%r20930, [%r20927+520], %r23489;
	atom.shared.xor.b32 	%r20931, [%r20927+524], %r23488;
$L__BB7_245:
	or.b32  	%r20932, %r23486, %r23487;
	or.b32  	%r20933, %r20932, %r23485;
	or.b32  	%r20934, %r20933, %r23484;
	setp.eq.s32 	%p215, %r20934, 0;
	@%p215 bra 	$L__BB7_247;
	mov.u32 	%r20935, %tid.x;
	shl.b32 	%r20936, %r20935, 4;
	and.b32  	%r20937, %r20936, 496;
	mov.u32 	%r20938, s_mem;
	add.s32 	%r20939, %r20938, %r20937;
	atom.shared.xor.b32 	%r20940, [%r20939+1024], %r23487;
	atom.shared.xor.b32 	%r20941, [%r20939+1028], %r23486;
	atom.shared.xor.b32 	%r20942, [%r20939+1032], %r23485;
	atom.shared.xor.b32 	%r20943, [%r20939+1036], %r23484;
$L__BB7_247:
	or.b32  	%r20944, %r23482, %r23483;
	or.b32  	%r20945, %r20944, %r23481;
	or.b32  	%r20946, %r20945, %r23480;
	setp.eq.s32 	%p216, %r20946, 0;
	@%p216 bra 	$L__BB7_249;
	mov.u32 	%r20947, %tid.x;
	shl.b32 	%r20948, %r20947, 4;
	and.b32  	%r20949, %r20948, 496;
	mov.u32 	%r20950, s_mem;
	add.s32 	%r20951, %r20950, %r20949;
	atom.shared.xor.b32 	%r20952, [%r20951+1536], %r23483;
	atom.shared.xor.b32 	%r20953, [%r20951+1540], %r23482;
	atom.shared.xor.b32 	%r20954, [%r20951+1544], %r23481;
	atom.shared.xor.b32 	%r20955, [%r20951+1548], %r23480;
$L__BB7_249:
	or.b32  	%r20956, %r23478, %r23479;
	or.b32  	%r20957, %r20956, %r23477;
	or.b32  	%r20958, %r20957, %r23476;
	setp.eq.s32 	%p217, %r20958, 0;
	@%p217 bra 	$L__BB7_251;
	mov.u32 	%r20959, %tid.x;
	shl.b32 	%r20960, %r20959, 4;
	and.b32  	%r20961, %r20960, 496;
	mov.u32 	%r20962, s_mem;
	add.s32 	%r20963, %r20962, %r20961;
	atom.shared.xor.b32 	%r20964, [%r20963+2048], %r23479;
	atom.shared.xor.b32 	%r20965, [%r20963+2052], %r23478;
	atom.shared.xor.b32 	%r20966, [%r20963+2056], %r23477;
	atom.shared.xor.b32 	%r20967, [%r20963+2060], %r23476;
$L__BB7_251:
	or.b32  	%r20968, %r23474, %r23475;
	or.b32  	%r20969, %r20968, %r23473;
	or.b32  	%r20970, %r20969, %r23472;
	setp.eq.s32 	%p218, %r20970, 0;
	@%p218 bra 	$L__BB7_253;
	mov.u32 	%r20971, %tid.x;
	shl.b32 	%r20972, %r20971, 4;
	and.b32  	%r20973, %r20972, 496;
	mov.u32 	%r20974, s_mem;
	add.s32 	%r20975, %r20974, %r20973;
	atom.shared.xor.b32 	%r20976, [%r20975+2560], %r23475;
	atom.shared.xor.b32 	%r20977, [%r20975+2564], %r23474;
	atom.shared.xor.b32 	%r20978, [%r20975+2568], %r23473;
	atom.shared.xor.b32 	%r20979, [%r20975+2572], %r23472;
$L__BB7_253:
	or.b32  	%r20980, %r23470, %r23471;
	or.b32  	%r20981, %r20980, %r23469;
	or.b32  	%r20982, %r20981, %r23468;
	setp.eq.s32 	%p219, %r20982, 0;
	@%p219 bra 	$L__BB7_255;
	mov.u32 	%r20983, %tid.x;
	shl.b32 	%r20984, %r20983, 4;
	and.b32  	%r20985, %r20984, 496;
	mov.u32 	%r20986, s_mem;
	add.s32 	%r20987, %r20986, %r20985;
	atom.shared.xor.b32 	%r20988, [%r20987+3072], %r23471;
	atom.shared.xor.b32 	%r20989, [%r20987+3076], %r23470;
	atom.shared.xor.b32 	%r20990, [%r20987+3080], %r23469;
	atom.shared.xor.b32 	%r20991, [%r20987+3084], %r23468;
$L__BB7_255:
	or.b32  	%r20992, %r23466, %r23467;
	or.b32  	%r20993, %r20992, %r23465;
	or.b32  	%r20994, %r20993, %r23464;
	setp.eq.s32 	%p220, %r20994, 0;
	@%p220 bra 	$L__BB7_257;
	mov.u32 	%r20995, %tid.x;
	shl.b32 	%r20996, %r20995, 4;
	and.b32  	%r20997, %r20996, 496;
	mov.u32 	%r20998, s_mem;
	add.s32 	%r20999, %r20998, %r20997;
	atom.shared.xor.b32 	%r21000, [%r20999+3584], %r23467;
	atom.shared.xor.b32 	%r21001, [%r20999+3588], %r23466;
	atom.shared.xor.b32 	%r21002, [%r20999+3592], %r23465;
	atom.shared.xor.b32 	%r21003, [%r20999+3596], %r23464;
$L__BB7_257:
	or.b32  	%r21004, %r23462, %r23463;
	or.b32  	%r21005, %r21004, %r23461;
	or.b32  	%r21006, %r21005, %r23460;
	setp.eq.s32 	%p221, %r21006, 0;
	@%p221 bra 	$L__BB7_259;
	mov.u32 	%r21007, %tid.x;
	shl.b32 	%r21008, %r21007, 4;
	and.b32  	%r21009, %r21008, 496;
	mov.u32 	%r21010, s_mem;
	add.s32 	%r21011, %r21010, %r21009;
	atom.shared.xor.b32 	%r21012, [%r21011+4096], %r23463;
	atom.shared.xor.b32 	%r21013, [%r21011+4100], %r23462;
	atom.shared.xor.b32 	%r21014, [%r21011+4104], %r23461;
	atom.shared.xor.b32 	%r21015, [%r21011+4108], %r23460;
$L__BB7_259:
	or.b32  	%r21016, %r23458, %r23459;
	or.b32  	%r21017, %r21016, %r23457;
	or.b32  	%r21018, %r21017, %r23456;
	setp.eq.s32 	%p222, %r21018, 0;
	@%p222 bra 	$L__BB7_261;
	mov.u32 	%r21019, %tid.x;
	shl.b32 	%r21020, %r21019, 4;
	and.b32  	%r21021, %r21020, 496;
	mov.u32 	%r21022, s_mem;
	add.s32 	%r21023, %r21022, %r21021;
	atom.shared.xor.b32 	%r21024, [%r21023+4608], %r23459;
	atom.shared.xor.b32 	%r21025, [%r21023+4612], %r23458;
	atom.shared.xor.b32 	%r21026, [%r21023+4616], %r23457;
	atom.shared.xor.b32 	%r21027, [%r21023+4620], %r23456;
$L__BB7_261:
	or.b32  	%r21028, %r23454, %r23455;
	or.b32  	%r21029, %r21028, %r23453;
	or.b32  	%r21030, %r21029, %r23452;
	setp.eq.s32 	%p223, %r21030, 0;
	@%p223 bra 	$L__BB7_263;
	mov.u32 	%r21031, %tid.x;
	shl.b32 	%r21032, %r21031, 4;
	and.b32  	%r21033, %r21032, 496;
	mov.u32 	%r21034, s_mem;
	add.s32 	%r21035, %r21034, %r21033;
	atom.shared.xor.b32 	%r21036, [%r21035+5120], %r23455;
	atom.shared.xor.b32 	%r21037, [%r21035+5124], %r23454;
	atom.shared.xor.b32 	%r21038, [%r21035+5128], %r23453;
	atom.shared.xor.b32 	%r21039, [%r21035+5132], %r23452;
$L__BB7_263:
	or.b32  	%r21040, %r23450, %r23451;
	or.b32  	%r21041, %r21040, %r23449;
	or.b32  	%r21042, %r21041, %r23448;
	setp.eq.s32 	%p224, %r21042, 0;
	@%p224 bra 	$L__BB7_265;
	mov.u32 	%r21043, %tid.x;
	shl.b32 	%r21044, %r21043, 4;
	and.b32  	%r21045, %r21044, 496;
	mov.u32 	%r21046, s_mem;
	add.s32 	%r21047, %r21046, %r21045;
	atom.shared.xor.b32 	%r21048, [%r21047+5632], %r23451;
	atom.shared.xor.b32 	%r21049, [%r21047+5636], %r23450;
	atom.shared.xor.b32 	%r21050, [%r21047+5640], %r23449;
	atom.shared.xor.b32 	%r21051, [%r21047+5644], %r23448;
$L__BB7_265:
	or.b32  	%r21052, %r23446, %r23447;
	or.b32  	%r21053, %r21052, %r23445;
	or.b32  	%r21054, %r21053, %r23444;
	setp.eq.s32 	%p225, %r21054, 0;
	@%p225 bra 	$L__BB7_267;
	mov.u32 	%r21055, %tid.x;
	shl.b32 	%r21056, %r21055, 4;
	and.b32  	%r21057, %r21056, 496;
	mov.u32 	%r21058, s_mem;
	add.s32 	%r21059, %r21058, %r21057;
	atom.shared.xor.b32 	%r21060, [%r21059+6144], %r23447;
	atom.shared.xor.b32 	%r21061, [%r21059+6148], %r23446;
	atom.shared.xor.b32 	%r21062, [%r21059+6152], %r23445;
	atom.shared.xor.b32 	%r21063, [%r21059+6156], %r23444;
$L__BB7_267:
	or.b32  	%r21064, %r23442, %r23443;
	or.b32  	%r21065, %r21064, %r23441;
	or.b32  	%r21066, %r21065, %r23440;
	setp.eq.s32 	%p226, %r21066, 0;
	@%p226 bra 	$L__BB7_269;
	mov.u32 	%r21067, %tid.x;
	shl.b32 	%r21068, %r21067, 4;
	and.b32  	%r21069, %r21068, 496;
	mov.u32 	%r21070, s_mem;
	add.s32 	%r21071, %r21070, %r21069;
	atom.shared.xor.b32 	%r21072, [%r21071+6656], %r23443;
	atom.shared.xor.b32 	%r21073, [%r21071+6660], %r23442;
	atom.shared.xor.b32 	%r21074, [%r21071+6664], %r23441;
	atom.shared.xor.b32 	%r21075, [%r21071+6668], %r23440;
$L__BB7_269:
	or.b32  	%r21076, %r23438, %r23439;
	or.b32  	%r21077, %r21076, %r23437;
	or.b32  	%r21078, %r21077, %r23436;
	setp.eq.s32 	%p227, %r21078, 0;
	@%p227 bra 	$L__BB7_271;
	mov.u32 	%r21079, %tid.x;
	shl.b32 	%r21080, %r21079, 4;
	and.b32  	%r21081, %r21080, 496;
	mov.u32 	%r21082, s_mem;
	add.s32 	%r21083, %r21082, %r21081;
	atom.shared.xor.b32 	%r21084, [%r21083+7168], %r23439;
	atom.shared.xor.b32 	%r21085, [%r21083+7172], %r23438;
	atom.shared.xor.b32 	%r21086, [%r21083+7176], %r23437;
	atom.shared.xor.b32 	%r21087, [%r21083+7180], %r23436;
$L__BB7_271:
	or.b32  	%r21088, %r23434, %r23435;
	or.b32  	%r21089, %r21088, %r23433;
	or.b32  	%r21090, %r21089, %r23432;
	setp.eq.s32 	%p228, %r21090, 0;
	@%p228 bra 	$L__BB7_273;
	mov.u32 	%r21091, %tid.x;
	shl.b32 	%r21092, %r21091, 4;
	and.b32  	%r21093, %r21092, 496;
	mov.u32 	%r21094, s_mem;
	add.s32 	%r21095, %r21094, %r21093;
	atom.shared.xor.b32 	%r21096, [%r21095+7680], %r23435;
	atom.shared.xor.b32 	%r21097, [%r21095+7684], %r23434;
	atom.shared.xor.b32 	%r21098, [%r21095+7688], %r23433;
	atom.shared.xor.b32 	%r21099, [%r21095+7692], %r23432;
$L__BB7_273:
	or.b32  	%r21100, %r23430, %r23431;
	or.b32  	%r21101, %r21100, %r23429;
	or.b32  	%r21102, %r21101, %r23428;
	setp.eq.s32 	%p229, %r21102, 0;
	@%p229 bra 	$L__BB7_275;
	mov.u32 	%r21103, %tid.x;
	shl.b32 	%r21104, %r21103, 4;
	and.b32  	%r21105, %r21104, 496;
	mov.u32 	%r21106, s_mem;
	add.s32 	%r21107, %r21106, %r21105;
	atom.shared.xor.b32 	%r21108, [%r21107+8192], %r23431;
	atom.shared.xor.b32 	%r21109, [%r21107+8196], %r23430;
	atom.shared.xor.b32 	%r21110, [%r21107+8200], %r23429;
	atom.shared.xor.b32 	%r21111, [%r21107+8204], %r23428;
$L__BB7_275:
	or.b32  	%r21112, %r23426, %r23427;
	or.b32  	%r21113, %r21112, %r23425;
	or.b32  	%r21114, %r21113, %r23424;
	setp.eq.s32 	%p230, %r21114, 0;
	@%p230 bra 	$L__BB7_277;
	mov.u32 	%r21115, %tid.x;
	shl.b32 	%r21116, %r21115, 4;
	and.b32  	%r21117, %r21116, 496;
	mov.u32 	%r21118, s_mem;
	add.s32 	%r21119, %r21118, %r21117;
	atom.shared.xor.b32 	%r21120, [%r21119+8704], %r23427;
	atom.shared.xor.b32 	%r21121, [%r21119+8708], %r23426;
	atom.shared.xor.b32 	%r21122, [%r21119+8712], %r23425;
	atom.shared.xor.b32 	%r21123, [%r21119+8716], %r23424;
$L__BB7_277:
	or.b32  	%r21124, %r23422, %r23423;
	or.b32  	%r21125, %r21124, %r23421;
	or.b32  	%r21126, %r21125, %r23420;
	setp.eq.s32 	%p231, %r21126, 0;
	@%p231 bra 	$L__BB7_279;
	mov.u32 	%r21127, %tid.x;
	shl.b32 	%r21128, %r21127, 4;
	and.b32  	%r21129, %r21128, 496;
	mov.u32 	%r21130, s_mem;
	add.s32 	%r21131, %r21130, %r21129;
	atom.shared.xor.b32 	%r21132, [%r21131+9216], %r23423;
	atom.shared.xor.b32 	%r21133, [%r21131+9220], %r23422;
	atom.shared.xor.b32 	%r21134, [%r21131+9224], %r23421;
	atom.shared.xor.b32 	%r21135, [%r21131+9228], %r23420;
$L__BB7_279:
	or.b32  	%r21136, %r23418, %r23419;
	or.b32  	%r21137, %r21136, %r23417;
	or.b32  	%r21138, %r21137, %r23416;
	setp.eq.s32 	%p232, %r21138, 0;
	@%p232 bra 	$L__BB7_281;
	mov.u32 	%r21139, %tid.x;
	shl.b32 	%r21140, %r21139, 4;
	and.b32  	%r21141, %r21140, 496;
	mov.u32 	%r21142, s_mem;
	add.s32 	%r21143, %r21142, %r21141;
	atom.shared.xor.b32 	%r21144, [%r21143+9728], %r23419;
	atom.shared.xor.b32 	%r21145, [%r21143+9732], %r23418;
	atom.shared.xor.b32 	%r21146, [%r21143+9736], %r23417;
	atom.shared.xor.b32 	%r21147, [%r21143+9740], %r23416;
$L__BB7_281:
	or.b32  	%r21148, %r23414, %r23415;
	or.b32  	%r21149, %r21148, %r23413;
	or.b32  	%r21150, %r21149, %r23412;
	setp.eq.s32 	%p233, %r21150, 0;
	@%p233 bra 	$L__BB7_283;
	mov.u32 	%r21151, %tid.x;
	shl.b32 	%r21152, %r21151, 4;
	and.b32  	%r21153, %r21152, 496;
	mov.u32 	%r21154, s_mem;
	add.s32 	%r21155, %r21154, %r21153;
	atom.shared.xor.b32 	%r21156, [%r21155+10240], %r23415;
	atom.shared.xor.b32 	%r21157, [%r21155+10244], %r23414;
	atom.shared.xor.b32 	%r21158, [%r21155+10248], %r23413;
	atom.shared.xor.b32 	%r21159, [%r21155+10252], %r23412;
$L__BB7_283:
	or.b32  	%r21160, %r23410, %r23411;
	or.b32  	%r21161, %r21160, %r23409;
	or.b32  	%r21162, %r21161, %r23408;
	setp.eq.s32 	%p234, %r21162, 0;
	@%p234 bra 	$L__BB7_285;
	mov.u32 	%r21163, %tid.x;
	shl.b32 	%r21164, %r21163, 4;
	and.b32  	%r21165, %r21164, 496;
	mov.u32 	%r21166, s_mem;
	add.s32 	%r21167, %r21166, %r21165;
	atom.shared.xor.b32 	%r21168, [%r21167+10752], %r23411;
	atom.shared.xor.b32 	%r21169, [%r21167+10756], %r23410;
	atom.shared.xor.b32 	%r21170, [%r21167+10760], %r23409;
	atom.shared.xor.b32 	%r21171, [%r21167+10764], %r23408;
$L__BB7_285:
	or.b32  	%r21172, %r23406, %r23407;
	or.b32  	%r21173, %r21172, %r23405;
	or.b32  	%r21174, %r21173, %r23404;
	setp.eq.s32 	%p235, %r21174, 0;
	@%p235 bra 	$L__BB7_287;
	mov.u32 	%r21175, %tid.x;
	shl.b32 	%r21176, %r21175, 4;
	and.b32  	%r21177, %r21176, 496;
	mov.u32 	%r21178, s_mem;
	add.s32 	%r21179, %r21178, %r21177;
	atom.shared.xor.b32 	%r21180, [%r21179+11264], %r23407;
	atom.shared.xor.b32 	%r21181, [%r21179+11268], %r23406;
	atom.shared.xor.b32 	%r21182, [%r21179+11272], %r23405;
	atom.shared.xor.b32 	%r21183, [%r21179+11276], %r23404;
$L__BB7_287:
	or.b32  	%r21184, %r23402, %r23403;
	or.b32  	%r21185, %r21184, %r23401;
	or.b32  	%r21186, %r21185, %r23400;
	setp.eq.s32 	%p236, %r21186, 0;
	@%p236 bra 	$L__BB7_289;
	mov.u32 	%r21187, %tid.x;
	shl.b32 	%r21188, %r21187, 4;
	and.b32  	%r21189, %r21188, 496;
	mov.u32 	%r21190, s_mem;
	add.s32 	%r21191, %r21190, %r21189;
	atom.shared.xor.b32 	%r21192, [%r21191+11776], %r23403;
	atom.shared.xor.b32 	%r21193, [%r21191+11780], %r23402;
	atom.shared.xor.b32 	%r21194, [%r21191+11784], %r23401;
	atom.shared.xor.b32 	%r21195, [%r21191+11788], %r23400;
$L__BB7_289:
	or.b32  	%r21196, %r23398, %r23399;
	or.b32  	%r21197, %r21196, %r23397;
	or.b32  	%r21198, %r21197, %r23396;
	setp.eq.s32 	%p237, %r21198, 0;
	@%p237 bra 	$L__BB7_291;
	mov.u32 	%r21199, %tid.x;
	shl.b32 	%r21200, %r21199, 4;
	and.b32  	%r21201, %r21200, 496;
	mov.u32 	%r21202, s_mem;
	add.s32 	%r21203, %r21202, %r21201;
	atom.shared.xor.b32 	%r21204, [%r21203+12288], %r23399;
	atom.shared.xor.b32 	%r21205, [%r21203+12292], %r23398;
	atom.shared.xor.b32 	%r21206, [%r21203+12296], %r23397;
	atom.shared.xor.b32 	%r21207, [%r21203+12300], %r23396;
$L__BB7_291:
	or.b32  	%r21208, %r23394, %r23395;
	or.b32  	%r21209, %r21208, %r23393;
	or.b32  	%r21210, %r21209, %r23392;
	setp.eq.s32 	%p238, %r21210, 0;
	@%p238 bra 	$L__BB7_293;
	mov.u32 	%r21211, %tid.x;
	shl.b32 	%r21212, %r21211, 4;
	and.b32  	%r21213, %r21212, 496;
	mov.u32 	%r21214, s_mem;
	add.s32 	%r21215, %r21214, %r21213;
	atom.shared.xor.b32 	%r21216, [%r21215+12800], %r23395;
	atom.shared.xor.b32 	%r21217, [%r21215+12804], %r23394;
	atom.shared.xor.b32 	%r21218, [%r21215+12808], %r23393;
	atom.shared.xor.b32 	%r21219, [%r21215+12812], %r23392;
$L__BB7_293:
	or.b32  	%r21220, %r23390, %r23391;
	or.b32  	%r21221, %r21220, %r23389;
	or.b32  	%r21222, %r21221, %r23388;
	setp.eq.s32 	%p239, %r21222, 0;
	@%p239 bra 	$L__BB7_295;
	mov.u32 	%r21223, %tid.x;
	shl.b32 	%r21224, %r21223, 4;
	and.b32  	%r21225, %r21224, 496;
	mov.u32 	%r21226, s_mem;
	add.s32 	%r21227, %r21226, %r21225;
	atom.shared.xor.b32 	%r21228, [%r21227+13312], %r23391;
	atom.shared.xor.b32 	%r21229, [%r21227+13316], %r23390;
	atom.shared.xor.b32 	%r21230, [%r21227+13320], %r23389;
	atom.shared.xor.b32 	%r21231, [%r21227+13324], %r23388;
$L__BB7_295:
	or.b32  	%r21232, %r23386, %r23387;
	or.b32  	%r21233, %r21232, %r23385;
	or.b32  	%r21234, %r21233, %r23384;
	setp.eq.s32 	%p240, %r21234, 0;
	@%p240 bra 	$L__BB7_297;
	mov.u32 	%r21235, %tid.x;
	shl.b32 	%r21236, %r21235, 4;
	and.b32  	%r21237, %r21236, 496;
	mov.u32 	%r21238, s_mem;
	add.s32 	%r21239, %r21238, %r21237;
	atom.shared.xor.b32 	%r21240, [%r21239+13824], %r23387;
	atom.shared.xor.b32 	%r21241, [%r21239+13828], %r23386;
	atom.shared.xor.b32 	%r21242, [%r21239+13832], %r23385;
	atom.shared.xor.b32 	%r21243, [%r21239+13836], %r23384;
$L__BB7_297:
	or.b32  	%r21244, %r23382, %r23383;
	or.b32  	%r21245, %r21244, %r23381;
	or.b32  	%r21246, %r21245, %r23380;
	setp.eq.s32 	%p241, %r21246, 0;
	@%p241 bra 	$L__BB7_299;
	mov.u32 	%r21247, %tid.x;
	shl.b32 	%r21248, %r21247, 4;
	and.b32  	%r21249, %r21248, 496;
	mov.u32 	%r21250, s_mem;
	add.s32 	%r21251, %r21250, %r21249;
	atom.shared.xor.b32 	%r21252, [%r21251+14336], %r23383;
	atom.shared.xor.b32 	%r21253, [%r21251+14340], %r23382;
	atom.shared.xor.b32 	%r21254, [%r21251+14344], %r23381;
	atom.shared.xor.b32 	%r21255, [%r21251+14348], %r23380;
$L__BB7_299:
	or.b32  	%r21256, %r23378, %r23379;
	or.b32  	%r21257, %r21256, %r23377;
	or.b32  	%r21258, %r21257, %r23376;
	setp.eq.s32 	%p242, %r21258, 0;
	@%p242 bra 	$L__BB7_301;
	mov.u32 	%r21259, %tid.x;
	shl.b32 	%r21260, %r21259, 4;
	and.b32  	%r21261, %r21260, 496;
	mov.u32 	%r21262, s_mem;
	add.s32 	%r21263, %r21262, %r21261;
	atom.shared.xor.b32 	%r21264, [%r21263+14848], %r23379;
	atom.shared.xor.b32 	%r21265, [%r21263+14852], %r23378;
	atom.shared.xor.b32 	%r21266, [%r21263+14856], %r23377;
	atom.shared.xor.b32 	%r21267, [%r21263+14860], %r23376;
$L__BB7_301:
	or.b32  	%r21268, %r23374, %r23375;
	or.b32  	%r21269, %r21268, %r23373;
	or.b32  	%r21270, %r21269, %r23372;
	setp.eq.s32 	%p243, %r21270, 0;
	@%p243 bra 	$L__BB7_303;
	mov.u32 	%r21271, %tid.x;
	shl.b32 	%r21272, %r21271, 4;
	and.b32  	%r21273, %r21272, 496;
	mov.u32 	%r21274, s_mem;
	add.s32 	%r21275, %r21274, %r21273;
	atom.shared.xor.b32 	%r21276, [%r21275+15360], %r23375;
	atom.shared.xor.b32 	%r21277, [%r21275+15364], %r23374;
	atom.shared.xor.b32 	%r21278, [%r21275+15368], %r23373;
	atom.shared.xor.b32 	%r21279, [%r21275+15372], %r23372;
$L__BB7_303:
	or.b32  	%r21280, %r23370, %r23371;
	or.b32  	%r21281, %r21280, %r23369;
	or.b32  	%r21282, %r21281, %r23368;
	setp.eq.s32 	%p244, %r21282, 0;
	@%p244 bra 	$L__BB7_305;
	mov.u32 	%r21283, %tid.x;
	shl.b32 	%r21284, %r21283, 4;
	and.b32  	%r21285, %r21284, 496;
	mov.u32 	%r21286, s_mem;
	add.s32 	%r21287, %r21286, %r21285;
	atom.shared.xor.b32 	%r21288, [%r21287+15872], %r23371;
	atom.shared.xor.b32 	%r21289, [%r21287+15876], %r23370;
	atom.shared.xor.b32 	%r21290, [%r21287+15880], %r23369;
	atom.shared.xor.b32 	%r21291, [%r21287+15884], %r23368;
$L__BB7_305:
	or.b32  	%r21292, %r23366, %r23367;
	or.b32  	%r21293, %r21292, %r23365;
	or.b32  	%r21294, %r21293, %r23364;
	setp.eq.s32 	%p245, %r21294, 0;
	@%p245 bra 	$L__BB7_307;
	mov.u32 	%r21295, %tid.x;
	shl.b32 	%r21296, %r21295, 4;
	and.b32  	%r21297, %r21296, 496;
	mov.u32 	%r21298, s_mem;
	add.s32 	%r21299, %r21298, %r21297;
	atom.shared.xor.b32 	%r21300, [%r21299+16384], %r23367;
	atom.shared.xor.b32 	%r21301, [%r21299+16388], %r23366;
	atom.shared.xor.b32 	%r21302, [%r21299+16392], %r23365;
	atom.shared.xor.b32 	%r21303, [%r21299+16396], %r23364;
$L__BB7_307:
	or.b32  	%r21304, %r23362, %r23363;
	or.b32  	%r21305, %r21304, %r23361;
	or.b32  	%r21306, %r21305, %r23360;
	setp.eq.s32 	%p246, %r21306, 0;
	@%p246 bra 	$L__BB7_309;
	mov.u32 	%r21307, %tid.x;
	shl.b32 	%r21308, %r21307, 4;
	and.b32  	%r21309, %r21308, 496;
	mov.u32 	%r21310, s_mem;
	add.s32 	%r21311, %r21310, %r21309;
	atom.shared.xor.b32 	%r21312, [%r21311+16896], %r23363;
	atom.shared.xor.b32 	%r21313, [%r21311+16900], %r23362;
	atom.shared.xor.b32 	%r21314, [%r21311+16904], %r23361;
	atom.shared.xor.b32 	%r21315, [%r21311+16908], %r23360;
$L__BB7_309:
	or.b32  	%r21316, %r23358, %r23359;
	or.b32  	%r21317, %r21316, %r23357;
	or.b32  	%r21318, %r21317, %r23356;
	setp.eq.s32 	%p247, %r21318, 0;
	@%p247 bra 	$L__BB7_311;
	mov.u32 	%r21319, %tid.x;
	shl.b32 	%r21320, %r21319, 4;
	and.b32  	%r21321, %r21320, 496;
	mov.u32 	%r21322, s_mem;
	add.s32 	%r21323, %r21322, %r21321;
	atom.shared.xor.b32 	%r21324, [%r21323+17408], %r23359;
	atom.shared.xor.b32 	%r21325, [%r21323+17412], %r23358;
	atom.shared.xor.b32 	%r21326, [%r21323+17416], %r23357;
	atom.shared.xor.b32 	%r21327, [%r21323+17420], %r23356;
$L__BB7_311:
	or.b32  	%r21328, %r23354, %r23355;
	or.b32  	%r21329, %r21328, %r23353;
	or.b32  	%r21330, %r21329, %r23352;
	setp.eq.s32 	%p248, %r21330, 0;
	@%p248 bra 	$L__BB7_313;
	mov.u32 	%r21331, %tid.x;
	shl.b32 	%r21332, %r21331, 4;
	and.b32  	%r21333, %r21332, 496;
	mov.u32 	%r21334, s_mem;
	add.s32 	%r21335, %r21334, %r21333;
	atom.shared.xor.b32 	%r21336, [%r21335+17920], %r23355;
	atom.shared.xor.b32 	%r21337, [%r21335+17924], %r23354;
	atom.shared.xor.b32 	%r21338, [%r21335+17928], %r23353;
	atom.shared.xor.b32 	%r21339, [%r21335+17932], %r23352;
$L__BB7_313:
	or.b32  	%r21340, %r23350, %r23351;
	or.b32  	%r21341, %r21340, %r23349;
	or.b32  	%r21342, %r21341, %r23348;
	setp.eq.s32 	%p249, %r21342, 0;
	@%p249 bra 	$L__BB7_315;
	mov.u32 	%r21343, %tid.x;
	shl.b32 	%r21344, %r21343, 4;
	and.b32  	%r21345, %r21344, 496;
	mov.u32 	%r21346, s_mem;
	add.s32 	%r21347, %r21346, %r21345;
	atom.shared.xor.b32 	%r21348, [%r21347+18432], %r23351;
	atom.shared.xor.b32 	%r21349, [%r21347+18436], %r23350;
	atom.shared.xor.b32 	%r21350, [%r21347+18440], %r23349;
	atom.shared.xor.b32 	%r21351, [%r21347+18444], %r23348;
$L__BB7_315:
	or.b32  	%r21352, %r23346, %r23347;
	or.b32  	%r21353, %r21352, %r23345;
	or.b32  	%r21354, %r21353, %r23344;
	setp.eq.s32 	%p250, %r21354, 0;
	@%p250 bra 	$L__BB7_317;
	mov.u32 	%r21355, %tid.x;
	shl.b32 	%r21356, %r21355, 4;
	and.b32  	%r21357, %r21356, 496;
	mov.u32 	%r21358, s_mem;
	add.s32 	%r21359, %r21358, %r21357;
	atom.shared.xor.b32 	%r21360, [%r21359+18944], %r23347;
	atom.shared.xor.b32 	%r21361, [%r21359+18948], %r23346;
	atom.shared.xor.b32 	%r21362, [%r21359+18952], %r23345;
	atom.shared.xor.b32 	%r21363, [%r21359+18956], %r23344;
$L__BB7_317:
	or.b32  	%r21364, %r23342, %r23343;
	or.b32  	%r21365, %r21364, %r23341;
	or.b32  	%r21366, %r21365, %r23340;
	setp.eq.s32 	%p251, %r21366, 0;
	@%p251 bra 	$L__BB7_319;
	mov.u32 	%r21367, %tid.x;
	shl.b32 	%r21368, %r21367, 4;
	and.b32  	%r21369, %r21368, 496;
	mov.u32 	%r21370, s_mem;
	add.s32 	%r21371, %r21370, %r21369;
	atom.shared.xor.b32 	%r21372, [%r21371+19456], %r23343;
	atom.shared.xor.b32 	%r21373, [%r21371+19460], %r23342;
	atom.shared.xor.b32 	%r21374, [%r21371+19464], %r23341;
	atom.shared.xor.b32 	%r21375, [%r21371+19468], %r23340;
$L__BB7_319:
	or.b32  	%r21376, %r23338, %r23339;
	or.b32  	%r21377, %r21376, %r23337;
	or.b32  	%r21378, %r21377, %r23336;
	setp.eq.s32 	%p252, %r21378, 0;
	@%p252 bra 	$L__BB7_321;
	mov.u32 	%r21379, %tid.x;
	shl.b32 	%r21380, %r21379, 4;
	and.b32  	%r21381, %r21380, 496;
	mov.u32 	%r21382, s_mem;
	add.s32 	%r21383, %r21382, %r21381;
	atom.shared.xor.b32 	%r21384, [%r21383+19968], %r23339;
	atom.shared.xor.b32 	%r21385, [%r21383+19972], %r23338;
	atom.shared.xor.b32 	%r21386, [%r21383+19976], %r23337;
	atom.shared.xor.b32 	%r21387, [%r21383+19980], %r23336;
$L__BB7_321:
	mov.u32 	%r23498, %tid.x;
	shl.b32 	%r21389, %r23498, 4;
	and.b32  	%r21390, %r21389, 496;
	mov.u32 	%r21391, s_mem;
	add.s32 	%r2759, %r21391, %r21390;
	or.b32  	%r21392, %r23334, %r23335;
	or.b32  	%r21393, %r21392, %r23333;
	or.b32  	%r21394, %r21393, %r23332;
	setp.eq.s32 	%p253, %r21394, 0;
	@%p253 bra 	$L__BB7_323;
	atom.shared.xor.b32 	%r21395, [%r2759+20480], %r23335;
	atom.shared.xor.b32 	%r21396, [%r2759+20484], %r23334;
	atom.shared.xor.b32 	%r21397, [%r2759+20488], %r23333;
	atom.shared.xor.b32 	%r21398, [%r2759+20492], %r23332;
$L__BB7_323:
	or.b32  	%r21399, %r23330, %r23331;
	or.b32  	%r21400, %r21399, %r23329;
	or.b32  	%r21401, %r21400, %r23328;
	setp.eq.s32 	%p254, %r21401, 0;
	@%p254 bra 	$L__BB7_325;
	atom.shared.xor.b32 	%r21402, [%r2759+20992], %r23331;
	atom.shared.xor.b32 	%r21403, [%r2759+20996], %r23330;
	atom.shared.xor.b32 	%r21404, [%r2759+21000], %r23329;
	atom.shared.xor.b32 	%r21405, [%r2759+21004], %r23328;
$L__BB7_325:
	or.b32  	%r21406, %r23326, %r23327;
	or.b32  	%r21407, %r21406, %r23325;
	or.b32  	%r21408, %r21407, %r23324;
	setp.eq.s32 	%p255, %r21408, 0;
	@%p255 bra 	$L__BB7_327;
	atom.shared.xor.b32 	%r21409, [%r2759+21504], %r23327;
	atom.shared.xor.b32 	%r21410, [%r2759+21508], %r23326;
	atom.shared.xor.b32 	%r21411, [%r2759+21512], %r23325;
	atom.shared.xor.b32 	%r21412, [%r2759+21516], %r23324;
$L__BB7_327:
	or.b32  	%r21413, %r23322, %r23323;
	or.b32  	%r21414, %r21413, %r23321;
	or.b32  	%r21415, %r21414, %r23320;
	setp.eq.s32 	%p256, %r21415, 0;
	@%p256 bra 	$L__BB7_329;
	atom.shared.xor.b32 	%r21416, [%r2759+22016], %r23323;
	atom.shared.xor.b32 	%r21417, [%r2759+22020], %r23322;
	atom.shared.xor.b32 	%r21418, [%r2759+22024], %r23321;
	atom.shared.xor.b32 	%r21419, [%r2759+22028], %r23320;
$L__BB7_329:
	or.b32  	%r21420, %r23318, %r23319;
	or.b32  	%r21421, %r21420, %r23317;
	or.b32  	%r21422, %r21421, %r23316;
	setp.eq.s32 	%p257, %r21422, 0;
	@%p257 bra 	$L__BB7_331;
	atom.shared.xor.b32 	%r21423, [%r2759+22528], %r23319;
	atom.shared.xor.b32 	%r21424, [%r2759+22532], %r23318;
	atom.shared.xor.b32 	%r21425, [%r2759+22536], %r23317;
	atom.shared.xor.b32 	%r21426, [%r2759+22540], %r23316;
$L__BB7_331:
	or.b32  	%r21427, %r23314, %r23315;
	or.b32  	%r21428, %r21427, %r23313;
	or.b32  	%r21429, %r21428, %r23312;
	setp.eq.s32 	%p258, %r21429, 0;
	@%p258 bra 	$L__BB7_333;
	atom.shared.xor.b32 	%r21430, [%r2759+23040], %r23315;
	atom.shared.xor.b32 	%r21431, [%r2759+23044], %r23314;
	atom.shared.xor.b32 	%r21432, [%r2759+23048], %r23313;
	atom.shared.xor.b32 	%r21433, [%r2759+23052], %r23312;
$L__BB7_333:
	or.b32  	%r21434, %r23310, %r23311;
	or.b32  	%r21435, %r21434, %r23309;
	or.b32  	%r21436, %r21435, %r23308;
	setp.eq.s32 	%p259, %r21436, 0;
	@%p259 bra 	$L__BB7_335;
	atom.shared.xor.b32 	%r21437, [%r2759+23552], %r23311;
	atom.shared.xor.b32 	%r21438, [%r2759+23556], %r23310;
	atom.shared.xor.b32 	%r21439, [%r2759+23560], %r23309;
	atom.shared.xor.b32 	%r21440, [%r2759+23564], %r23308;
$L__BB7_335:
	or.b32  	%r21441, %r23306, %r23307;
	or.b32  	%r21442, %r21441, %r23305;
	or.b32  	%r21443, %r21442, %r23304;
	setp.eq.s32 	%p260, %r21443, 0;
	@%p260 bra 	$L__BB7_337;
	atom.shared.xor.b32 	%r21444, [%r2759+24064], %r23307;
	atom.shared.xor.b32 	%r21445, [%r2759+24068], %r23306;
	atom.shared.xor.b32 	%r21446, [%r2759+24072], %r23305;
	atom.shared.xor.b32 	%r21447, [%r2759+24076], %r23304;
$L__BB7_337:
	or.b32  	%r21448, %r23302, %r23303;
	or.b32  	%r21449, %r21448, %r23301;
	or.b32  	%r21450, %r21449, %r23300;
	setp.eq.s32 	%p261, %r21450, 0;
	@%p261 bra 	$L__BB7_339;
	atom.shared.xor.b32 	%r21451, [%r2759+24576], %r23303;
	atom.shared.xor.b32 	%r21452, [%r2759+24580], %r23302;
	atom.shared.xor.b32 	%r21453, [%r2759+24584], %r23301;
	atom.shared.xor.b32 	%r21454, [%r2759+24588], %r23300;
$L__BB7_339:
	or.b32  	%r21455, %r23298, %r23299;
	or.b32  	%r21456, %r21455, %r23297;
	or.b32  	%r21457, %r21456, %r23296;
	setp.eq.s32 	%p262, %r21457, 0;
	@%p262 bra 	$L__BB7_341;
	atom.shared.xor.b32 	%r21458, [%r2759+25088], %r23299;
	atom.shared.xor.b32 	%r21459, [%r2759+25092], %r23298;
	atom.shared.xor.b32 	%r21460, [%r2759+25096], %r23297;
	atom.shared.xor.b32 	%r21461, [%r2759+25100], %r23296;
$L__BB7_341:
	or.b32  	%r21462, %r23294, %r23295;
	or.b32  	%r21463, %r21462, %r23293;
	or.b32  	%r21464, %r21463, %r23292;
	setp.eq.s32 	%p263, %r21464, 0;
	@%p263 bra 	$L__BB7_343;
	atom.shared.xor.b32 	%r21465, [%r2759+25600], %r23295;
	atom.shared.xor.b32 	%r21466, [%r2759+25604], %r23294;
	atom.shared.xor.b32 	%r21467, [%r2759+25608], %r23293;
	atom.shared.xor.b32 	%r21468, [%r2759+25612], %r23292;
$L__BB7_343:
	or.b32  	%r21469, %r23290, %r23291;
	or.b32  	%r21470, %r21469, %r23289;
	or.b32  	%r21471, %r21470, %r23288;
	setp.eq.s32 	%p264, %r21471, 0;
	@%p264 bra 	$L__BB7_345;
	atom.shared.xor.b32 	%r21472, [%r2759+26112], %r23291;
	atom.shared.xor.b32 	%r21473, [%r2759+26116], %r23290;
	atom.shared.xor.b32 	%r21474, [%r2759+26120], %r23289;
	atom.shared.xor.b32 	%r21475, [%r2759+26124], %r23288;
$L__BB7_345:
	or.b32  	%r21476, %r23286, %r23287;
	or.b32  	%r21477, %r21476, %r23285;
	or.b32  	%r21478, %r21477, %r23284;
	setp.eq.s32 	%p265, %r21478, 0;
	@%p265 bra 	$L__BB7_347;
	atom.shared.xor.b32 	%r21479, [%r2759+26624], %r23287;
	atom.shared.xor.b32 	%r21480, [%r2759+26628], %r23286;
	atom.shared.xor.b32 	%r21481, [%r2759+26632], %r23285;
	atom.shared.xor.b32 	%r21482, [%r2759+26636], %r23284;
$L__BB7_347:
	or.b32  	%r21483, %r23282, %r23283;
	or.b32  	%r21484, %r21483, %r23281;
	or.b32  	%r21485, %r21484, %r23280;
	setp.eq.s32 	%p266, %r21485, 0;
	@%p266 bra 	$L__BB7_349;
	atom.shared.xor.b32 	%r21486, [%r2759+27136], %r23283;
	atom.shared.xor.b32 	%r21487, [%r2759+27140], %r23282;
	atom.shared.xor.b32 	%r21488, [%r2759+27144], %r23281;
	atom.shared.xor.b32 	%r21489, [%r2759+27148], %r23280;
$L__BB7_349:
	or.b32  	%r21490, %r23278, %r23279;
	or.b32  	%r21491, %r21490, %r23277;
	or.b32  	%r21492, %r21491, %r23276;
	setp.eq.s32 	%p267, %r21492, 0;
	@%p267 bra 	$L__BB7_351;
	atom.shared.xor.b32 	%r21493, [%r2759+27648], %r23279;
	atom.shared.xor.b32 	%r21494, [%r2759+27652], %r23278;
	atom.shared.xor.b32 	%r21495, [%r2759+27656], %r23277;
	atom.shared.xor.b32 	%r21496, [%r2759+27660], %r23276;
$L__BB7_351:
	or.b32  	%r21497, %r23274, %r23275;
	or.b32  	%r21498, %r21497, %r23273;
	or.b32  	%r21499, %r21498, %r23272;
	setp.eq.s32 	%p268, %r21499, 0;
	@%p268 bra 	$L__BB7_353;
	atom.shared.xor.b32 	%r21500, [%r2759+28160], %r23275;
	atom.shared.xor.b32 	%r21501, [%r2759+28164], %r23274;
	atom.shared.xor.b32 	%r21502, [%r2759+28168], %r23273;
	atom.shared.xor.b32 	%r21503, [%r2759+28172], %r23272;
$L__BB7_353:
	or.b32  	%r21504, %r23270, %r23271;
	or.b32  	%r21505, %r21504, %r23269;
	or.b32  	%r21506, %r21505, %r23268;
	setp.eq.s32 	%p269, %r21506, 0;
	@%p269 bra 	$L__BB7_355;
	atom.shared.xor.b32 	%r21507, [%r2759+28672], %r23271;
	atom.shared.xor.b32 	%r21508, [%r2759+28676], %r23270;
	atom.shared.xor.b32 	%r21509, [%r2759+28680], %r23269;
	atom.shared.xor.b32 	%r21510, [%r2759+28684], %r23268;
$L__BB7_355:
	or.b32  	%r21511, %r23266, %r23267;
	or.b32  	%r21512, %r21511, %r23265;
	or.b32  	%r21513, %r21512, %r23264;
	setp.eq.s32 	%p270, %r21513, 0;
	@%p270 bra 	$L__BB7_357;
	atom.shared.xor.b32 	%r21514, [%r2759+29184], %r23267;
	atom.shared.xor.b32 	%r21515, [%r2759+29188], %r23266;
	atom.shared.xor.b32 	%r21516, [%r2759+29192], %r23265;
	atom.shared.xor.b32 	%r21517, [%r2759+29196], %r23264;
$L__BB7_357:
	or.b32  	%r21518, %r23262, %r23263;
	or.b32  	%r21519, %r21518, %r23261;
	or.b32  	%r21520, %r21519, %r23260;
	setp.eq.s32 	%p271, %r21520, 0;
	@%p271 bra 	$L__BB7_359;
	atom.shared.xor.b32 	%r21521, [%r2759+29696], %r23263;
	atom.shared.xor.b32 	%r21522, [%r2759+29700], %r23262;
	atom.shared.xor.b32 	%r21523, [%r2759+29704], %r23261;
	atom.shared.xor.b32 	%r21524, [%r2759+29708], %r23260;
$L__BB7_359:
	or.b32  	%r21525, %r23258, %r23259;
	or.b32  	%r21526, %r21525, %r23257;
	or.b32  	%r21527, %r21526, %r23256;
	setp.eq.s32 	%p272, %r21527, 0;
	@%p272 bra 	$L__BB7_361;
	atom.shared.xor.b32 	%r21528, [%r2759+30208], %r23259;
	atom.shared.xor.b32 	%r21529, [%r2759+30212], %r23258;
	atom.shared.xor.b32 	%r21530, [%r2759+30216], %r23257;
	atom.shared.xor.b32 	%r21531, [%r2759+30220], %r23256;
$L__BB7_361:
	or.b32  	%r21532, %r23254, %r23255;
	or.b32  	%r21533, %r21532, %r23253;
	or.b32  	%r21534, %r21533, %r23252;
	setp.eq.s32 	%p273, %r21534, 0;
	@%p273 bra 	$L__BB7_363;
	atom.shared.xor.b32 	%r21535, [%r2759+30720], %r23255;
	atom.shared.xor.b32 	%r21536, [%r2759+30724], %r23254;
	atom.shared.xor.b32 	%r21537, [%r2759+30728], %r23253;
	atom.shared.xor.b32 	%r21538, [%r2759+30732], %r23252;
$L__BB7_363:
	or.b32  	%r21539, %r23250, %r23251;
	or.b32  	%r21540, %r21539, %r23249;
	or.b32  	%r21541, %r21540, %r23248;
	setp.eq.s32 	%p274, %r21541, 0;
	@%p274 bra 	$L__BB7_365;
	atom.shared.xor.b32 	%r21542, [%r2759+31232], %r23251;
	atom.shared.xor.b32 	%r21543, [%r2759+31236], %r23250;
	atom.shared.xor.b32 	%r21544, [%r2759+31240], %r23249;
	atom.shared.xor.b32 	%r21545, [%r2759+31244], %r23248;
$L__BB7_365:
	or.b32  	%r21546, %r23246, %r23247;
	or.b32  	%r21547, %r21546, %r23245;
	or.b32  	%r21548, %r21547, %r23244;
	setp.eq.s32 	%p275, %r21548, 0;
	@%p275 bra 	$L__BB7_367;
	atom.shared.xor.b32 	%r21549, [%r2759+31744], %r23247;
	atom.shared.xor.b32 	%r21550, [%r2759+31748], %r23246;
	atom.shared.xor.b32 	%r21551, [%r2759+31752], %r23245;
	atom.shared.xor.b32 	%r21552, [%r2759+31756], %r23244;
$L__BB7_367:
	or.b32  	%r21553, %r23242, %r23243;
	or.b32  	%r21554, %r21553, %r23241;
	or.b32  	%r21555, %r21554, %r23240;
	setp.eq.s32 	%p276, %r21555, 0;
	@%p276 bra 	$L__BB7_369;
	atom.shared.xor.b32 	%r21556, [%r2759+32256], %r23243;
	atom.shared.xor.b32 	%r21557, [%r2759+32260], %r23242;
	atom.shared.xor.b32 	%r21558, [%r2759+32264], %r23241;
	atom.shared.xor.b32 	%r21559, [%r2759+32268], %r23240;
$L__BB7_369:
	or.b32  	%r21560, %r23238, %r23239;
	or.b32  	%r21561, %r21560, %r23237;
	or.b32  	%r21562, %r21561, %r23236;
	setp.eq.s32 	%p277, %r21562, 0;
	@%p277 bra 	$L__BB7_371;
	atom.shared.xor.b32 	%r21563, [%r2759+32768], %r23239;
	atom.shared.xor.b32 	%r21564, [%r2759+32772], %r23238;
	atom.shared.xor.b32 	%r21565, [%r2759+32776], %r23237;
	atom.shared.xor.b32 	%r21566, [%r2759+32780], %r23236;
$L__BB7_371:
	or.b32  	%r21567, %r23234, %r23235;
	or.b32  	%r21568, %r21567, %r23233;
	or.b32  	%r21569, %r21568, %r23232;
	setp.eq.s32 	%p278, %r21569, 0;
	@%p278 bra 	$L__BB7_373;
	atom.shared.xor.b32 	%r21570, [%r2759+33280], %r23235;
	atom.shared.xor.b32 	%r21571, [%r2759+33284], %r23234;
	atom.shared.xor.b32 	%r21572, [%r2759+33288], %r23233;
	atom.shared.xor.b32 	%r21573, [%r2759+33292], %r23232;
$L__BB7_373:
	or.b32  	%r21574, %r23230, %r23231;
	or.b32  	%r21575, %r21574, %r23229;
	or.b32  	%r21576, %r21575, %r23228;
	setp.eq.s32 	%p279, %r21576, 0;
	@%p279 bra 	$L__BB7_375;
	atom.shared.xor.b32 	%r21577, [%r2759+33792], %r23231;
	atom.shared.xor.b32 	%r21578, [%r2759+33796], %r23230;
	atom.shared.xor.b32 	%r21579, [%r2759+33800], %r23229;
	atom.shared.xor.b32 	%r21580, [%r2759+33804], %r23228;
$L__BB7_375:
	or.b32  	%r21581, %r23226, %r23227;
	or.b32  	%r21582, %r21581, %r23225;
	or.b32  	%r21583, %r21582, %r23224;
	setp.eq.s32 	%p280, %r21583, 0;
	@%p280 bra 	$L__BB7_377;
	atom.shared.xor.b32 	%r21584, [%r2759+34304], %r23227;
	atom.shared.xor.b32 	%r21585, [%r2759+34308], %r23226;
	atom.shared.xor.b32 	%r21586, [%r2759+34312], %r23225;
	atom.shared.xor.b32 	%r21587, [%r2759+34316], %r23224;
$L__BB7_377:
	or.b32  	%r21588, %r23222, %r23223;
	or.b32  	%r21589, %r21588, %r23221;
	or.b32  	%r21590, %r21589, %r23220;
	setp.eq.s32 	%p281, %r21590, 0;
	@%p281 bra 	$L__BB7_379;
	atom.shared.xor.b32 	%r21591, [%r2759+34816], %r23223;
	atom.shared.xor.b32 	%r21592, [%r2759+34820], %r23222;
	atom.shared.xor.b32 	%r21593, [%r2759+34824], %r23221;
	atom.shared.xor.b32 	%r21594, [%r2759+34828], %r23220;
$L__BB7_379:
	or.b32  	%r21595, %r23218, %r23219;
	or.b32  	%r21596, %r21595, %r23217;
	or.b32  	%r21597, %r21596, %r23216;
	setp.eq.s32 	%p282, %r21597, 0;
	@%p282 bra 	$L__BB7_381;
	atom.shared.xor.b32 	%r21598, [%r2759+35328], %r23219;
	atom.shared.xor.b32 	%r21599, [%r2759+35332], %r23218;
	atom.shared.xor.b32 	%r21600, [%r2759+35336], %r23217;
	atom.shared.xor.b32 	%r21601, [%r2759+35340], %r23216;
$L__BB7_381:
	or.b32  	%r21602, %r23214, %r23215;
	or.b32  	%r21603, %r21602, %r23213;
	or.b32  	%r21604, %r21603, %r23212;
	setp.eq.s32 	%p283, %r21604, 0;
	@%p283 bra 	$L__BB7_383;
	atom.shared.xor.b32 	%r21605, [%r2759+35840], %r23215;
	atom.shared.xor.b32 	%r21606, [%r2759+35844], %r23214;
	atom.shared.xor.b32 	%r21607, [%r2759+35848], %r23213;
	atom.shared.xor.b32 	%r21608, [%r2759+35852], %r23212;
$L__BB7_383:
	or.b32  	%r21609, %r23210, %r23211;
	or.b32  	%r21610, %r21609, %r23209;
	or.b32  	%r21611, %r21610, %r23208;
	setp.eq.s32 	%p284, %r21611, 0;
	@%p284 bra 	$L__BB7_385;
	atom.shared.xor.b32 	%r21612, [%r2759+36352], %r23211;
	atom.shared.xor.b32 	%r21613, [%r2759+36356], %r23210;
	atom.shared.xor.b32 	%r21614, [%r2759+36360], %r23209;
	atom.shared.xor.b32 	%r21615, [%r2759+36364], %r23208;
$L__BB7_385:
	or.b32  	%r21616, %r23206, %r23207;
	or.b32  	%r21617, %r21616, %r23205;
	or.b32  	%r21618, %r21617, %r23204;
	setp.eq.s32 	%p285, %r21618, 0;
	@%p285 bra 	$L__BB7_387;
	atom.shared.xor.b32 	%r21619, [%r2759+36864], %r23207;
	atom.shared.xor.b32 	%r21620, [%r2759+36868], %r23206;
	atom.shared.xor.b32 	%r21621, [%r2759+36872], %r23205;
	atom.shared.xor.b32 	%r21622, [%r2759+36876], %r23204;
$L__BB7_387:
	or.b32  	%r21623, %r23202, %r23203;
	or.b32  	%r21624, %r21623, %r23201;
	or.b32  	%r21625, %r21624, %r23200;
	setp.eq.s32 	%p286, %r21625, 0;
	@%p286 bra 	$L__BB7_389;
	atom.shared.xor.b32 	%r21626, [%r2759+37376], %r23203;
	atom.shared.xor.b32 	%r21627, [%r2759+37380], %r23202;
	atom.shared.xor.b32 	%r21628, [%r2759+37384], %r23201;
	atom.shared.xor.b32 	%r21629, [%r2759+37388], %r23200;
$L__BB7_389:
	or.b32  	%r21630, %r23198, %r23199;
	or.b32  	%r21631, %r21630, %r23197;
	or.b32  	%r21632, %r21631, %r23196;
	setp.eq.s32 	%p287, %r21632, 0;
	@%p287 bra 	$L__BB7_391;
	atom.shared.xor.b32 	%r21633, [%r2759+37888], %r23199;
	atom.shared.xor.b32 	%r21634, [%r2759+37892], %r23198;
	atom.shared.xor.b32 	%r21635, [%r2759+37896], %r23197;
	atom.shared.xor.b32 	%r21636, [%r2759+37900], %r23196;
$L__BB7_391:
	or.b32  	%r21637, %r23194, %r23195;
	or.b32  	%r21638, %r21637, %r23193;
	or.b32  	%r21639, %r21638, %r23192;
	setp.eq.s32 	%p288, %r21639, 0;
	@%p288 bra 	$L__BB7_393;
	atom.shared.xor.b32 	%r21640, [%r2759+38400], %r23195;
	atom.shared.xor.b32 	%r21641, [%r2759+38404], %r23194;
	atom.shared.xor.b32 	%r21642, [%r2759+38408], %r23193;
	atom.shared.xor.b32 	%r21643, [%r2759+38412], %r23192;
$L__BB7_393:
	or.b32  	%r21644, %r23190, %r23191;
	or.b32  	%r21645, %r21644, %r23189;
	or.b32  	%r21646, %r21645, %r23188;
	setp.eq.s32 	%p289, %r21646, 0;
	@%p289 bra 	$L__BB7_395;
	atom.shared.xor.b32 	%r21647, [%r2759+38912], %r23191;
	atom.shared.xor.b32 	%r21648, [%r2759+38916], %r23190;
	atom.shared.xor.b32 	%r21649, [%r2759+38920], %r23189;
	atom.shared.xor.b32 	%r21650, [%r2759+38924], %r23188;
$L__BB7_395:
	or.b32  	%r21651, %r23186, %r23187;
	or.b32  	%r21652, %r21651, %r23185;
	or.b32  	%r21653, %r21652, %r23184;
	setp.eq.s32 	%p290, %r21653, 0;
	@%p290 bra 	$L__BB7_397;
	atom.shared.xor.b32 	%r21654, [%r2759+39424], %r23187;
	atom.shared.xor.b32 	%r21655, [%r2759+39428], %r23186;
	atom.shared.xor.b32 	%r21656, [%r2759+39432], %r23185;
	atom.shared.xor.b32 	%r21657, [%r2759+39436], %r23184;
$L__BB7_397:
	or.b32  	%r21658, %r23182, %r23183;
	or.b32  	%r21659, %r21658, %r23181;
	or.b32  	%r21660, %r21659, %r23180;
	setp.eq.s32 	%p291, %r21660, 0;
	@%p291 bra 	$L__BB7_399;
	atom.shared.xor.b32 	%r21661, [%r2759+39936], %r23183;
	atom.shared.xor.b32 	%r21662, [%r2759+39940], %r23182;
	atom.shared.xor.b32 	%r21663, [%r2759+39944], %r23181;
	atom.shared.xor.b32 	%r21664, [%r2759+39948], %r23180;
$L__BB7_399:
	or.b32  	%r21665, %r23178, %r23179;
	or.b32  	%r21666, %r21665, %r23177;
	or.b32  	%r21667, %r21666, %r23176;
	setp.eq.s32 	%p292, %r21667, 0;
	@%p292 bra 	$L__BB7_401;
	atom.shared.xor.b32 	%r21668, [%r2759+40448], %r23179;
	atom.shared.xor.b32 	%r21669, [%r2759+40452], %r23178;
	atom.shared.xor.b32 	%r21670, [%r2759+40456], %r23177;
	atom.shared.xor.b32 	%r21671, [%r2759+40460], %r23176;
$L__BB7_401:
	or.b32  	%r21672, %r23174, %r23175;
	or.b32  	%r21673, %r21672, %r23173;
	or.b32  	%r21674, %r21673, %r23172;
	setp.eq.s32 	%p293, %r21674, 0;
	@%p293 bra 	$L__BB7_403;
	atom.shared.xor.b32 	%r21675, [%r2759+40960], %r23175;
	atom.shared.xor.b32 	%r21676, [%r2759+40964], %r23174;
	atom.shared.xor.b32 	%r21677, [%r2759+40968], %r23173;
	atom.shared.xor.b32 	%r21678, [%r2759+40972], %r23172;
$L__BB7_403:
	or.b32  	%r21679, %r23170, %r23171;
	or.b32  	%r21680, %r21679, %r23169;
	or.b32  	%r21681, %r21680, %r23168;
	setp.eq.s32 	%p294, %r21681, 0;
	@%p294 bra 	$L__BB7_405;
	atom.shared.xor.b32 	%r21682, [%r2759+41472], %r23171;
	atom.shared.xor.b32 	%r21683, [%r2759+41476], %r23170;
	atom.shared.xor.b32 	%r21684, [%r2759+41480], %r23169;
	atom.shared.xor.b32 	%r21685, [%r2759+41484], %r23168;
$L__BB7_405:
	or.b32  	%r21686, %r23166, %r23167;
	or.b32  	%r21687, %r21686, %r23165;
	or.b32  	%r21688, %r21687, %r23164;
	setp.eq.s32 	%p295, %r21688, 0;
	@%p295 bra 	$L__BB7_407;
	atom.shared.xor.b32 	%r21689, [%r2759+41984], %r23167;
	atom.shared.xor.b32 	%r21690, [%r2759+41988], %r23166;
	atom.shared.xor.b32 	%r21691, [%r2759+41992], %r23165;
	atom.shared.xor.b32 	%r21692, [%r2759+41996], %r23164;
$L__BB7_407:
	or.b32  	%r21693, %r23162, %r23163;
	or.b32  	%r21694, %r21693, %r23161;
	or.b32  	%r21695, %r21694, %r23160;
	setp.eq.s32 	%p296, %r21695, 0;
	@%p296 bra 	$L__BB7_409;
	atom.shared.xor.b32 	%r21696, [%r2759+42496], %r23163;
	atom.shared.xor.b32 	%r21697, [%r2759+42500], %r23162;
	atom.shared.xor.b32 	%r21698, [%r2759+42504], %r23161;
	atom.shared.xor.b32 	%r21699, [%r2759+42508], %r23160;
$L__BB7_409:
	or.b32  	%r21700, %r23158, %r23159;
	or.b32  	%r21701, %r21700, %r23157;
	or.b32  	%r21702, %r21701, %r23156;
	setp.eq.s32 	%p297, %r21702, 0;
	@%p297 bra 	$L__BB7_411;
	atom.shared.xor.b32 	%r21703, [%r2759+43008], %r23159;
	atom.shared.xor.b32 	%r21704, [%r2759+43012], %r23158;
	atom.shared.xor.b32 	%r21705, [%r2759+43016], %r23157;
	atom.shared.xor.b32 	%r21706, [%r2759+43020], %r23156;
$L__BB7_411:
	or.b32  	%r21707, %r23154, %r23155;
	or.b32  	%r21708, %r21707, %r23153;
	or.b32  	%r21709, %r21708, %r23152;
	setp.eq.s32 	%p298, %r21709, 0;
	@%p298 bra 	$L__BB7_413;
	atom.shared.xor.b32 	%r21710, [%r2759+43520], %r23155;
	atom.shared.xor.b32 	%r21711, [%r2759+43524], %r23154;
	atom.shared.xor.b32 	%r21712, [%r2759+43528], %r23153;
	atom.shared.xor.b32 	%r21713, [%r2759+43532], %r23152;
$L__BB7_413:
	or.b32  	%r21714, %r23150, %r23151;
	or.b32  	%r21715, %r21714, %r23149;
	or.b32  	%r21716, %r21715, %r23148;
	setp.eq.s32 	%p299, %r21716, 0;
	@%p299 bra 	$L__BB7_415;
	atom.shared.xor.b32 	%r21717, [%r2759+44032], %r23151;
	atom.shared.xor.b32 	%r21718, [%r2759+44036], %r23150;
	atom.shared.xor.b32 	%r21719, [%r2759+44040], %r23149;
	atom.shared.xor.b32 	%r21720, [%r2759+44044], %r23148;
$L__BB7_415:
	or.b32  	%r21721, %r23146, %r23147;
	or.b32  	%r21722, %r21721, %r23145;
	or.b32  	%r21723, %r21722, %r23144;
	setp.eq.s32 	%p300, %r21723, 0;
	@%p300 bra 	$L__BB7_417;
	atom.shared.xor.b32 	%r21724, [%r2759+44544], %r23147;
	atom.shared.xor.b32 	%r21725, [%r2759+44548], %r23146;
	atom.shared.xor.b32 	%r21726, [%r2759+44552], %r23145;
	atom.shared.xor.b32 	%r21727, [%r2759+44556], %r23144;
$L__BB7_417:
	or.b32  	%r21728, %r23142, %r23143;
	or.b32  	%r21729, %r21728, %r23141;
	or.b32  	%r21730, %r21729, %r23140;
	setp.eq.s32 	%p301, %r21730, 0;
	@%p301 bra 	$L__BB7_419;
	atom.shared.xor.b32 	%r21731, [%r2759+45056], %r23143;
	atom.shared.xor.b32 	%r21732, [%r2759+45060], %r23142;
	atom.shared.xor.b32 	%r21733, [%r2759+45064], %r23141;
	atom.shared.xor.b32 	%r21734, [%r2759+45068], %r23140;
$L__BB7_419:
	or.b32  	%r21735, %r23138, %r23139;
	or.b32  	%r21736, %r21735, %r23137;
	or.b32  	%r21737, %r21736, %r23136;
	setp.eq.s32 	%p302, %r21737, 0;
	@%p302 bra 	$L__BB7_421;
	atom.shared.xor.b32 	%r21738, [%r2759+45568], %r23139;
	atom.shared.xor.b32 	%r21739, [%r2759+45572], %r23138;
	atom.shared.xor.b32 	%r21740, [%r2759+45576], %r23137;
	atom.shared.xor.b32 	%r21741, [%r2759+45580], %r23136;
$L__BB7_421:
	or.b32  	%r21742, %r23134, %r23135;
	or.b32  	%r21743, %r21742, %r23133;
	or.b32  	%r21744, %r21743, %r23132;
	setp.eq.s32 	%p303, %r21744, 0;
	@%p303 bra 	$L__BB7_423;
	atom.shared.xor.b32 	%r21745, [%r2759+46080], %r23135;
	atom.shared.xor.b32 	%r21746, [%r2759+46084], %r23134;
	atom.shared.xor.b32 	%r21747, [%r2759+46088], %r23133;
	atom.shared.xor.b32 	%r21748, [%r2759+46092], %r23132;
$L__BB7_423:
	or.b32  	%r21749, %r23130, %r23131;
	or.b32  	%r21750, %r21749, %r23129;
	or.b32  	%r21751, %r21750, %r23128;
	setp.eq.s32 	%p304, %r21751, 0;
	@%p304 bra 	$L__BB7_425;
	atom.shared.xor.b32 	%r21752, [%r2759+46592], %r23131;
	atom.shared.xor.b32 	%r21753, [%r2759+46596], %r23130;
	atom.shared.xor.b32 	%r21754, [%r2759+46600], %r23129;
	atom.shared.xor.b32 	%r21755, [%r2759+46604], %r23128;
$L__BB7_425:
	or.b32  	%r21756, %r23126, %r23127;
	or.b32  	%r21757, %r21756, %r23125;
	or.b32  	%r21758, %r21757, %r23124;
	setp.eq.s32 	%p305, %r21758, 0;
	@%p305 bra 	$L__BB7_427;
	atom.shared.xor.b32 	%r21759, [%r2759+47104], %r23127;
	atom.shared.xor.b32 	%r21760, [%r2759+47108], %r23126;
	atom.shared.xor.b32 	%r21761, [%r2759+47112], %r23125;
	atom.shared.xor.b32 	%r21762, [%r2759+47116], %r23124;
$L__BB7_427:
	or.b32  	%r21763, %r23122, %r23123;
	or.b32  	%r21764, %r21763, %r23121;
	or.b32  	%r21765, %r21764, %r23120;
	setp.eq.s32 	%p306, %r21765, 0;
	@%p306 bra 	$L__BB7_429;
	atom.shared.xor.b32 	%r21766, [%r2759+47616], %r23123;
	atom.shared.xor.b32 	%r21767, [%r2759+47620], %r23122;
	atom.shared.xor.b32 	%r21768, [%r2759+47624], %r23121;
	atom.shared.xor.b32 	%r21769, [%r2759+47628], %r23120;
$L__BB7_429:
	or.b32  	%r21770, %r23118, %r23119;
	or.b32  	%r21771, %r21770, %r23117;
	or.b32  	%r21772, %r21771, %r23116;
	setp.eq.s32 	%p307, %r21772, 0;
	@%p307 bra 	$L__BB7_431;
	atom.shared.xor.b32 	%r21773, [%r2759+48128], %r23119;
	atom.shared.xor.b32 	%r21774, [%r2759+48132], %r23118;
	atom.shared.xor.b32 	%r21775, [%r2759+48136], %r23117;
	atom.shared.xor.b32 	%r21776, [%r2759+48140], %r23116;
$L__BB7_431:
	or.b32  	%r21777, %r23114, %r23115;
	or.b32  	%r21778, %r21777, %r23113;
	or.b32  	%r21779, %r21778, %r23112;
	setp.eq.s32 	%p308, %r21779, 0;
	@%p308 bra 	$L__BB7_433;
	atom.shared.xor.b32 	%r21780, [%r2759+48640], %r23115;
	atom.shared.xor.b32 	%r21781, [%r2759+48644], %r23114;
	atom.shared.xor.b32 	%r21782, [%r2759+48648], %r23113;
	atom.shared.xor.b32 	%r21783, [%r2759+48652], %r23112;
$L__BB7_433:
	ld.param.u64 	%rd376, [fused_batch_pir_kernel_transposed_4_param_2];
	mov.u32 	%r2760, %ntid.x;
	cvta.to.global.u64 	%rd8, %rd376;
	and.b16  	%rs306, %rs1, 3;
	setp.eq.s16 	%p309, %rs306, 2;
	bar.sync 	0;
	@%p309 bra 	$L__BB7_438;
	mov.b32 	%r23497, 0;
$L__BB7_435:
	.pragma "nounroll";
	shl.b32 	%r21785, %r23498, 4;
	add.s32 	%r21787, %r21391, %r21785;
	ld.shared.v4.u32 	{%r2764, %r2765, %r2766, %r2767}, [%r21787];
	or.b32  	%r21788, %r2765, %r2764;
	or.b32  	%r21789, %r21788, %r2766;
	or.b32  	%r21790, %r21789, %r2767;
	setp.eq.s32 	%p310, %r21790, 0;
	@%p310 bra 	$L__BB7_437;
	mul.wide.u32 	%rd293, %r23498, 16;
	add.s64 	%rd294, %rd8, %rd293;
	atom.global.xor.b32 	%r21791, [%rd294], %r2764;
	atom.global.xor.b32 	%r21792, [%rd294+4], %r2765;
	atom.global.xor.b32 	%r21793, [%rd294+8], %r2766;
	atom.global.xor.b32 	%r21794, [%rd294+12], %r2767;
$L__BB7_437:
	add.s32 	%r23498, %r23498, %r2760;
	add.s32 	%r23497, %r23497, 1;
	cvt.u32.u16 	%r21795, %rs306;
	xor.b32  	%r21796, %r23497, %r21795;
	setp.ne.s32 	%p311, %r21796, 2;
	@%p311 bra 	$L__BB7_435;
$L__BB7_438:
	setp.lt.u16 	%p312, %rs1, 2;
	@%p312 bra 	$L__BB7_449;
	shl.b32 	%r21797, %r2760, 1;
	add.s32 	%r23502, %r23498, %r21797;
	shl.b32 	%r2772, %r2760, 2;
	mad.lo.s32 	%r23501, %r2760, 3, %r23498;
	add.s32 	%r23500, %r2760, %r23498;
	shl.b32 	%r2775, %r2760, 4;
	shl.b32 	%r21798, %r23498, 4;
	add.s32 	%r23499, %r21391, %r21798;
	shl.b32 	%r2777, %r2760, 6;
	shl.b32 	%r2778, %r2760, 5;
	mul.lo.s32 	%r2779, %r2760, 48;
$L__BB7_440:
	ld.shared.v4.u32 	{%r2785, %r2786, %r2787, %r2788}, [%r23499];
	or.b32  	%r21800, %r2786, %r2785;
	or.b32  	%r21801, %r21800, %r2787;
	or.b32  	%r21802, %r21801, %r2788;
	setp.eq.s32 	%p313, %r21802, 0;
	@%p313 bra 	$L__BB7_442;
	mul.wide.u32 	%rd295, %r23498, 16;
	add.s64 	%rd296, %rd8, %rd295;
	atom.global.xor.b32 	%r21803, [%rd296], %r2785;
	atom.global.xor.b32 	%r21804, [%rd296+4], %r2786;
	atom.global.xor.b32 	%r21805, [%rd296+8], %r2787;
	atom.global.xor.b32 	%r21806, [%rd296+12], %r2788;
$L__BB7_442:
	add.s32 	%r21807, %r23499, %r2775;
	ld.shared.v4.u32 	{%r2789, %r2790, %r2791, %r2792}, [%r21807];
	or.b32  	%r21808, %r2790, %r2789;
	or.b32  	%r21809, %r21808, %r2791;
	or.b32  	%r21810, %r21809, %r2792;
	setp.eq.s32 	%p314, %r21810, 0;
	@%p314 bra 	$L__BB7_444;
	mul.wide.u32 	%rd297, %r23500, 16;
	add.s64 	%rd298, %rd8, %rd297;
	atom.global.xor.b32 	%r21811, [%rd298], %r2789;
	atom.global.xor.b32 	%r21812, [%rd298+4], %r2790;
	atom.global.xor.b32 	%r21813, [%rd298+8], %r2791;
	atom.global.xor.b32 	%r21814, [%rd298+12], %r2792;
$L__BB7_444:
	add.s32 	%r2793, %r23498, %r2760;
	add.s32 	%r21815, %r23499, %r2778;
	ld.shared.v4.u32 	{%r2794, %r2795, %r2796, %r2797}, [%r21815];
	or.b32  	%r21816, %r2795, %r2794;
	or.b32  	%r21817, %r21816, %r2796;
	or.b32  	%r21818, %r21817, %r2797;
	setp.eq.s32 	%p315, %r21818, 0;
	@%p315 bra 	$L__BB7_446;
	mul.wide.u32 	%rd299, %r23502, 16;
	add.s64 	%rd300, %rd8, %rd299;
	atom.global.xor.b32 	%r21819, [%rd300], %r2794;
	atom.global.xor.b32 	%r21820, [%rd300+4], %r2795;
	atom.global.xor.b32 	%r21821, [%rd300+8], %r2796;
	atom.global.xor.b32 	%r21822, [%rd300+12], %r2797;
$L__BB7_446:
	add.s32 	%r2798, %r2793, %r2760;
	add.s32 	%r21823, %r23499, %r2779;
	ld.shared.v4.u32 	{%r2799, %r2800, %r2801, %r2802}, [%r21823];
	or.b32  	%r21824, %r2800, %r2799;
	or.b32  	%r21825, %r21824, %r2801;
	or.b32  	%r21826, %r21825, %r2802;
	setp.eq.s32 	%p316, %r21826, 0;
	@%p316 bra 	$L__BB7_448;
	mul.wide.u32 	%rd301, %r23501, 16;
	add.s64 	%rd302, %rd8, %rd301;
	atom.global.xor.b32 	%r21827, [%rd302], %r2799;
	atom.global.xor.b32 	%r21828, [%rd302+4], %r2800;
	atom.global.xor.b32 	%r21829, [%rd302+8], %r2801;
	atom.global.xor.b32 	%r21830, [%rd302+12], %r2802;
$L__BB7_448:
	add.s32 	%r21831, %r2798, %r2760;
	add.s32 	%r23498, %r21831, %r2760;
	add.s32 	%r23502, %r23502, %r2772;
	add.s32 	%r23501, %r23501, %r2772;
	add.s32 	%r23500, %r23500, %r2772;
	add.s32 	%r23499, %r23499, %r2777;
	setp.lt.u32 	%p317, %r23498, 3072;
	@%p317 bra 	$L__BB7_440;
$L__BB7_449:
	ret;

}
	// .globl	fused_batch_pir_kernel_transposed_8
.visible .entry fused_batch_pir_kernel_transposed_8(
	.param .u64 .ptr .align 1 fused_batch_pir_kernel_transposed_8_param_0,
	.param .u64 .ptr .align 1 fused_batch_pir_kernel_transposed_8_param_1,
	.param .u64 .ptr .align 1 fused_batch_pir_kernel_transposed_8_param_2,
	.param .u32 fused_batch_pir_kernel_transposed_8_param_3,
	.param .u32 fused_batch_pir_kernel_transposed_8_param_4
)
{
	.reg .pred 	%p<227>;
	.reg .b16 	%rs<37>;
	.reg .b32 	%r<10096>;
	.reg .b64 	%rd<80>;

	ld.param.u64 	%rd11, [fused_batch_pir_kernel_transposed_8_param_1];
	cvta.to.global.u64 	%rd1, %rd11;
	mov.u32 	%r1, %tid.x;
	mov.u32 	%r2, %ntid.x;
	add.s32 	%r3247, %r1, %r2;
	cvt.u16.u32 	%rs15, %r3247;
	sub.s16 	%rs16, 6143, %rs15;
	cvt.u16.u32 	%rs17, %r2;
	div.u16 	%rs18, %rs16, %rs17;
	and.b16  	%rs1, %rs18, 3;
	cvt.u32.u16 	%r3, %rs1;
	setp.eq.s16 	%p1, %rs1, 2;
	mov.u32 	%r7736, %r1;
	@%p1 bra 	$L__BB8_3;
	mov.b32 	%r7735, 0;
	mov.u32 	%r3250, s_mem;
	mov.u32 	%r7736, %r1;
$L__BB8_2:
	.pragma "nounroll";
	shl.b32 	%r3249, %r7736, 4;
	add.s32 	%r3251, %r3250, %r3249;
	mov.b32 	%r3252, 0;
	st.shared.v4.u32 	[%r3251], {%r3252, %r3252, %r3252, %r3252};
	add.s32 	%r7736, %r7736, %r2;
	add.s32 	%r7735, %r7735, 1;
	xor.b32  	%r3253, %r7735, %r3;
	setp.ne.s32 	%p2, %r3253, 2;
	@%p2 bra 	$L__BB8_2;
$L__BB8_3:
	mov.u32 	%r3255, s_mem;
	shl.b32 	%r3258, %r2, 4;
	shl.b32 	%r3262, %r2, 2;
$L__BB8_4:
	shl.b32 	%r3254, %r7736, 4;
	add.s32 	%r3256, %r3255, %r3254;
	mov.b32 	%r3257, 0;
	st.shared.v4.u32 	[%r3256], {%r3257, %r3257, %r3257, %r3257};
	add.s32 	%r3259, %r3256, %r3258;
	st.shared.v4.u32 	[%r3259], {%r3257, %r3257, %r3257, %r3257};
	add.s32 	%r3260, %r3259, %r3258;
	st.shared.v4.u32 	[%r3260], {%r3257, %r3257, %r3257, %r3257};
	add.s32 	%r3261, %r3260, %r3258;
	st.shared.v4.u32 	[%r3261], {%r3257, %r3257, %r3257, %r3257};
	add.s32 	%r7736, %r3262, %r7736;
	setp.lt.u32 	%p3, %r7736, 6144;
	@%p3 bra 	$L__BB8_4;
	bar.sync 	0;
	mov.u32 	%r3263, %ctaid.x;
	shl.b32 	%r11, %r3263, 11;
	setp.ne.s32 	%p4, %r1, 0;
	ld.const.u32 	%r12, [CHACHA_CONSTANTS];
	ld.const.u32 	%r13, [CHACHA_CONSTANTS+4];
	ld.const.u32 	%r14, [CHACHA_CONSTANTS+8];
	ld.const.u32 	%r15, [CHACHA_CONSTANTS+12];
	@%p4 bra 	$L__BB8_13;
	mov.b32 	%r7738, 0;
$L__BB8_7:
	mul.wide.u32 	%rd13, %r7738, 488;
	add.s64 	%rd2, %rd1, %rd13;
	ld.global.v2.u8 	{%rs33, %rs3}, [%rd2+16];
	ld.global.u32 	%r7752, [%rd2];
	ld.global.u32 	%r7753, [%rd2+4];
	ld.global.u32 	%r7754, [%rd2+8];
	ld.global.u32 	%r7755, [%rd2+12];
	setp.lt.u16 	%p5, %rs3, 12;
	@%p5 bra 	$L__BB8_12;
	cvt.u32.u16 	%r3266, %rs3;
	and.b32  	%r21, %r3266, 255;
	add.s32 	%r22, %r21, -12;
	mov.b32 	%r7743, 0;
	mov.u16 	%rs31, %rs33;
$L__BB8_9:
	add.s32 	%r3267, %r12, %r7752;
	shf.l.wrap.b32 	%r3268, %r3267, %r3267, 16;
	add.s32 	%r3269, %r7752, %r3268;
	xor.b32  	%r3270, %r7752, %r3269;
	shf.l.wrap.b32 	%r3271, %r3270, %r3270, 12;
	add.s32 	%r3272, %r3267, %r3271;
	xor.b32  	%r3273, %r3268, %r3272;
	shf.l.wrap.b32 	%r3274, %r3273, %r3273, 8;
	add.s32 	%r3275, %r3269, %r3274;
	xor.b32  	%r3276, %r3271, %r3275;
	shf.l.wrap.b32 	%r3277, %r3276, %r3276, 7;
	add.s32 	%r3278, %r13, %r7753;
	shf.l.wrap.b32 	%r3279, %r3278, %r3278, 16;
	add.s32 	%r3280, %r7753, %r3279;
	xor.b32  	%r3281, %r7753, %r3280;
	shf.l.wrap.b32 	%r3282, %r3281, %r3281, 12;
	add.s32 	%r3283, %r3278, %r3282;
	xor.b32  	%r3284, %r3279, %r3283;
	shf.l.wrap.b32 	%r3285, %r3284, %r3284, 8;
	add.s32 	%r3286, %r3280, %r3285;
	xor.b32  	%r3287, %r3282, %r3286;
	shf.l.wrap.b32 	%r3288, %r3287, %r3287, 7;
	add.s32 	%r3289, %r14, %r7754;
	shf.l.wrap.b32 	%r3290, %r3289, %r3289, 16;
	add.s32 	%r3291, %r7754, %r3290;
	xor.b32  	%r3292, %r7754, %r3291;
	shf.l.wrap.b32 	%r3293, %r3292, %r3292, 12;
	add.s32 	%r3294, %r3289, %r3293;
	xor.b32  	%r3295, %r3290, %r3294;
	shf.l.wrap.b32 	%r3296, %r3295, %r3295, 8;
	add.s32 	%r3297, %r3291, %r3296;
	xor.b32  	%r3298, %r3293, %r3297;
	shf.l.wrap.b32 	%r3299, %r3298, %r3298, 7;
	add.s32 	%r3300, %r15, %r7755;
	shf.l.wrap.b32 	%r3301, %r3300, %r3300, 16;
	add.s32 	%r3302, %r7755, %r3301;
	xor.b32  	%r3303, %r7755, %r3302;
	shf.l.wrap.b32 	%r3304, %r3303, %r3303, 12;
	add.s32 	%r3305, %r3300, %r3304;
	xor.b32  	%r3306, %r3301, %r3305;
	shf.l.wrap.b32 	%r3307, %r3306, %r3306, 8;
	add.s32 	%r3308, %r3302, %r3307;
	xor.b32  	%r3309, %r3304, %r3308;
	shf.l.wrap.b32 	%r3310, %r3309, %r3309, 7;
	add.s32 	%r3311, %r3272, %r3288;
	xor.b32  	%r3312, %r3307, %r3311;
	shf.l.wrap.b32 	%r3313, %r3312, %r3312, 16;
	add.s32 	%r3314, %r3297, %r3313;
	xor.b32  	%r3315, %r3288, %r3314;
	shf.l.wrap.b32 	%r3316, %r3315, %r3315, 12;
	add.s32 	%r3317, %r3311, %r3316;
	xor.b32  	%r3318, %r3313, %r3317;
	shf.l.wrap.b32 	%r3319, %r3318, %r3318, 8;
	add.s32 	%r3320, %r3314, %r3319;
	xor.b32  	%r3321, %r3316, %r3320;
	shf.l.wrap.b32 	%r3322, %r3321, %r3321, 7;
	add.s32 	%r3323, %r3283, %r3299;
	xor.b32  	%r3324, %r3274, %r3323;
	shf.l.wrap.b32 	%r3325, %r3324, %r3324, 16;
	add.s32 	%r3326, %r3308, %r3325;
	xor.b32  	%r3327, %r3299, %r3326;
	shf.l.wrap.b32 	%r3328, %r3327, %r3327, 12;
	add.s32 	%r3329, %r3323, %r3328;
	xor.b32  	%r3330, %r3325, %r3329;
	shf.l.wrap.b32 	%r3331, %r3330, %r3330, 8;
	add.s32 	%r3332, %r3326, %r3331;
	xor.b32  	%r3333, %r3328, %r3332;
	shf.l.wrap.b32 	%r3334, %r3333, %r3333, 7;
	add.s32 	%r3335, %r3294, %r3310;
	xor.b32  	%r3336, %r3285, %r3335;
	shf.l.wrap.b32 	%r3337, %r3336, %r3336, 16;
	add.s32 	%r3338, %r3275, %r3337;
	xor.b32  	%r3339, %r3310, %r3338;
	shf.l.wrap.b32 	%r3340, %r3339, %r3339, 12;
	add.s32 	%r3341, %r3335, %r3340;
	xor.b32  	%r3342, %r3337, %r3341;
	shf.l.wrap.b32 	%r3343, %r3342, %r3342, 8;
	add.s32 	%r3344, %r3338, %r3343;
	xor.b32  	%r3345, %r3340, %r3344;
	shf.l.wrap.b32 	%r3346, %r3345, %r3345, 7;
	add.s32 	%r3347, %r3305, %r3277;
	xor.b32  	%r3348, %r3296, %r3347;
	shf.l.wrap.b32 	%r3349, %r3348, %r3348, 16;
	add.s32 	%r3350, %r3286, %r3349;
	xor.b32  	%r3351, %r3277, %r3350;
	shf.l.wrap.b32 	%r3352, %r3351, %r3351, 12;
	add.s32 	%r3353, %r3347, %r3352;
	xor.b32  	%r3354, %r3349, %r3353;
	shf.l.wrap.b32 	%r3355, %r3354, %r3354, 8;
	add.s32 	%r3356, %r3350, %r3355;
	xor.b32  	%r3357, %r3352, %r3356;
	shf.l.wrap.b32 	%r3358, %r3357, %r3357, 7;
	add.s32 	%r3359, %r3317, %r3358;
	xor.b32  	%r3360, %r3331, %r3359;
	shf.l.wrap.b32 	%r3361, %r3360, %r3360, 16;
	add.s32 	%r3362, %r3344, %r3361;
	xor.b32  	%r3363, %r3358, %r3362;
	shf.l.wrap.b32 	%r3364, %r3363, %r3363, 12;
	add.s32 	%r3365, %r3359, %r3364;
	xor.b32  	%r3366, %r3361, %r3365;
	shf.l.wrap.b32 	%r3367, %r3366, %r3366, 8;
	add.s32 	%r3368, %r3362, %r3367;
	xor.b32  	%r3369, %r3364, %r3368;
	shf.l.wrap.b32 	%r3370, %r3369, %r3369, 7;
	add.s32 	%r3371, %r3329, %r3322;
	xor.b32  	%r3372, %r3343, %r3371;
	shf.l.wrap.b32 	%r3373, %r3372, %r3372, 16;
	add.s32 	%r3374, %r3356, %r3373;
	xor.b32  	%r3375, %r3322, %r3374;
	shf.l.wrap.b32 	%r3376, %r3375, %r3375, 12;
	add.s32 	%r3377, %r3371, %r3376;
	xor.b32  	%r3378, %r3373, %r3377;
	shf.l.wrap.b32 	%r3379, %r3378, %r3378, 8;
	add.s32 	%r3380, %r3374, %r3379;
	xor.b32  	%r3381, %r3376, %r3380;
	shf.l.wrap.b32 	%r3382, %r3381, %r3381, 7;
	add.s32 	%r3383, %r3341, %r3334;
	xor.b32  	%r3384, %r3355, %r3383;
	shf.l.wrap.b32 	%r3385, %r3384, %r3384, 16;
	add.s32 	%r3386, %r3320, %r3385;
	xor.b32  	%r3387, %r3334, %r3386;
	shf.l.wrap.b32 	%r3388, %r3387, %r3387, 12;
	add.s32 	%r3389, %r3383, %r3388;
	xor.b32  	%r3390, %r3385, %r3389;
	shf.l.wrap.b32 	%r3391, %r3390, %r3390, 8;
	add.s32 	%r3392, %r3386, %r3391;
	xor.b32  	%r3393, %r3388, %r3392;
	shf.l.wrap.b32 	%r3394, %r3393, %r3393, 7;
	add.s32 	%r3395, %r3353, %r3346;
	xor.b32  	%r3396, %r3319, %r3395;
	shf.l.wrap.b32 	%r3397, %r3396, %r3396, 16;
	add.s32 	%r3398, %r3332, %r3397;
	xor.b32  	%r3399, %r3346, %r3398;
	shf.l.wrap.b32 	%r3400, %r3399, %r3399, 12;
	add.s32 	%r3401, %r3395, %r3400;
	xor.b32  	%r3402, %r3397, %r3401;
	shf.l.wrap.b32 	%r3403, %r3402, %r3402, 8;
	add.s32 	%r3404, %r3398, %r3403;
	xor.b32  	%r3405, %r3400, %r3404;
	shf.l.wrap.b32 	%r3406, %r3405, %r3405, 7;
	add.s32 	%r3407, %r3365, %r3382;
	xor.b32  	%r3408, %r3403, %r3407;
	shf.l.wrap.b32 	%r3409, %r3408, %r3408, 16;
	add.s32 	%r3410, %r3392, %r3409;
	xor.b32  	%r3411, %r3382, %r3410;
	shf.l.wrap.b32 	%r3412, %r3411, %r3411, 12;
	add.s32 	%r3413, %r3407, %r3412;
	xor.b32  	%r3414, %r3409, %r3413;
	shf.l.wrap.b32 	%r3415, %r3414, %r3414, 8;
	add.s32 	%r3416, %r3410, %r3415;
	xor.b32  	%r3417, %r3412, %r3416;
	shf.l.wrap.b32 	%r3418, %r3417, %r3417, 7;
	add.s32 	%r3419, %r3377, %r3394;
	xor.b32  	%r3420, %r3367, %r3419;
	shf.l.wrap.b32 	%r3421, %r3420, %r3420, 16;
	add.s32 	%r3422, %r3404, %r3421;
	xor.b32  	%r3423, %r3394, %r3422;
	shf.l.wrap.b32 	%r3424, %r3423, %r3423, 12;
	add.s32 	%r3425, %r3419, %r3424;
	xor.b32  	%r3426, %r3421, %r3425;
	shf.l.wrap.b32 	%r3427, %r3426, %r3426, 8;
	add.s32 	%r3428, %r3422, %r3427;
	xor.b32  	%r3429, %r3424, %r3428;
	shf.l.wrap.b32 	%r3430, %r3429, %r3429, 7;
	add.s32 	%r3431, %r3389, %r3406;
	xor.b32  	%r3432, %r3379, %r3431;
	shf.l.wrap.b32 	%r3433, %r3432, %r3432, 16;
	add.s32 	%r3434, %r3368, %r3433;
	xor.b32  	%r3435, %r3406, %r3434;
	shf.l.wrap.b32 	%r3436, %r3435, %r3435, 12;
	add.s32 	%r3437, %r3431, %r3436;
	xor.b32  	%r3438, %r3433, %r3437;
	shf.l.wrap.b32 	%r3439, %r3438, %r3438, 8;
	add.s32 	%r3440, %r3434, %r3439;
	xor.b32  	%r3441, %r3436, %r3440;
	shf.l.wrap.b32 	%r3442, %r3441, %r3441, 7;
	add.s32 	%r3443, %r3401, %r3370;
	xor.b32  	%r3444, %r3391, %r3443;
	shf.l.wrap.b32 	%r3445, %r3444, %r3444, 16;
	add.s32 	%r3446, %r3380, %r3445;
	xor.b32  	%r3447, %r3370, %r3446;
	shf.l.wrap.b32 	%r3448, %r3447, %r3447, 12;
	add.s32 	%r3449, %r3443, %r3448;
	xor.b32  	%r3450, %r3445, %r3449;
	shf.l.wrap.b32 	%r3451, %r3450, %r3450, 8;
	add.s32 	%r3452, %r3446, %r3451;
	xor.b32  	%r3453, %r3448, %r3452;
	shf.l.wrap.b32 	%r3454, %r3453, %r3453, 7;
	add.s32 	%r3455, %r3413, %r3454;
	xor.b32  	%r3456, %r3427, %r3455;
	shf.l.wrap.b32 	%r3457, %r3456, %r3456, 16;
	add.s32 	%r3458, %r3440, %r3457;
	xor.b32  	%r3459, %r3454, %r3458;
	shf.l.wrap.b32 	%r3460, %r3459, %r3459, 12;
	add.s32 	%r3461, %r3455, %r3460;
	xor.b32  	%r3462, %r3457, %r3461;
	shf.l.wrap.b32 	%r3463, %r3462, %r3462, 8;
	add.s32 	%r3464, %r3458, %r3463;
	xor.b32  	%r3465, %r3460, %r3464;
	shf.l.wrap.b32 	%r3466, %r3465, %r3465, 7;
	add.s32 	%r3467, %r3425, %r3418;
	xor.b32  	%r3468, %r3439, %r3467;
	shf.l.wrap.b32 	%r3469, %r3468, %r3468, 16;
	add.s32 	%r3470, %r3452, %r3469;
	xor.b32  	%r3471, %r3418, %r3470;
	shf.l.wrap.b32 	%r3472, %r3471, %r3471, 12;
	add.s32 	%r3473, %r3467, %r3472;
	xor.b32  	%r3474, %r3469, %r3473;
	shf.l.wrap.b32 	%r3475, %r3474, %r3474, 8;
	add.s32 	%r3476, %r3470, %r3475;
	xor.b32  	%r3477, %r3472, %r3476;
	shf.l.wrap.b32 	%r3478, %r3477, %r3477, 7;
	add.s32 	%r3479, %r3437, %r3430;
	xor.b32  	%r3480, %r3451, %r3479;
	shf.l.wrap.b32 	%r3481, %r3480, %r3480, 16;
	add.s32 	%r3482, %r3416, %r3481;
	xor.b32  	%r3483, %r3430, %r3482;
	shf.l.wrap.b32 	%r3484, %r3483, %r3483, 12;
	add.s32 	%r3485, %r3479, %r3484;
	xor.b32  	%r3486, %r3481, %r3485;
	shf.l.wrap.b32 	%r3487, %r3486, %r3486, 8;
	add.s32 	%r3488, %r3482, %r3487;
	xor.b32  	%r3489, %r3484, %r3488;
	shf.l.wrap.b32 	%r3490, %r3489, %r3489, 7;
	add.s32 	%r3491, %r3449, %r3442;
	xor.b32  	%r3492, %r3415, %r3491;
	shf.l.wrap.b32 	%r3493, %r3492, %r3492, 16;
	add.s32 	%r3494, %r3428, %r3493;
	xor.b32  	%r3495, %r3442, %r3494;
	shf.l.wrap.b32 	%r3496, %r3495, %r3495, 12;
	add.s32 	%r3497, %r3491, %r3496;
	xor.b32  	%r3498, %r3493, %r3497;
	shf.l.wrap.b32 	%r3499, %r3498, %r3498, 8;
	add.s32 	%r3500, %r3494, %r3499;
	xor.b32  	%r3501, %r3496, %r3500;
	shf.l.wrap.b32 	%r3502, %r3501, %r3501, 7;
	add.s32 	%r3503, %r3461, %r3478;
	xor.b32  	%r3504, %r3499, %r3503;
	shf.l.wrap.b32 	%r3505, %r3504, %r3504, 16;
	add.s32 	%r3506, %r3488, %r3505;
	xor.b32  	%r3507, %r3478, %r3506;
	shf.l.wrap.b32 	%r3508, %r3507, %r3507, 12;
	add.s32 	%r3509, %r3503, %r3508;
	xor.b32  	%r3510, %r3505, %r3509;
	shf.l.wrap.b32 	%r3511, %r3510, %r3510, 8;
	add.s32 	%r3512, %r3506, %r3511;
	xor.b32  	%r3513, %r3508, %r3512;
	shf.l.wrap.b32 	%r3514, %r3513, %r3513, 7;
	add.s32 	%r3515, %r3473, %r3490;
	xor.b32  	%r3516, %r3463, %r3515;
	shf.l.wrap.b32 	%r3517, %r3516, %r3516, 16;
	add.s32 	%r3518, %r3500, %r3517;
	xor.b32  	%r3519, %r3490, %r3518;
	shf.l.wrap.b32 	%r3520, %r3519, %r3519, 12;
	add.s32 	%r3521, %r3515, %r3520;
	xor.b32  	%r3522, %r3517, %r3521;
	shf.l.wrap.b32 	%r3523, %r3522, %r3522, 8;
	add.s32 	%r3524, %r3518, %r3523;
	xor.b32  	%r3525, %r3520, %r3524;
	shf.l.wrap.b32 	%r3526, %r3525, %r3525, 7;
	add.s32 	%r3527, %r3485, %r3502;
	xor.b32  	%r3528, %r3475, %r3527;
	shf.l.wrap.b32 	%r3529, %r3528, %r3528, 16;
	add.s32 	%r3530, %r3464, %r3529;
	xor.b32  	%r3531, %r3502, %r3530;
	shf.l.wrap.b32 	%r3532, %r3531, %r3531, 12;
	add.s32 	%r3533, %r3527, %r3532;
	xor.b32  	%r3534, %r3529, %r3533;
	shf.l.wrap.b32 	%r3535, %r3534, %r3534, 8;
	add.s32 	%r3536, %r3530, %r3535;
	xor.b32  	%r3537, %r3532, %r3536;
	shf.l.wrap.b32 	%r3538, %r3537, %r3537, 7;
	add.s32 	%r3539, %r3497, %r3466;
	xor.b32  	%r3540, %r3487, %r3539;
	shf.l.wrap.b32 	%r3541, %r3540, %r3540, 16;
	add.s32 	%r3542, %r3476, %r3541;
	xor.b32  	%r3543, %r3466, %r3542;
	shf.l.wrap.b32 	%r3544, %r3543, %r3543, 12;
	add.s32 	%r3545, %r3539, %r3544;
	xor.b32  	%r3546, %r3541, %r3545;
	shf.l.wrap.b32 	%r3547, %r3546, %r3546, 8;
	add.s32 	%r3548, %r3542, %r3547;
	xor.b32  	%r3549, %r3544, %r3548;
	shf.l.wrap.b32 	%r3550, %r3549, %r3549, 7;
	add.s32 	%r3551, %r3509, %r3550;
	xor.b32  	%r3552, %r3523, %r3551;
	shf.l.wrap.b32 	%r3553, %r3552, %r3552, 16;
	add.s32 	%r3554, %r3536, %r3553;
	xor.b32  	%r3555, %r3550, %r3554;
	shf.l.wrap.b32 	%r3556, %r3555, %r3555, 12;
	add.s32 	%r3557, %r3551, %r3556;
	xor.b32  	%r3558, %r3553, %r3557;
	shf.l.wrap.b32 	%r3559, %r3558, %r3558, 8;
	add.s32 	%r3560, %r3554, %r3559;
	xor.b32  	%r3561, %r3556, %r3560;
	shf.l.wrap.b32 	%r3562, %r3561, %r3561, 7;
	add.s32 	%r3563, %r3521, %r3514;
	xor.b32  	%r3564, %r3535, %r3563;
	shf.l.wrap.b32 	%r3565, %r3564, %r3564, 16;
	add.s32 	%r3566, %r3548, %r3565;
	xor.b32  	%r3567, %r3514, %r3566;
	shf.l.wrap.b32 	%r3568, %r3567, %r3567, 12;
	add.s32 	%r3569, %r3563, %r3568;
	xor.b32  	%r3570, %r3565, %r3569;
	shf.l.wrap.b32 	%r3571, %r3570, %r3570, 8;
	add.s32 	%r3572, %r3566, %r3571;
	xor.b32  	%r3573, %r3568, %r3572;
	shf.l.wrap.b32 	%r3574, %r3573, %r3573, 7;
	add.s32 	%r3575, %r3533, %r3526;
	xor.b32  	%r3576, %r3547, %r3575;
	shf.l.wrap.b32 	%r3577, %r3576, %r3576, 16;
	add.s32 	%r3578, %r3512, %r3577;
	xor.b32  	%r3579, %r3526, %r3578;
	shf.l.wrap.b32 	%r3580, %r3579, %r3579, 12;
	add.s32 	%r3581, %r3575, %r3580;
	xor.b32  	%r3582, %r3577, %r3581;
	shf.l.wrap.b32 	%r3583, %r3582, %r3582, 8;
	add.s32 	%r3584, %r3578, %r3583;
	xor.b32  	%r3585, %r3580, %r3584;
	shf.l.wrap.b32 	%r3586, %r3585, %r3585, 7;
	add.s32 	%r3587, %r3545, %r3538;
	xor.b32  	%r3588, %r3511, %r3587;
	shf.l.wrap.b32 	%r3589, %r3588, %r3588, 16;
	add.s32 	%r3590, %r3524, %r3589;
	xor.b32  	%r3591, %r3538, %r3590;
	shf.l.wrap.b32 	%r3592, %r3591, %r3591, 12;
	add.s32 	%r3593, %r3587, %r3592;
	xor.b32  	%r3594, %r3589, %r3593;
	shf.l.wrap.b32 	%r3595, %r3594, %r3594, 8;
	add.s32 	%r3596, %r3590, %r3595;
	xor.b32  	%r3597, %r3592, %r3596;
	shf.l.wrap.b32 	%r3598, %r3597, %r3597, 7;
	add.s32 	%r3599, %r3557, %r3574;
	xor.b32  	%r3600, %r3595, %r3599;
	shf.l.wrap.b32 	%r3601, %r3600, %r3600, 16;
	add.s32 	%r3602, %r3584, %r3601;
	xor.b32  	%r3603, %r3574, %r3602;
	shf.l.wrap.b32 	%r3604, %r3603, %r3603, 12;
	add.s32 	%r3605, %r3599, %r3604;
	xor.b32  	%r3606, %r3601, %r3605;
	shf.l.wrap.b32 	%r3607, %r3606, %r3606, 8;
	add.s32 	%r3608, %r3602, %r3607;
	xor.b32  	%r3609, %r3604, %r3608;
	shf.l.wrap.b32 	%r3610, %r3609, %r3609, 7;
	add.s32 	%r3611, %r3569, %r3586;
	xor.b32  	%r3612, %r3559, %r3611;
	shf.l.wrap.b32 	%r3613, %r3612, %r3612, 16;
	add.s32 	%r3614, %r3596, %r3613;
	xor.b32  	%r3615, %r3586, %r3614;
	shf.l.wrap.b32 	%r3616, %r3615, %r3615, 12;
	add.s32 	%r3617, %r3611, %r3616;
	xor.b32  	%r3618, %r3613, %r3617;
	shf.l.wrap.b32 	%r3619, %r3618, %r3618, 8;
	add.s32 	%r3620, %r3614, %r3619;
	xor.b32  	%r3621, %r3616, %r3620;
	shf.l.wrap.b32 	%r3622, %r3621, %r3621, 7;
	add.s32 	%r3623, %r3581, %r3598;
	xor.b32  	%r3624, %r3571, %r3623;
	shf.l.wrap.b32 	%r3625, %r3624, %r3624, 16;
	add.s32 	%r3626, %r3560, %r3625;
	xor.b32  	%r3627, %r3598, %r3626;
	shf.l.wrap.b32 	%r3628, %r3627, %r3627, 12;
	add.s32 	%r3629, %r3623, %r3628;
	xor.b32  	%r3630, %r3625, %r3629;
	shf.l.wrap.b32 	%r3631, %r3630, %r3630, 8;
	add.s32 	%r3632, %r3626, %r3631;
	xor.b32  	%r3633, %r3628, %r3632;
	shf.l.wrap.b32 	%r3634, %r3633, %r3633, 7;
	add.s32 	%r3635, %r3593, %r3562;
	xor.b32  	%r3636, %r3583, %r3635;
	shf.l.wrap.b32 	%r3637, %r3636, %r3636, 16;
	add.s32 	%r3638, %r3572, %r3637;
	xor.b32  	%r3639, %r3562, %r3638;
	shf.l.wrap.b32 	%r3640, %r3639, %r3639, 12;
	add.s32 	%r3641, %r3635, %r3640;
	xor.b32  	%r3642, %r3637, %r3641;
	shf.l.wrap.b32 	%r3643, %r3642, %r3642, 8;
	add.s32 	%r3644, %r3638, %r3643;
	xor.b32  	%r3645, %r3640, %r3644;
	shf.l.wrap.b32 	%r3646, %r3645, %r3645, 7;
	add.s32 	%r7748, %r12, %r3605;
	add.s32 	%r7749, %r13, %r3617;
	add.s32 	%r7750, %r14, %r3629;
	add.s32 	%r7751, %r15, %r3641;
	add.s32 	%r7747, %r7752, %r3646;
	add.s32 	%r7746, %r7753, %r3610;
	add.s32 	%r7745, %r7754, %r3622;
	add.s32 	%r7744, %r7755, %r3634;
	xor.b32  	%r3647, %r3267, 1;
	shf.l.wrap.b32 	%r3648, %r3267, %r3647, 16;
	add.s32 	%r3649, %r7752, %r3648;
	xor.b32  	%r3650, %r7752, %r3649;
	shf.l.wrap.b32 	%r3651, %r3650, %r3650, 12;
	add.s32 	%r3652, %r3267, %r3651;
	xor.b32  	%r3653, %r3648, %r3652;
	shf.l.wrap.b32 	%r3654, %r3653, %r3653, 8;
	add.s32 	%r3655, %r3649, %r3654;
	xor.b32  	%r3656, %r3651, %r3655;
	shf.l.wrap.b32 	%r3657, %r3656, %r3656, 7;
	add.s32 	%r3658, %r3652, %r3288;
	xor.b32  	%r3659, %r3307, %r3658;
	shf.l.wrap.b32 	%r3660, %r3659, %r3659, 16;
	add.s32 	%r3661, %r3297, %r3660;
	xor.b32  	%r3662, %r3288, %r3661;
	shf.l.wrap.b32 	%r3663, %r3662, %r3662, 12;
	add.s32 	%r3664, %r3658, %r3663;
	xor.b32  	%r3665, %r3660, %r3664;
	shf.l.wrap.b32 	%r3666, %r3665, %r3665, 8;
	add.s32 	%r3667, %r3661, %r3666;
	xor.b32  	%r3668, %r3663, %r3667;
	shf.l.wrap.b32 	%r3669, %r3668, %r3668, 7;
	xor.b32  	%r3670, %r3654, %r3323;
	shf.l.wrap.b32 	%r3671, %r3670, %r3670, 16;
	add.s32 	%r3672, %r3308, %r3671;
	xor.b32  	%r3673, %r3299, %r3672;
	shf.l.wrap.b32 	%r3674, %r3673, %r3673, 12;
	add.s32 	%r3675, %r3323, %r3674;
	xor.b32  	%r3676, %r3671, %r3675;
	shf.l.wrap.b32 	%r3677, %r3676, %r3676, 8;
	add.s32 	%r3678, %r3672, %r3677;
	xor.b32  	%r3679, %r3674, %r3678;
	shf.l.wrap.b32 	%r3680, %r3679, %r3679, 7;
	add.s32 	%r3681, %r3655, %r3337;
	xor.b32  	%r3682, %r3310, %r3681;
	shf.l.wrap.b32 	%r3683, %r3682, %r3682, 12;
	add.s32 	%r3684, %r3335, %r3683;
	xor.b32  	%r3685, %r3337, %r3684;
	shf.l.wrap.b32 	%r3686, %r3685, %r3685, 8;
	add.s32 	%r3687, %r3681, %r3686;
	xor.b32  	%r3688, %r3683, %r3687;
	shf.l.wrap.b32 	%r3689, %r3688, %r3688, 7;
	add.s32 	%r3690, %r3305, %r3657;
	xor.b32  	%r3691, %r3296, %r3690;
	shf.l.wrap.b32 	%r3692, %r3691, %r3691, 16;
	add.s32 	%r3693, %r3286, %r3692;
	xor.b32  	%r3694, %r3657, %r3693;
	shf.l.wrap.b32 	%r3695, %r3694, %r3694, 12;
	add.s32 	%r3696, %r3690, %r3695;
	xor.b32  	%r3697, %r3692, %r3696;
	shf.l.wrap.b32 	%r3698, %r3697, %r3697, 8;
	add.s32 	%r3699, %r3693, %r3698;
	xor.b32  	%r3700, %r3695, %r3699;
	shf.l.wrap.b32 	%r3701, %r3700, %r3700, 7;
	add.s32 	%r3702, %r3664, %r3701;
	xor.b32  	%r3703, %r3677, %r3702;
	shf.l.wrap.b32 	%r3704, %r3703, %r3703, 16;
	add.s32 	%r3705, %r3687, %r3704;
	xor.b32  	%r3706, %r3701, %r3705;
	shf.l.wrap.b32 	%r3707, %r3706, %r3706, 12;
	add.s32 	%r3708, %r3702, %r3707;
	xor.b32  	%r3709, %r3704, %r3708;
	shf.l.wrap.b32 	%r3710, %r3709, %r3709, 8;
	add.s32 	%r3711, %r3705, %r3710;
	xor.b32  	%r3712, %r3707, %r3711;
	shf.l.wrap.b32 	%r3713, %r3712, %r3712, 7;
	add.s32 	%r3714, %r3675, %r3669;
	xor.b32  	%r3715, %r3686, %r3714;
	shf.l.wrap.b32 	%r3716, %r3715, %r3715, 16;
	add.s32 	%r3717, %r3699, %r3716;
	xor.b32  	%r3718, %r3669, %r3717;
	shf.l.wrap.b32 	%r3719, %r3718, %r3718, 12;
	add.s32 	%r3720, %r3714, %r3719;
	xor.b32  	%r3721, %r3716, %r3720;
	shf.l.wrap.b32 	%r3722, %r3721, %r3721, 8;
	add.s32 	%r3723, %r3717, %r3722;
	xor.b32  	%r3724, %r3719, %r3723;
	shf.l.wrap.b32 	%r3725, %r3724, %r3724, 7;
	add.s32 	%r3726, %r3684, %r3680;
	xor.b32  	%r3727, %r3698, %r3726;
	shf.l.wrap.b32 	%r3728, %r3727, %r3727, 16;
	add.s32 	%r3729, %r3667, %r3728;
	xor.b32  	%r3730, %r3680, %r3729;
	shf.l.wrap.b32 	%r3731, %r3730, %r3730, 12;
	add.s32 	%r3732, %r3726, %r3731;
	xor.b32  	%r3733, %r3728, %r3732;
	shf.l.wrap.b32 	%r3734, %r3733, %r3733, 8;
	add.s32 	%r3735, %r3729, %r3734;
	xor.b32  	%r3736, %r3731, %r3735;
	shf.l.wrap.b32 	%r3737, %r3736, %r3736, 7;
	add.s32 	%r3738, %r3696, %r3689;
	xor.b32  	%r3739, %r3666, %r3738;
	shf.l.wrap.b32 	%r3740, %r3739, %r3739, 16;
	add.s32 	%r3741, %r3678, %r3740;
	xor.b32  	%r3742, %r3689, %r3741;
	shf.l.wrap.b32 	%r3743, %r3742, %r3742, 12;
	add.s32 	%r3744, %r3738, %r3743;
	xor.b32  	%r3745, %r3740, %r3744;
	shf.l.wrap.b32 	%r3746, %r3745, %r3745, 8;
	add.s32 	%r3747, %r3741, %r3746;
	xor.b32  	%r3748, %r3743, %r3747;
	shf.l.wrap.b32 	%r3749, %r3748, %r3748, 7;
	add.s32 	%r3750, %r3708, %r3725;
	xor.b32  	%r3751, %r3746, %r3750;
	shf.l.wrap.b32 	%r3752, %r3751, %r3751, 16;
	add.s32 	%r3753, %r3735, %r3752;
	xor.b32  	%r3754, %r3725, %r3753;
	shf.l.wrap.b32 	%r3755, %r3754, %r3754, 12;
	add.s32 	%r3756, %r3750, %r3755;
	xor.b32  	%r3757, %r3752, %r3756;
	shf.l.wrap.b32 	%r3758, %r3757, %r3757, 8;
	add.s32 	%r3759, %r3753, %r3758;
	xor.b32  	%r3760, %r3755, %r3759;
	shf.l.wrap.b32 	%r3761, %r3760, %r3760, 7;
	add.s32 	%r3762, %r3720, %r3737;
	xor.b32  	%r3763, %r3710, %r3762;
	shf.l.wrap.b32 	%r3764, %r3763, %r3763, 16;
	add.s32 	%r3765, %r3747, %r3764;
	xor.b32  	%r3766, %r3737, %r3765;
	shf.l.wrap.b32 	%r3767, %r3766, %r3766, 12;
	add.s32 	%r3768, %r3762, %r3767;
	xor.b32  	%r3769, %r3764, %r3768;
	shf.l.wrap.b32 	%r3770, %r3769, %r3769, 8;
	add.s32 	%r3771, %r3765, %r3770;
	xor.b32  	%r3772, %r3767, %r3771;
	shf.l.wrap.b32 	%r3773, %r3772, %r3772, 7;
	add.s32 	%r3774, %r3732, %r3749;
	xor.b32  	%r3775, %r3722, %r3774;
	shf.l.wrap.b32 	%r3776, %r3775, %r3775, 16;
	add.s32 	%r3777, %r3711, %r3776;
	xor.b32  	%r3778, %r3749, %r3777;
	shf.l.wrap.b32 	%r3779, %r3778, %r3778, 12;
	add.s32 	%r3780, %r3774, %r3779;
	xor.b32  	%r3781, %r3776, %r3780;
	shf.l.wrap.b32 	%r3782, %r3781, %r3781, 8;
	add.s32 	%r3783, %r3777, %r3782;
	xor.b32  	%r3784, %r3779, %r3783;
	shf.l.wrap.b32 	%r3785, %r3784, %r3784, 7;
	add.s32 	%r3786, %r3744, %r3713;
	xor.b32  	%r3787, %r3734, %r3786;
	shf.l.wrap.b32 	%r3788, %r3787, %r3787, 16;
	add.s32 	%r3789, %r3723, %r3788;
	xor.b32  	%r3790, %r3713, %r3789;
	shf.l.wrap.b32 	%r3791, %r3790, %r3790, 12;
	add.s32 	%r3792, %r3786, %r3791;
	xor.b32  	%r3793, %r3788, %r3792;
	shf.l.wrap.b32 	%r3794, %r3793, %r3793, 8;
	add.s32 	%r3795, %r3789, %r3794;
	xor.b32  	%r3796, %r3791, %r3795;
	shf.l.wrap.b32 	%r3797, %r3796, %r3796, 7;
	add.s32 	%r3798, %r3756, %r3797;
	xor.b32  	%r3799, %r3770, %r3798;
	shf.l.wrap.b32 	%r3800, %r3799, %r3799, 16;
	add.s32 	%r3801, %r3783, %r3800;
	xor.b32  	%r3802, %r3797, %r3801;
	shf.l.wrap.b32 	%r3803, %r3802, %r3802, 12;
	add.s32 	%r3804, %r3798, %r3803;
	xor.b32  	%r3805, %r3800, %r3804;
	shf.l.wrap.b32 	%r3806, %r3805, %r3805, 8;
	add.s32 	%r3807, %r3801, %r3806;
	xor.b32  	%r3808, %r3803, %r3807;
	shf.l.wrap.b32 	%r3809, %r3808, %r3808, 7;
	add.s32 	%r3810, %r3768, %r3761;
	xor.b32  	%r3811, %r3782, %r3810;
	shf.l.wrap.b32 	%r3812, %r3811, %r3811, 16;
	add.s32 	%r3813, %r3795, %r3812;
	xor.b32  	%r3814, %r3761, %r3813;
	shf.l.wrap.b32 	%r3815, %r3814, %r3814, 12;
	add.s32 	%r3816, %r3810, %r3815;
	xor.b32  	%r3817, %r3812, %r3816;
	shf.l.wrap.b32 	%r3818, %r3817, %r3817, 8;
	add.s32 	%r3819, %r3813, %r3818;
	xor.b32  	%r3820, %r3815, %r3819;
	shf.l.wrap.b32 	%r3821, %r3820, %r3820, 7;
	add.s32 	%r3822, %r3780, %r3773;
	xor.b32  	%r3823, %r3794, %r3822;
	shf.l.wrap.b32 	%r3824, %r3823, %r3823, 16;
	add.s32 	%r3825, %r3759, %r3824;
	xor.b32  	%r3826, %r3773, %r3825;
	shf.l.wrap.b32 	%r3827, %r3826, %r3826, 12;
	add.s32 	%r3828, %r3822, %r3827;
	xor.b32  	%r3829, %r3824, %r3828;
	shf.l.wrap.b32 	%r3830, %r3829, %r3829, 8;
	add.s32 	%r3831, %r3825, %r3830;
	xor.b32  	%r3832, %r3827, %r3831;
	shf.l.wrap.b32 	%r3833, %r3832, %r3832, 7;
	add.s32 	%r3834, %r3792, %r3785;
	xor.b32  	%r3835, %r3758, %r3834;
	shf.l.wrap.b32 	%r3836, %r3835, %r3835, 16;
	add.s32 	%r3837, %r3771, %r3836;
	xor.b32  	%r3838, %r3785, %r3837;
	shf.l.wrap.b32 	%r3839, %r3838, %r3838, 12;
	add.s32 	%r3840, %r3834, %r3839;
	xor.b32  	%r3841, %r3836, %r3840;
	shf.l.wrap.b32 	%r3842, %r3841, %r3841, 8;
	add.s32 	%r3843, %r3837, %r3842;
	xor.b32  	%r3844, %r3839, %r3843;
	shf.l.wrap.b32 	%r3845, %r3844, %r3844, 7;
	add.s32 	%r3846, %r3804, %r3821;
	xor.b32  	%r3847, %r3842, %r3846;
	shf.l.wrap.b32 	%r3848, %r3847, %r3847, 16;
	add.s32 	%r3849, %r3831, %r3848;
	xor.b32  	%r3850, %r3821, %r3849;
	shf.l.wrap.b32 	%r3851, %r3850, %r3850, 12;
	add.s32 	%r3852, %r3846, %r3851;
	xor.b32  	%r3853, %r3848, %r3852;
	shf.l.wrap.b32 	%r3854, %r3853, %r3853, 8;
	add.s32 	%r3855, %r3849, %r3854;
	xor.b32  	%r3856, %r3851, %r3855;
	shf.l.wrap.b32 	%r3857, %r3856, %r3856, 7;
	add.s32 	%r3858, %r3816, %r3833;
	xor.b32  	%r3859, %r3806, %r3858;
	shf.l.wrap.b32 	%r3860, %r3859, %r3859, 16;
	add.s32 	%r3861, %r3843, %r3860;
	xor.b32  	%r3862, %r3833, %r3861;
	shf.l.wrap.b32 	%r3863, %r3862, %r3862, 12;
	add.s32 	%r3864, %r3858, %r3863;
	xor.b32  	%r3865, %r3860, %r3864;
	shf.l.wrap.b32 	%r3866, %r3865, %r3865, 8;
	add.s32 	%r3867, %r3861, %r3866;
	xor.b32  	%r3868, %r3863, %r3867;
	shf.l.wrap.b32 	%r3869, %r3868, %r3868, 7;
	add.s32 	%r3870, %r3828, %r3845;
	xor.b32  	%r3871, %r3818, %r3870;
	shf.l.wrap.b32 	%r3872, %r3871, %r3871, 16;
	add.s32 	%r3873, %r3807, %r3872;
	xor.b32  	%r3874, %r3845, %r3873;
	shf.l.wrap.b32 	%r3875, %r3874, %r3874, 12;
	add.s32 	%r3876, %r3870, %r3875;
	xor.b32  	%r3877, %r3872, %r3876;
	shf.l.wrap.b32 	%r3878, %r3877, %r3877, 8;
	add.s32 	%r3879, %r3873, %r3878;
	xor.b32  	%r3880, %r3875, %r3879;
	shf.l.wrap.b32 	%r3881, %r3880, %r3880, 7;
	add.s32 	%r3882, %r3840, %r3809;
	xor.b32  	%r3883, %r3830, %r3882;
	shf.l.wrap.b32 	%r3884, %r3883, %r3883, 16;
	add.s32 	%r3885, %r3819, %r3884;
	xor.b32  	%r3886, %r3809, %r3885;
	shf.l.wrap.b32 	%r3887, %r3886, %r3886, 12;
	add.s32 	%r3888, %r3882, %r3887;
	xor.b32  	%r3889, %r3884, %r3888;
	shf.l.wrap.b32 	%r3890, %r3889, %r3889, 8;
	add.s32 	%r3891, %r3885, %r3890;
	xor.b32  	%r3892, %r3887, %r3891;
	shf.l.wrap.b32 	%r3893, %r3892, %r3892, 7;
	add.s32 	%r3894, %r3852, %r3893;
	xor.b32  	%r3895, %r3866, %r3894;
	shf.l.wrap.b32 	%r3896, %r3895, %r3895, 16;
	add.s32 	%r3897, %r3879, %r3896;
	xor.b32  	%r3898, %r3893, %r3897;
	shf.l.wrap.b32 	%r3899, %r3898, %r3898, 12;
	add.s32 	%r3900, %r3894, %r3899;
	xor.b32  	%r3901, %r3896, %r3900;
	shf.l.wrap.b32 	%r3902, %r3901, %r3901, 8;
	add.s32 	%r3903, %r3864, %r3857;
	xor.b32  	%r3904, %r3878, %r3903;
	shf.l.wrap.b32 	%r3905, %r3904, %r3904, 16;
	add.s32 	%r3906, %r3891, %r3905;
	xor.b32  	%r3907, %r3857, %r3906;
	shf.l.wrap.b32 	%r3908, %r3907, %r3907, 12;
	add.s32 	%r3909, %r3903, %r3908;
	xor.b32  	%r3910, %r3905, %r3909;
	shf.l.wrap.b32 	%r3911, %r3910, %r3910, 8;
	add.s32 	%r3912, %r3906, %r3911;
	xor.b32  	%r3913, %r3908, %r3912;
	shf.l.wrap.b32 	%r3914, %r3913, %r3913, 7;
	add.s32 	%r3915, %r3876, %r3869;
	xor.b32  	%r3916, %r3890, %r3915;
	shf.l.wrap.b32 	%r3917, %r3916, %r3916, 16;
	add.s32 	%r3918, %r3855, %r3917;
	xor.b32  	%r3919, %r3869, %r3918;
	shf.l.wrap.b32 	%r3920, %r3919, %r3919, 12;
	add.s32 	%r3921, %r3915, %r3920;
	xor.b32  	%r3922, %r3917, %r3921;
	shf.l.wrap.b32 	%r3923, %r3922, %r3922, 8;
	add.s32 	%r3924, %r3918, %r3923;
	xor.b32  	%r3925, %r3920, %r3924;
	shf.l.wrap.b32 	%r3926, %r3925, %r3925, 7;
	add.s32 	%r3927, %r3888, %r3881;
	xor.b32  	%r3928, %r3854, %r3927;
	shf.l.wrap.b32 	%r3929, %r3928, %r3928, 16;
	add.s32 	%r3930, %r3867, %r3929;
	xor.b32  	%r3931, %r3881, %r3930;
	shf.l.wrap.b32 	%r3932, %r3931, %r3931, 12;
	add.s32 	%r3933, %r3927, %r3932;
	xor.b32  	%r3934, %r3929, %r3933;
	shf.l.wrap.b32 	%r3935, %r3934, %r3934, 8;
	add.s32 	%r3936, %r3930, %r3935;
	add.s32 	%r3937, %r3900, %r3914;
	xor.b32  	%r3938, %r3935, %r3937;
	shf.l.wrap.b32 	%r3939, %r3938, %r3938, 16;
	add.s32 	%r3940, %r3924, %r3939;
	xor.b32  	%r3941, %r3914, %r3940;
	shr.u32 	%r3942, %r3941, 20;
	add.s32 	%r3943, %r3937, %r3942;
	add.s32 	%r3944, %r3909, %r3926;
	xor.b32  	%r3945, %r3902, %r3944;
	shf.l.wrap.b32 	%r3946, %r3945, %r3945, 16;
	add.s32 	%r3947, %r3936, %r3946;
	xor.b32  	%r3948, %r3926, %r3947;
	shr.u32 	%r3949, %r3948, 20;
	add.s32 	%r3950, %r3944, %r3949;
	add.s32 	%r3951, %r12, %r3943;
	add.s32 	%r3952, %r13, %r3950;
	not.b32 	%r3953, %r7743;
	add.s32 	%r3954, %r21, %r3953;
	mov.b32 	%r3955, 1;
	shl.b32 	%r3956, %r3955, %r3954;
	and.b32  	%r36, %r3956, %r11;
	setp.eq.s32 	%p6, %r36, 0;
	selp.b32 	%r3957, %r3951, %r3952, %p6;
	cvt.u16.u32 	%rs19, %r3957;
	and.b16  	%rs33, %rs19, 1;
	and.b16  	%rs20, %rs31, 255;
	setp.ne.s16 	%p7, %rs20, 1;
	@%p7 bra 	$L__BB8_11;
	setp.eq.s32 	%p8, %r36, 0;
	mul.wide.u32 	%rd14, %r7743, 16;
	add.s64 	%rd15, %rd2, %rd14;
	ld.global.u32 	%r3958, [%rd15+20];
	selp.b32 	%r3959, %r7748, %r7747, %p8;
	xor.b32  	%r3960, %r3959, %r3958;
	selp.b32 	%r3961, %r7749, %r7746, %p8;
	selp.b32 	%r7747, %r7747, %r3960, %p8;
	selp.b32 	%r7748, %r3960, %r7748, %p8;
	ld.global.u32 	%r3962, [%rd15+24];
	xor.b32  	%r3963, %r3961, %r3962;
	selp.b32 	%r3964, %r7750, %r7745, %p8;
	selp.b32 	%r7746, %r7746, %r3963, %p8;
	selp.b32 	%r7749, %r3963, %r7749, %p8;
	ld.global.u32 	%r3965, [%rd15+28];
	xor.b32  	%r3966, %r3964, %r3965;
	selp.b32 	%r3967, %r7751, %r7744, %p8;
	selp.b32 	%r7745, %r7745, %r3966, %p8;
	selp.b32 	%r7750, %r3966, %r7750, %p8;
	ld.global.u32 	%r3968, [%rd15+32];
	xor.b32  	%r3969, %r3967, %r3968;
	selp.b32 	%r3970, 420, 445, %p8;
	selp.b32 	%r7744, %r7744, %r3969, %p8;
	selp.b32 	%r7751, %r3969, %r7751, %p8;
	add.s32 	%r3971, %r3970, %r7743;
	cvt.u64.u32 	%rd16, %r3971;
	add.s64 	%rd17, %rd2, %rd16;
	ld.global.u8 	%rs21, [%rd17];
	xor.b16  	%rs33, %rs21, %rs33;
$L__BB8_11:
	setp.eq.s32 	%p9, %r36, 0;
	selp.b32 	%r7752, %r7748, %r7747, %p9;
	selp.b32 	%r7753, %r7749, %r7746, %p9;
	selp.b32 	%r7754, %r7750, %r7745, %p9;
	selp.b32 	%r7755, %r7751, %r7744, %p9;
	add.s32 	%r57, %r7743, 1;
	setp.ne.s32 	%p10, %r7743, %r22;
	mov.u16 	%rs31, %rs33;
	mov.u32 	%r7743, %r57;
	@%p10 bra 	$L__BB8_9;
$L__BB8_12:
	mad.lo.s32 	%r3973, %r7738, 20, %r3255;
	st.shared.u32 	[%r3973+98304], %r7752;
	st.shared.u32 	[%r3973+98308], %r7753;
	st.shared.u32 	[%r3973+98312], %r7754;
	st.shared.u32 	[%r3973+98316], %r7755;
	st.shared.u8 	[%r3973+98320], %rs33;
	add.s32 	%r7738, %r7738, 1;
	setp.ne.s32 	%p11, %r7738, 24;
	@%p11 bra 	$L__BB8_7;
$L__BB8_13:
	bar.sync 	0;
	mov.b32 	%r9320, 0;
	mov.u32 	%r9321, %r9320;
	mov.u32 	%r9322, %r9320;
	mov.u32 	%r9323, %r9320;
	mov.u32 	%r9324, %r9320;
	mov.u32 	%r9325, %r9320;
	mov.u32 	%r9326, %r9320;
	mov.u32 	%r9327, %r9320;
	mov.u32 	%r9328, %r9320;
	mov.u32 	%r9329, %r9320;
	mov.u32 	%r9330, %r9320;
	mov.u32 	%r9331, %r9320;
	mov.u32 	%r9332, %r9320;
	mov.u32 	%r9333, %r9320;
	mov.u32 	%r9334, %r9320;
	mov.u32 	%r9335, %r9320;
	mov.u32 	%r9336, %r9320;
	mov.u32 	%r9337, %r9320;
	mov.u32 	%r9338, %r9320;
	mov.u32 	%r9339, %r9320;
	mov.u32 	%r9340, %r9320;
	mov.u32 	%r9341, %r9320;
	mov.u32 	%r9342, %r9320;
	mov.u32 	%r9343, %r9320;
	mov.u32 	%r9344, %r9320;
	mov.u32 	%r9345, %r9320;
	mov.u32 	%r9346, %r9320;
	mov.u32 	%r9347, %r9320;
	mov.u32 	%r9348, %r9320;
	mov.u32 	%r9349, %r9320;
	mov.u32 	%r9350, %r9320;
	mov.u32 	%r9351, %r9320;
	mov.u32 	%r9352, %r9320;
	mov.u32 	%r9353, %r9320;
	mov.u32 	%r9354, %r9320;
	mov.u32 	%r9355, %r9320;
	mov.u32 	%r9356, %r9320;
	mov.u32 	%r9357, %r9320;
	mov.u32 	%r9358, %r9320;
	mov.u32 	%r9359, %r9320;
	mov.u32 	%r9360, %r9320;
	mov.u32 	%r9361, %r9320;
	mov.u32 	%r9362, %r9320;
	mov.u32 	%r9363, %r9320;
	mov.u32 	%r9364, %r9320;
	mov.u32 	%r9365, %r9320;
	mov.u32 	%r9366, %r9320;
	mov.u32 	%r9367, %r9320;
	mov.u32 	%r9368, %r9320;
	mov.u32 	%r9369, %r9320;
	mov.u32 	%r9370, %r9320;
	mov.u32 	%r9371, %r9320;
	mov.u32 	%r9372, %r9320;
	mov.u32 	%r9373, %r9320;
	mov.u32 	%r9374, %r9320;
	mov.u32 	%r9375, %r9320;
	mov.u32 	%r9376, %r9320;
	mov.u32 	%r9377, %r9320;
	mov.u32 	%r9378, %r9320;
	mov.u32 	%r9379, %r9320;
	mov.u32 	%r9380, %r9320;
	mov.u32 	%r9381, %r9320;
	mov.u32 	%r9382, %r9320;
	mov.u32 	%r9383, %r9320;
	mov.u32 	%r9384, %r9320;
	mov.u32 	%r9385, %r9320;
	mov.u32 	%r9386, %r9320;
	mov.u32 	%r9387, %r9320;
	mov.u32 	%r9388, %r9320;
	mov.u32 	%r9389, %r9320;
	mov.u32 	%r9390, %r9320;
	mov.u32 	%r9391, %r9320;
	mov.u32 	%r9392, %r9320;
	mov.u32 	%r9393, %r9320;
	mov.u32 	%r9394, %r9320;
	mov.u32 	%r9395, %r9320;
	mov.u32 	%r9396, %r9320;
	mov.u32 	%r9397, %r9320;
	mov.u32 	%r9398, %r9320;
	mov.u32 	%r9399, %r9320;
	mov.u32 	%r9400, %r9320;
	mov.u32 	%r9401, %r9320;
	mov.u32 	%r9402, %r9320;
	mov.u32 	%r9403, %r9320;
	mov.u32 	%r9404, %r9320;
	mov.u32 	%r9405, %r9320;
	mov.u32 	%r9406, %r9320;
	mov.u32 	%r9407, %r9320;
	mov.u32 	%r9408, %r9320;
	mov.u32 	%r9409, %r9320;
	mov.u32 	%r9410, %r9320;
	mov.u32 	%r9411, %r9320;
	mov.u32 	%r9412, %r9320;
	mov.u32 	%r9413, %r9320;
	mov.u32 	%r9414, %r9320;
	mov.u32 	%r9415, %r9320;
	mov.u32 	%r9416, %r9320;
	mov.u32 	%r9417, %r9320;
	mov.u32 	%r9418, %r9320;
	mov.u32 	%r9419, %r9320;
	mov.u32 	%r9420, %r9320;
	mov.u32 	%r9421, %r9320;
	mov.u32 	%r9422, %r9320;
	mov.u32 	%r9423, %r9320;
	mov.u32 	%r9424, %r9320;
	mov.u32 	%r9425, %r9320;
	mov.u32 	%r9426, %r9320;
	mov.u32 	%r9427, %r9320;
	mov.u32 	%r9428, %r9320;
	mov.u32 	%r9429, %r9320;
	mov.u32 	%r9430, %r9320;
	mov.u32 	%r9431, %r9320;
	mov.u32 	%r9432, %r9320;
	mov.u32 	%r9433, %r9320;
	mov.u32 	%r9434, %r9320;
	mov.u32 	%r9435, %r9320;
	mov.u32 	%r9436, %r9320;
	mov.u32 	%r9437, %r9320;
	mov.u32 	%r9438, %r9320;
	mov.u32 	%r9439, %r9320;
	mov.u32 	%r9440, %r9320;
	mov.u32 	%r9441, %r9320;
	mov.u32 	%r9442, %r9320;
	mov.u32 	%r9443, %r9320;
	mov.u32 	%r9444, %r9320;
	mov.u32 	%r9445, %r9320;
	mov.u32 	%r9446, %r9320;
	mov.u32 	%r9447, %r9320;
	mov.u32 	%r9448, %r9320;
	mov.u32 	%r9449, %r9320;
	mov.u32 	%r9450, %r9320;
	mov.u32 	%r9451, %r9320;
	mov.u32 	%r9452, %r9320;
	mov.u32 	%r9453, %r9320;
	mov.u32 	%r9454, %r9320;
	mov.u32 	%r9455, %r9320;
	mov.u32 	%r9456, %r9320;
	mov.u32 	%r9457, %r9320;
	mov.u32 	%r9458, %r9320;
	mov.u32 	%r9459, %r9320;
	mov.u32 	%r9460, %r9320;
	mov.u32 	%r9461, %r9320;
	mov.u32 	%r9462, %r9320;
	mov.u32 	%r9463, %r9320;
	mov.u32 	%r9464, %r9320;
	mov.u32 	%r9465, %r9320;
	mov.u32 	%r9466, %r9320;
	mov.u32 	%r9467, %r9320;
	mov.u32 	%r9468, %r9320;
	mov.u32 	%r9469, %r9320;
	mov.u32 	%r9470, %r9320;
	mov.u32 	%r9471, %r9320;
	mov.u32 	%r9472, %r9320;
	mov.u32 	%r9473, %r9320;
	mov.u32 	%r9474, %r9320;
	mov.u32 	%r9475, %r9320;
	mov.u32 	%r9476, %r9320;
	mov.u32 	%r9477, %r9320;
	mov.u32 	%r9478, %r9320;
	mov.u32 	%r9479, %r9320;
	mov.u32 	%r9480, %r9320;
	mov.u32 	%r9481, %r9320;
	mov.u32 	%r9482, %r9320;
	mov.u32 	%r9483, %r9320;
	mov.u32 	%r9484, %r9320;
	mov.u32 	%r9485, %r9320;
	mov.u32 	%r9486, %r9320;
	mov.u32 	%r9487, %r9320;
	mov.u32 	%r9488, %r9320;
	mov.u32 	%r9489, %r9320;
	mov.u32 	%r9490, %r9320;
	mov.u32 	%r9491, %r9320;
	mov.u32 	%r9492, %r9320;
	mov.u32 	%r9493, %r9320;
	mov.u32 	%r9494, %r9320;
	mov.u32 	%r9495, %r9320;
	mov.u32 	%r9496, %r9320;
	mov.u32 	%r9497, %r9320;
	mov.u32 	%r9498, %r9320;
	mov.u32 	%r9499, %r9320;
	mov.u32 	%r9500, %r9320;
	mov.u32 	%r9501, %r9320;
	mov.u32 	%r9502, %r9320;
	mov.u32 	%r9503, %r9320;
	mov.u32 	%r9504, %r9320;
	mov.u32 	%r9505, %r9320;
	mov.u32 	%r9506, %r9320;
	mov.u32 	%r9507, %r9320;
	mov.u32 	%r9508, %r9320;
	mov.u32 	%r9509, %r9320;
	mov.u32 	%r9510, %r9320;
	mov.u32 	%r9511, %r9320;
	mov.u32 	%r9512, %r9320;
	mov.u32 	%r9513, %r9320;
	mov.u32 	%r9514, %r9320;
	mov.u32 	%r9515, %r9320;
	mov.u32 	%r9516, %r9320;
	mov.u32 	%r9517, %r9320;
	mov.u32 	%r9518, %r9320;
	mov.u32 	%r9519, %r9320;
	mov.u32 	%r9520, %r9320;
	mov.u32 	%r9521, %r9320;
	mov.u32 	%r9522, %r9320;
	mov.u32 	%r9523, %r9320;
	mov.u32 	%r9524, %r9320;
	mov.u32 	%r9525, %r9320;
	mov.u32 	%r9526, %r9320;
	mov.u32 	%r9527, %r9320;
	mov.u32 	%r9528, %r9320;
	mov.u32 	%r9529, %r9320;
	mov.u32 	%r9530, %r9320;
	mov.u32 	%r9531, %r9320;
	mov.u32 	%r9532, %r9320;
	mov.u32 	%r9533, %r9320;
	mov.u32 	%r9534, %r9320;
	mov.u32 	%r9535, %r9320;
	mov.u32 	%r9536, %r9320;
	mov.u32 	%r9537, %r9320;
	mov.u32 	%r9538, %r9320;
	mov.u32 	%r9539, %r9320;
	mov.u32 	%r9540, %r9320;
	mov.u32 	%r9541, %r9320;
	mov.u32 	%r9542, %r9320;
	mov.u32 	%r9543, %r9320;
	mov.u32 	%r9544, %r9320;
	mov.u32 	%r9545, %r9320;
	mov.u32 	%r9546, %r9320;
	mov.u32 	%r9547, %r9320;
	mov.u32 	%r9548, %r9320;
	mov.u32 	%r9549, %r9320;
	mov.u32 	%r9550, %r9320;
	mov.u32 	%r9551, %r9320;
	mov.u32 	%r9552, %r9320;
	mov.u32 	%r9553, %r9320;
	mov.u32 	%r9554, %r9320;
	mov.u32 	%r9555, %r9320;
	mov.u32 	%r9556, %r9320;
	mov.u32 	%r9557, %r9320;
	mov.u32 	%r9558, %r9320;
	mov.u32 	%r9559, %r9320;
	mov.u32 	%r9560, %r9320;
	mov.u32 	%r9561, %r9320;
	mov.u32 	%r9562, %r9320;
	mov.u32 	%r9563, %r9320;
	mov.u32 	%r9564, %r9320;
	mov.u32 	%r9565, %r9320;
	mov.u32 	%r9566, %r9320;
	mov.u32 	%r9567, %r9320;
	mov.u32 	%r9568, %r9320;
	mov.u32 	%r9569, %r9320;
	mov.u32 	%r9570, %r9320;
	mov.u32 	%r9571, %r9320;
	mov.u32 	%r9572, %r9320;
	mov.u32 	%r9573, %r9320;
	mov.u32 	%r9574, %r9320;
	mov.u32 	%r9575, %r9320;
	mov.u32 	%r9576, %r9320;
	mov.u32 	%r9577, %r9320;
	mov.u32 	%r9578, %r9320;
	mov.u32 	%r9579, %r9320;
	mov.u32 	%r9580, %r9320;
	mov.u32 	%r9581, %r9320;
	mov.u32 	%r9582, %r9320;
	mov.u32 	%r9583, %r9320;
	mov.u32 	%r9584, %r9320;
	mov.u32 	%r9585, %r9320;
	mov.u32 	%r9586, %r9320;
	mov.u32 	%r9587, %r9320;
	mov.u32 	%r9588, %r9320;
	mov.u32 	%r9589, %r9320;
	mov.u32 	%r9590, %r9320;
	mov.u32 	%r9591, %r9320;
	mov.u32 	%r9592, %r9320;
	mov.u32 	%r9593, %r9320;
	mov.u32 	%r9594, %r9320;
	mov.u32 	%r9595, %r9320;
	mov.u32 	%r9596, %r9320;
	mov.u32 	%r9597, %r9320;
	mov.u32 	%r9598, %r9320;
	mov.u32 	%r9599, %r9320;
	mov.u32 	%r9600, %r9320;
	mov.u32 	%r9601, %r9320;
	mov.u32 	%r9602, %r9320;
	mov.u32 	%r9603, %r9320;
	mov.u32 	%r9604, %r9320;
	mov.u32 	%r9605, %r9320;
	mov.u32 	%r9606, %r9320;
	mov.u32 	%r9607, %r9320;
	mov.u32 	%r9608, %r9320;
	mov.u32 	%r9609, %r9320;
	mov.u32 	%r9610, %r9320;
	mov.u32 	%r9611, %r9320;
	mov.u32 	%r9612, %r9320;
	mov.u32 	%r9613, %r9320;
	mov.u32 	%r9614, %r9320;
	mov.u32 	%r9615, %r9320;
	mov.u32 	%r9616, %r9320;
	mov.u32 	%r9617, %r9320;
	mov.u32 	%r9618, %r9320;
	mov.u32 	%r9619, %r9320;
	mov.u32 	%r9620, %r9320;
	mov.u32 	%r9621, %r9320;
	mov.u32 	%r9622, %r9320;
	mov.u32 	%r9623, %r9320;
	mov.u32 	%r9624, %r9320;
	mov.u32 	%r9625, %r9320;
	mov.u32 	%r9626, %r9320;
	mov.u32 	%r9627, %r9320;
	mov.u32 	%r9628, %r9320;
	mov.u32 	%r9629, %r9320;
	mov.u32 	%r9630, %r9320;
	mov.u32 	%r9631, %r9320;
	mov.u32 	%r9632, %r9320;
	mov.u32 	%r9633, %r9320;
	mov.u32 	%r9634, %r9320;
	mov.u32 	%r9635, %r9320;
	mov.u32 	%r9636, %r9320;
	mov.u32 	%r9637, %r9320;
	mov.u32 	%r9638, %r9320;
	mov.u32 	%r9639, %r9320;
	mov.u32 	%r9640, %r9320;
	mov.u32 	%r9641, %r9320;
	mov.u32 	%r9642, %r9320;
	mov.u32 	%r9643, %r9320;
	mov.u32 	%r9644, %r9320;
	mov.u32 	%r9645, %r9320;
	mov.u32 	%r9646, %r9320;
	mov.u32 	%r9647, %r9320;
	mov.u32 	%r9648, %r9320;
	mov.u32 	%r9649, %r9320;
	mov.u32 	%r9650, %r9320;
	mov.u32 	%r9651, %r9320;
	mov.u32 	%r9652, %r9320;
	mov.u32 	%r9653, %r9320;
	mov.u32 	%r9654, %r9320;
	mov.u32 	%r9655, %r9320;
	mov.u32 	%r9656, %r9320;
	mov.u32 	%r9657, %r9320;
	mov.u32 	%r9658, %r9320;
	mov.u32 	%r9659, %r9320;
	mov.u32 	%r9660, %r9320;
	mov.u32 	%r9661, %r9320;
	mov.u32 	%r9662, %r9320;
	mov.u32 	%r9663, %r9320;
	mov.u32 	%r9664, %r9320;
	mov.u32 	%r9665, %r9320;
	mov.u32 	%r9666, %r9320;
	mov.u32 	%r9667, %r9320;
	mov.u32 	%r9668, %r9320;
	mov.u32 	%r9669, %r9320;
	mov.u32 	%r9670, %r9320;
	mov.u32 	%r9671, %r9320;
	mov.u32 	%r9672, %r9320;
	mov.u32 	%r9673, %r9320;
	mov.u32 	%r9674, %r9320;
	mov.u32 	%r9675, %r9320;
	mov.u32 	%r9676, %r9320;
	mov.u32 	%r9677, %r9320;
	mov.u32 	%r9678, %r9320;
	mov.u32 	%r9679, %r9320;
	mov.u32 	%r9680, %r9320;
	mov.u32 	%r9681, %r9320;
	mov.u32 	%r9682, %r9320;
	mov.u32 	%r9683, %r9320;
	mov.u32 	%r9684, %r9320;
	mov.u32 	%r9685, %r9320;
	mov.u32 	%r9686, %r9320;
	mov.u32 	%r9687, %r9320;
	mov.u32 	%r9688, %r9320;
	mov.u32 	%r9689, %r9320;
	mov.u32 	%r9690, %r9320;
	mov.u32 	%r9691, %r9320;
	mov.u32 	%r9692, %r9320;
	mov.u32 	%r9693, %r9320;
	mov.u32 	%r9694, %r9320;
	mov.u32 	%r9695, %r9320;
	mov.u32 	%r9696, %r9320;
	mov.u32 	%r9697, %r9320;
	mov.u32 	%r9698, %r9320;
	mov.u32 	%r9699, %r9320;
	mov.u32 	%r9700, %r9320;
	mov.u32 	%r9701, %r9320;
	mov.u32 	%r9702, %r9320;
	mov.u32 	%r9703, %r9320;
	mov.u32 	%r9704, %r9320;
	mov.u32 	%r9705, %r9320;
	mov.u32 	%r9706, %r9320;
	mov.u32 	%r9707, %r9320;
	mov.u32 	%r9708, %r9320;
	mov.u32 	%r9709, %r9320;
	mov.u32 	%r9710, %r9320;
	mov.u32 	%r9711, %r9320;
	mov.u32 	%r9712, %r9320;
	mov.u32 	%r9713, %r9320;
	mov.u32 	%r9714, %r9320;
	mov.u32 	%r9715, %r9320;
	mov.u32 	%r9716, %r9320;
	mov.u32 	%r9717, %r9320;
	mov.u32 	%r9718, %r9320;
	mov.u32 	%r9719, %r9320;
	mov.u32 	%r9720, %r9320;
	mov.u32 	%r9721, %r9320;
	mov.u32 	%r9722, %r9320;
	mov.u32 	%r9723, %r9320;
	mov.u32 	%r9724, %r9320;
	mov.u32 	%r9725, %r9320;
	mov.u32 	%r9726, %r9320;
	mov.u32 	%r9727, %r9320;
	mov.u32 	%r9728, %r9320;
	mov.u32 	%r9729, %r9320;
	mov.u32 	%r9730, %r9320;
	mov.u32 	%r9731, %r9320;
	mov.u32 	%r9732, %r9320;
	mov.u32 	%r9733, %r9320;
	mov.u32 	%r9734, %r9320;
	mov.u32 	%r9735, %r9320;
	mov.u32 	%r9736, %r9320;
	mov.u32 	%r9737, %r9320;
	mov.u32 	%r9738, %r9320;
	mov.u32 	%r9739, %r9320;
	mov.u32 	%r9740, %r9320;
	mov.u32 	%r9741, %r9320;
	mov.u32 	%r9742, %r9320;
	mov.u32 	%r9743, %r9320;
	mov.u32 	%r9744, %r9320;
	mov.u32 	%r9745, %r9320;
	mov.u32 	%r9746, %r9320;
	mov.u32 	%r9747, %r9320;
	mov.u32 	%r9748, %r9320;
	mov.u32 	%r9749, %r9320;
	mov.u32 	%r9750, %r9320;
	mov.u32 	%r9751, %r9320;
	mov.u32 	%r9752, %r9320;
	mov.u32 	%r9753, %r9320;
	mov.u32 	%r9754, %r9320;
	mov.u32 	%r9755, %r9320;
	mov.u32 	%r9756, %r9320;
	mov.u32 	%r9757, %r9320;
	mov.u32 	%r9758, %r9320;
	mov.u32 	%r9759, %r9320;
	mov.u32 	%r9760, %r9320;
	mov.u32 	%r9761, %r9320;
	mov.u32 	%r9762, %r9320;
	mov.u32 	%r9763, %r9320;
	mov.u32 	%r9764, %r9320;
	mov.u32 	%r9765, %r9320;
	mov.u32 	%r9766, %r9320;
	mov.u32 	%r9767, %r9320;
	mov.u32 	%r9768, %r9320;
	mov.u32 	%r9769, %r9320;
	mov.u32 	%r9770, %r9320;
	mov.u32 	%r9771, %r9320;
	mov.u32 	%r9772, %r9320;
	mov.u32 	%r9773, %r9320;
	mov.u32 	%r9774, %r9320;
	mov.u32 	%r9775, %r9320;
	mov.u32 	%r9776, %r9320;
	mov.u32 	%r9777, %r9320;
	mov.u32 	%r9778, %r9320;
	mov.u32 	%r9779, %r9320;
	mov.u32 	%r9780, %r9320;
	mov.u32 	%r9781, %r9320;
	mov.u32 	%r9782, %r9320;
	mov.u32 	%r9783, %r9320;
	mov.u32 	%r9784, %r9320;
	mov.u32 	%r9785, %r9320;
	mov.u32 	%r9786, %r9320;
	mov.u32 	%r9787, %r9320;
	mov.u32 	%r9788, %r9320;
	mov.u32 	%r9789, %r9320;
	mov.u32 	%r9790, %r9320;
	mov.u32 	%r9791, %r9320;
	mov.u32 	%r9792, %r9320;
	mov.u32 	%r9793, %r9320;
	mov.u32 	%r9794, %r9320;
	mov.u32 	%r9795, %r9320;
	mov.u32 	%r9796, %r9320;
	mov.u32 	%r9797, %r9320;
	mov.u32 	%r9798, %r9320;
	mov.u32 	%r9799, %r9320;
	mov.u32 	%r9800, %r9320;
	mov.u32 	%r9801, %r9320;
	mov.u32 	%r9802, %r9320;
	mov.u32 	%r9803, %r9320;
	mov.u32 	%r9804, %r9320;
	mov.u32 	%r9805, %r9320;
	mov.u32 	%r9806, %r9320;
	mov.u32 	%r9807, %r9320;
	mov.u32 	%r9808, %r9320;
	mov.u32 	%r9809, %r9320;
	mov.u32 	%r9810, %r9320;
	mov.u32 	%r9811, %r9320;
	mov.u32 	%r9812, %r9320;
	mov.u32 	%r9813, %r9320;
	mov.u32 	%r9814, %r9320;
	mov.u32 	%r9815, %r9320;
	mov.u32 	%r9816, %r9320;
	mov.u32 	%r9817, %r9320;
	mov.u32 	%r9818, %r9320;
	mov.u32 	%r9819, %r9320;
	mov.u32 	%r9820, %r9320;
	mov.u32 	%r9821, %r9320;
	mov.u32 	%r9822, %r9320;
	mov.u32 	%r9823, %r9320;
	mov.u32 	%r9824, %r9320;
	mov.u32 	%r9825, %r9320;
	mov.u32 	%r9826, %r9320;
	mov.u32 	%r9827, %r9320;
	mov.u32 	%r9828, %r9320;
	mov.u32 	%r9829, %r9320;
	mov.u32 	%r9830, %r9320;
	mov.u32 	%r9831, %r9320;
	mov.u32 	%r9832, %r9320;
	mov.u32 	%r9833, %r9320;
	mov.u32 	%r9834, %r9320;
	mov.u32 	%r9835, %r9320;
	mov.u32 	%r9836, %r9320;
	mov.u32 	%r9837, %r9320;
	mov.u32 	%r9838, %r9320;
	mov.u32 	%r9839, %r9320;
	mov.u32 	%r9840, %r9320;
	mov.u32 	%r9841, %r9320;
	mov.u32 	%r9842, %r9320;
	mov.u32 	%r9843, %r9320;
	mov.u32 	%r9844, %r9320;
	mov.u32 	%r9845, %r9320;
	mov.u32 	%r9846, %r9320;
	mov.u32 	%r9847, %r9320;
	mov.u32 	%r9848, %r9320;
	mov.u32 	%r9849, %r9320;
	mov.u32 	%r9850, %r9320;
	mov.u32 	%r9851, %r9320;
	mov.u32 	%r9852, %r9320;
	mov.u32 	%r9853, %r9320;
	mov.u32 	%r9854, %r9320;
	mov.u32 	%r9855, %r9320;
	mov.u32 	%r9856, %r9320;
	mov.u32 	%r9857, %r9320;
	mov.u32 	%r9858, %r9320;
	mov.u32 	%r9859, %r9320;
	mov.u32 	%r9860, %r9320;
	mov.u32 	%r9861, %r9320;
	mov.u32 	%r9862, %r9320;
	mov.u32 	%r9863, %r9320;
	mov.u32 	%r9864, %r9320;
	mov.u32 	%r9865, %r9320;
	mov.u32 	%r9866, %r9320;
	mov.u32 	%r9867, %r9320;
	mov.u32 	%r9868, %r9320;
	mov.u32 	%r9869, %r9320;
	mov.u32 	%r9870, %r9320;
	mov.u32 	%r9871, %r9320;
	mov.u32 	%r9872, %r9320;
	mov.u32 	%r9873, %r9320;
	mov.u32 	%r9874, %r9320;
	mov.u32 	%r9875, %r9320;
	mov.u32 	%r9876, %r9320;
	mov.u32 	%r9877, %r9320;
	mov.u32 	%r9878, %r9320;
	mov.u32 	%r9879, %r9320;
	mov.u32 	%r9880, %r9320;
	mov.u32 	%r9881, %r9320;
	mov.u32 	%r9882, %r9320;
	mov.u32 	%r9883, %r9320;
	mov.u32 	%r9884, %r9320;
	mov.u32 	%r9885, %r9320;
	mov.u32 	%r9886, %r9320;
	mov.u32 	%r9887, %r9320;
	mov.u32 	%r9888, %r9320;
	mov.u32 	%r9889, %r9320;
	mov.u32 	%r9890, %r9320;
	mov.u32 	%r9891, %r9320;
	mov.u32 	%r9892, %r9320;
	mov.u32 	%r9893, %r9320;
	mov.u32 	%r9894, %r9320;
	mov.u32 	%r9895, %r9320;
	mov.u32 	%r9896, %r9320;
	mov.u32 	%r9897, %r9320;
	mov.u32 	%r9898, %r9320;
	mov.u32 	%r9899, %r9320;
	mov.u32 	%r9900, %r9320;
	mov.u32 	%r9901, %r9320;
	mov.u32 	%r9902, %r9320;
	mov.u32 	%r9903, %r9320;
	mov.u32 	%r9904, %r9320;
	mov.u32 	%r9905, %r9320;
	mov.u32 	%r9906, %r9320;
	mov.u32 	%r9907, %r9320;
	mov.u32 	%r9908, %r9320;
	mov.u32 	%r9909, %r9320;
	mov.u32 	%r9910, %r9320;
	mov.u32 	%r9911, %r9320;
	mov.u32 	%r9912, %r9320;
	mov.u32 	%r9913, %r9320;
	mov.u32 	%r9914, %r9320;
	mov.u32 	%r9915, %r9320;
	mov.u32 	%r9916, %r9320;
	mov.u32 	%r9917, %r9320;
	mov.u32 	%r9918, %r9320;
	mov.u32 	%r9919, %r9320;
	mov.u32 	%r9920, %r9320;
	mov.u32 	%r9921, %r9320;
	mov.u32 	%r9922, %r9320;
	mov.u32 	%r9923, %r9320;
	mov.u32 	%r9924, %r9320;
	mov.u32 	%r9925, %r9320;
	mov.u32 	%r9926, %r9320;
	mov.u32 	%r9927, %r9320;
	mov.u32 	%r9928, %r9320;
	mov.u32 	%r9929, %r9320;
	mov.u32 	%r9930, %r9320;
	mov.u32 	%r9931, %r9320;
	mov.u32 	%r9932, %r9320;
	mov.u32 	%r9933, %r9320;
	mov.u32 	%r9934, %r9320;
	mov.u32 	%r9935, %r9320;
	mov.u32 	%r9936, %r9320;
	mov.u32 	%r9937, %r9320;
	mov.u32 	%r9938, %r9320;
	mov.u32 	%r9939, %r9320;
	mov.u32 	%r9940, %r9320;
	mov.u32 	%r9941, %r9320;
	mov.u32 	%r9942, %r9320;
	mov.u32 	%r9943, %r9320;
	mov.u32 	%r9944, %r9320;
	mov.u32 	%r9945, %r9320;
	mov.u32 	%r9946, %r9320;
	mov.u32 	%r9947, %r9320;
	mov.u32 	%r9948, %r9320;
	mov.u32 	%r9949, %r9320;
	mov.u32 	%r9950, %r9320;
	mov.u32 	%r9951, %r9320;
	mov.u32 	%r9952, %r9320;
	mov.u32 	%r9953, %r9320;
	mov.u32 	%r9954, %r9320;
	mov.u32 	%r9955, %r9320;
	mov.u32 	%r9956, %r9320;
	mov.u32 	%r9957, %r9320;
	mov.u32 	%r9958, %r9320;
	mov.u32 	%r9959, %r9320;
	mov.u32 	%r9960, %r9320;
	mov.u32 	%r9961, %r9320;
	mov.u32 	%r9962, %r9320;
	mov.u32 	%r9963, %r9320;
	mov.u32 	%r9964, %r9320;
	mov.u32 	%r9965, %r9320;
	mov.u32 	%r9966, %r9320;
	mov.u32 	%r9967, %r9320;
	mov.u32 	%r9968, %r9320;
	mov.u32 	%r9969, %r9320;
	mov.u32 	%r9970, %r9320;
	mov.u32 	%r9971, %r9320;
	mov.u32 	%r9972, %r9320;
	mov.u32 	%r9973, %r9320;
	mov.u32 	%r9974, %r9320;
	mov.u32 	%r9975, %r9320;
	mov.u32 	%r9976, %r9320;
	mov.u32 	%r9977, %r9320;
	mov.u32 	%r9978, %r9320;
	mov.u32 	%r9979, %r9320;
	mov.u32 	%r9980, %r9320;
	mov.u32 	%r9981, %r9320;
	mov.u32 	%r9982, %r9320;
	mov.u32 	%r9983, %r9320;
	mov.u32 	%r9984, %r9320;
	mov.u32 	%r9985, %r9320;
	mov.u32 	%r9986, %r9320;
	mov.u32 	%r9987, %r9320;
	mov.u32 	%r9988, %r9320;
	mov.u32 	%r9989, %r9320;
	mov.u32 	%r9990, %r9320;
	mov.u32 	%r9991, %r9320;
	mov.u32 	%r9992, %r9320;
	mov.u32 	%r9993, %r9320;
	mov.u32 	%r9994, %r9320;
	mov.u32 	%r9995, %r9320;
	mov.u32 	%r9996, %r9320;
	mov.u32 	%r9997, %r9320;
	mov.u32 	%r9998, %r9320;
	mov.u32 	%r9999, %r9320;
	mov.u32 	%r10000, %r9320;
	mov.u32 	%r10001, %r9320;
	mov.u32 	%r10002, %r9320;
	mov.u32 	%r10003, %r9320;
	mov.u32 	%r10004, %r9320;
	mov.u32 	%r10005, %r9320;
	mov.u32 	%r10006, %r9320;
	mov.u32 	%r10007, %r9320;
	mov.u32 	%r10008, %r9320;
	mov.u32 	%r10009, %r9320;
	mov.u32 	%r10010, %r9320;
	mov.u32 	%r10011, %r9320;
	mov.u32 	%r10012, %r9320;
	mov.u32 	%r10013, %r9320;
	mov.u32 	%r10014, %r9320;
	mov.u32 	%r10015, %r9320;
	mov.u32 	%r10016, %r9320;
	mov.u32 	%r10017, %r9320;
	mov.u32 	%r10018, %r9320;
	mov.u32 	%r10019, %r9320;
	mov.u32 	%r10020, %r9320;
	mov.u32 	%r10021, %r9320;
	mov.u32 	%r10022, %r9320;
	mov.u32 	%r10023, %r9320;
	mov.u32 	%r10024, %r9320;
	mov.u32 	%r10025, %r9320;
	mov.u32 	%r10026, %r9320;
	mov.u32 	%r10027, %r9320;
	mov.u32 	%r10028, %r9320;
	mov.u32 	%r10029, %r9320;
	mov.u32 	%r10030, %r9320;
	mov.u32 	%r10031, %r9320;
	mov.u32 	%r10032, %r9320;
	mov.u32 	%r10033, %r9320;
	mov.u32 	%r10034, %r9320;
	mov.u32 	%r10035, %r9320;
	mov.u32 	%r10036, %r9320;
	mov.u32 	%r10037, %r9320;
	mov.u32 	%r10038, %r9320;
	mov.u32 	%r10039, %r9320;
	mov.u32 	%r10040, %r9320;
	mov.u32 	%r10041, %r9320;
	mov.u32 	%r10042, %r9320;
	mov.u32 	%r10043, %r9320;
	mov.u32 	%r10044, %r9320;
	mov.u32 	%r10045, %r9320;
	mov.u32 	%r10046, %r9320;
	mov.u32 	%r10047, %r9320;
	mov.u32 	%r10048, %r9320;
	mov.u32 	%r10049, %r9320;
	mov.u32 	%r10050, %r9320;
	mov.u32 	%r10051, %r9320;
	mov.u32 	%r10052, %r9320;
	mov.u32 	%r10053, %r9320;
	mov.u32 	%r10054, %r9320;
	mov.u32 	%r10055, %r9320;
	mov.u32 	%r10056, %r9320;
	mov.u32 	%r10057, %r9320;
	mov.u32 	%r10058, %r9320;
	mov.u32 	%r10059, %r9320;
	mov.u32 	%r10060, %r9320;
	mov.u32 	%r10061, %r9320;
	mov.u32 	%r10062, %r9320;
	mov.u32 	%r10063, %r9320;
	mov.u32 	%r10064, %r9320;
	mov.u32 	%r10065, %r9320;
	mov.u32 	%r10066, %r9320;
	mov.u32 	%r10067, %r9320;
	mov.u32 	%r10068, %r9320;
	mov.u32 	%r10069, %r9320;
	mov.u32 	%r10070, %r9320;
	mov.u32 	%r10071, %r9320;
	mov.u32 	%r10072, %r9320;
	mov.u32 	%r10073, %r9320;
	mov.u32 	%r10074, %r9320;
	mov.u32 	%r10075, %r9320;
	mov.u32 	%r10076, %r9320;
	mov.u32 	%r10077, %r9320;
	mov.u32 	%r10078, %r9320;
	mov.u32 	%r10079, %r9320;
	mov.u32 	%r10080, %r9320;
	mov.u32 	%r10081, %r9320;
	mov.u32 	%r10082, %r9320;
	mov.u32 	%r10083, %r9320;
	mov.u32 	%r10084, %r9320;
	mov.u32 	%r10085, %r9320;
	mov.u32 	%r10086, %r9320;
	mov.u32 	%r10087, %r9320;
	mov.u32 	%r8524, %r9320;
$L__BB8_14:
	mov.u32 	%r831, %r8524;
	mov.b32 	%r8525, 0;
$L__BB8_15:
	ld.param.u32 	%r7732, [fused_batch_pir_kernel_transposed_8_param_3];
	mov.u32 	%r3977, %tid.x;
	shl.b32 	%r3978, %r3977, 3;
	and.b32  	%r3979, %r3978, 7936;
	mov.u32 	%r3980, %ctaid.x;
	shl.b32 	%r3981, %r3980, 11;
	add.s32 	%r3982, %r3979, %r3981;
	and.b32  	%r3983, %r3977, 31;
	or.b32  	%r3984, %r3982, %r3983;
	add.s32 	%r3985, %r3984, %r831;
	setp.ge.s32 	%p12, %r3985, %r7732;
	mov.b32 	%r8535, 0;
	mov.u32 	%r8534, %r8535;
	mov.u32 	%r8533, %r8535;
	mov.u32 	%r8532, %r8535;
	@%p12 bra 	$L__BB8_29;
	ld.param.u64 	%rd71, [fused_batch_pir_kernel_transposed_8_param_1];
	cvta.to.global.u64 	%rd18, %rd71;
	mul.wide.u32 	%rd19, %r8525, 488;
	add.s64 	%rd20, %rd18, %rd19;
	ld.global.u8 	%rs22, [%rd20+17];
	max.u16 	%rs23, %rs22, 11;
	cvt.u32.u16 	%r8531, %rs23;
	add.s32 	%r3986, %r8531, -11;
	mov.u32 	%r3987, s_mem;
	mad.lo.s32 	%r3988, %r8525, 20, %r3987;
	ld.shared.u32 	%r8532, [%r3988+98304];
	ld.shared.u32 	%r8533, [%r3988+98308];
	ld.shared.u32 	%r8534, [%r3988+98312];
	ld.shared.u32 	%r8535, [%r3988+98316];
	ld.shared.u8 	%rs34, [%r3988+98320];
	cvt.u32.u16 	%r838, %rs22;
	setp.ge.u32 	%p13, %r3986, %r838;
	@%p13 bra 	$L__BB8_21;
	ld.param.u64 	%rd72, [fused_batch_pir_kernel_transposed_8_param_1];
	sub.s32 	%r8530, %r838, %r8531;
	mul.wide.u32 	%rd21, %r8525, 488;
	add.s32 	%r3989, %r8531, -11;
	cvt.u64.u32 	%rd22, %r3989;
	add.s64 	%rd23, %rd21, %rd22;
	cvta.to.global.u64 	%rd24, %rd72;
	add.s64 	%rd79, %rd24, %rd23;
	mul.wide.u32 	%rd25, %r3989, 16;
	add.s64 	%rd26, %rd21, %rd25;
	add.s64 	%rd27, %rd24, %rd26;
	add.s64 	%rd78, %rd27, 32;
	mov.u16 	%rs35, %rs34;
$L__BB8_18:
	ld.const.u32 	%r3990, [CHACHA_CONSTANTS];
	add.s32 	%r3991, %r3990, %r8532;
	shf.l.wrap.b32 	%r3992, %r3991, %r3991, 16;
	add.s32 	%r3993, %r8532, %r3992;
	xor.b32  	%r3994, %r8532, %r3993;
	shf.l.wrap.b32 	%r3995, %r3994, %r3994, 12;
	add.s32 	%r3996, %r3991, %r3995;
	xor.b32  	%r3997, %r3992, %r3996;
	shf.l.wrap.b32 	%r3998, %r3997, %r3997, 8;
	add.s32 	%r3999, %r3993, %r3998;
	xor.b32  	%r4000, %r3995, %r3999;
	shf.l.wrap.b32 	%r4001, %r4000, %r4000, 7;
	ld.const.u32 	%r4002, [CHACHA_CONSTANTS+4];
	add.s32 	%r4003, %r4002, %r8533;
	shf.l.wrap.b32 	%r4004, %r4003, %r4003, 16;
	add.s32 	%r4005, %r8533, %r4004;
	xor.b32  	%r4006, %r8533, %r4005;
	shf.l.wrap.b32 	%r4007, %r4006, %r4006, 12;
	add.s32 	%r4008, %r4003, %r4007;
	xor.b32  	%r4009, %r4004, %r4008;
	shf.l.wrap.b32 	%r4010, %r4009, %r4009, 8;
	add.s32 	%r4011, %r4005, %r4010;
	xor.b32  	%r4012, %r4007, %r4011;
	shf.l.wrap.b32 	%r4013, %r4012, %r4012, 7;
	ld.const.u32 	%r4014, [CHACHA_CONSTANTS+8];
	add.s32 	%r4015, %r4014, %r8534;
	shf.l.wrap.b32 	%r4016, %r4015, %r4015, 16;
	add.s32 	%r4017, %r8534, %r4016;
	xor.b32  	%r4018, %r8534, %r4017;
	shf.l.wrap.b32 	%r4019, %r4018, %r4018, 12;
	add.s32 	%r4020, %r4015, %r4019;
	xor.b32  	%r4021, %r4016, %r4020;
	shf.l.wrap.b32 	%r4022, %r4021, %r4021, 8;
	add.s32 	%r4023, %r4017, %r4022;
	xor.b32  	%r4024, %r4019, %r4023;
	shf.l.wrap.b32 	%r4025, %r4024, %r4024, 7;
	ld.const.u32 	%r4026, [CHACHA_CONSTANTS+12];
	add.s32 	%r4027, %r4026, %r8535;
	shf.l.wrap.b32 	%r4028, %r4027, %r4027, 16;
	add.s32 	%r4029, %r8535, %r4028;
	xor.b32  	%r4030, %r8535, %r4029;
	shf.l.wrap.b32 	%r4031, %r4030, %r4030, 12;
	add.s32 	%r4032, %r4027, %r4031;
	xor.b32  	%r4033, %r4028, %r4032;
	shf.l.wrap.b32 	%r4034, %r4033, %r4033, 8;
	add.s32 	%r4035, %r4029, %r4034;
	xor.b32  	%r4036, %r4031, %r4035;
	shf.l.wrap.b32 	%r4037, %r4036, %r4036, 7;
	add.s32 	%r4038, %r3996, %r4013;
	xor.b32  	%r4039, %r4034, %r4038;
	shf.l.wrap.b32 	%r4040, %r4039, %r4039, 16;
	add.s32 	%r4041, %r4023, %r4040;
	xor.b32  	%r4042, %r4013, %r4041;
	shf.l.wrap.b32 	%r4043, %r4042, %r4042, 12;
	add.s32 	%r4044, %r4038, %r4043;
	xor.b32  	%r4045, %r4040, %r4044;
	shf.l.wrap.b32 	%r4046, %r4045, %r4045, 8;
	add.s32 	%r4047, %r4041, %r4046;
	xor.b32  	%r4048, %r4043, %r4047;
	shf.l.wrap.b32 	%r4049, %r4048, %r4048, 7;
	add.s32 	%r4050, %r4008, %r4025;
	xor.b32  	%r4051, %r3998, %r4050;
	shf.l.wrap.b32 	%r4052, %r4051, %r4051, 16;
	add.s32 	%r4053, %r4035, %r4052;
	xor.b32  	%r4054, %r4025, %r4053;
	shf.l.wrap.b32 	%r4055, %r4054, %r4054, 12;
	add.s32 	%r4056, %r4050, %r4055;
	xor.b32  	%r4057, %r4052, %r4056;
	shf.l.wrap.b32 	%r4058, %r4057, %r4057, 8;
	add.s32 	%r4059, %r4053, %r4058;
	xor.b32  	%r4060, %r4055, %r4059;
	shf.l.wrap.b32 	%r4061, %r4060, %r4060, 7;
	add.s32 	%r4062, %r4020, %r4037;
	xor.b32  	%r4063, %r4010, %r4062;
	shf.l.wrap.b32 	%r4064, %r4063, %r4063, 16;
	add.s32 	%r4065, %r3999, %r4064;
	xor.b32  	%r4066, %r4037, %r4065;
	shf.l.wrap.b32 	%r4067, %r4066, %r4066, 12;
	add.s32 	%r4068, %r4062, %r4067;
	xor.b32  	%r4069, %r4064, %r4068;
	shf.l.wrap.b32 	%r4070, %r4069, %r4069, 8;
	add.s32 	%r4071, %r4065, %r4070;
	xor.b32  	%r4072, %r4067, %r4071;
	shf.l.wrap.b32 	%r4073, %r4072, %r4072, 7;
	add.s32 	%r4074, %r4032, %r4001;
	xor.b32  	%r4075, %r4022, %r4074;
	shf.l.wrap.b32 	%r4076, %r4075, %r4075, 16;
	add.s32 	%r4077, %r4011, %r4076;
	xor.b32  	%r4078, %r4001, %r4077;
	shf.l.wrap.b32 	%r4079, %r4078, %r4078, 12;
	add.s32 	%r4080, %r4074, %r4079;
	xor.b32  	%r4081, %r4076, %r4080;
	shf.l.wrap.b32 	%r4082, %r4081, %r4081, 8;
	add.s32 	%r4083, %r4077, %r4082;
	xor.b32  	%r4084, %r4079, %r4083;
	shf.l.wrap.b32 	%r4085, %r4084, %r4084, 7;
	add.s32 	%r4086, %r4044, %r4085;
	xor.b32  	%r4087, %r4058, %r4086;
	shf.l.wrap.b32 	%r4088, %r4087, %r4087, 16;
	add.s32 	%r4089, %r4071, %r4088;
	xor.b32  	%r4090, %r4085, %r4089;
	shf.l.wrap.b32 	%r4091, %r4090, %r4090, 12;
	add.s32 	%r4092, %r4086, %r4091;
	xor.b32  	%r4093, %r4088, %r4092;
	shf.l.wrap.b32 	%r4094, %r4093, %r4093, 8;
	add.s32 	%r4095, %r4089, %r4094;
	xor.b32  	%r4096, %r4091, %r4095;
	shf.l.wrap.b32 	%r4097, %r4096, %r4096, 7;
	add.s32 	%r4098, %r4056, %r4049;
	xor.b32  	%r4099, %r4070, %r4098;
	shf.l.wrap.b32 	%r4100, %r4099, %r4099, 16;
	add.s32 	%r4101, %r4083, %r4100;
	xor.b32  	%r4102, %r4049, %r4101;
	shf.l.wrap.b32 	%r4103, %r4102, %r4102, 12;
	add.s32 	%r4104, %r4098, %r4103;
	xor.b32  	%r4105, %r4100, %r4104;
	shf.l.wrap.b32 	%r4106, %r4105, %r4105, 8;
	add.s32 	%r4107, %r4101, %r4106;
	xor.b32  	%r4108, %r4103, %r4107;
	shf.l.wrap.b32 	%r4109, %r4108, %r4108, 7;
	add.s32 	%r4110, %r4068, %r4061;
	xor.b32  	%r4111, %r4082, %r4110;
	shf.l.wrap.b32 	%r4112, %r4111, %r4111, 16;
	add.s32 	%r4113, %r4047, %r4112;
	xor.b32  	%r4114, %r4061, %r4113;
	shf.l.wrap.b32 	%r4115, %r4114, %r4114, 12;
	add.s32 	%r4116, %r4110, %r4115;
	xor.b32  	%r4117, %r4112, %r4116;
	shf.l.wrap.b32 	%r4118, %r4117, %r4117, 8;
	add.s32 	%r4119, %r4113, %r4118;
	xor.b32  	%r4120, %r4115, %r4119;
	shf.l.wrap.b32 	%r4121, %r4120, %r4120, 7;
	add.s32 	%r4122, %r4080, %r4073;
	xor.b32  	%r4123, %r4046, %r4122;
	shf.l.wrap.b32 	%r4124, %r4123, %r4123, 16;
	add.s32 	%r4125, %r4059, %r4124;
	xor.b32  	%r4126, %r4073, %r4125;
	shf.l.wrap.b32 	%r4127, %r4126, %r4126, 12;
	add.s32 	%r4128, %r4122, %r4127;
	xor.b32  	%r4129, %r4124, %r4128;
	shf.l.wrap.b32 	%r4130, %r4129, %r4129, 8;
	add.s32 	%r4131, %r4125, %r4130;
	xor.b32  	%r4132, %r4127, %r4131;
	shf.l.wrap.b32 	%r4133, %r4132, %r4132, 7;
	add.s32 	%r4134, %r4092, %r4109;
	xor.b32  	%r4135, %r4130, %r4134;
	shf.l.wrap.b32 	%r4136, %r4135, %r4135, 16;
	add.s32 	%r4137, %r4119, %r4136;
	xor.b32  	%r4138, %r4109, %r4137;
	shf.l.wrap.b32 	%r4139, %r4138, %r4138, 12;
	add.s32 	%r4140, %r4134, %r4139;
	xor.b32  	%r4141, %r4136, %r4140;
	shf.l.wrap.b32 	%r4142, %r4141, %r4141, 8;
	add.s32 	%r4143, %r4137, %r4142;
	xor.b32  	%r4144, %r4139, %r4143;
	shf.l.wrap.b32 	%r4145, %r4144, %r4144, 7;
	add.s32 	%r4146, %r4104, %r4121;
	xor.b32  	%r4147, %r4094, %r4146;
	shf.l.wrap.b32 	%r4148, %r4147, %r4147, 16;
	add.s32 	%r4149, %r4131, %r4148;
	xor.b32  	%r4150, %r4121, %r4149;
	shf.l.wrap.b32 	%r4151, %r4150, %r4150, 12;
	add.s32 	%r4152, %r4146, %r4151;
	xor.b32  	%r4153, %r4148, %r4152;
	shf.l.wrap.b32 	%r4154, %r4153, %r4153, 8;
	add.s32 	%r4155, %r4149, %r4154;
	xor.b32  	%r4156, %r4151, %r4155;
	shf.l.wrap.b32 	%r4157, %r4156, %r4156, 7;
	add.s32 	%r4158, %r4116, %r4133;
	xor.b32  	%r4159, %r4106, %r4158;
	shf.l.wrap.b32 	%r4160, %r4159, %r4159, 16;
	add.s32 	%r4161, %r4095, %r4160;
	xor.b32  	%r4162, %r4133, %r4161;
	shf.l.wrap.b32 	%r4163, %r4162, %r4162, 12;
	add.s32 	%r4164, %r4158, %r4163;
	xor.b32  	%r4165, %r4160, %r4164;
	shf.l.wrap.b32 	%r4166, %r4165, %r4165, 8;
	add.s32 	%r4167, %r4161, %r4166;
	xor.b32  	%r4168, %r4163, %r4167;
	shf.l.wrap.b32 	%r4169, %r4168, %r4168, 7;
	add.s32 	%r4170, %r4128, %r4097;
	xor.b32  	%r4171, %r4118, %r4170;
	shf.l.wrap.b32 	%r4172, %r4171, %r4171, 16;
	add.s32 	%r4173, %r4107, %r4172;
	xor.b32  	%r4174, %r4097, %r4173;
	shf.l.wrap.b32 	%r4175, %r4174, %r4174, 12;
	add.s32 	%r4176, %r4170, %r4175;
	xor.b32  	%r4177, %r4172, %r4176;
	shf.l.wrap.b32 	%r4178, %r4177, %r4177, 8;
	add.s32 	%r4179, %r4173, %r4178;
	xor.b32  	%r4180, %r4175, %r4179;
	shf.l.wrap.b32 	%r4181, %r4180, %r4180, 7;
	add.s32 	%r4182, %r4140, %r4181;
	xor.b32  	%r4183, %r4154, %r4182;
	shf.l.wrap.b32 	%r4184, %r4183, %r4183, 16;
	add.s32 	%r4185, %r4167, %r4184;
	xor.b32  	%r4186, %r4181, %r4185;
	shf.l.wrap.b32 	%r4187, %r4186, %r4186, 12;
	add.s32 	%r4188, %r4182, %r4187;
	xor.b32  	%r4189, %r4184, %r4188;
	shf.l.wrap.b32 	%r4190, %r4189, %r4189, 8;
	add.s32 	%r4191, %r4185, %r4190;
	xor.b32  	%r4192, %r4187, %r4191;
	shf.l.wrap.b32 	%r4193, %r4192, %r4192, 7;
	add.s32 	%r4194, %r4152, %r4145;
	xor.b32  	%r4195, %r4166, %r4194;
	shf.l.wrap.b32 	%r4196, %r4195, %r4195, 16;
	add.s32 	%r4197, %r4179, %r4196;
	xor.b32  	%r4198, %r4145, %r4197;
	shf.l.wrap.b32 	%r4199, %r4198, %r4198, 12;
	add.s32 	%r4200, %r4194, %r4199;
	xor.b32  	%r4201, %r4196, %r4200;
	shf.l.wrap.b32 	%r4202, %r4201, %r4201, 8;
	add.s32 	%r4203, %r4197, %r4202;
	xor.b32  	%r4204, %r4199, %r4203;
	shf.l.wrap.b32 	%r4205, %r4204, %r4204, 7;
	add.s32 	%r4206, %r4164, %r4157;
	xor.b32  	%r4207, %r4178, %r4206;
	shf.l.wrap.b32 	%r4208, %r4207, %r4207, 16;
	add.s32 	%r4209, %r4143, %r4208;
	xor.b32  	%r4210, %r4157, %r4209;
	shf.l.wrap.b32 	%r4211, %r4210, %r4210, 12;
	add.s32 	%r4212, %r4206, %r4211;
	xor.b32  	%r4213, %r4208, %r4212;
	shf.l.wrap.b32 	%r4214, %r4213, %r4213, 8;
	add.s32 	%r4215, %r4209, %r4214;
	xor.b32  	%r4216, %r4211, %r4215;
	shf.l.wrap.b32 	%r4217, %r4216, %r4216, 7;
	add.s32 	%r4218, %r4176, %r4169;
	xor.b32  	%r4219, %r4142, %r4218;
	shf.l.wrap.b32 	%r4220, %r4219, %r4219, 16;
	add.s32 	%r4221, %r4155, %r4220;
	xor.b32  	%r4222, %r4169, %r4221;
	shf.l.wrap.b32 	%r4223, %r4222, %r4222, 12;
	add.s32 	%r4224, %r4218, %r4223;
	xor.b32  	%r4225, %r4220, %r4224;
	shf.l.wrap.b32 	%r4226, %r4225, %r4225, 8;
	add.s32 	%r4227, %r4221, %r4226;
	xor.b32  	%r4228, %r4223, %r4227;
	shf.l.wrap.b32 	%r4229, %r4228, %r4228, 7;
	add.s32 	%r4230, %r4188, %r4205;
	xor.b32  	%r4231, %r4226, %r4230;
	shf.l.wrap.b32 	%r4232, %r4231, %r4231, 16;
	add.s32 	%r4233, %r4215, %r4232;
	xor.b32  	%r4234, %r4205, %r4233;
	shf.l.wrap.b32 	%r4235, %r4234, %r4234, 12;
	add.s32 	%r4236, %r4230, %r4235;
	xor.b32  	%r4237, %r4232, %r4236;
	shf.l.wrap.b32 	%r4238, %r4237, %r4237, 8;
	add.s32 	%r4239, %r4233, %r4238;
	xor.b32  	%r4240, %r4235, %r4239;
	shf.l.wrap.b32 	%r4241, %r4240, %r4240, 7;
	add.s32 	%r4242, %r4200, %r4217;
	xor.b32  	%r4243, %r4190, %r4242;
	shf.l.wrap.b32 	%r4244, %r4243, %r4243, 16;
	add.s32 	%r4245, %r4227, %r4244;
	xor.b32  	%r4246, %r4217, %r4245;
	shf.l.wrap.b32 	%r4247, %r4246, %r4246, 12;
	add.s32 	%r4248, %r4242, %r4247;
	xor.b32  	%r4249, %r4244, %r4248;
	shf.l.wrap.b32 	%r4250, %r4249, %r4249, 8;
	add.s32 	%r4251, %r4245, %r4250;
	xor.b32  	%r4252, %r4247, %r4251;
	shf.l.wrap.b32 	%r4253, %r4252, %r4252, 7;
	add.s32 	%r4254, %r4212, %r4229;
	xor.b32  	%r4255, %r4202, %r4254;
	shf.l.wrap.b32 	%r4256, %r4255, %r4255, 16;
	add.s32 	%r4257, %r4191, %r4256;
	xor.b32  	%r4258, %r4229, %r4257;
	shf.l.wrap.b32 	%r4259, %r4258, %r4258, 12;
	add.s32 	%r4260, %r4254, %r4259;
	xor.b32  	%r4261, %r4256, %r4260;
	shf.l.wrap.b32 	%r4262, %r4261, %r4261, 8;
	add.s32 	%r4263, %r4257, %r4262;
	xor.b32  	%r4264, %r4259, %r4263;
	shf.l.wrap.b32 	%r4265, %r4264, %r4264, 7;
	add.s32 	%r4266, %r4224, %r4193;
	xor.b32  	%r4267, %r4214, %r4266;
	shf.l.wrap.b32 	%r4268, %r4267, %r4267, 16;
	add.s32 	%r4269, %r4203, %r4268;
	xor.b32  	%r4270, %r4193, %r4269;
	shf.l.wrap.b32 	%r4271, %r4270, %r4270, 12;
	add.s32 	%r4272, %r4266, %r4271;
	xor.b32  	%r4273, %r4268, %r4272;
	shf.l.wrap.b32 	%r4274, %r4273, %r4273, 8;
	add.s32 	%r4275, %r4269, %r4274;
	xor.b32  	%r4276, %r4271, %r4275;
	shf.l.wrap.b32 	%r4277, %r4276, %r4276, 7;
	add.s32 	%r4278, %r4236, %r4277;
	xor.b32  	%r4279, %r4250, %r4278;
	shf.l.wrap.b32 	%r4280, %r4279, %r4279, 16;
	add.s32 	%r4281, %r4263, %r4280;
	xor.b32  	%r4282, %r4277, %r4281;
	shf.l.wrap.b32 	%r4283, %r4282, %r4282, 12;
	add.s32 	%r4284, %r4278, %r4283;
	xor.b32  	%r4285, %r4280, %r4284;
	shf.l.wrap.b32 	%r4286, %r4285, %r4285, 8;
	add.s32 	%r4287, %r4281, %r4286;
	xor.b32  	%r4288, %r4283, %r4287;
	shf.l.wrap.b32 	%r4289, %r4288, %r4288, 7;
	add.s32 	%r4290, %r4248, %r4241;
	xor.b32  	%r4291, %r4262, %r4290;
	shf.l.wrap.b32 	%r4292, %r4291, %r4291, 16;
	add.s32 	%r4293, %r4275, %r4292;
	xor.b32  	%r4294, %r4241, %r4293;
	shf.l.wrap.b32 	%r4295, %r4294, %r4294, 12;
	add.s32 	%r4296, %r4290, %r4295;
	xor.b32  	%r4297, %r4292, %r4296;
	shf.l.wrap.b32 	%r4298, %r4297, %r4297, 8;
	add.s32 	%r4299, %r4293, %r4298;
	xor.b32  	%r4300, %r4295, %r4299;
	shf.l.wrap.b32 	%r4301, %r4300, %r4300, 7;
	add.s32 	%r4302, %r4260, %r4253;
	xor.b32  	%r4303, %r4274, %r4302;
	shf.l.wrap.b32 	%r4304, %r4303, %r4303, 16;
	add.s32 	%r4305, %r4239, %r4304;
	xor.b32  	%r4306, %r4253, %r4305;
	shf.l.wrap.b32 	%r4307, %r4306, %r4306, 12;
	add.s32 	%r4308, %r4302, %r4307;
	xor.b32  	%r4309, %r4304, %r4308;
	shf.l.wrap.b32 	%r4310, %r4309, %r4309, 8;
	add.s32 	%r4311, %r4305, %r4310;
	xor.b32  	%r4312, %r4307, %r4311;
	shf.l.wrap.b32 	%r4313, %r4312, %r4312, 7;
	add.s32 	%r4314, %r4272, %r4265;
	xor.b32  	%r4315, %r4238, %r4314;
	shf.l.wrap.b32 	%r4316, %r4315, %r4315, 16;
	add.s32 	%r4317, %r4251, %r4316;
	xor.b32  	%r4318, %r4265, %r4317;
	shf.l.wrap.b32 	%r4319, %r4318, %r4318, 12;
	add.s32 	%r4320, %r4314, %r4319;
	xor.b32  	%r4321, %r4316, %r4320;
	shf.l.wrap.b32 	%r4322, %r4321, %r4321, 8;
	add.s32 	%r4323, %r4317, %r4322;
	xor.b32  	%r4324, %r4319, %r4323;
	shf.l.wrap.b32 	%r4325, %r4324, %r4324, 7;
	add.s32 	%r4326, %r4284, %r4301;
	xor.b32  	%r4327, %r4322, %r4326;
	shf.l.wrap.b32 	%r4328, %r4327, %r4327, 16;
	add.s32 	%r4329, %r4311, %r4328;
	xor.b32  	%r4330, %r4301, %r4329;
	shf.l.wrap.b32 	%r4331, %r4330, %r4330, 12;
	add.s32 	%r4332, %r4326, %r4331;
	xor.b32  	%r4333, %r4328, %r4332;
	shf.l.wrap.b32 	%r4334, %r4333, %r4333, 8;
	add.s32 	%r4335, %r4329, %r4334;
	xor.b32  	%r4336, %r4331, %r4335;
	shf.l.wrap.b32 	%r4337, %r4336, %r4336, 7;
	add.s32 	%r4338, %r4296, %r4313;
	xor.b32  	%r4339, %r4286, %r4338;
	shf.l.wrap.b32 	%r4340, %r4339, %r4339, 16;
	add.s32 	%r4341, %r4323, %r4340;
	xor.b32  	%r4342, %r4313, %r4341;
	shf.l.wrap.b32 	%r4343, %r4342, %r4342, 12;
	add.s32 	%r4344, %r4338, %r4343;
	xor.b32  	%r4345, %r4340, %r4344;
	shf.l.wrap.b32 	%r4346, %r4345, %r4345, 8;
	add.s32 	%r4347, %r4341, %r4346;
	xor.b32  	%r4348, %r4343, %r4347;
	shf.l.wrap.b32 	%r4349, %r4348, %r4348, 7;
	add.s32 	%r4350, %r4308, %r4325;
	xor.b32  	%r4351, %r4298, %r4350;
	shf.l.wrap.b32 	%r4352, %r4351, %r4351, 16;
	add.s32 	%r4353, %r4287, %r4352;
	xor.b32  	%r4354, %r4325, %r4353;
	shf.l.wrap.b32 	%r4355, %r4354, %r4354, 12;
	add.s32 	%r4356, %r4350, %r4355;
	xor.b32  	%r4357, %r4352, %r4356;
	shf.l.wrap.b32 	%r4358, %r4357, %r4357, 8;
	add.s32 	%r4359, %r4353, %r4358;
	xor.b32  	%r4360, %r4355, %r4359;
	shf.l.wrap.b32 	%r4361, %r4360, %r4360, 7;
	add.s32 	%r4362, %r4320, %r4289;
	xor.b32  	%r4363, %r4310, %r4362;
	shf.l.wrap.b32 	%r4364, %r4363, %r4363, 16;
	add.s32 	%r4365, %r4299, %r4364;
	xor.b32  	%r4366, %r4289, %r4365;
	shf.l.wrap.b32 	%r4367, %r4366, %r4366, 12;
	add.s32 	%r4368, %r4362, %r4367;
	xor.b32  	%r4369, %r4364, %r4368;
	shf.l.wrap.b32 	%r4370, %r4369, %r4369, 8;
	add.s32 	%r4371, %r4365, %r4370;
	xor.b32  	%r4372, %r4367, %r4371;
	shf.l.wrap.b32 	%r4373, %r4372, %r4372, 7;
	add.s32 	%r8540, %r3990, %r4332;
	add.s32 	%r8541, %r4002, %r4344;
	add.s32 	%r8542, %r4014, %r4356;
	add.s32 	%r8543, %r4026, %r4368;
	add.s32 	%r8539, %r8532, %r4373;
	add.s32 	%r8538, %r8533, %r4337;
	add.s32 	%r8537, %r8534, %r4349;
	add.s32 	%r8536, %r8535, %r4361;
	xor.b32  	%r4374, %r3991, 1;
	shf.l.wrap.b32 	%r4375, %r3991, %r4374, 16;
	add.s32 	%r4376, %r8532, %r4375;
	xor.b32  	%r4377, %r8532, %r4376;
	shf.l.wrap.b32 	%r4378, %r4377, %r4377, 12;
	add.s32 	%r4379, %r3991, %r4378;
	xor.b32  	%r4380, %r4375, %r4379;
	shf.l.wrap.b32 	%r4381, %r4380, %r4380, 8;
	add.s32 	%r4382, %r4376, %r4381;
	xor.b32  	%r4383, %r4378, %r4382;
	shf.l.wrap.b32 	%r4384, %r4383, %r4383, 7;
	add.s32 	%r4385, %r4379, %r4013;
	xor.b32  	%r4386, %r4034, %r4385;
	shf.l.wrap.b32 	%r4387, %r4386, %r4386, 16;
	add.s32 	%r4388, %r4023, %r4387;
	xor.b32  	%r4389, %r4013, %r4388;
	shf.l.wrap.b32 	%r4390, %r4389, %r4389, 12;
	add.s32 	%r4391, %r4385, %r4390;
	xor.b32  	%r4392, %r4387, %r4391;
	shf.l.wrap.b32 	%r4393, %r4392, %r4392, 8;
	add.s32 	%r4394, %r4388, %r4393;
	xor.b32  	%r4395, %r4390, %r4394;
	shf.l.wrap.b32 	%r4396, %r4395, %r4395, 7;
	xor.b32  	%r4397, %r4381, %r4050;
	shf.l.wrap.b32 	%r4398, %r4397, %r4397, 16;
	add.s32 	%r4399, %r4035, %r4398;
	xor.b32  	%r4400, %r4025, %r4399;
	shf.l.wrap.b32 	%r4401, %r4400, %r4400, 12;
	add.s32 	%r4402, %r4050, %r4401;
	xor.b32  	%r4403, %r4398, %r4402;
	shf.l.wrap.b32 	%r4404, %r4403, %r4403, 8;
	add.s32 	%r4405, %r4399, %r4404;
	xor.b32  	%r4406, %r4401, %r4405;
	shf.l.wrap.b32 	%r4407, %r4406, %r4406, 7;
	add.s32 	%r4408, %r4382, %r4064;
	xor.b32  	%r4409, %r4037, %r4408;
	shf.l.wrap.b32 	%r4410, %r4409, %r4409, 12;
	add.s32 	%r4411, %r4062, %r4410;
	xor.b32  	%r4412, %r4064, %r4411;
	shf.l.wrap.b32 	%r4413, %r4412, %r4412, 8;
	add.s32 	%r4414, %r4408, %r4413;
	xor.b32  	%r4415, %r4410, %r4414;
	shf.l.wrap.b32 	%r4416, %r4415, %r4415, 7;
	add.s32 	%r4417, %r4032, %r4384;
	xor.b32  	%r4418, %r4022, %r4417;
	shf.l.wrap.b32 	%r4419, %r4418, %r4418, 16;
	add.s32 	%r4420, %r4011, %r4419;
	xor.b32  	%r4421, %r4384, %r4420;
	shf.l.wrap.b32 	%r4422, %r4421, %r4421, 12;
	add.s32 	%r4423, %r4417, %r4422;
	xor.b32  	%r4424, %r4419, %r4423;
	shf.l.wrap.b32 	%r4425, %r4424, %r4424, 8;
	add.s32 	%r4426, %r4420, %r4425;
	xor.b32  	%r4427, %r4422, %r4426;
	shf.l.wrap.b32 	%r4428, %r4427, %r4427, 7;
	add.s32 	%r4429, %r4391, %r4428;
	xor.b32  	%r4430, %r4404, %r4429;
	shf.l.wrap.b32 	%r4431, %r4430, %r4430, 16;
	add.s32 	%r4432, %r4414, %r4431;
	xor.b32  	%r4433, %r4428, %r4432;
	shf.l.wrap.b32 	%r4434, %r4433, %r4433, 12;
	add.s32 	%r4435, %r4429, %r4434;
	xor.b32  	%r4436, %r4431, %r4435;
	shf.l.wrap.b32 	%r4437, %r4436, %r4436, 8;
	add.s32 	%r4438, %r4432, %r4437;
	xor.b32  	%r4439, %r4434, %r4438;
	shf.l.wrap.b32 	%r4440, %r4439, %r4439, 7;
	add.s32 	%r4441, %r4402, %r4396;
	xor.b32  	%r4442, %r4413, %r4441;
	shf.l.wrap.b32 	%r4443, %r4442, %r4442, 16;
	add.s32 	%r4444, %r4426, %r4443;
	xor.b32  	%r4445, %r4396, %r4444;
	shf.l.wrap.b32 	%r4446, %r4445, %r4445, 12;
	add.s32 	%r4447, %r4441, %r4446;
	xor.b32  	%r4448, %r4443, %r4447;
	shf.l.wrap.b32 	%r4449, %r4448, %r4448, 8;
	add.s32 	%r4450, %r4444, %r4449;
	xor.b32  	%r4451, %r4446, %r4450;
	shf.l.wrap.b32 	%r4452, %r4451, %r4451, 7;
	add.s32 	%r4453, %r4411, %r4407;
	xor.b32  	%r4454, %r4425, %r4453;
	shf.l.wrap.b32 	%r4455, %r4454, %r4454, 16;
	add.s32 	%r4456, %r4394, %r4455;
	xor.b32  	%r4457, %r4407, %r4456;
	shf.l.wrap.b32 	%r4458, %r4457, %r4457, 12;
	add.s32 	%r4459, %r4453, %r4458;
	xor.b32  	%r4460, %r4455, %r4459;
	shf.l.wrap.b32 	%r4461, %r4460, %r4460, 8;
	add.s32 	%r4462, %r4456, %r4461;
	xor.b32  	%r4463, %r4458, %r4462;
	shf.l.wrap.b32 	%r4464, %r4463, %r4463, 7;
	add.s32 	%r4465, %r4423, %r4416;
	xor.b32  	%r4466, %r4393, %r4465;
	shf.l.wrap.b32 	%r4467, %r4466, %r4466, 16;
	add.s32 	%r4468, %r4405, %r4467;
	xor.b32  	%r4469, %r4416, %r4468;
	shf.l.wrap.b32 	%r4470, %r4469, %r4469, 12;
	add.s32 	%r4471, %r4465, %r4470;
	xor.b32  	%r4472, %r4467, %r4471;
	shf.l.wrap.b32 	%r4473, %r4472, %r4472, 8;
	add.s32 	%r4474, %r4468, %r4473;
	xor.b32  	%r4475, %r4470, %r4474;
	shf.l.wrap.b32 	%r4476, %r4475, %r4475, 7;
	add.s32 	%r4477, %r4435, %r4452;
	xor.b32  	%r4478, %r4473, %r4477;
	shf.l.wrap.b32 	%r4479, %r4478, %r4478, 16;
	add.s32 	%r4480, %r4462, %r4479;
	xor.b32  	%r4481, %r4452, %r4480;
	shf.l.wrap.b32 	%r4482, %r4481, %r4481, 12;
	add.s32 	%r4483, %r4477, %r4482;
	xor.b32  	%r4484, %r4479, %r4483;
	shf.l.wrap.b32 	%r4485, %r4484, %r4484, 8;
	add.s32 	%r4486, %r4480, %r4485;
	xor.b32  	%r4487, %r4482, %r4486;
	shf.l.wrap.b32 	%r4488, %r4487, %r4487, 7;
	add.s32 	%r4489, %r4447, %r4464;
	xor.b32  	%r4490, %r4437, %r4489;
	shf.l.wrap.b32 	%r4491, %r4490, %r4490, 16;
	add.s32 	%r4492, %r4474, %r4491;
	xor.b32  	%r4493, %r4464, %r4492;
	shf.l.wrap.b32 	%r4494, %r4493, %r4493, 12;
	add.s32 	%r4495, %r4489, %r4494;
	xor.b32  	%r4496, %r4491, %r4495;
	shf.l.wrap.b32 	%r4497, %r4496, %r4496, 8;
	add.s32 	%r4498, %r4492, %r4497;
	xor.b32  	%r4499, %r4494, %r4498;
	shf.l.wrap.b32 	%r4500, %r4499, %r4499, 7;
	add.s32 	%r4501, %r4459, %r4476;
	xor.b32  	%r4502, %r4449, %r4501;
	shf.l.wrap.b32 	%r4503, %r4502, %r4502, 16;
	add.s32 	%r4504, %r4438, %r4503;
	xor.b32  	%r4505, %r4476, %r4504;
	shf.l.wrap.b32 	%r4506, %r4505, %r4505, 12;
	add.s32 	%r4507, %r4501, %r4506;
	xor.b32  	%r4508, %r4503, %r4507;
	shf.l.wrap.b32 	%r4509, %r4508, %r4508, 8;
	add.s32 	%r4510, %r4504, %r4509;
	xor.b32  	%r4511, %r4506, %r4510;
	shf.l.wrap.b32 	%r4512, %r4511, %r4511, 7;
	add.s32 	%r4513, %r4471, %r4440;
	xor.b32  	%r4514, %r4461, %r4513;
	shf.l.wrap.b32 	%r4515, %r4514, %r4514, 16;
	add.s32 	%r4516, %r4450, %r4515;
	xor.b32  	%r4517, %r4440, %r4516;
	shf.l.wrap.b32 	%r4518, %r4517, %r4517, 12;
	add.s32 	%r4519, %r4513, %r4518;
	xor.b32  	%r4520, %r4515, %r4519;
	shf.l.wrap.b32 	%r4521, %r4520, %r4520, 8;
	add.s32 	%r4522, %r4516, %r4521;
	xor.b32  	%r4523, %r4518, %r4522;
	shf.l.wrap.b32 	%r4524, %r4523, %r4523, 7;
	add.s32 	%r4525, %r4483, %r4524;
	xor.b32  	%r4526, %r4497, %r4525;
	shf.l.wrap.b32 	%r4527, %r4526, %r4526, 16;
	add.s32 	%r4528, %r4510, %r4527;
	xor.b32  	%r4529, %r4524, %r4528;
	shf.l.wrap.b32 	%r4530, %r4529, %r4529, 12;
	add.s32 	%r4531, %r4525, %r4530;
	xor.b32  	%r4532, %r4527, %r4531;
	shf.l.wrap.b32 	%r4533, %r4532, %r4532, 8;
	add.s32 	%r4534, %r4528, %r4533;
	xor.b32  	%r4535, %r4530, %r4534;
	shf.l.wrap.b32 	%r4536, %r4535, %r4535, 7;
	add.s32 	%r4537, %r4495, %r4488;
	xor.b32  	%r4538, %r4509, %r4537;
	shf.l.wrap.b32 	%r4539, %r4538, %r4538, 16;
	add.s32 	%r4540, %r4522, %r4539;
	xor.b32  	%r4541, %r4488, %r4540;
	shf.l.wrap.b32 	%r4542, %r4541, %r4541, 12;
	add.s32 	%r4543, %r4537, %r4542;
	xor.b32  	%r4544, %r4539, %r4543;
	shf.l.wrap.b32 	%r4545, %r4544, %r4544, 8;
	add.s32 	%r4546, %r4540, %r4545;
	xor.b32  	%r4547, %r4542, %r4546;
	shf.l.wrap.b32 	%r4548, %r4547, %r4547, 7;
	add.s32 	%r4549, %r4507, %r4500;
	xor.b32  	%r4550, %r4521, %r4549;
	shf.l.wrap.b32 	%r4551, %r4550, %r4550, 16;
	add.s32 	%r4552, %r4486, %r4551;
	xor.b32  	%r4553, %r4500, %r4552;
	shf.l.wrap.b32 	%r4554, %r4553, %r4553, 12;
	add.s32 	%r4555, %r4549, %r4554;
	xor.b32  	%r4556, %r4551, %r4555;
	shf.l.wrap.b32 	%r4557, %r4556, %r4556, 8;
	add.s32 	%r4558, %r4552, %r4557;
	xor.b32  	%r4559, %r4554, %r4558;
	shf.l.wrap.b32 	%r4560, %r4559, %r4559, 7;
	add.s32 	%r4561, %r4519, %r4512;
	xor.b32  	%r4562, %r4485, %r4561;
	shf.l.wrap.b32 	%r4563, %r4562, %r4562, 16;
	add.s32 	%r4564, %r4498, %r4563;
	xor.b32  	%r4565, %r4512, %r4564;
	shf.l.wrap.b32 	%r4566, %r4565, %r4565, 12;
	add.s32 	%r4567, %r4561, %r4566;
	xor.b32  	%r4568, %r4563, %r4567;
	shf.l.wrap.b32 	%r4569, %r4568, %r4568, 8;
	add.s32 	%r4570, %r4564, %r4569;
	xor.b32  	%r4571, %r4566, %r4570;
	shf.l.wrap.b32 	%r4572, %r4571, %r4571, 7;
	add.s32 	%r4573, %r4531, %r4548;
	xor.b32  	%r4574, %r4569, %r4573;
	shf.l.wrap.b32 	%r4575, %r4574, %r4574, 16;
	add.s32 	%r4576, %r4558, %r4575;
	xor.b32  	%r4577, %r4548, %r4576;
	shf.l.wrap.b32 	%r4578, %r4577, %r4577, 12;
	add.s32 	%r4579, %r4573, %r4578;
	xor.b32  	%r4580, %r4575, %r4579;
	shf.l.wrap.b32 	%r4581, %r4580, %r4580, 8;
	add.s32 	%r4582, %r4576, %r4581;
	xor.b32  	%r4583, %r4578, %r4582;
	shf.l.wrap.b32 	%r4584, %r4583, %r4583, 7;
	add.s32 	%r4585, %r4543, %r4560;
	xor.b32  	%r4586, %r4533, %r4585;
	shf.l.wrap.b32 	%r4587, %r4586, %r4586, 16;
	add.s32 	%r4588, %r4570, %r4587;
	xor.b32  	%r4589, %r4560, %r4588;
	shf.l.wrap.b32 	%r4590, %r4589, %r4589, 12;
	add.s32 	%r4591, %r4585, %r4590;
	xor.b32  	%r4592, %r4587, %r4591;
	shf.l.wrap.b32 	%r4593, %r4592, %r4592, 8;
	add.s32 	%r4594, %r4588, %r4593;
	xor.b32  	%r4595, %r4590, %r4594;
	shf.l.wrap.b32 	%r4596, %r4595, %r4595, 7;
	add.s32 	%r4597, %r4555, %r4572;
	xor.b32  	%r4598, %r4545, %r4597;
	shf.l.wrap.b32 	%r4599, %r4598, %r4598, 16;
	add.s32 	%r4600, %r4534, %r4599;
	xor.b32  	%r4601, %r4572, %r4600;
	shf.l.wrap.b32 	%r4602, %r4601, %r4601, 12;
	add.s32 	%r4603, %r4597, %r4602;
	xor.b32  	%r4604, %r4599, %r4603;
	shf.l.wrap.b32 	%r4605, %r4604, %r4604, 8;
	add.s32 	%r4606, %r4600, %r4605;
	xor.b32  	%r4607, %r4602, %r4606;
	shf.l.wrap.b32 	%r4608, %r4607, %r4607, 7;
	add.s32 	%r4609, %r4567, %r4536;
	xor.b32  	%r4610, %r4557, %r4609;
	shf.l.wrap.b32 	%r4611, %r4610, %r4610, 16;
	add.s32 	%r4612, %r4546, %r4611;
	xor.b32  	%r4613, %r4536, %r4612;
	shf.l.wrap.b32 	%r4614, %r4613, %r4613, 12;
	add.s32 	%r4615, %r4609, %r4614;
	xor.b32  	%r4616, %r4611, %r4615;
	shf.l.wrap.b32 	%r4617, %r4616, %r4616, 8;
	add.s32 	%r4618, %r4612, %r4617;
	xor.b32  	%r4619, %r4614, %r4618;
	shf.l.wrap.b32 	%r4620, %r4619, %r4619, 7;
	add.s32 	%r4621, %r4579, %r4620;
	xor.b32  	%r4622, %r4593, %r4621;
	shf.l.wrap.b32 	%r4623, %r4622, %r4622, 16;
	add.s32 	%r4624, %r4606, %r4623;
	xor.b32  	%r4625, %r4620, %r4624;
	shf.l.wrap.b32 	%r4626, %r4625, %r4625, 12;
	add.s32 	%r4627, %r4621, %r4626;
	xor.b32  	%r4628, %r4623, %r4627;
	shf.l.wrap.b32 	%r4629, %r4628, %r4628, 8;
	add.s32 	%r4630, %r4591, %r4584;
	xor.b32  	%r4631, %r4605, %r4630;
	shf.l.wrap.b32 	%r4632, %r4631, %r4631, 16;
	add.s32 	%r4633, %r4618, %r4632;
	xor.b32  	%r4634, %r4584, %r4633;
	shf.l.wrap.b32 	%r4635, %r4634, %r4634, 12;
	add.s32 	%r4636, %r4630, %r4635;
	xor.b32  	%r4637, %r4632, %r4636;
	shf.l.wrap.b32 	%r4638, %r4637, %r4637, 8;
	add.s32 	%r4639, %r4633, %r4638;
	xor.b32  	%r4640, %r4635, %r4639;
	shf.l.wrap.b32 	%r4641, %r4640, %r4640, 7;
	add.s32 	%r4642, %r4603, %r4596;
	xor.b32  	%r4643, %r4617, %r4642;
	shf.l.wrap.b32 	%r4644, %r4643, %r4643, 16;
	add.s32 	%r4645, %r4582, %r4644;
	xor.b32  	%r4646, %r4596, %r4645;
	shf.l.wrap.b32 	%r4647, %r4646, %r4646, 12;
	add.s32 	%r4648, %r4642, %r4647;
	xor.b32  	%r4649, %r4644, %r4648;
	shf.l.wrap.b32 	%r4650, %r4649, %r4649, 8;
	add.s32 	%r4651, %r4645, %r4650;
	xor.b32  	%r4652, %r4647, %r4651;
	shf.l.wrap.b32 	%r4653, %r4652, %r4652, 7;
	add.s32 	%r4654, %r4615, %r4608;
	xor.b32  	%r4655, %r4581, %r4654;
	shf.l.wrap.b32 	%r4656, %r4655, %r4655, 16;
	add.s32 	%r4657, %r4594, %r4656;
	xor.b32  	%r4658, %r4608, %r4657;
	shf.l.wrap.b32 	%r4659, %r4658, %r4658, 12;
	add.s32 	%r4660, %r4654, %r4659;
	xor.b32  	%r4661, %r4656, %r4660;
	shf.l.wrap.b32 	%r4662, %r4661, %r4661, 8;
	add.s32 	%r4663, %r4657, %r4662;
	add.s32 	%r4664, %r4627, %r4641;
	xor.b32  	%r4665, %r4662, %r4664;
	shf.l.wrap.b32 	%r4666, %r4665, %r4665, 16;
	add.s32 	%r4667, %r4651, %r4666;
	xor.b32  	%r4668, %r4641, %r4667;
	shr.u32 	%r4669, %r4668, 20;
	add.s32 	%r4670, %r4664, %r4669;
	add.s32 	%r4671, %r4636, %r4653;
	xor.b32  	%r4672, %r4629, %r4671;
	shf.l.wrap.b32 	%r4673, %r4672, %r4672, 16;
	add.s32 	%r4674, %r4663, %r4673;
	xor.b32  	%r4675, %r4653, %r4674;
	shr.u32 	%r4676, %r4675, 20;
	add.s32 	%r4677, %r4671, %r4676;
	add.s32 	%r4678, %r3990, %r4670;
	add.s32 	%r4679, %r4002, %r4677;
	add.s32 	%r4680, %r8530, 10;
	mov.u32 	%r4681, %tid.x;
	shl.b32 	%r4682, %r4681, 3;
	and.b32  	%r4683, %r4682, 7936;
	mov.u32 	%r4684, %ctaid.x;
	shl.b32 	%r4685, %r4684, 11;
	add.s32 	%r4686, %r4683, %r4685;
	and.b32  	%r4687, %r4681, 31;
	or.b32  	%r4688, %r4686, %r4687;
	add.s32 	%r4689, %r4688, %r831;
	shr.u32 	%r4690, %r4689, %r4680;
	and.b32  	%r4691, %r4690, 1;
	setp.eq.b32 	%p14, %r4691, 1;
	selp.b32 	%r4692, %r4679, %r4678, %p14;
	cvt.u16.u32 	%rs24, %r4692;
	and.b16  	%rs34, %rs24, 1;
	and.b16  	%rs25, %rs35, 255;
	setp.ne.s16 	%p15, %rs25, 1;
	@%p15 bra 	$L__BB8_20;
	add.s32 	%r4693, %r8530, 10;
	mov.u32 	%r4694, %tid.x;
	shl.b32 	%r4695, %r4694, 3;
	and.b32  	%r4696, %r4695, 7936;
	mov.u32 	%r4697, %ctaid.x;
	shl.b32 	%r4698, %r4697, 11;
	add.s32 	%r4699, %r4696, %r4698;
	and.b32  	%r4700, %r4694, 31;
	or.b32  	%r4701, %r4699, %r4700;
	add.s32 	%r4702, %r4701, %r831;
	shr.u32 	%r4703, %r4702, %r4693;
	and.b32  	%r4704, %r4703, 1;
	setp.eq.b32 	%p16, %r4704, 1;
	ld.global.u32 	%r4705, [%rd78+-12];
	selp.b32 	%r4706, %r8539, %r8540, %p16;
	xor.b32  	%r4707, %r4706, %r4705;
	selp.b32 	%r4708, %r8538, %r8541, %p16;
	selp.b32 	%r8539, %r4707, %r8539, %p16;
	selp.b32 	%r8540, %r8540, %r4707, %p16;
	ld.global.u32 	%r4709, [%rd78+-8];
	xor.b32  	%r4710, %r4708, %r4709;
	selp.b32 	%r4711, %r8537, %r8542, %p16;
	selp.b32 	%r8538, %r4710, %r8538, %p16;
	selp.b32 	%r8541, %r8541, %r4710, %p16;
	ld.global.u32 	%r4712, [%rd78+-4];
	xor.b32  	%r4713, %r4711, %r4712;
	selp.b32 	%r4714, %r8536, %r8543, %p16;
	selp.b32 	%r8537, %r4713, %r8537, %p16;
	selp.b32 	%r8542, %r8542, %r4713, %p16;
	ld.global.u32 	%r4715, [%rd78];
	xor.b32  	%r4716, %r4714, %r4715;
	selp.b64 	%rd28, 445, 420, %p16;
	selp.b32 	%r8536, %r4716, %r8536, %p16;
	selp.b32 	%r8543, %r8543, %r4716, %p16;
	add.s64 	%rd29, %rd79, %rd28;
	ld.global.u8 	%rs26, [%rd29];
	xor.b16  	%rs34, %rs26, %rs34;
$L__BB8_20:
	add.s32 	%r4717, %r8530, 10;
	mov.u32 	%r4718, %tid.x;
	shl.b32 	%r4719, %r4718, 3;
	and.b32  	%r4720, %r4719, 7936;
	mov.u32 	%r4721, %ctaid.x;
	shl.b32 	%r4722, %r4721, 11;
	add.s32 	%r4723, %r4720, %r4722;
	and.b32  	%r4724, %r4718, 31;
	or.b32  	%r4725, %r4723, %r4724;
	add.s32 	%r4726, %r4725, %r831;
	shr.u32 	%r4727, %r4726, %r4717;
	and.b32  	%r4728, %r4727, 1;
	setp.eq.b32 	%p17, %r4728, 1;
	selp.b32 	%r8532, %r8539, %r8540, %p17;
	selp.b32 	%r8533, %r8538, %r8541, %p17;
	selp.b32 	%r8534, %r8537, %r8542, %p17;
	selp.b32 	%r8535, %r8536, %r8543, %p17;
	add.s32 	%r878, %r8531, 1;
	add.s32 	%r4729, %r8531, -10;
	add.s32 	%r8530, %r8530, -1;
	add.s64 	%rd79, %rd79, 1;
	add.s64 	%rd78, %rd78, 16;
	setp.lt.u32 	%p18, %r4729, %r838;
	mov.u32 	%r8531, %r878;
	mov.u16 	%rs35, %rs34;
	@%p18 bra 	$L__BB8_18;
$L__BB8_21:
	and.b16  	%rs27, %rs34, 255;
	setp.eq.s16 	%p19, %rs27, 1;
	@%p19 bra 	$L__BB8_22;
	bra.uni 	$L__BB8_23;
$L__BB8_22:
	ld.param.u64 	%rd73, [fused_batch_pir_kernel_transposed_8_param_1];
	cvta.to.global.u64 	%rd30, %rd73;
	mul.wide.u32 	%rd31, %r8525, 488;
	add.s64 	%rd32, %rd30, %rd31;
	ld.global.u32 	%r4730, [%rd32+472];
	xor.b32  	%r8532, %r8532, %r4730;
$L__BB8_23:
	setp.ne.s16 	%p20, %rs27, 1;
	@%p20 bra 	$L__BB8_25;
	ld.param.u64 	%rd74, [fused_batch_pir_kernel_transposed_8_param_1];
	cvta.to.global.u64 	%rd33, %rd74;
	mul.wide.u32 	%rd34, %r8525, 488;
	add.s64 	%rd35, %rd33, %rd34;
	ld.global.u32 	%r4731, [%rd35+476];
	xor.b32  	%r8533, %r8533, %r4731;
$L__BB8_25:
	@%p20 bra 	$L__BB8_27;
	ld.param.u64 	%rd75, [fused_batch_pir_kernel_transposed_8_param_1];
	cvta.to.global.u64 	%rd36, %rd75;
	mul.wide.u32 	%rd37, %r8525, 488;
	add.s64 	%rd38, %rd36, %rd37;
	ld.global.u32 	%r4732, [%rd38+480];
	xor.b32  	%r8534, %r8534, %r4732;
$L__BB8_27:
	@%p20 bra 	$L__BB8_29;
	ld.param.u64 	%rd76, [fused_batch_pir_kernel_transposed_8_param_1];
	cvta.to.global.u64 	%rd39, %rd76;
	mul.wide.u32 	%rd40, %r8525, 488;
	add.s64 	%rd41, %rd39, %rd40;
	ld.global.u32 	%r4733, [%rd41+484];
	xor.b32  	%r8535, %r8535, %r4733;
$L__BB8_29:
	mov.u32 	%r4734, s_mem;
	cvt.u64.u32 	%rd42, %r4734;
	cvta.shared.u64 	%rd43, %rd42;
	add.s64 	%rd44, %rd43, 98799;
	and.b64  	%rd45, %rd44, -16;
	mov.u32 	%r4735, %tid.x;
	mad.lo.s32 	%r4736, %r4735, 24, %r8525;
	mul.wide.u32 	%rd46, %r4736, 16;
	add.s64 	%rd47, %rd45, %rd46;
	st.v4.u32 	[%rd47], {%r8532, %r8533, %r8534, %r8535};
	add.s32 	%r8525, %r8525, 1;
	setp.ne.s32 	%p23, %r8525, 24;
	@%p23 bra 	$L__BB8_15;
	bar.warp.sync 	-1;
	mov.b32 	%r9319, 0;
$L__BB8_31:
	ld.param.u32 	%r7733, [fused_batch_pir_kernel_transposed_8_param_3];
	mov.u32 	%r4738, %tid.x;
	shl.b32 	%r4739, %r4738, 3;
	and.b32  	%r4740, %r4739, 7936;
	mov.u32 	%r4741, %ctaid.x;
	shl.b32 	%r4742, %r4741, 11;
	add.s32 	%r4743, %r4740, %r4742;
	add.s32 	%r4744, %r831, %r4743;
	add.s32 	%r4745, %r4744, %r9319;
	setp.ge.s32 	%p24, %r4745, %r7733;
	@%p24 bra 	$L__BB8_33;
	ld.param.u64 	%rd70, [fused_batch_pir_kernel_transposed_8_param_0];
	mov.u32 	%r4746, %tid.x;
	mov.u32 	%r4747, s_mem;
	cvt.u64.u32 	%rd48, %r4747;
	cvta.shared.u64 	%rd49, %rd48;
	add.s64 	%rd50, %rd49, 98799;
	and.b64  	%rd51, %rd50, -16;
	shl.b32 	%r4748, %r4746, 3;
	and.b32  	%r4749, %r4748, 7936;
	mov.u32 	%r4750, %ctaid.x;
	shl.b32 	%r4751, %r4750, 11;
	add.s32 	%r4752, %r4749, %r4751;
	add.s32 	%r4753, %r831, %r4752;
	add.s32 	%r4754, %r4753, %r9319;
	mul.wide.s32 	%rd52, %r4754, 4096;
	cvta.to.global.u64 	%rd53, %rd70;
	add.s64 	%rd54, %rd53, %rd52;
	and.b32  	%r4755, %r4746, 992;
	add.s32 	%r4756, %r9319, %r4755;
	mul.lo.s32 	%r4757, %r4756, 24;
	mul.wide.u32 	%rd55, %r4757, 16;
	add.s64 	%rd56, %rd51, %rd55;
	ld.v4.u32 	{%r4758, %r4759, %r4760, %r4761}, [%rd56];
	ld.v4.u32 	{%r4762, %r4763, %r4764, %r4765}, [%rd56+16];
	ld.v4.u32 	{%r4766, %r4767, %r4768, %r4769}, [%rd56+32];
	ld.v4.u32 	{%r4770, %r4771, %r4772, %r4773}, [%rd56+48];
	ld.v4.u32 	{%r4774, %r4775, %r4776, %r4777}, [%rd56+64];
	ld.v4.u32 	{%r4778, %r4779, %r4780, %r4781}, [%rd56+80];
	ld.v4.u32 	{%r4782, %r4783, %r4784, %r4785}, [%rd56+96];
	ld.v4.u32 	{%r4786, %r4787, %r4788, %r4789}, [%rd56+112];
	ld.v4.u32 	{%r4790, %r4791, %r4792, %r4793}, [%rd56+128];
	ld.v4.u32 	{%r4794, %r4795, %r4796, %r4797}, [%rd56+144];
	ld.v4.u32 	{%r4798, %r4799, %r4800, %r4801}, [%rd56+160];
	ld.v4.u32 	{%r4802, %r4803, %r4804, %r4805}, [%rd56+176];
	ld.v4.u32 	{%r4806, %r4807, %r4808, %r4809}, [%rd56+192];
	ld.v4.u32 	{%r4810, %r4811, %r4812, %r4813}, [%rd56+208];
	ld.v4.u32 	{%r4814, %r4815, %r4816, %r4817}, [%rd56+224];
	ld.v4.u32 	{%r4818, %r4819, %r4820, %r4821}, [%rd56+240];
	ld.v4.u32 	{%r4822, %r4823, %r4824, %r4825}, [%rd56+256];
	ld.v4.u32 	{%r4826, %r4827, %r4828, %r4829}, [%rd56+272];
	ld.v4.u32 	{%r4830, %r4831, %r4832, %r4833}, [%rd56+288];
	ld.v4.u32 	{%r4834, %r4835, %r4836, %r4837}, [%rd56+304];
	ld.v4.u32 	{%r4838, %r4839, %r4840, %r4841}, [%rd56+320];
	ld.v4.u32 	{%r4842, %r4843, %r4844, %r4845}, [%rd56+336];
	ld.v4.u32 	{%r4846, %r4847, %r4848, %r4849}, [%rd56+352];
	ld.v4.u32 	{%r4850, %r4851, %r4852, %r4853}, [%rd56+368];
	shl.b32 	%r4854, %r4746, 4;
	cvt.u64.u32 	%rd57, %r4854;
	and.b64  	%rd58, %rd57, 496;
	add.s64 	%rd59, %rd54, %rd58;
	ld.global.v4.u32 	{%r4855, %r4856, %r4857, %r4858}, [%rd59];
	and.b32  	%r4859, %r4758, %r4855;
	xor.b32  	%r10015, %r10015, %r4859;
	and.b32  	%r4860, %r4759, %r4856;
	xor.b32  	%r10014, %r10014, %r4860;
	and.b32  	%r4861, %r4760, %r4857;
	xor.b32  	%r10013, %r10013, %r4861;
	and.b32  	%r4862, %r4761, %r4858;
	xor.b32  	%r10012, %r10012, %r4862;
	and.b32  	%r4863, %r4762, %r4855;
	xor.b32  	%r9983, %r9983, %r4863;
	and.b32  	%r4864, %r4763, %r4856;
	xor.b32  	%r9982, %r9982, %r4864;
	and.b32  	%r4865, %r4764, %r4857;
	xor.b32  	%r9981, %r9981, %r4865;
	and.b32  	%r4866, %r4765, %r4858;
	xor.b32  	%r9980, %r9980, %r4866;
	and.b32  	%r4867, %r4766, %r4855;
	xor.b32  	%r9951, %r9951, %r4867;
	and.b32  	%r4868, %r4767, %r4856;
	xor.b32  	%r9950, %r9950, %r4868;
	and.b32  	%r4869, %r4768, %r4857;
	xor.b32  	%r9949, %r9949, %r4869;
	and.b32  	%r4870, %r4769, %r4858;
	xor.b32  	%r9948, %r9948, %r4870;
	and.b32  	%r4871, %r4770, %r4855;
	xor.b32  	%r9919, %r9919, %r4871;
	and.b32  	%r4872, %r4771, %r4856;
	xor.b32  	%r9918, %r9918, %r4872;
	and.b32  	%r4873, %r4772, %r4857;
	xor.b32  	%r9917, %r9917, %r4873;
	and.b32  	%r4874, %r4773, %r4858;
	xor.b32  	%r9916, %r9916, %r4874;
	and.b32  	%r4875, %r4774, %r4855;
	xor.b32  	%r9887, %r9887, %r4875;
	and.b32  	%r4876, %r4775, %r4856;
	xor.b32  	%r9886, %r9886, %r4876;
	and.b32  	%r4877, %r4776, %r4857;
	xor.b32  	%r9885, %r9885, %r4877;
	and.b32  	%r4878, %r4777, %r4858;
	xor.b32  	%r9884, %r9884, %r4878;
	and.b32  	%r4879, %r4778, %r4855;
	xor.b32  	%r9855, %r9855, %r4879;
	and.b32  	%r4880, %r4779, %r4856;
	xor.b32  	%r9854, %r9854, %r4880;
	and.b32  	%r4881, %r4780, %r4857;
	xor.b32  	%r9853, %r9853, %r4881;
	and.b32  	%r4882, %r4781, %r4858;
	xor.b32  	%r9852, %r9852, %r4882;
	and.b32  	%r4883, %r4782, %r4855;
	xor.b32  	%r9823, %r9823, %r4883;
	and.b32  	%r4884, %r4783, %r4856;
	xor.b32  	%r9822, %r9822, %r4884;
	and.b32  	%r4885, %r4784, %r4857;
	xor.b32  	%r9821, %r9821, %r4885;
	and.b32  	%r4886, %r4785, %r4858;
	xor.b32  	%r9820, %r9820, %r4886;
	and.b32  	%r4887, %r4786, %r4855;
	xor.b32  	%r9791, %r9791, %r4887;
	and.b32  	%r4888, %r4787, %r4856;
	xor.b32  	%r9790, %r9790, %r4888;
	and.b32  	%r4889, %r4788, %r4857;
	xor.b32  	%r9789, %r9789, %r4889;
	and.b32  	%r4890, %r4789, %r4858;
	xor.b32  	%r9788, %r9788, %r4890;
	and.b32  	%r4891, %r4790, %r4855;
	xor.b32  	%r9759, %r9759, %r4891;
	and.b32  	%r4892, %r4791, %r4856;
	xor.b32  	%r9758, %r9758, %r4892;
	and.b32  	%r4893, %r4792, %r4857;
	xor.b32  	%r9757, %r9757, %r4893;
	and.b32  	%r4894, %r4793, %r4858;
	xor.b32  	%r9756, %r9756, %r4894;
	and.b32  	%r4895, %r4794, %r4855;
	xor.b32  	%r9727, %r9727, %r4895;
	and.b32  	%r4896, %r4795, %r4856;
	xor.b32  	%r9726, %r9726, %r4896;
	and.b32  	%r4897, %r4796, %r4857;
	xor.b32  	%r9725, %r9725, %r4897;
	and.b32  	%r4898, %r4797, %r4858;
	xor.b32  	%r9724, %r9724, %r4898;
	and.b32  	%r4899, %r4798, %r4855;
	xor.b32  	%r9695, %r9695, %r4899;
	and.b32  	%r4900, %r4799, %r4856;
	xor.b32  	%r9694, %r9694, %r4900;
	and.b32  	%r4901, %r4800, %r4857;
	xor.b32  	%r9693, %r9693, %r4901;
	and.b32  	%r4902, %r4801, %r4858;
	xor.b32  	%r9692, %r9692, %r4902;
	and.b32  	%r4903, %r4802, %r4855;
	xor.b32  	%r9663, %r9663, %r4903;
	and.b32  	%r4904, %r4803, %r4856;
	xor.b32  	%r9662, %r9662, %r4904;
	and.b32  	%r4905, %r4804, %r4857;
	xor.b32  	%r9661, %r9661, %r4905;
	and.b32  	%r4906, %r4805, %r4858;
	xor.b32  	%r9660, %r9660, %r4906;
	and.b32  	%r4907, %r4806, %r4855;
	xor.b32  	%r9631, %r9631, %r4907;
	and.b32  	%r4908, %r4807, %r4856;
	xor.b32  	%r9630, %r9630, %r4908;
	and.b32  	%r4909, %r4808, %r4857;
	xor.b32  	%r9629, %r9629, %r4909;
	and.b32  	%r4910, %r4809, %r4858;
	xor.b32  	%r9628, %r9628, %r4910;
	and.b32  	%r4911, %r4810, %r4855;
	xor.b32  	%r9599, %r9599, %r4911;
	and.b32  	%r4912, %r4811, %r4856;
	xor.b32  	%r9598, %r9598, %r4912;
	and.b32  	%r4913, %r4812, %r4857;
	xor.b32  	%r9597, %r9597, %r4913;
	and.b32  	%r4914, %r4813, %r4858;
	xor.b32  	%r9596, %r9596, %r4914;
	and.b32  	%r4915, %r4814, %r4855;
	xor.b32  	%r9567, %r9567, %r4915;
	and.b32  	%r4916, %r4815, %r4856;
	xor.b32  	%r9566, %r9566, %r4916;
	and.b32  	%r4917, %r4816, %r4857;
	xor.b32  	%r9565, %r9565, %r4917;
	and.b32  	%r4918, %r4817, %r4858;
	xor.b32  	%r9564, %r9564, %r4918;
	and.b32  	%r4919, %r4818, %r4855;
	xor.b32  	%r9535, %r9535, %r4919;
	and.b32  	%r4920, %r4819, %r4856;
	xor.b32  	%r9534, %r9534, %r4920;
	and.b32  	%r4921, %r4820, %r4857;
	xor.b32  	%r9533, %r9533, %r4921;
	and.b32  	%r4922, %r4821, %r4858;
	xor.b32  	%r9532, %r9532, %r4922;
	and.b32  	%r4923, %r4822, %r4855;
	xor.b32  	%r9503, %r9503, %r4923;
	and.b32  	%r4924, %r4823, %r4856;
	xor.b32  	%r9502, %r9502, %r4924;
	and.b32  	%r4925, %r4824, %r4857;
	xor.b32  	%r9501, %r9501, %r4925;
	and.b32  	%r4926, %r4825, %r4858;
	xor.b32  	%r9500, %r9500, %r4926;
	and.b32  	%r4927, %r4826, %r4855;
	xor.b32  	%r9471, %r9471, %r4927;
	and.b32  	%r4928, %r4827, %r4856;
	xor.b32  	%r9470, %r9470, %r4928;
	and.b32  	%r4929, %r4828, %r4857;
	xor.b32  	%r9469, %r9469, %r4929;
	and.b32  	%r4930, %r4829, %r4858;
	xor.b32  	%r9468, %r9468, %r4930;
	and.b32  	%r4931, %r4830, %r4855;
	xor.b32  	%r9439, %r9439, %r4931;
	and.b32  	%r4932, %r4831, %r4856;
	xor.b32  	%r9438, %r9438, %r4932;
	and.b32  	%r4933, %r4832, %r4857;
	xor.b32  	%r9437, %r9437, %r4933;
	and.b32  	%r4934, %r4833, %r4858;
	xor.b32  	%r9436, %r9436, %r4934;
	and.b32  	%r4935, %r4834, %r4855;
	xor.b32  	%r9407, %r9407, %r4935;
	and.b32  	%r4936, %r4835, %r4856;
	xor.b32  	%r9406, %r9406, %r4936;
	and.b32  	%r4937, %r4836, %r4857;
	xor.b32  	%r9405, %r9405, %r4937;
	and.b32  	%r4938, %r4837, %r4858;
	xor.b32  	%r9404, %r9404, %r4938;
	and.b32  	%r4939, %r4838, %r4855;
	xor.b32  	%r9375, %r9375, %r4939;
	and.b32  	%r4940, %r4839, %r4856;
	xor.b32  	%r9374, %r9374, %r4940;
	and.b32  	%r4941, %r4840, %r4857;
	xor.b32  	%r9373, %r9373, %r4941;
	and.b32  	%r4942, %r4841, %r4858;
	xor.b32  	%r9372, %r9372, %r4942;
	and.b32  	%r4943, %r4842, %r4855;
	xor.b32  	%r9343, %r9343, %r4943;
	and.b32  	%r4944, %r4843, %r4856;
	xor.b32  	%r9342, %r9342, %r4944;
	and.b32  	%r4945, %r4844, %r4857;
	xor.b32  	%r9341, %r9341, %r4945;
	and.b32  	%r4946, %r4845, %r4858;
	xor.b32  	%r9340, %r9340, %r4946;
	and.b32  	%r4947, %r4846, %r4855;
	xor.b32  	%r10024, %r10024, %r4947;
	and.b32  	%r4948, %r4847, %r4856;
	xor.b32  	%r10025, %r10025, %r4948;
	and.b32  	%r4949, %r4848, %r4857;
	xor.b32  	%r10026, %r10026, %r4949;
	and.b32  	%r4950, %r4849, %r4858;
	xor.b32  	%r10027, %r10027, %r4950;
	and.b32  	%r4951, %r4850, %r4855;
	xor.b32  	%r10056, %r10056, %r4951;
	and.b32  	%r4952, %r4851, %r4856;
	xor.b32  	%r10057, %r10057, %r4952;
	and.b32  	%r4953, %r4852, %r4857;
	xor.b32  	%r10058, %r10058, %r4953;
	and.b32  	%r4954, %r4853, %r4858;
	xor.b32  	%r10059, %r10059, %r4954;
	ld.global.v4.u32 	{%r4955, %r4956, %r4957, %r4958}, [%rd59+512];
	and.b32  	%r4959, %r4758, %r4955;
	xor.b32  	%r10011, %r10011, %r4959;
	and.b32  	%r4960, %r4759, %r4956;
	xor.b32  	%r10010, %r10010, %r4960;
	and.b32  	%r4961, %r4760, %r4957;
	xor.b32  	%r10009, %r10009, %r4961;
	and.b32  	%r4962, %r4761, %r4958;
	xor.b32  	%r10008, %r10008, %r4962;
	and.b32  	%r4963, %r4762, %r4955;
	xor.b32  	%r9979, %r9979, %r4963;
	and.b32  	%r4964, %r4763, %r4956;
	xor.b32  	%r9978, %r9978, %r4964;
	and.b32  	%r4965, %r4764, %r4957;
	xor.b32  	%r9977, %r9977, %r4965;
	and.b32  	%r4966, %r4765, %r4958;
	xor.b32  	%r9976, %r9976, %r4966;
	and.b32  	%r4967, %r4766, %r4955;
	xor.b32  	%r9947, %r9947, %r4967;
	and.b32  	%r4968, %r4767, %r4956;
	xor.b32  	%r9946, %r9946, %r4968;
	and.b32  	%r4969, %r4768, %r4957;
	xor.b32  	%r9945, %r9945, %r4969;
	and.b32  	%r4970, %r4769, %r4958;
	xor.b32  	%r9944, %r9944, %r4970;
	and.b32  	%r4971, %r4770, %r4955;
	xor.b32  	%r9915, %r9915, %r4971;
	and.b32  	%r4972, %r4771, %r4956;
	xor.b32  	%r9914, %r9914, %r4972;
	and.b32  	%r4973, %r4772, %r4957;
	xor.b32  	%r9913, %r9913, %r4973;
	and.b32  	%r4974, %r4773, %r4958;
	xor.b32  	%r9912, %r9912, %r4974;
	and.b32  	%r4975, %r4774, %r4955;
	xor.b32  	%r9883, %r9883, %r4975;
	and.b32  	%r4976, %r4775, %r4956;
	xor.b32  	%r9882, %r9882, %r4976;
	and.b32  	%r4977, %r4776, %r4957;
	xor.b32  	%r9881, %r9881, %r4977;
	and.b32  	%r4978, %r4777, %r4958;
	xor.b32  	%r9880, %r9880, %r4978;
	and.b32  	%r4979, %r4778, %r4955;
	xor.b32  	%r9851, %r9851, %r4979;
	and.b32  	%r4980, %r4779, %r4956;
	xor.b32  	%r9850, %r9850, %r4980;
	and.b32  	%r4981, %r4780, %r4957;
	xor.b32  	%r9849, %r9849, %r4981;
	and.b32  	%r4982, %r4781, %r4958;
	xor.b32  	%r9848, %r9848, %r4982;
	and.b32  	%r4983, %r4782, %r4955;
	xor.b32  	%r9819, %r9819, %r4983;
	and.b32  	%r4984, %r4783, %r4956;
	xor.b32  	%r9818, %r9818, %r4984;
	and.b32  	%r4985, %r4784, %r4957;
	xor.b32  	%r9817, %r9817, %r4985;
	and.b32  	%r4986, %r4785, %r4958;
	xor.b32  	%r9816, %r9816, %r4986;
	and.b32  	%r4987, %r4786, %r4955;
	xor.b32  	%r9787, %r9787, %r4987;
	and.b32  	%r4988, %r4787, %r4956;
	xor.b32  	%r9786, %r9786, %r4988;
	and.b32  	%r4989, %r4788, %r4957;
	xor.b32  	%r9785, %r9785, %r4989;
	and.b32  	%r4990, %r4789, %r4958;
	xor.b32  	%r9784, %r9784, %r4990;
	and.b32  	%r4991, %r4790, %r4955;
	xor.b32  	%r9755, %r9755, %r4991;
	and.b32  	%r4992, %r4791, %r4956;
	xor.b32  	%r9754, %r9754, %r4992;
	and.b32  	%r4993, %r4792, %r4957;
	xor.b32  	%r9753, %r9753, %r4993;
	and.b32  	%r4994, %r4793, %r4958;
	xor.b32  	%r9752, %r9752, %r4994;
	and.b32  	%r4995, %r4794, %r4955;
	xor.b32  	%r9723, %r9723, %r4995;
	and.b32  	%r4996, %r4795, %r4956;
	xor.b32  	%r9722, %r9722, %r4996;
	and.b32  	%r4997, %r4796, %r4957;
	xor.b32  	%r9721, %r9721, %r4997;
	and.b32  	%r4998, %r4797, %r4958;
	xor.b32  	%r9720, %r9720, %r4998;
	and.b32  	%r4999, %r4798, %r4955;
	xor.b32  	%r9691, %r9691, %r4999;
	and.b32  	%r5000, %r4799, %r4956;
	xor.b32  	%r9690, %r9690, %r5000;
	and.b32  	%r5001, %r4800, %r4957;
	xor.b32  	%r9689, %r9689, %r5001;
	and.b32  	%r5002, %r4801, %r4958;
	xor.b32  	%r9688, %r9688, %r5002;
	and.b32  	%r5003, %r4802, %r4955;
	xor.b32  	%r9659, %r9659, %r5003;
	and.b32  	%r5004, %r4803, %r4956;
	xor.b32  	%r9658, %r9658, %r5004;
	and.b32  	%r5005, %r4804, %r4957;
	xor.b32  	%r9657, %r9657, %r5005;
	and.b32  	%r5006, %r4805, %r4958;
	xor.b32  	%r9656, %r9656, %r5006;
	and.b32  	%r5007, %r4806, %r4955;
	xor.b32  	%r9627, %r9627, %r5007;
	and.b32  	%r5008, %r4807, %r4956;
	xor.b32  	%r9626, %r9626, %r5008;
	and.b32  	%r5009, %r4808, %r4957;
	xor.b32  	%r9625, %r9625, %r5009;
	and.b32  	%r5010, %r4809, %r4958;
	xor.b32  	%r9624, %r9624, %r5010;
	and.b32  	%r5011, %r4810, %r4955;
	xor.b32  	%r9595, %r9595, %r5011;
	and.b32  	%r5012, %r4811, %r4956;
	xor.b32  	%r9594, %r9594, %r5012;
	and.b32  	%r5013, %r4812, %r4957;
	xor.b32  	%r9593, %r9593, %r5013;
	and.b32  	%r5014, %r4813, %r4958;
	xor.b32  	%r9592, %r9592, %r5014;
	and.b32  	%r5015, %r4814, %r4955;
	xor.b32  	%r9563, %r9563, %r5015;
	and.b32  	%r5016, %r4815, %r4956;
	xor.b32  	%r9562, %r9562, %r5016;
	and.b32  	%r5017, %r4816, %r4957;
	xor.b32  	%r9561, %r9561, %r5017;
	and.b32  	%r5018, %r4817, %r4958;
	xor.b32  	%r9560, %r9560, %r5018;
	and.b32  	%r5019, %r4818, %r4955;
	xor.b32  	%r9531, %r9531, %r5019;
	and.b32  	%r5020, %r4819, %r4956;
	xor.b32  	%r9530, %r9530, %r5020;
	and.b32  	%r5021, %r4820, %r4957;
	xor.b32  	%r9529, %r9529, %r5021;
	and.b32  	%r5022, %r4821, %r4958;
	xor.b32  	%r9528, %r9528, %r5022;
	and.b32  	%r5023, %r4822, %r4955;
	xor.b32  	%r9499, %r9499, %r5023;
	and.b32  	%r5024, %r4823, %r4956;
	xor.b32  	%r9498, %r9498, %r5024;
	and.b32  	%r5025, %r4824, %r4957;
	xor.b32  	%r9497, %r9497, %r5025;
	and.b32  	%r5026, %r4825, %r4958;
	xor.b32  	%r9496, %r9496, %r5026;
	and.b32  	%r5027, %r4826, %r4955;
	xor.b32  	%r9467, %r9467, %r5027;
	and.b32  	%r5028, %r4827, %r4956;
	xor.b32  	%r9466, %r9466, %r5028;
	and.b32  	%r5029, %r4828, %r4957;
	xor.b32  	%r9465, %r9465, %r5029;
	and.b32  	%r5030, %r4829, %r4958;
	xor.b32  	%r9464, %r9464, %r5030;
	and.b32  	%r5031, %r4830, %r4955;
	xor.b32  	%r9435, %r9435, %r5031;
	and.b32  	%r5032, %r4831, %r4956;
	xor.b32  	%r9434, %r9434, %r5032;
	and.b32  	%r5033, %r4832, %r4957;
	xor.b32  	%r9433, %r9433, %r5033;
	and.b32  	%r5034, %r4833, %r4958;
	xor.b32  	%r9432, %r9432, %r5034;
	and.b32  	%r5035, %r4834, %r4955;
	xor.b32  	%r9403, %r9403, %r5035;
	and.b32  	%r5036, %r4835, %r4956;
	xor.b32  	%r9402, %r9402, %r5036;
	and.b32  	%r5037, %r4836, %r4957;
	xor.b32  	%r9401, %r9401, %r5037;
	and.b32  	%r5038, %r4837, %r4958;
	xor.b32  	%r9400, %r9400, %r5038;
	and.b32  	%r5039, %r4838, %r4955;
	xor.b32  	%r9371, %r9371, %r5039;
	and.b32  	%r5040, %r4839, %r4956;
	xor.b32  	%r9370, %r9370, %r5040;
	and.b32  	%r5041, %r4840, %r4957;
	xor.b32  	%r9369, %r9369, %r5041;
	and.b32  	%r5042, %r4841, %r4958;
	xor.b32  	%r9368, %r9368, %r5042;
	and.b32  	%r5043, %r4842, %r4955;
	xor.b32  	%r9339, %r9339, %r5043;
	and.b32  	%r5044, %r4843, %r4956;
	xor.b32  	%r9338, %r9338, %r5044;
	and.b32  	%r5045, %r4844, %r4957;
	xor.b32  	%r9337, %r9337, %r5045;
	and.b32  	%r5046, %r4845, %r4958;
	xor.b32  	%r9336, %r9336, %r5046;
	and.b32  	%r5047, %r4846, %r4955;
	xor.b32  	%r10028, %r10028, %r5047;
	and.b32  	%r5048, %r4847, %r4956;
	xor.b32  	%r10029, %r10029, %r5048;
	and.b32  	%r5049, %r4848, %r4957;
	xor.b32  	%r10030, %r10030, %r5049;
	and.b32  	%r5050, %r4849, %r4958;
	xor.b32  	%r10031, %r10031, %r5050;
	and.b32  	%r5051, %r4850, %r4955;
	xor.b32  	%r10060, %r10060, %r5051;
	and.b32  	%r5052, %r4851, %r4956;
	xor.b32  	%r10061, %r10061, %r5052;
	and.b32  	%r5053, %r4852, %r4957;
	xor.b32  	%r10062, %r10062, %r5053;
	and.b32  	%r5054, %r4853, %r4958;
	xor.b32  	%r10063, %r10063, %r5054;
	ld.global.v4.u32 	{%r5055, %r5056, %r5057, %r5058}, [%rd59+1024];
	and.b32  	%r5059, %r4758, %r5055;
	xor.b32  	%r10007, %r10007, %r5059;
	and.b32  	%r5060, %r4759, %r5056;
	xor.b32  	%r10006, %r10006, %r5060;
	and.b32  	%r5061, %r4760, %r5057;
	xor.b32  	%r10005, %r10005, %r5061;
	and.b32  	%r5062, %r4761, %r5058;
	xor.b32  	%r10004, %r10004, %r5062;
	and.b32  	%r5063, %r4762, %r5055;
	xor.b32  	%r9975, %r9975, %r5063;
	and.b32  	%r5064, %r4763, %r5056;
	xor.b32  	%r9974, %r9974, %r5064;
	and.b32  	%r5065, %r4764, %r5057;
	xor.b32  	%r9973, %r9973, %r5065;
	and.b32  	%r5066, %r4765, %r5058;
	xor.b32  	%r9972, %r9972, %r5066;
	and.b32  	%r5067, %r4766, %r5055;
	xor.b32  	%r9943, %r9943, %r5067;
	and.b32  	%r5068, %r4767, %r5056;
	xor.b32  	%r9942, %r9942, %r5068;
	and.b32  	%r5069, %r4768, %r5057;
	xor.b32  	%r9941, %r9941, %r5069;
	and.b32  	%r5070, %r4769, %r5058;
	xor.b32  	%r9940, %r9940, %r5070;
	and.b32  	%r5071, %r4770, %r5055;
	xor.b32  	%r9911, %r9911, %r5071;
	and.b32  	%r5072, %r4771, %r5056;
	xor.b32  	%r9910, %r9910, %r5072;
	and.b32  	%r5073, %r4772, %r5057;
	xor.b32  	%r9909, %r9909, %r5073;
	and.b32  	%r5074, %r4773, %r5058;
	xor.b32  	%r9908, %r9908, %r5074;
	and.b32  	%r5075, %r4774, %r5055;
	xor.b32  	%r9879, %r9879, %r5075;
	and.b32  	%r5076, %r4775, %r5056;
	xor.b32  	%r9878, %r9878, %r5076;
	and.b32  	%r5077, %r4776, %r5057;
	xor.b32  	%r9877, %r9877, %r5077;
	and.b32  	%r5078, %r4777, %r5058;
	xor.b32  	%r9876, %r9876, %r5078;
	and.b32  	%r5079, %r4778, %r5055;
	xor.b32  	%r9847, %r9847, %r5079;
	and.b32  	%r5080, %r4779, %r5056;
	xor.b32  	%r9846, %r9846, %r5080;
	and.b32  	%r5081, %r4780, %r5057;
	xor.b32  	%r9845, %r9845, %r5081;
	and.b32  	%r5082, %r4781, %r5058;
	xor.b32  	%r9844, %r9844, %r5082;
	and.b32  	%r5083, %r4782, %r5055;
	xor.b32  	%r9815, %r9815, %r5083;
	and.b32  	%r5084, %r4783, %r5056;
	xor.b32  	%r9814, %r9814, %r5084;
	and.b32  	%r5085, %r4784, %r5057;
	xor.b32  	%r9813, %r9813, %r5085;
	and.b32  	%r5086, %r4785, %r5058;
	xor.b32  	%r9812, %r9812, %r5086;
	and.b32  	%r5087, %r4786, %r5055;
	xor.b32  	%r9783, %r9783, %r5087;
	and.b32  	%r5088, %r4787, %r5056;
	xor.b32  	%r9782, %r9782, %r5088;
	and.b32  	%r5089, %r4788, %r5057;
	xor.b32  	%r9781, %r9781, %r5089;
	and.b32  	%r5090, %r4789, %r5058;
	xor.b32  	%r9780, %r9780, %r5090;
	and.b32  	%r5091, %r4790, %r5055;
	xor.b32  	%r9751, %r9751, %r5091;
	and.b32  	%r5092, %r4791, %r5056;
	xor.b32  	%r9750, %r9750, %r5092;
	and.b32  	%r5093, %r4792, %r5057;
	xor.b32  	%r9749, %r9749, %r5093;
	and.b32  	%r5094, %r4793, %r5058;
	xor.b32  	%r9748, %r9748, %r5094;
	and.b32  	%r5095, %r4794, %r5055;
	xor.b32  	%r9719, %r9719, %r5095;
	and.b32  	%r5096, %r4795, %r5056;
	xor.b32  	%r9718, %r9718, %r5096;
	and.b32  	%r5097, %r4796, %r5057;
	xor.b32  	%r9717, %r9717, %r5097;
	and.b32  	%r5098, %r4797, %r5058;
	xor.b32  	%r9716, %r9716, %r5098;
	and.b32  	%r5099, %r4798, %r5055;
	xor.b32  	%r9687, %r9687, %r5099;
	and.b32  	%r5100, %r4799, %r5056;
	xor.b32  	%r9686, %r9686, %r5100;
	and.b32  	%r5101, %r4800, %r5057;
	xor.b32  	%r9685, %r9685, %r5101;
	and.b32  	%r5102, %r4801, %r5058;
	xor.b32  	%r9684, %r9684, %r5102;
	and.b32  	%r5103, %r4802, %r5055;
	xor.b32  	%r9655, %r9655, %r5103;
	and.b32  	%r5104, %r4803, %r5056;
	xor.b32  	%r9654, %r9654, %r5104;
	and.b32  	%r5105, %r4804, %r5057;
	xor.b32  	%r9653, %r9653, %r5105;
	and.b32  	%r5106, %r4805, %r5058;
	xor.b32  	%r9652, %r9652, %r5106;
	and.b32  	%r5107, %r4806, %r5055;
	xor.b32  	%r9623, %r9623, %r5107;
	and.b32  	%r5108, %r4807, %r5056;
	xor.b32  	%r9622, %r9622, %r5108;
	and.b32  	%r5109, %r4808, %r5057;
	xor.b32  	%r9621, %r9621, %r5109;
	and.b32  	%r5110, %r4809, %r5058;
	xor.b32  	%r9620, %r9620, %r5110;
	and.b32  	%r5111, %r4810, %r5055;
	xor.b32  	%r9591, %r9591, %r5111;
	and.b32  	%r5112, %r4811, %r5056;
	xor.b32  	%r9590, %r9590, %r5112;
	and.b32  	%r5113, %r4812, %r5057;
	xor.b32  	%r9589, %r9589, %r5113;
	and.b32  	%r5114, %r4813, %r5058;
	xor.b32  	%r9588, %r9588, %r5114;
	and.b32  	%r5115, %r4814, %r5055;
	xor.b32  	%r9559, %r9559, %r5115;
	and.b32  	%r5116, %r4815, %r5056;
	xor.b32  	%r9558, %r9558, %r5116;
	and.b32  	%r5117, %r4816, %r5057;
	xor.b32  	%r9557, %r9557, %r5117;
	and.b32  	%r5118, %r4817, %r5058;
	xor.b32  	%r9556, %r9556, %r5118;
	and.b32  	%r5119, %r4818, %r5055;
	xor.b32  	%r9527, %r9527, %r5119;
	and.b32  	%r5120, %r4819, %r5056;
	xor.b32  	%r9526, %r9526, %r5120;
	and.b32  	%r5121, %r4820, %r5057;
	xor.b32  	%r9525, %r9525, %r5121;
	and.b32  	%r5122, %r4821, %r5058;
	xor.b32  	%r9524, %r9524, %r5122;
	and.b32  	%r5123, %r4822, %r5055;
	xor.b32  	%r9495, %r9495, %r5123;
	and.b32  	%r5124, %r4823, %r5056;
	xor.b32  	%r9494, %r9494, %r5124;
	and.b32  	%r5125, %r4824, %r5057;
	xor.b32  	%r9493, %r9493, %r5125;
	and.b32  	%r5126, %r4825, %r5058;
	xor.b32  	%r9492, %r9492, %r5126;
	and.b32  	%r5127, %r4826, %r5055;
	xor.b32  	%r9463, %r9463, %r5127;
	and.b32  	%r5128, %r4827, %r5056;
	xor.b32  	%r9462, %r9462, %r5128;
	and.b32  	%r5129, %r4828, %r5057;
	xor.b32  	%r9461, %r9461, %r5129;
	and.b32  	%r5130, %r4829, %r5058;
	xor.b32  	%r9460, %r9460, %r5130;
	and.b32  	%r5131, %r4830, %r5055;
	xor.b32  	%r9431, %r9431, %r5131;
	and.b32  	%r5132, %r4831, %r5056;
	xor.b32  	%r9430, %r9430, %r5132;
	and.b32  	%r5133, %r4832, %r5057;
	xor.b32  	%r9429, %r9429, %r5133;
	and.b32  	%r5134, %r4833, %r5058;
	xor.b32  	%r9428, %r9428, %r5134;
	and.b32  	%r5135, %r4834, %r5055;
	xor.b32  	%r9399, %r9399, %r5135;
	and.b32  	%r5136, %r4835, %r5056;
	xor.b32  	%r9398, %r9398, %r5136;
	and.b32  	%r5137, %r4836, %r5057;
	xor.b32  	%r9397, %r9397, %r5137;
	and.b32  	%r5138, %r4837, %r5058;
	xor.b32  	%r9396, %r9396, %r5138;
	and.b32  	%r5139, %r4838, %r5055;
	xor.b32  	%r9367, %r9367, %r5139;
	and.b32  	%r5140, %r4839, %r5056;
	xor.b32  	%r9366, %r9366, %r5140;
	and.b32  	%r5141, %r4840, %r5057;
	xor.b32  	%r9365, %r9365, %r5141;
	and.b32  	%r5142, %r4841, %r5058;
	xor.b32  	%r9364, %r9364, %r5142;
	and.b32  	%r5143, %r4842, %r5055;
	xor.b32  	%r9335, %r9335, %r5143;
	and.b32  	%r5144, %r4843, %r5056;
	xor.b32  	%r9334, %r9334, %r5144;
	and.b32  	%r5145, %r4844, %r5057;
	xor.b32  	%r9333, %r9333, %r5145;
	and.b32  	%r5146, %r4845, %r5058;
	xor.b32  	%r9332, %r9332, %r5146;
	and.b32  	%r5147, %r4846, %r5055;
	xor.b32  	%r10032, %r10032, %r5147;
	and.b32  	%r5148, %r4847, %r5056;
	xor.b32  	%r10033, %r10033, %r5148;
	and.b32  	%r5149, %r4848, %r5057;
	xor.b32  	%r10034, %r10034, %r5149;
	and.b32  	%r5150, %r4849, %r5058;
	xor.b32  	%r10035, %r10035, %r5150;
	and.b32  	%r5151, %r4850, %r5055;
	xor.b32  	%r10064, %r10064, %r5151;
	and.b32  	%r5152, %r4851, %r5056;
	xor.b32  	%r10065, %r10065, %r5152;
	and.b32  	%r5153, %r4852, %r5057;
	xor.b32  	%r10066, %r10066, %r5153;
	and.b32  	%r5154, %r4853, %r5058;
	xor.b32  	%r10067, %r10067, %r5154;
	ld.global.v4.u32 	{%r5155, %r5156, %r5157, %r5158}, [%rd59+1536];
	and.b32  	%r5159, %r4758, %r5155;
	xor.b32  	%r10003, %r10003, %r5159;
	and.b32  	%r5160, %r4759, %r5156;
	xor.b32  	%r10002, %r10002, %r5160;
	and.b32  	%r5161, %r4760, %r5157;
	xor.b32  	%r10001, %r10001, %r5161;
	and.b32  	%r5162, %r4761, %r5158;
	xor.b32  	%r10000, %r10000, %r5162;
	and.b32  	%r5163, %r4762, %r5155;
	xor.b32  	%r9971, %r9971, %r5163;
	and.b32  	%r5164, %r4763, %r5156;
	xor.b32  	%r9970, %r9970, %r5164;
	and.b32  	%r5165, %r4764, %r5157;
	xor.b32  	%r9969, %r9969, %r5165;
	and.b32  	%r5166, %r4765, %r5158;
	xor.b32  	%r9968, %r9968, %r5166;
	and.b32  	%r5167, %r4766, %r5155;
	xor.b32  	%r9939, %r9939, %r5167;
	and.b32  	%r5168, %r4767, %r5156;
	xor.b32  	%r9938, %r9938, %r5168;
	and.b32  	%r5169, %r4768, %r5157;
	xor.b32  	%r9937, %r9937, %r5169;
	and.b32  	%r5170, %r4769, %r5158;
	xor.b32  	%r9936, %r9936, %r5170;
	and.b32  	%r5171, %r4770, %r5155;
	xor.b32  	%r9907, %r9907, %r5171;
	and.b32  	%r5172, %r4771, %r5156;
	xor.b32  	%r9906, %r9906, %r5172;
	and.b32  	%r5173, %r4772, %r5157;
	xor.b32  	%r9905, %r9905, %r5173;
	and.b32  	%r5174, %r4773, %r5158;
	xor.b32  	%r9904, %r9904, %r5174;
	and.b32  	%r5175, %r4774, %r5155;
	xor.b32  	%r9875, %r9875, %r5175;
	and.b32  	%r5176, %r4775, %r5156;
	xor.b32  	%r9874, %r9874, %r5176;
	and.b32  	%r5177, %r4776, %r5157;
	xor.b32  	%r9873, %r9873, %r5177;
	and.b32  	%r5178, %r4777, %r5158;
	xor.b32  	%r9872, %r9872, %r5178;
	and.b32  	%r5179, %r4778, %r5155;
	xor.b32  	%r9843, %r9843, %r5179;
	and.b32  	%r5180, %r4779, %r5156;
	xor.b32  	%r9842, %r9842, %r5180;
	and.b32  	%r5181, %r4780, %r5157;
	xor.b32  	%r9841, %r9841, %r5181;
	and.b32  	%r5182, %r4781, %r5158;
	xor.b32  	%r9840, %r9840, %r5182;
	and.b32  	%r5183, %r4782, %r5155;
	xor.b32  	%r9811, %r9811, %r5183;
	and.b32  	%r5184, %r4783, %r5156;
	xor.b32  	%r9810, %r9810, %r5184;
	and.b32  	%r5185, %r4784, %r5157;
	xor.b32  	%r9809, %r9809, %r5185;
	and.b32  	%r5186, %r4785, %r5158;
	xor.b32  	%r9808, %r9808, %r5186;
	and.b32  	%r5187, %r4786, %r5155;
	xor.b32  	%r9779, %r9779, %r5187;
	and.b32  	%r5188, %r4787, %r5156;
	xor.b32  	%r9778, %r9778, %r5188;
	and.b32  	%r5189, %r4788, %r5157;
	xor.b32  	%r9777, %r9777, %r5189;
	and.b32  	%r5190, %r4789, %r5158;
	xor.b32  	%r9776, %r9776, %r5190;
	and.b32  	%r5191, %r4790, %r5155;
	xor.b32  	%r9747, %r9747, %r5191;
	and.b32  	%r5192, %r4791, %r5156;
	xor.b32  	%r9746, %r9746, %r5192;
	and.b32  	%r5193, %r4792, %r5157;
	xor.b32  	%r9745, %r9745, %r5193;
	and.b32  	%r5194, %r4793, %r5158;
	xor.b32  	%r9744, %r9744, %r5194;
	and.b32  	%r5195, %r4794, %r5155;
	xor.b32  	%r9715, %r9715, %r5195;
	and.b32  	%r5196, %r4795, %r5156;
	xor.b32  	%r9714, %r9714, %r5196;
	and.b32  	%r5197, %r4796, %r5157;
	xor.b32  	%r9713, %r9713, %r5197;
	and.b32  	%r5198, %r4797, %r5158;
	xor.b32  	%r9712, %r9712, %r5198;
	and.b32  	%r5199, %r4798, %r5155;
	xor.b32  	%r9683, %r9683, %r5199;
	and.b32  	%r5200, %r4799, %r5156;
	xor.b32  	%r9682, %r9682, %r5200;
	and.b32  	%r5201, %r4800, %r5157;
	xor.b32  	%r9681, %r9681, %r5201;
	and.b32  	%r5202, %r4801, %r5158;
	xor.b32  	%r9680, %r9680, %r5202;
	and.b32  	%r5203, %r4802, %r5155;
	xor.b32  	%r9651, %r9651, %r5203;
	and.b32  	%r5204, %r4803, %r5156;
	xor.b32  	%r9650, %r9650, %r5204;
	and.b32  	%r5205, %r4804, %r5157;
	xor.b32  	%r9649, %r9649, %r5205;
	and.b32  	%r5206, %r4805, %r5158;
	xor.b32  	%r9648, %r9648, %r5206;
	and.b32  	%r5207, %r4806, %r5155;
	xor.b32  	%r9619, %r9619, %r5207;
	and.b32  	%r5208, %r4807, %r5156;
	xor.b32  	%r9618, %r9618, %r5208;
	and.b32  	%r5209, %r4808, %r5157;
	xor.b32  	%r9617, %r9617, %r5209;
	and.b32  	%r5210, %r4809, %r5158;
	xor.b32  	%r9616, %r9616, %r5210;
	and.b32  	%r5211, %r4810, %r5155;
	xor.b32  	%r9587, %r9587, %r5211;
	and.b32  	%r5212, %r4811, %r5156;
	xor.b32  	%r9586, %r9586, %r5212;
	and.b32  	%r5213, %r4812, %r5157;
	xor.b32  	%r9585, %r9585, %r5213;
	and.b32  	%r5214, %r4813, %r5158;
	xor.b32  	%r9584, %r9584, %r5214;
	and.b32  	%r5215, %r4814, %r5155;
	xor.b32  	%r9555, %r9555, %r5215;
	and.b32  	%r5216, %r4815, %r5156;
	xor.b32  	%r9554, %r9554, %r5216;
	and.b32  	%r5217, %r4816, %r5157;
	xor.b32  	%r9553, %r9553, %r5217;
	and.b32  	%r5218, %r4817, %r5158;
	xor.b32  	%r9552, %r9552, %r5218;
	and.b32  	%r5219, %r4818, %r5155;
	xor.b32  	%r9523, %r9523, %r5219;
	and.b32  	%r5220, %r4819, %r5156;
	xor.b32  	%r9522, %r9522, %r5220;
	and.b32  	%r5221, %r4820, %r5157;
	xor.b32  	%r9521, %r9521, %r5221;
	and.b32  	%r5222, %r4821, %r5158;
	xor.b32  	%r9520, %r9520, %r5222;
	and.b32  	%r5223, %r4822, %r5155;
	xor.b32  	%r9491, %r9491, %r5223;
	and.b32  	%r5224, %r4823, %r5156;
	xor.b32  	%r9490, %r9490, %r5224;
	and.b32  	%r5225, %r4824, %r5157;
	xor.b32  	%r9489, %r9489, %r5225;
	and.b32  	%r5226, %r4825, %r5158;
	xor.b32  	%r9488, %r9488, %r5226;
	and.b32  	%r5227, %r4826, %r5155;
	xor.b32  	%r9459, %r9459, %r5227;
	and.b32  	%r5228, %r4827, %r5156;
	xor.b32  	%r9458, %r9458, %r5228;
	and.b32  	%r5229, %r4828, %r5157;
	xor.b32  	%r9457, %r9457, %r5229;
	and.b32  	%r5230, %r4829, %r5158;
	xor.b32  	%r9456, %r9456, %r5230;
	and.b32  	%r5231, %r4830, %r5155;
	xor.b32  	%r9427, %r9427, %r5231;
	and.b32  	%r5232, %r4831, %r5156;
	xor.b32  	%r9426, %r9426, %r5232;
	and.b32  	%r5233, %r4832, %r5157;
	xor.b32  	%r9425, %r9425, %r5233;
	and.b32  	%r5234, %r4833, %r5158;
	xor.b32  	%r9424, %r9424, %r5234;
	and.b32  	%r5235, %r4834, %r5155;
	xor.b32  	%r9395, %r9395, %r5235;
	and.b32  	%r5236, %r4835, %r5156;
	xor.b32  	%r9394, %r9394, %r5236;
	and.b32  	%r5237, %r4836, %r5157;
	xor.b32  	%r9393, %r9393, %r5237;
	and.b32  	%r5238, %r4837, %r5158;
	xor.b32  	%r9392, %r9392, %r5238;
	and.b32  	%r5239, %r4838, %r5155;
	xor.b32  	%r9363, %r9363, %r5239;
	and.b32  	%r5240, %r4839, %r5156;
	xor.b32  	%r9362, %r9362, %r5240;
	and.b32  	%r5241, %r4840, %r5157;
	xor.b32  	%r9361, %r9361, %r5241;
	and.b32  	%r5242, %r4841, %r5158;
	xor.b32  	%r9360, %r9360, %r5242;
	and.b32  	%r5243, %r4842, %r5155;
	xor.b32  	%r9331, %r9331, %r5243;
	and.b32  	%r5244, %r4843, %r5156;
	xor.b32  	%r9330, %r9330, %r5244;
	and.b32  	%r5245, %r4844, %r5157;
	xor.b32  	%r9329, %r9329, %r5245;
	and.b32  	%r5246, %r4845, %r5158;
	xor.b32  	%r9328, %r9328, %r5246;
	and.b32  	%r5247, %r4846, %r5155;
	xor.b32  	%r10036, %r10036, %r5247;
	and.b32  	%r5248, %r4847, %r5156;
	xor.b32  	%r10037, %r10037, %r5248;
	and.b32  	%r5249, %r4848, %r5157;
	xor.b32  	%r10038, %r10038, %r5249;
	and.b32  	%r5250, %r4849, %r5158;
	xor.b32  	%r10039, %r10039, %r5250;
	and.b32  	%r5251, %r4850, %r5155;
	xor.b32  	%r10068, %r10068, %r5251;
	and.b32  	%r5252, %r4851, %r5156;
	xor.b32  	%r10069, %r10069, %r5252;
	and.b32  	%r5253, %r4852, %r5157;
	xor.b32  	%r10070, %r10070, %r5253;
	and.b32  	%r5254, %r4853, %r5158;
	xor.b32  	%r10071, %r10071, %r5254;
	ld.global.v4.u32 	{%r5255, %r5256, %r5257, %r5258}, [%rd59+2048];
	and.b32  	%r5259, %r4758, %r5255;
	xor.b32  	%r9999, %r9999, %r5259;
	and.b32  	%r5260, %r4759, %r5256;
	xor.b32  	%r9998, %r9998, %r5260;
	and.b32  	%r5261, %r4760, %r5257;
	xor.b32  	%r9997, %r9997, %r5261;
	and.b32  	%r5262, %r4761, %r5258;
	xor.b32  	%r9996, %r9996, %r5262;
	and.b32  	%r5263, %r4762, %r5255;
	xor.b32  	%r9967, %r9967, %r5263;
	and.b32  	%r5264, %r4763, %r5256;
	xor.b32  	%r9966, %r9966, %r5264;
	and.b32  	%r5265, %r4764, %r5257;
	xor.b32  	%r9965, %r9965, %r5265;
	and.b32  	%r5266, %r4765, %r5258;
	xor.b32  	%r9964, %r9964, %r5266;
	and.b32  	%r5267, %r4766, %r5255;
	xor.b32  	%r9935, %r9935, %r5267;
	and.b32  	%r5268, %r4767, %r5256;
	xor.b32  	%r9934, %r9934, %r5268;
	and.b32  	%r5269, %r4768, %r5257;
	xor.b32  	%r9933, %r9933, %r5269;
	and.b32  	%r5270, %r4769, %r5258;
	xor.b32  	%r9932, %r9932, %r5270;
	and.b32  	%r5271, %r4770, %r5255;
	xor.b32  	%r9903, %r9903, %r5271;
	and.b32  	%r5272, %r4771, %r5256;
	xor.b32  	%r9902, %r9902, %r5272;
	and.b32  	%r5273, %r4772, %r5257;
	xor.b32  	%r9901, %r9901, %r5273;
	and.b32  	%r5274, %r4773, %r5258;
	xor.b32  	%r9900, %r9900, %r5274;
	and.b32  	%r5275, %r4774, %r5255;
	xor.b32  	%r9871, %r9871, %r5275;
	and.b32  	%r5276, %r4775, %r5256;
	xor.b32  	%r9870, %r9870, %r5276;
	and.b32  	%r5277, %r4776, %r5257;
	xor.b32  	%r9869, %r9869, %r5277;
	and.b32  	%r5278, %r4777, %r5258;
	xor.b32  	%r9868, %r9868, %r5278;
	and.b32  	%r5279, %r4778, %r5255;
	xor.b32  	%r9839, %r9839, %r5279;
	and.b32  	%r5280, %r4779, %r5256;
	xor.b32  	%r9838, %r9838, %r5280;
	and.b32  	%r5281, %r4780, %r5257;
	xor.b32  	%r9837, %r9837, %r5281;
	and.b32  	%r5282, %r4781, %r5258;
	xor.b32  	%r9836, %r9836, %r5282;
	and.b32  	%r5283, %r4782, %r5255;
	xor.b32  	%r9807, %r9807, %r5283;
	and.b32  	%r5284, %r4783, %r5256;
	xor.b32  	%r9806, %r9806, %r5284;
	and.b32  	%r5285, %r4784, %r5257;
	xor.b32  	%r9805, %r9805, %r5285;
	and.b32  	%r5286, %r4785, %r5258;
	xor.b32  	%r9804, %r9804, %r5286;
	and.b32  	%r5287, %r4786, %r5255;
	xor.b32  	%r9775, %r9775, %r5287;
	and.b32  	%r5288, %r4787, %r5256;
	xor.b32  	%r9774, %r9774, %r5288;
	and.b32  	%r5289, %r4788, %r5257;
	xor.b32  	%r9773, %r9773, %r5289;
	and.b32  	%r5290, %r4789, %r5258;
	xor.b32  	%r9772, %r9772, %r5290;
	and.b32  	%r5291, %r4790, %r5255;
	xor.b32  	%r9743, %r9743, %r5291;
	and.b32  	%r5292, %r4791, %r5256;
	xor.b32  	%r9742, %r9742, %r5292;
	and.b32  	%r5293, %r4792, %r5257;
	xor.b32  	%r9741, %r9741, %r5293;
	and.b32  	%r5294, %r4793, %r5258;
	xor.b32  	%r9740, %r9740, %r5294;
	and.b32  	%r5295, %r4794, %r5255;
	xor.b32  	%r9711, %r9711, %r5295;
	and.b32  	%r5296, %r4795, %r5256;
	xor.b32  	%r9710, %r9710, %r5296;
	and.b32  	%r5297, %r4796, %r5257;
	xor.b32  	%r9709, %r9709, %r5297;
	and.b32  	%r5298, %r4797, %r5258;
	xor.b32  	%r9708, %r9708, %r5298;
	and.b32  	%r5299, %r4798, %r5255;
	xor.b32  	%r9679, %r9679, %r5299;
	and.b32  	%r5300, %r4799, %r5256;
	xor.b32  	%r9678, %r9678, %r5300;
	and.b32  	%r5301, %r4800, %r5257;
	xor.b32  	%r9677, %r9677, %r5301;
	and.b32  	%r5302, %r4801, %r5258;
	xor.b32  	%r9676, %r9676, %r5302;
	and.b32  	%r5303, %r4802, %r5255;
	xor.b32  	%r9647, %r9647, %r5303;
	and.b32  	%r5304, %r4803, %r5256;
	xor.b32  	%r9646, %r9646, %r5304;
	and.b32  	%r5305, %r4804, %r5257;
	xor.b32  	%r9645, %r9645, %r5305;
	and.b32  	%r5306, %r4805, %r5258;
	xor.b32  	%r9644, %r9644, %r5306;
	and.b32  	%r5307, %r4806, %r5255;
	xor.b32  	%r9615, %r9615, %r5307;
	and.b32  	%r5308, %r4807, %r5256;
	xor.b32  	%r9614, %r9614, %r5308;
	and.b32  	%r5309, %r4808, %r5257;
	xor.b32  	%r9613, %r9613, %r5309;
	and.b32  	%r5310, %r4809, %r5258;
	xor.b32  	%r9612, %r9612, %r5310;
	and.b32  	%r5311, %r4810, %r5255;
	xor.b32  	%r9583, %r9583, %r5311;
	and.b32  	%r5312, %r4811, %r5256;
	xor.b32  	%r9582, %r9582, %r5312;
	and.b32  	%r5313, %r4812, %r5257;
	xor.b32  	%r9581, %r9581, %r5313;
	and.b32  	%r5314, %r4813, %r5258;
	xor.b32  	%r9580, %r9580, %r5314;
	and.b32  	%r5315, %r4814, %r5255;
	xor.b32  	%r9551, %r9551, %r5315;
	and.b32  	%r5316, %r4815, %r5256;
	xor.b32  	%r9550, %r9550, %r5316;
	and.b32  	%r5317, %r4816, %r5257;
	xor.b32  	%r9549, %r9549, %r5317;
	and.b32  	%r5318, %r4817, %r5258;
	xor.b32  	%r9548, %r9548, %r5318;
	and.b32  	%r5319, %r4818, %r5255;
	xor.b32  	%r9519, %r9519, %r5319;
	and.b32  	%r5320, %r4819, %r5256;
	xor.b32  	%r9518, %r9518, %r5320;
	and.b32  	%r5321, %r4820, %r5257;
	xor.b32  	%r9517, %r9517, %r5321;
	and.b32  	%r5322, %r4821, %r5258;
	xor.b32  	%r9516, %r9516, %r5322;
	and.b32  	%r5323, %r4822, %r5255;
	xor.b32  	%r9487, %r9487, %r5323;
	and.b32  	%r5324, %r4823, %r5256;
	xor.b32  	%r9486, %r9486, %r5324;
	and.b32  	%r5325, %r4824, %r5257;
	xor.b32  	%r9485, %r9485, %r5325;
	and.b32  	%r5326, %r4825, %r5258;
	xor.b32  	%r9484, %r9484, %r5326;
	and.b32  	%r5327, %r4826, %r5255;
	xor.b32  	%r9455, %r9455, %r5327;
	and.b32  	%r5328, %r4827, %r5256;
	xor.b32  	%r9454, %r9454, %r5328;
	and.b32  	%r5329, %r4828, %r5257;
	xor.b32  	%r9453, %r9453, %r5329;
	and.b32  	%r5330, %r4829, %r5258;
	xor.b32  	%r9452, %r9452, %r5330;
	and.b32  	%r5331, %r4830, %r5255;
	xor.b32  	%r9423, %r9423, %r5331;
	and.b32  	%r5332, %r4831, %r5256;
	xor.b32  	%r9422, %r9422, %r5332;
	and.b32  	%r5333, %r4832, %r5257;
	xor.b32  	%r9421, %r9421, %r5333;
	and.b32  	%r5334, %r4833, %r5258;
	xor.b32  	%r9420, %r9420, %r5334;
	and.b32  	%r5335, %r4834, %r5255;
	xor.b32  	%r9391, %r9391, %r5335;
	and.b32  	%r5336, %r4835, %r5256;
	xor.b32  	%r9390, %r9390, %r5336;
	and.b32  	%r5337, %r4836, %r5257;
	xor.b32  	%r9389, %r9389, %r5337;
	and.b32  	%r5338, %r4837, %r5258;
	xor.b32  	%r9388, %r9388, %r5338;
	and.b32  	%r5339, %r4838, %r5255;
	xor.b32  	%r9359, %r9359, %r5339;
	and.b32  	%r5340, %r4839, %r5256;
	xor.b32  	%r9358, %r9358, %r5340;
	and.b32  	%r5341, %r4840, %r5257;
	xor.b32  	%r9357, %r9357, %r5341;
	and.b32  	%r5342, %r4841, %r5258;
	xor.b32  	%r9356, %r9356, %r5342;
	and.b32  	%r5343, %r4842, %r5255;
	xor.b32  	%r9327, %r9327, %r5343;
	and.b32  	%r5344, %r4843, %r5256;
	xor.b32  	%r9326, %r9326, %r5344;
	and.b32  	%r5345, %r4844, %r5257;
	xor.b32  	%r9325, %r9325, %r5345;
	and.b32  	%r5346, %r4845, %r5258;
	xor.b32  	%r9324, %r9324, %r5346;
	and.b32  	%r5347, %r4846, %r5255;
	xor.b32  	%r10040, %r10040, %r5347;
	and.b32  	%r5348, %r4847, %r5256;
	xor.b32  	%r10041, %r10041, %r5348;
	and.b32  	%r5349, %r4848, %r5257;
	xor.b32  	%r10042, %r10042, %r5349;
	and.b32  	%r5350, %r4849, %r5258;
	xor.b32  	%r10043, %r10043, %r5350;
	and.b32  	%r5351, %r4850, %r5255;
	xor.b32  	%r10072, %r10072, %r5351;
	and.b32  	%r5352, %r4851, %r5256;
	xor.b32  	%r10073, %r10073, %r5352;
	and.b32  	%r5353, %r4852, %r5257;
	xor.b32  	%r10074, %r10074, %r5353;
	and.b32  	%r5354, %r4853, %r5258;
	xor.b32  	%r10075, %r10075, %r5354;
	ld.global.v4.u32 	{%r5355, %r5356, %r5357, %r5358}, [%rd59+2560];
	and.b32  	%r5359, %r4758, %r5355;
	xor.b32  	%r9995, %r9995, %r5359;
	and.b32  	%r5360, %r4759, %r5356;
	xor.b32  	%r9994, %r9994, %r5360;
	and.b32  	%r5361, %r4760, %r5357;
	xor.b32  	%r9993, %r9993, %r5361;
	and.b32  	%r5362, %r4761, %r5358;
	xor.b32  	%r9992, %r9992, %r5362;
	and.b32  	%r5363, %r4762, %r5355;
	xor.b32  	%r9963, %r9963, %r5363;
	and.b32  	%r5364, %r4763, %r5356;
	xor.b32  	%r9962, %r9962, %r5364;
	and.b32  	%r5365, %r4764, %r5357;
	xor.b32  	%r9961, %r9961, %r5365;
	and.b32  	%r5366, %r4765, %r5358;
	xor.b32  	%r9960, %r9960, %r5366;
	and.b32  	%r5367, %r4766, %r5355;
	xor.b32  	%r9931, %r9931, %r5367;
	and.b32  	%r5368, %r4767, %r5356;
	xor.b32  	%r9930, %r9930, %r5368;
	and.b32  	%r5369, %r4768, %r5357;
	xor.b32  	%r9929, %r9929, %r5369;
	and.b32  	%r5370, %r4769, %r5358;
	xor.b32  	%r9928, %r9928, %r5370;
	and.b32  	%r5371, %r4770, %r5355;
	xor.b32  	%r9899, %r9899, %r5371;
	and.b32  	%r5372, %r4771, %r5356;
	xor.b32  	%r9898, %r9898, %r5372;
	and.b32  	%r5373, %r4772, %r5357;
	xor.b32  	%r9897, %r9897, %r5373;
	and.b32  	%r5374, %r4773, %r5358;
	xor.b32  	%r9896, %r9896, %r5374;
	and.b32  	%r5375, %r4774, %r5355;
	xor.b32  	%r9867, %r9867, %r5375;
	and.b32  	%r5376, %r4775, %r5356;
	xor.b32  	%r9866, %r9866, %r5376;
	and.b32  	%r5377, %r4776, %r5357;
	xor.b32  	%r9865, %r9865, %r5377;
	and.b32  	%r5378, %r4777, %r5358;
	xor.b32  	%r9864, %r9864, %r5378;
	and.b32  	%r5379, %r4778, %r5355;
	xor.b32  	%r9835, %r9835, %r5379;
	and.b32  	%r5380, %r4779, %r5356;
	xor.b32  	%r9834, %r9834, %r5380;
	and.b32  	%r5381, %r4780, %r5357;
	xor.b32  	%r9833, %r9833, %r5381;
	and.b32  	%r5382, %r4781, %r5358;
	xor.b32  	%r9832, %r9832, %r5382;
	and.b32  	%r5383, %r4782, %r5355;
	xor.b32  	%r9803, %r9803, %r5383;
	and.b32  	%r5384, %r4783, %r5356;
	xor.b32  	%r9802, %r9802, %r5384;
	and.b32  	%r5385, %r4784, %r5357;
	xor.b32  	%r9801, %r9801, %r5385;
	and.b32  	%r5386, %r4785, %r5358;
	xor.b32  	%r9800, %r9800, %r5386;
	and.b32  	%r5387, %r4786, %r5355;
	xor.b32  	%r9771, %r9771, %r5387;
	and.b32  	%r5388, %r4787, %r5356;
	xor.b32  	%r9770, %r9770, %r5388;
	and.b32  	%r5389, %r4788, %r5357;
	xor.b32  	%r9769, %r9769, %r5389;
	and.b32  	%r5390, %r4789, %r5358;
	xor.b32  	%r9768, %r9768, %r5390;
	and.b32  	%r5391, %r4790, %r5355;
	xor.b32  	%r9739, %r9739, %r5391;
	and.b32  	%r5392, %r4791, %r5356;
	xor.b32  	%r9738, %r9738, %r5392;
	and.b32  	%r5393, %r4792, %r5357;
	xor.b32  	%r9737, %r9737, %r5393;
	and.b32  	%r5394, %r4793, %r5358;
	xor.b32  	%r9736, %r9736, %r5394;
	and.b32  	%r5395, %r4794, %r5355;
	xor.b32  	%r9707, %r9707, %r5395;
	and.b32  	%r5396, %r4795, %r5356;
	xor.b32  	%r9706, %r9706, %r5396;
	and.b32  	%r5397, %r4796, %r5357;
	xor.b32  	%r9705, %r9705, %r5397;
	and.b32  	%r5398, %r4797, %r5358;
	xor.b32  	%r9704, %r9704, %r5398;
	and.b32  	%r5399, %r4798, %r5355;
	xor.b32  	%r9675, %r9675, %r5399;
	and.b32  	%r5400, %r4799, %r5356;
	xor.b32  	%r9674, %r9674, %r5400;
	and.b32  	%r5401, %r4800, %r5357;
	xor.b32  	%r9673, %r9673, %r5401;
	and.b32  	%r5402, %r4801, %r5358;
	xor.b32  	%r9672, %r9672, %r5402;
	and.b32  	%r5403, %r4802, %r5355;
	xor.b32  	%r9643, %r9643, %r5403;
	and.b32  	%r5404, %r4803, %r5356;
	xor.b32  	%r9642, %r9642, %r5404;
	and.b32  	%r5405, %r4804, %r5357;
	xor.b32  	%r9641, %r9641, %r5405;
	and.b32  	%r5406, %r4805, %r5358;
	xor.b32  	%r9640, %r9640, %r5406;
	and.b32  	%r5407, %r4806, %r5355;
	xor.b32  	%r9611, %r9611, %r5407;
	and.b32  	%r5408, %r4807, %r5356;
	xor.b32  	%r9610, %r9610, %r5408;
	and.b32  	%r5409, %r4808, %r5357;
	xor.b32  	%r9609, %r9609, %r5409;
	and.b32  	%r5410, %r4809, %r5358;
	xor.b32  	%r9608, %r9608, %r5410;
	and.b32  	%r5411, %r4810, %r5355;
	xor.b32  	%r9579, %r9579, %r5411;
	and.b32  	%r5412, %r4811, %r5356;
	xor.b32  	%r9578, %r9578, %r5412;
	and.b32  	%r5413, %r4812, %r5357;
	xor.b32  	%r9577, %r9577, %r5413;
	and.b32  	%r5414, %r4813, %r5358;
	xor.b32  	%r9576, %r9576, %r5414;
	and.b32  	%r5415, %r4814, %r5355;
	xor.b32  	%r9547, %r9547, %r5415;
	and.b32  	%r5416, %r4815, %r5356;
	xor.b32  	%r9546, %r9546, %r5416;
	and.b32  	%r5417, %r4816, %r5357;
	xor.b32  	%r9545, %r9545, %r5417;
	and.b32  	%r5418, %r4817, %r5358;
	xor.b32  	%r9544, %r9544, %r5418;
	and.b32  	%r5419, %r4818, %r5355;
	xor.b32  	%r9515, %r9515, %r5419;
	and.b32  	%r5420, %r4819, %r5356;
	xor.b32  	%r9514, %r9514, %r5420;
	and.b32  	%r5421, %r4820, %r5357;
	xor.b32  	%r9513, %r9513, %r5421;
	and.b32  	%r5422, %r4821, %r5358;
	xor.b32  	%r9512, %r9512, %r5422;
	and.b32  	%r5423, %r4822, %r5355;
	xor.b32  	%r9483, %r9483, %r5423;
	and.b32  	%r5424, %r4823, %r5356;
	xor.b32  	%r9482, %r9482, %r5424;
	and.b32  	%r5425, %r4824, %r5357;
	xor.b32  	%r9481, %r9481, %r5425;
	and.b32  	%r5426, %r4825, %r5358;
	xor.b32  	%r9480, %r9480, %r5426;
	and.b32  	%r5427, %r4826, %r5355;
	xor.b32  	%r9451, %r9451, %r5427;
	and.b32  	%r5428, %r4827, %r5356;
	xor.b32  	%r9450, %r9450, %r5428;
	and.b32  	%r5429, %r4828, %r5357;
	xor.b32  	%r9449, %r9449, %r5429;
	and.b32  	%r5430, %r4829, %r5358;
	xor.b32  	%r9448, %r9448, %r5430;
	and.b32  	%r5431, %r4830, %r5355;
	xor.b32  	%r9419, %r9419, %r5431;
	and.b32  	%r5432, %r4831, %r5356;
	xor.b32  	%r9418, %r9418, %r5432;
	and.b32  	%r5433, %r4832, %r5357;
	xor.b32  	%r9417, %r9417, %r5433;
	and.b32  	%r5434, %r4833, %r5358;
	xor.b32  	%r9416, %r9416, %r5434;
	and.b32  	%r5435, %r4834, %r5355;
	xor.b32  	%r9387, %r9387, %r5435;
	and.b32  	%r5436, %r4835, %r5356;
	xor.b32  	%r9386, %r9386, %r5436;
	and.b32  	%r5437, %r4836, %r5357;
	xor.b32  	%r9385, %r9385, %r5437;
	and.b32  	%r5438, %r4837, %r5358;
	xor.b32  	%r9384, %r9384, %r5438;
	and.b32  	%r5439, %r4838, %r5355;
	xor.b32  	%r9355, %r9355, %r5439;
	and.b32  	%r5440, %r4839, %r5356;
	xor.b32  	%r9354, %r9354, %r5440;
	and.b32  	%r5441, %r4840, %r5357;
	xor.b32  	%r9353, %r9353, %r5441;
	and.b32  	%r5442, %r4841, %r5358;
	xor.b32  	%r9352, %r9352, %r5442;
	and.b32  	%r5443, %r4842, %r5355;
	xor.b32  	%r9323, %r9323, %r5443;
	and.b32  	%r5444, %r4843, %r5356;
	xor.b32  	%r9322, %r9322, %r5444;
	and.b32  	%r5445, %r4844, %r5357;
	xor.b32  	%r9321, %r9321, %r5445;
	and.b32  	%r5446, %r4845, %r5358;
	xor.b32  	%r9320, %r9320, %r5446;
	and.b32  	%r5447, %r4846, %r5355;
	xor.b32  	%r10044, %r10044, %r5447;
	and.b32  	%r5448, %r4847, %r5356;
	xor.b32  	%r10045, %r10045, %r5448;
	and.b32  	%r5449, %r4848, %r5357;
	xor.b32  	%r10046, %r10046, %r5449;
	and.b32  	%r5450, %r4849, %r5358;
	xor.b32  	%r10047, %r10047, %r5450;
	and.b32  	%r5451, %r4850, %r5355;
	xor.b32  	%r10076, %r10076, %r5451;
	and.b32  	%r5452, %r4851, %r5356;
	xor.b32  	%r10077, %r10077, %r5452;
	and.b32  	%r5453, %r4852, %r5357;
	xor.b32  	%r10078, %r10078, %r5453;
	and.b32  	%r5454, %r4853, %r5358;
	xor.b32  	%r10079, %r10079, %r5454;
	ld.global.v4.u32 	{%r5455, %r5456, %r5457, %r5458}, [%rd59+3072];
	and.b32  	%r5459, %r4758, %r5455;
	xor.b32  	%r9991, %r9991, %r5459;
	and.b32  	%r5460, %r4759, %r5456;
	xor.b32  	%r9990, %r9990, %r5460;
	and.b32  	%r5461, %r4760, %r5457;
	xor.b32  	%r9989, %r9989, %r5461;
	and.b32  	%r5462, %r4761, %r5458;
	xor.b32  	%r9988, %r9988, %r5462;
	and.b32  	%r5463, %r4762, %r5455;
	xor.b32  	%r9959, %r9959, %r5463;
	and.b32  	%r5464, %r4763, %r5456;
	xor.b32  	%r9958, %r9958, %r5464;
	and.b32  	%r5465, %r4764, %r5457;
	xor.b32  	%r9957, %r9957, %r5465;
	and.b32  	%r5466, %r4765, %r5458;
	xor.b32  	%r9956, %r9956, %r5466;
	and.b32  	%r5467, %r4766, %r5455;
	xor.b32  	%r9927, %r9927, %r5467;
	and.b32  	%r5468, %r4767, %r5456;
	xor.b32  	%r9926, %r9926, %r5468;
	and.b32  	%r5469, %r4768, %r5457;
	xor.b32  	%r9925, %r9925, %r5469;
	and.b32  	%r5470, %r4769, %r5458;
	xor.b32  	%r9924, %r9924, %r5470;
	and.b32  	%r5471, %r4770, %r5455;
	xor.b32  	%r9895, %r9895, %r5471;
	and.b32  	%r5472, %r4771, %r5456;
	xor.b32  	%r9894, %r9894, %r5472;
	and.b32  	%r5473, %r4772, %r5457;
	xor.b32  	%r9893, %r9893, %r5473;
	and.b32  	%r5474, %r4773, %r5458;
	xor.b32  	%r9892, %r9892, %r5474;
	and.b32  	%r5475, %r4774, %r5455;
	xor.b32  	%r9863, %r9863, %r5475;
	and.b32  	%r5476, %r4775, %r5456;
	xor.b32  	%r9862, %r9862, %r5476;
	and.b32  	%r5477, %r4776, %r5457;
	xor.b32  	%r9861, %r9861, %r5477;
	and.b32  	%r5478, %r4777, %r5458;
	xor.b32  	%r9860, %r9860, %r5478;
	and.b32  	%r5479, %r4778, %r5455;
	xor.b32  	%r9831, %r9831, %r5479;
	and.b32  	%r5480, %r4779, %r5456;
	xor.b32  	%r9830, %r9830, %r5480;
	and.b32  	%r5481, %r4780, %r5457;
	xor.b32  	%r9829, %r9829, %r5481;
	and.b32  	%r5482, %r4781, %r5458;
	xor.b32  	%r9828, %r9828, %r5482;
	and.b32  	%r5483, %r4782, %r5455;
	xor.b32  	%r9799, %r9799, %r5483;
	and.b32  	%r5484, %r4783, %r5456;
	xor.b32  	%r9798, %r9798, %r5484;
	and.b32  	%r5485, %r4784, %r5457;
	xor.b32  	%r9797, %r9797, %r5485;
	and.b32  	%r5486, %r4785, %r5458;
	xor.b32  	%r9796, %r9796, %r5486;
	and.b32  	%r5487, %r4786, %r5455;
	xor.b32  	%r9767, %r9767, %r5487;
	and.b32  	%r5488, %r4787, %r5456;
	xor.b32  	%r9766, %r9766, %r5488;
	and.b32  	%r5489, %r4788, %r5457;
	xor.b32  	%r9765, %r9765, %r5489;
	and.b32  	%r5490, %r4789, %r5458;
	xor.b32  	%r9764, %r9764, %r5490;
	and.b32  	%r5491, %r4790, %r5455;
	xor.b32  	%r9735, %r9735, %r5491;
	and.b32  	%r5492, %r4791, %r5456;
	xor.b32  	%r9734, %r9734, %r5492;
	and.b32  	%r5493, %r4792, %r5457;
	xor.b32  	%r9733, %r9733, %r5493;
	and.b32  	%r5494, %r4793, %r5458;
	xor.b32  	%r9732, %r9732, %r5494;
	and.b32  	%r5495, %r4794, %r5455;
	xor.b32  	%r9703, %r9703, %r5495;
	and.b32  	%r5496, %r4795, %r5456;
	xor.b32  	%r9702, %r9702, %r5496;
	and.b32  	%r5497, %r4796, %r5457;
	xor.b32  	%r9701, %r9701, %r5497;
	and.b32  	%r5498, %r4797, %r5458;
	xor.b32  	%r9700, %r9700, %r5498;
	and.b32  	%r5499, %r4798, %r5455;
	xor.b32  	%r9671, %r9671, %r5499;
	and.b32  	%r5500, %r4799, %r5456;
	xor.b32  	%r9670, %r9670, %r5500;
	and.b32  	%r5501, %r4800, %r5457;
	xor.b32  	%r9669, %r9669, %r5501;
	and.b32  	%r5502, %r4801, %r5458;
	xor.b32  	%r9668, %r9668, %r5502;
	and.b32  	%r5503, %r4802, %r5455;
	xor.b32  	%r9639, %r9639, %r5503;
	and.b32  	%r5504, %r4803, %r5456;
	xor.b32  	%r9638, %r9638, %r5504;
	and.b32  	%r5505, %r4804, %r5457;
	xor.b32  	%r9637, %r9637, %r5505;
	and.b32  	%r5506, %r4805, %r5458;
	xor.b32  	%r9636, %r9636, %r5506;
	and.b32  	%r5507, %r4806, %r5455;
	xor.b32  	%r9607, %r9607, %r5507;
	and.b32  	%r5508, %r4807, %r5456;
	xor.b32  	%r9606, %r9606, %r5508;
	and.b32  	%r5509, %r4808, %r5457;
	xor.b32  	%r9605, %r9605, %r5509;
	and.b32  	%r5510, %r4809, %r5458;
	xor.b32  	%r9604, %r9604, %r5510;
	and.b32  	%r5511, %r4810, %r5455;
	xor.b32  	%r9575, %r9575, %r5511;
	and.b32  	%r5512, %r4811, %r5456;
	xor.b32  	%r9574, %r9574, %r5512;
	and.b32  	%r5513, %r4812, %r5457;
	xor.b32  	%r9573, %r9573, %r5513;
	and.b32  	%r5514, %r4813, %r5458;
	xor.b32  	%r9572, %r9572, %r5514;
	and.b32  	%r5515, %r4814, %r5455;
	xor.b32  	%r9543, %r9543, %r5515;
	and.b32  	%r5516, %r4815, %r5456;
	xor.b32  	%r9542, %r9542, %r5516;
	and.b32  	%r5517, %r4816, %r5457;
	xor.b32  	%r9541, %r9541, %r5517;
	and.b32  	%r5518, %r4817, %r5458;
	xor.b32  	%r9540, %r9540, %r5518;
	and.b32  	%r5519, %r4818, %r5455;
	xor.b32  	%r9511, %r9511, %r5519;
	and.b32  	%r5520, %r4819, %r5456;
	xor.b32  	%r9510, %r9510, %r5520;
	and.b32  	%r5521, %r4820, %r5457;
	xor.b32  	%r9509, %r9509, %r5521;
	and.b32  	%r5522, %r4821, %r5458;
	xor.b32  	%r9508, %r9508, %r5522;
	and.b32  	%r5523, %r4822, %r5455;
	xor.b32  	%r9479, %r9479, %r5523;
	and.b32  	%r5524, %r4823, %r5456;
	xor.b32  	%r9478, %r9478, %r5524;
	and.b32  	%r5525, %r4824, %r5457;
	xor.b32  	%r9477, %r9477, %r5525;
	and.b32  	%r5526, %r4825, %r5458;
	xor.b32  	%r9476, %r9476, %r5526;
	and.b32  	%r5527, %r4826, %r5455;
	xor.b32  	%r9447, %r9447, %r5527;
	and.b32  	%r5528, %r4827, %r5456;
	xor.b32  	%r9446, %r9446, %r5528;
	and.b32  	%r5529, %r4828, %r5457;
	xor.b32  	%r9445, %r9445, %r5529;
	and.b32  	%r5530, %r4829, %r5458;
	xor.b32  	%r9444, %r9444, %r5530;
	and.b32  	%r5531, %r4830, %r5455;
	xor.b32  	%r9415, %r9415, %r5531;
	and.b32  	%r5532, %r4831, %r5456;
	xor.b32  	%r9414, %r9414, %r5532;
	and.b32  	%r5533, %r4832, %r5457;
	xor.b32  	%r9413, %r9413, %r5533;
	and.b32  	%r5534, %r4833, %r5458;
	xor.b32  	%r9412, %r9412, %r5534;
	and.b32  	%r5535, %r4834, %r5455;
	xor.b32  	%r9383, %r9383, %r5535;
	and.b32  	%r5536, %r4835, %r5456;
	xor.b32  	%r9382, %r9382, %r5536;
	and.b32  	%r5537, %r4836, %r5457;
	xor.b32  	%r9381, %r9381, %r5537;
	and.b32  	%r5538, %r4837, %r5458;
	xor.b32  	%r9380, %r9380, %r5538;
	and.b32  	%r5539, %r4838, %r5455;
	xor.b32  	%r9351, %r9351, %r5539;
	and.b32  	%r5540, %r4839, %r5456;
	xor.b32  	%r9350, %r9350, %r5540;
	and.b32  	%r5541, %r4840, %r5457;
	xor.b32  	%r9349, %r9349, %r5541;
	and.b32  	%r5542, %r4841, %r5458;
	xor.b32  	%r9348, %r9348, %r5542;
	and.b32  	%r5543, %r4842, %r5455;
	xor.b32  	%r10016, %r10016, %r5543;
	and.b32  	%r5544, %r4843, %r5456;
	xor.b32  	%r10017, %r10017, %r5544;
	and.b32  	%r5545, %r4844, %r5457;
	xor.b32  	%r10018, %r10018, %r5545;
	and.b32  	%r5546, %r4845, %r5458;
	xor.b32  	%r10019, %r10019, %r5546;
	and.b32  	%r5547, %r4846, %r5455;
	xor.b32  	%r10048, %r10048, %r5547;
	and.b32  	%r5548, %r4847, %r5456;
	xor.b32  	%r10049, %r10049, %r5548;
	and.b32  	%r5549, %r4848, %r5457;
	xor.b32  	%r10050, %r10050, %r5549;
	and.b32  	%r5550, %r4849, %r5458;
	xor.b32  	%r10051, %r10051, %r5550;
	and.b32  	%r5551, %r4850, %r5455;
	xor.b32  	%r10080, %r10080, %r5551;
	and.b32  	%r5552, %r4851, %r5456;
	xor.b32  	%r10081, %r10081, %r5552;
	and.b32  	%r5553, %r4852, %r5457;
	xor.b32  	%r10082, %r10082, %r5553;
	and.b32  	%r5554, %r4853, %r5458;
	xor.b32  	%r10083, %r10083, %r5554;
	ld.global.v4.u32 	{%r5555, %r5556, %r5557, %r5558}, [%rd59+3584];
	and.b32  	%r5559, %r4758, %r5555;
	xor.b32  	%r9987, %r9987, %r5559;
	and.b32  	%r5560, %r4759, %r5556;
	xor.b32  	%r9986, %r9986, %r5560;
	and.b32  	%r5561, %r4760, %r5557;
	xor.b32  	%r9985, %r9985, %r5561;
	and.b32  	%r5562, %r4761, %r5558;
	xor.b32  	%r9984, %r9984, %r5562;
	and.b32  	%r5563, %r4762, %r5555;
	xor.b32  	%r9955, %r9955, %r5563;
	and.b32  	%r5564, %r4763, %r5556;
	xor.b32  	%r9954, %r9954, %r5564;
	and.b32  	%r5565, %r4764, %r5557;
	xor.b32  	%r9953, %r9953, %r5565;
	and.b32  	%r5566, %r4765, %r5558;
	xor.b32  	%r9952, %r9952, %r5566;
	and.b32  	%r5567, %r4766, %r5555;
	xor.b32  	%r9923, %r9923, %r5567;
	and.b32  	%r5568, %r4767, %r5556;
	xor.b32  	%r9922, %r9922, %r5568;
	and.b32  	%r5569, %r4768, %r5557;
	xor.b32  	%r9921, %r9921, %r5569;
	and.b32  	%r5570, %r4769, %r5558;
	xor.b32  	%r9920, %r9920, %r5570;
	and.b32  	%r5571, %r4770, %r5555;
	xor.b32  	%r9891, %r9891, %r5571;
	and.b32  	%r5572, %r4771, %r5556;
	xor.b32  	%r9890, %r9890, %r5572;
	and.b32  	%r5573, %r4772, %r5557;
	xor.b32  	%r9889, %r9889, %r5573;
	and.b32  	%r5574, %r4773, %r5558;
	xor.b32  	%r9888, %r9888, %r5574;
	and.b32  	%r5575, %r4774, %r5555;
	xor.b32  	%r9859, %r9859, %r5575;
	and.b32  	%r5576, %r4775, %r5556;
	xor.b32  	%r9858, %r9858, %r5576;
	and.b32  	%r5577, %r4776, %r5557;
	xor.b32  	%r9857, %r9857, %r5577;
	and.b32  	%r5578, %r4777, %r5558;
	xor.b32  	%r9856, %r9856, %r5578;
	and.b32  	%r5579, %r4778, %r5555;
	xor.b32  	%r9827, %r9827, %r5579;
	and.b32  	%r5580, %r4779, %r5556;
	xor.b32  	%r9826, %r9826, %r5580;
	and.b32  	%r5581, %r4780, %r5557;
	xor.b32  	%r9825, %r9825, %r5581;
	and.b32  	%r5582, %r4781, %r5558;
	xor.b32  	%r9824, %r9824, %r5582;
	and.b32  	%r5583, %r4782, %r5555;
	xor.b32  	%r9795, %r9795, %r5583;
	and.b32  	%r5584, %r4783, %r5556;
	xor.b32  	%r9794, %r9794, %r5584;
	and.b32  	%r5585, %r4784, %r5557;
	xor.b32  	%r9793, %r9793, %r5585;
	and.b32  	%r5586, %r4785, %r5558;
	xor.b32  	%r9792, %r9792, %r5586;
	and.b32  	%r5587, %r4786, %r5555;
	xor.b32  	%r9763, %r9763, %r5587;
	and.b32  	%r5588, %r4787, %r5556;
	xor.b32  	%r9762, %r9762, %r5588;
	and.b32  	%r5589, %r4788, %r5557;
	xor.b32  	%r9761, %r9761, %r5589;
	and.b32  	%r5590, %r4789, %r5558;
	xor.b32  	%r9760, %r9760, %r5590;
	and.b32  	%r5591, %r4790, %r5555;
	xor.b32  	%r9731, %r9731, %r5591;
	and.b32  	%r5592, %r4791, %r5556;
	xor.b32  	%r9730, %r9730, %r5592;
	and.b32  	%r5593, %r4792, %r5557;
	xor.b32  	%r9729, %r9729, %r5593;
	and.b32  	%r5594, %r4793, %r5558;
	xor.b32  	%r9728, %r9728, %r5594;
	and.b32  	%r5595, %r4794, %r5555;
	xor.b32  	%r9699, %r9699, %r5595;
	and.b32  	%r5596, %r4795, %r5556;
	xor.b32  	%r9698, %r9698, %r5596;
	and.b32  	%r5597, %r4796, %r5557;
	xor.b32  	%r9697, %r9697, %r5597;
	and.b32  	%r5598, %r4797, %r5558;
	xor.b32  	%r9696, %r9696, %r5598;
	and.b32  	%r5599, %r4798, %r5555;
	xor.b32  	%r9667, %r9667, %r5599;
	and.b32  	%r5600, %r4799, %r5556;
	xor.b32  	%r9666, %r9666, %r5600;
	and.b32  	%r5601, %r4800, %r5557;
	xor.b32  	%r9665, %r9665, %r5601;
	and.b32  	%r5602, %r4801, %r5558;
	xor.b32  	%r9664, %r9664, %r5602;
	and.b32  	%r5603, %r4802, %r5555;
	xor.b32  	%r9635, %r9635, %r5603;
	and.b32  	%r5604, %r4803, %r5556;
	xor.b32  	%r9634, %r9634, %r5604;
	and.b32  	%r5605, %r4804, %r5557;
	xor.b32  	%r9633, %r9633, %r5605;
	and.b32  	%r5606, %r4805, %r5558;
	xor.b32  	%r9632, %r9632, %r5606;
	and.b32  	%r5607, %r4806, %r5555;
	xor.b32  	%r9603, %r9603, %r5607;
	and.b32  	%r5608, %r4807, %r5556;
	xor.b32  	%r9602, %r9602, %r5608;
	and.b32  	%r5609, %r4808, %r5557;
	xor.b32  	%r9601, %r9601, %r5609;
	and.b32  	%r5610, %r4809, %r5558;
	xor.b32  	%r9600, %r9600, %r5610;
	and.b32  	%r5611, %r4810, %r5555;
	xor.b32  	%r9571, %r9571, %r5611;
	and.b32  	%r5612, %r4811, %r5556;
	xor.b32  	%r9570, %r9570, %r5612;
	and.b32  	%r5613, %r4812, %r5557;
	xor.b32  	%r9569, %r9569, %r5613;
	and.b32  	%r5614, %r4813, %r5558;
	xor.b32  	%r9568, %r9568, %r5614;
	and.b32  	%r5615, %r4814, %r5555;
	xor.b32  	%r9539, %r9539, %r5615;
	and.b32  	%r5616, %r4815, %r5556;
	xor.b32  	%r9538, %r9538, %r5616;
	and.b32  	%r5617, %r4816, %r5557;
	xor.b32  	%r9537, %r9537, %r5617;
	and.b32  	%r5618, %r4817, %r5558;
	xor.b32  	%r9536, %r9536, %r5618;
	and.b32  	%r5619, %r4818, %r5555;
	xor.b32  	%r9507, %r9507, %r5619;
	and.b32  	%r5620, %r4819, %r5556;
	xor.b32  	%r9506, %r9506, %r5620;
	and.b32  	%r5621, %r4820, %r5557;
	xor.b32  	%r9505, %r9505, %r5621;
	and.b32  	%r5622, %r4821, %r5558;
	xor.b32  	%r9504, %r9504, %r5622;
	and.b32  	%r5623, %r4822, %r5555;
	xor.b32  	%r9475, %r9475, %r5623;
	and.b32  	%r5624, %r4823, %r5556;
	xor.b32  	%r9474, %r9474, %r5624;
	and.b32  	%r5625, %r4824, %r5557;
	xor.b32  	%r9473, %r9473, %r5625;
	and.b32  	%r5626, %r4825, %r5558;
	xor.b32  	%r9472, %r9472, %r5626;
	and.b32  	%r5627, %r4826, %r5555;
	xor.b32  	%r9443, %r9443, %r5627;
	and.b32  	%r5628, %r4827, %r5556;
	xor.b32  	%r9442, %r9442, %r5628;
	and.b32  	%r5629, %r4828, %r5557;
	xor.b32  	%r9441, %r9441, %r5629;
	and.b32  	%r5630, %r4829, %r5558;
	xor.b32  	%r9440, %r9440, %r5630;
	and.b32  	%r5631, %r4830, %r5555;
	xor.b32  	%r9411, %r9411, %r5631;
	and.b32  	%r5632, %r4831, %r5556;
	xor.b32  	%r9410, %r9410, %r5632;
	and.b32  	%r5633, %r4832, %r5557;
	xor.b32  	%r9409, %r9409, %r5633;
	and.b32  	%r5634, %r4833, %r5558;
	xor.b32  	%r9408, %r9408, %r5634;
	and.b32  	%r5635, %r4834, %r5555;
	xor.b32  	%r9379, %r9379, %r5635;
	and.b32  	%r5636, %r4835, %r5556;
	xor.b32  	%r9378, %r9378, %r5636;
	and.b32  	%r5637, %r4836, %r5557;
	xor.b32  	%r9377, %r9377, %r5637;
	and.b32  	%r5638, %r4837, %r5558;
	xor.b32  	%r9376, %r9376, %r5638;
	and.b32  	%r5639, %r4838, %r5555;
	xor.b32  	%r9347, %r9347, %r5639;
	and.b32  	%r5640, %r4839, %r5556;
	xor.b32  	%r9346, %r9346, %r5640;
	and.b32  	%r5641, %r4840, %r5557;
	xor.b32  	%r9345, %r9345, %r5641;
	and.b32  	%r5642, %r4841, %r5558;
	xor.b32  	%r9344, %r9344, %r5642;
	and.b32  	%r5643, %r4842, %r5555;
	xor.b32  	%r10020, %r10020, %r5643;
	and.b32  	%r5644, %r4843, %r5556;
	xor.b32  	%r10021, %r10021, %r5644;
	and.b32  	%r5645, %r4844, %r5557;
	xor.b32  	%r10022, %r10022, %r5645;
	and.b32  	%r5646, %r4845, %r5558;
	xor.b32  	%r10023, %r10023, %r5646;
	and.b32  	%r5647, %r4846, %r5555;
	xor.b32  	%r10052, %r10052, %r5647;
	and.b32  	%r5648, %r4847, %r5556;
	xor.b32  	%r10053, %r10053, %r5648;
	and.b32  	%r5649, %r4848, %r5557;
	xor.b32  	%r10054, %r10054, %r5649;
	and.b32  	%r5650, %r4849, %r5558;
	xor.b32  	%r10055, %r10055, %r5650;
	and.b32  	%r5651, %r4850, %r5555;
	xor.b32  	%r10084, %r10084, %r5651;
	and.b32  	%r5652, %r4851, %r5556;
	xor.b32  	%r10085, %r10085, %r5652;
	and.b32  	%r5653, %r4852, %r5557;
	xor.b32  	%r10086, %r10086, %r5653;
	and.b32  	%r5654, %r4853, %r5558;
	xor.b32  	%r10087, %r10087, %r5654;
	add.s32 	%r9319, %r9319, 1;
	setp.ne.s32 	%p25, %r9319, 32;
	@%p25 bra 	$L__BB8_31;
$L__BB8_33:
	add.s32 	%r8524, %r831, 32;
	setp.lt.u32 	%p26, %r831, 224;
	@%p26 bra 	$L__BB8_14;
	or.b32  	%r5655, %r10014, %r10015;
	or.b32  	%r5656, %r5655, %r10013;
	or.b32  	%r5657, %r5656, %r10012;
	setp.eq.s32 	%p27, %r5657, 0;
	@%p27 bra 	$L__BB8_36;
	mov.u32 	%r5658, %tid.x;
	shl.b32 	%r5659, %r5658, 4;
	and.b32  	%r5660, %r5659, 496;
	mov.u32 	%r5661, s_mem;
	add.s32 	%r5662, %r5661, %r5660;
	atom.shared.xor.b32 	%r5663, [%r5662], %r10015;
	atom.shared.xor.b32 	%r5664, [%r5662+4], %r10014;
	atom.shared.xor.b32 	%r5665, [%r5662+8], %r10013;
	atom.shared.xor.b32 	%r5666, [%r5662+12], %r10012;
$L__BB8_36:
	or.b32  	%r5667, %r10010, %r10011;
	or.b32  	%r5668, %r5667, %r10009;
	or.b32  	%r5669, %r5668, %r10008;
	setp.eq.s32 	%p28, %r5669, 0;
	@%p28 bra 	$L__BB8_38;
	mov.u32 	%r5670, %tid.x;
	shl.b32 	%r5671, %r5670, 4;
	and.b32  	%r5672, %r5671, 496;
	mov.u32 	%r5673, s_mem;
	add.s32 	%r5674, %r5673, %r5672;
	atom.shared.xor.b32 	%r5675, [%r5674+512], %r10011;
	atom.shared.xor.b32 	%r5676, [%r5674+516], %r10010;
	atom.shared.xor.b32 	%r5677, [%r5674+520], %r10009;
	atom.shared.xor.b32 	%r5678, [%r5674+524], %r10008;
$L__BB8_38:
	or.b32  	%r5679, %r10006, %r10007;
	or.b32  	%r5680, %r5679, %r10005;
	or.b32  	%r5681, %r5680, %r10004;
	setp.eq.s32 	%p29, %r5681, 0;
	@%p29 bra 	$L__BB8_40;
	mov.u32 	%r5682, %tid.x;
	shl.b32 	%r5683, %r5682, 4;
	and.b32  	%r5684, %r5683, 496;
	mov.u32 	%r5685, s_mem;
	add.s32 	%r5686, %r5685, %r5684;
	atom.shared.xor.b32 	%r5687, [%r5686+1024], %r10007;
	atom.shared.xor.b32 	%r5688, [%r5686+1028], %r10006;
	atom.shared.xor.b32 	%r5689, [%r5686+1032], %r10005;
	atom.shared.xor.b32 	%r5690, [%r5686+1036], %r10004;
$L__BB8_40:
	or.b32  	%r5691, %r10002, %r10003;
	or.b32  	%r5692, %r5691, %r10001;
	or.b32  	%r5693, %r5692, %r10000;
	setp.eq.s32 	%p30, %r5693, 0;
	@%p30 bra 	$L__BB8_42;
	mov.u32 	%r5694, %tid.x;
	shl.b32 	%r5695, %r5694, 4;
	and.b32  	%r5696, %r5695, 496;
	mov.u32 	%r5697, s_mem;
	add.s32 	%r5698, %r5697, %r5696;
	atom.shared.xor.b32 	%r5699, [%r5698+1536], %r10003;
	atom.shared.xor.b32 	%r5700, [%r5698+1540], %r10002;
	atom.shared.xor.b32 	%r5701, [%r5698+1544], %r10001;
	atom.shared.xor.b32 	%r5702, [%r5698+1548], %r10000;
$L__BB8_42:
	or.b32  	%r5703, %r9998, %r9999;
	or.b32  	%r5704, %r5703, %r9997;
	or.b32  	%r5705, %r5704, %r9996;
	setp.eq.s32 	%p31, %r5705, 0;
	@%p31 bra 	$L__BB8_44;
	mov.u32 	%r5706, %tid.x;
	shl.b32 	%r5707, %r5706, 4;
	and.b32  	%r5708, %r5707, 496;
	mov.u32 	%r5709, s_mem;
	add.s32 	%r5710, %r5709, %r5708;
	atom.shared.xor.b32 	%r5711, [%r5710+2048], %r9999;
	atom.shared.xor.b32 	%r5712, [%r5710+2052], %r9998;
	atom.shared.xor.b32 	%r5713, [%r5710+2056], %r9997;
	atom.shared.xor.b32 	%r5714, [%r5710+2060], %r9996;
$L__BB8_44:
	or.b32  	%r5715, %r9994, %r9995;
	or.b32  	%r5716, %r5715, %r9993;
	or.b32  	%r5717, %r5716, %r9992;
	setp.eq.s32 	%p32, %r5717, 0;
	@%p32 bra 	$L__BB8_46;
	mov.u32 	%r5718, %tid.x;
	shl.b32 	%r5719, %r5718, 4;
	and.b32  	%r5720, %r5719, 496;
	mov.u32 	%r5721, s_mem;
	add.s32 	%r5722, %r5721, %r5720;
	atom.shared.xor.b32 	%r5723, [%r5722+2560], %r9995;
	atom.shared.xor.b32 	%r5724, [%r5722+2564], %r9994;
	atom.shared.xor.b32 	%r5725, [%r5722+2568], %r9993;
	atom.shared.xor.b32 	%r5726, [%r5722+2572], %r9992;
$L__BB8_46:
	or.b32  	%r5727, %r9990, %r9991;
	or.b32  	%r5728, %r5727, %r9989;
	or.b32  	%r5729, %r5728, %r9988;
	setp.eq.s32 	%p33, %r5729, 0;
	@%p33 bra 	$L__BB8_48;
	mov.u32 	%r5730, %tid.x;
	shl.b32 	%r5731, %r5730, 4;
	and.b32  	%r5732, %r5731, 496;
	mov.u32 	%r5733, s_mem;
	add.s32 	%r5734, %r5733, %r5732;
	atom.shared.xor.b32 	%r5735, [%r5734+3072], %r9991;
	atom.shared.xor.b32 	%r5736, [%r5734+3076], %r9990;
	atom.shared.xor.b32 	%r5737, [%r5734+3080], %r9989;
	atom.shared.xor.b32 	%r5738, [%r5734+3084], %r9988;
$L__BB8_48:
	or.b32  	%r5739, %r9986, %r9987;
	or.b32  	%r5740, %r5739, %r9985;
	or.b32  	%r5741, %r5740, %r9984;
	setp.eq.s32 	%p34, %r5741, 0;
	@%p34 bra 	$L__BB8_50;
	mov.u32 	%r5742, %tid.x;
	shl.b32 	%r5743, %r5742, 4;
	and.b32  	%r5744, %r5743, 496;
	mov.u32 	%r5745, s_mem;
	add.s32 	%r5746, %r5745, %r5744;
	atom.shared.xor.b32 	%r5747, [%r5746+3584], %r9987;
	atom.shared.xor.b32 	%r5748, [%r5746+3588], %r9986;
	atom.shared.xor.b32 	%r5749, [%r5746+3592], %r9985;
	atom.shared.xor.b32 	%r5750, [%r5746+3596], %r9984;
$L__BB8_50:
	or.b32  	%r5751, %r9982, %r9983;
	or.b32  	%r5752, %r5751, %r9981;
	or.b32  	%r5753, %r5752, %r9980;
	setp.eq.s32 	%p35, %r5753, 0;
	@%p35 bra 	$L__BB8_52;
	mov.u32 	%r5754, %tid.x;
	shl.b32 	%r5755, %r5754, 4;
	and.b32  	%r5756, %r5755, 496;
	mov.u32 	%r5757, s_mem;
	add.s32 	%r5758, %r5757, %r5756;
	atom.shared.xor.b32 	%r5759, [%r5758+4096], %r9983;
	atom.shared.xor.b32 	%r5760, [%r5758+4100], %r9982;
	atom.shared.xor.b32 	%r5761, [%r5758+4104], %r9981;
	atom.shared.xor.b32 	%r5762, [%r5758+4108], %r9980;
$L__BB8_52:
	or.b32  	%r5763, %r9978, %r9979;
	or.b32  	%r5764, %r5763, %r9977;
	or.b32  	%r5765, %r5764, %r9976;
	setp.eq.s32 	%p36, %r5765, 0;
	@%p36 bra 	$L__BB8_54;
	mov.u32 	%r5766, %tid.x;
	shl.b32 	%r5767, %r5766, 4;
	and.b32  	%r5768, %r5767, 496;
	mov.u32 	%r5769, s_mem;
	add.s32 	%r5770, %r5769, %r5768;
	atom.shared.xor.b32 	%r5771, [%r5770+4608], %r9979;
	atom.shared.xor.b32 	%r5772, [%r5770+4612], %r9978;
	atom.shared.xor.b32 	%r5773, [%r5770+4616], %r9977;
	atom.shared.xor.b32 	%r5774, [%r5770+4620], %r9976;
$L__BB8_54:
	or.b32  	%r5775, %r9974, %r9975;
	or.b32  	%r5776, %r5775, %r9973;
	or.b32  	%r5777, %r5776, %r9972;
	setp.eq.s32 	%p37, %r5777, 0;
	@%p37 bra 	$L__BB8_56;
	mov.u32 	%r5778, %tid.x;
	shl.b32 	%r5779, %r5778, 4;
	and.b32  	%r5780, %r5779, 496;
	mov.u32 	%r5781, s_mem;
	add.s32 	%r5782, %r5781, %r5780;
	atom.shared.xor.b32 	%r5783, [%r5782+5120], %r9975;
	atom.shared.xor.b32 	%r5784, [%r5782+5124], %r9974;
	atom.shared.xor.b32 	%r5785, [%r5782+5128], %r9973;
	atom.shared.xor.b32 	%r5786, [%r5782+5132], %r9972;
$L__BB8_56:
	or.b32  	%r5787, %r9970, %r9971;
	or.b32  	%r5788, %r5787, %r9969;
	or.b32  	%r5789, %r5788, %r9968;
	setp.eq.s32 	%p38, %r5789, 0;
	@%p38 bra 	$L__BB8_58;
	mov.u32 	%r5790, %tid.x;
	shl.b32 	%r5791, %r5790, 4;
	and.b32  	%r5792, %r5791, 496;
	mov.u32 	%r5793, s_mem;
	add.s32 	%r5794, %r5793, %r5792;
	atom.shared.xor.b32 	%r5795, [%r5794+5632], %r9971;
	atom.shared.xor.b32 	%r5796, [%r5794+5636], %r9970;
	atom.shared.xor.b32 	%r5797, [%r5794+5640], %r9969;
	atom.shared.xor.b32 	%r5798, [%r5794+5644], %r9968;
$L__BB8_58:
	or.b32  	%r5799, %r9966, %r9967;
	or.b32  	%r5800, %r5799, %r9965;
	or.b32  	%r5801, %r5800, %r9964;
	setp.eq.s32 	%p39, %r5801, 0;
	@%p39 bra 	$L__BB8_60;
	mov.u32 	%r5802, %tid.x;
	shl.b32 	%r5803, %r5802, 4;
	and.b32  	%r5804, %r5803, 496;
	mov.u32 	%r5805, s_mem;
	add.s32 	%r5806, %r5805, %r5804;
	atom.shared.xor.b32 	%r5807, [%r5806+6144], %r9967;
	atom.shared.xor.b32 	%r5808, [%r5806+6148], %r9966;
	atom.shared.xor.b32 	%r5809, [%r5806+6152], %r9965;
	atom.shared.xor.b32 	%r5810, [%r5806+6156], %r9964;
$L__BB8_60:
	or.b32  	%r5811, %r9962, %r9963;
	or.b32  	%r5812, %r5811, %r9961;
	or.b32  	%r5813, %r5812, %r9960;
	setp.eq.s32 	%p40, %r5813, 0;
	@%p40 bra 	$L__BB8_62;
	mov.u32 	%r5814, %tid.x;
	shl.b32 	%r5815, %r5814, 4;
	and.b32  	%r5816, %r5815, 496;
	mov.u32 	%r5817, s_mem;
	add.s32 	%r5818, %r5817, %r5816;
	atom.shared.xor.b32 	%r5819, [%r5818+6656], %r9963;
	atom.shared.xor.b32 	%r5820, [%r5818+6660], %r9962;
	atom.shared.xor.b32 	%r5821, [%r5818+6664], %r9961;
	atom.shared.xor.b32 	%r5822, [%r5818+6668], %r9960;
$L__BB8_62:
	or.b32  	%r5823, %r9958, %r9959;
	or.b32  	%r5824, %r5823, %r9957;
	or.b32  	%r5825, %r5824, %r9956;
	setp.eq.s32 	%p41, %r5825, 0;
	@%p41 bra 	$L__BB8_64;
	mov.u32 	%r5826, %tid.x;
	shl.b32 	%r5827, %r5826, 4;
	and.b32  	%r5828, %r5827, 496;
	mov.u32 	%r5829, s_mem;
	add.s32 	%r5830, %r5829, %r5828;
	atom.shared.xor.b32 	%r5831, [%r5830+7168], %r9959;
	atom.shared.xor.b32 	%r5832, [%r5830+7172], %r9958;
	atom.shared.xor.b32 	%r5833, [%r5830+7176], %r9957;
	atom.shared.xor.b32 	%r5834, [%r5830+7180], %r9956;
$L__BB8_64:
	or.b32  	%r5835, %r9954, %r9955;
	or.b32  	%r5836, %r5835, %r9953;
	or.b32  	%r5837, %r5836, %r9952;
	setp.eq.s32 	%p42, %r5837, 0;
	@%p42 bra 	$L__BB8_66;
	mov.u32 	%r5838, %tid.x;
	shl.b32 	%r5839, %r5838, 4;
	and.b32  	%r5840, %r5839, 496;
	mov.u32 	%r5841, s_mem;
	add.s32 	%r5842, %r5841, %r5840;
	atom.shared.xor.b32 	%r5843, [%r5842+7680], %r9955;
	atom.shared.xor.b32 	%r5844, [%r5842+7684], %r9954;
	atom.shared.xor.b32 	%r5845, [%r5842+7688], %r9953;
	atom.shared.xor.b32 	%r5846, [%r5842+7692], %r9952;
$L__BB8_66:
	or.b32  	%r5847, %r9950, %r9951;
	or.b32  	%r5848, %r5847, %r9949;
	or.b32  	%r5849, %r5848, %r9948;
	setp.eq.s32 	%p43, %r5849, 0;
	@%p43 bra 	$L__BB8_68;
	mov.u32 	%r5850, %tid.x;
	shl.b32 	%r5851, %r5850, 4;
	and.b32  	%r5852, %r5851, 496;
	mov.u32 	%r5853, s_mem;
	add.s32 	%r5854, %r5853, %r5852;
	atom.shared.xor.b32 	%r5855, [%r5854+8192], %r9951;
	atom.shared.xor.b32 	%r5856, [%r5854+8196], %r9950;
	atom.shared.xor.b32 	%r5857, [%r5854+8200], %r9949;
	atom.shared.xor.b32 	%r5858, [%r5854+8204], %r9948;
$L__BB8_68:
	or.b32  	%r5859, %r9946, %r9947;
	or.b32  	%r5860, %r5859, %r9945;
	or.b32  	%r5861, %r5860, %r9944;
	setp.eq.s32 	%p44, %r5861, 0;
	@%p44 bra 	$L__BB8_70;
	mov.u32 	%r5862, %tid.x;
	shl.b32 	%r5863, %r5862, 4;
	and.b32  	%r5864, %r5863, 496;
	mov.u32 	%r5865, s_mem;
	add.s32 	%r5866, %r5865, %r5864;
	atom.shared.xor.b32 	%r5867, [%r5866+8704], %r9947;
	atom.shared.xor.b32 	%r5868, [%r5866+8708], %r9946;
	atom.shared.xor.b32 	%r5869, [%r5866+8712], %r9945;
	atom.shared.xor.b32 	%r5870, [%r5866+8716], %r9944;
$L__BB8_70:
	or.b32  	%r5871, %r9942, %r9943;
	or.b32  	%r5872, %r5871, %r9941;
	or.b32  	%r5873, %r5872, %r9940;
	setp.eq.s32 	%p45, %r5873, 0;
	@%p45 bra 	$L__BB8_72;
	mov.u32 	%r5874, %tid.x;
	shl.b32 	%r5875, %r5874, 4;
	and.b32  	%r5876, %r5875, 496;
	mov.u32 	%r5877, s_mem;
	add.s32 	%r5878, %r5877, %r5876;
	atom.shared.xor.b32 	%r5879, [%r5878+9216], %r9943;
	atom.shared.xor.b32 	%r5880, [%r5878+9220], %r9942;
	atom.shared.xor.b32 	%r5881, [%r5878+9224], %r9941;
	atom.shared.xor.b32 	%r5882, [%r5878+9228], %r9940;
$L__BB8_72:
	or.b32  	%r5883, %r9938, %r9939;
	or.b32  	%r5884, %r5883, %r9937;
	or.b32  	%r5885, %r5884, %r9936;
	setp.eq.s32 	%p46, %r5885, 0;
	@%p46 bra 	$L__BB8_74;
	mov.u32 	%r5886, %tid.x;
	shl.b32 	%r5887, %r5886, 4;
	and.b32  	%r5888, %r5887, 496;
	mov.u32 	%r5889, s_mem;
	add.s32 	%r5890, %r5889, %r5888;
	atom.shared.xor.b32 	%r5891, [%r5890+9728], %r9939;
	atom.shared.xor.b32 	%r5892, [%r5890+9732], %r9938;
	atom.shared.xor.b32 	%r5893, [%r5890+9736], %r9937;
	atom.shared.xor.b32 	%r5894, [%r5890+9740], %r9936;
$L__BB8_74:
	or.b32  	%r5895, %r9934, %r9935;
	or.b32  	%r5896, %r5895, %r9933;
	or.b32  	%r5897, %r5896, %r9932;
	setp.eq.s32 	%p47, %r5897, 0;
	@%p47 bra 	$L__BB8_76;
	mov.u32 	%r5898, %tid.x;
	shl.b32 	%r5899, %r5898, 4;
	and.b32  	%r5900, %r5899, 496;
	mov.u32 	%r5901, s_mem;
	add.s32 	%r5902, %r5901, %r5900;
	atom.shared.xor.b32 	%r5903, [%r5902+10240], %r9935;
	atom.shared.xor.b32 	%r5904, [%r5902+10244], %r9934;
	atom.shared.xor.b32 	%r5905, [%r5902+10248], %r9933;
	atom.shared.xor.b32 	%r5906, [%r5902+10252], %r9932;
$L__BB8_76:
	or.b32  	%r5907, %r9930, %r9931;
	or.b32  	%r5908, %r5907, %r9929;
	or.b32  	%r5909, %r5908, %r9928;
	setp.eq.s32 	%p48, %r5909, 0;
	@%p48 bra 	$L__BB8_78;
	mov.u32 	%r5910, %tid.x;
	shl.b32 	%r5911, %r5910, 4;
	and.b32  	%r5912, %r5911, 496;
	mov.u32 	%r5913, s_mem;
	add.s32 	%r5914, %r5913, %r5912;
	atom.shared.xor.b32 	%r5915, [%r5914+10752], %r9931;
	atom.shared.xor.b32 	%r5916, [%r5914+10756], %r9930;
	atom.shared.xor.b32 	%r5917, [%r5914+10760], %r9929;
	atom.shared.xor.b32 	%r5918, [%r5914+10764], %r9928;
$L__BB8_78:
	or.b32  	%r5919, %r9926, %r9927;
	or.b32  	%r5920, %r5919, %r9925;
	or.b32  	%r5921, %r5920, %r9924;
	setp.eq.s32 	%p49, %r5921, 0;
	@%p49 bra 	$L__BB8_80;
	mov.u32 	%r5922, %tid.x;
	shl.b32 	%r5923, %r5922, 4;
	and.b32  	%r5924, %r5923, 496;
	mov.u32 	%r5925, s_mem;
	add.s32 	%r5926, %r5925, %r5924;
	atom.shared.xor.b32 	%r5927, [%r5926+11264], %r9927;
	atom.shared.xor.b32 	%r5928, [%r5926+11268], %r9926;
	atom.shared.xor.b32 	%r5929, [%r5926+11272], %r9925;
	atom.shared.xor.b32 	%r5930, [%r5926+11276], %r9924;
$L__BB8_80:
	or.b32  	%r5931, %r9922, %r9923;
	or.b32  	%r5932, %r5931, %r9921;
	or.b32  	%r5933, %r5932, %r9920;
	setp.eq.s32 	%p50, %r5933, 0;
	@%p50 bra 	$L__BB8_82;
	mov.u32 	%r5934, %tid.x;
	shl.b32 	%r5935, %r5934, 4;
	and.b32  	%r5936, %r5935, 496;
	mov.u32 	%r5937, s_mem;
	add.s32 	%r5938, %r5937, %r5936;
	atom.shared.xor.b32 	%r5939, [%r5938+11776], %r9923;
	atom.shared.xor.b32 	%r5940, [%r5938+11780], %r9922;
	atom.shared.xor.b32 	%r5941, [%r5938+11784], %r9921;
	atom.shared.xor.b32 	%r5942, [%r5938+11788], %r9920;
$L__BB8_82:
	or.b32  	%r5943, %r9918, %r9919;
	or.b32  	%r5944, %r5943, %r9917;
	or.b32  	%r5945, %r5944, %r9916;
	setp.eq.s32 	%p51, %r5945, 0;
	@%p51 bra 	$L__BB8_84;
	mov.u32 	%r5946, %tid.x;
	shl.b32 	%r5947, %r5946, 4;
	and.b32  	%r5948, %r5947, 496;
	mov.u32 	%r5949, s_mem;
	add.s32 	%r5950, %r5949, %r5948;
	atom.shared.xor.b32 	%r5951, [%r5950+12288], %r9919;
	atom.shared.xor.b32 	%r5952, [%r5950+12292], %r9918;
	atom.shared.xor.b32 	%r5953, [%r5950+12296], %r9917;
	atom.shared.xor.b32 	%r5954, [%r5950+12300], %r9916;
$L__BB8_84:
	or.b32  	%r5955, %r9914, %r9915;
	or.b32  	%r5956, %r5955, %r9913;
	or.b32  	%r5957, %r5956, %r9912;
	setp.eq.s32 	%p52, %r5957, 0;
	@%p52 bra 	$L__BB8_86;
	mov.u32 	%r5958, %tid.x;
	shl.b32 	%r5959, %r5958, 4;
	and.b32  	%r5960, %r5959, 496;
	mov.u32 	%r5961, s_mem;
	add.s32 	%r5962, %r5961, %r5960;
	atom.shared.xor.b32 	%r5963, [%r5962+12800], %r9915;
	atom.shared.xor.b32 	%r5964, [%r5962+12804], %r9914;
	atom.shared.xor.b32 	%r5965, [%r5962+12808], %r9913;
	atom.shared.xor.b32 	%r5966, [%r5962+12812], %r9912;
$L__BB8_86:
	or.b32  	%r5967, %r9910, %r9911;
	or.b32  	%r5968, %r5967, %r9909;
	or.b32  	%r5969, %r5968, %r9908;
	setp.eq.s32 	%p53, %r5969, 0;
	@%p53 bra 	$L__BB8_88;
	mov.u32 	%r5970, %tid.x;
	shl.b32 	%r5971, %r5970, 4;
	and.b32  	%r5972, %r5971, 496;
	mov.u32 	%r5973, s_mem;
	add.s32 	%r5974, %r5973, %r5972;
	atom.shared.xor.b32 	%r5975, [%r5974+13312], %r9911;
	atom.shared.xor.b32 	%r5976, [%r5974+13316], %r9910;
	atom.shared.xor.b32 	%r5977, [%r5974+13320], %r9909;
	atom.shared.xor.b32 	%r5978, [%r5974+13324], %r9908;
$L__BB8_88:
	or.b32  	%r5979, %r9906, %r9907;
	or.b32  	%r5980, %r5979, %r9905;
	or.b32  	%r5981, %r5980, %r9904;
	setp.eq.s32 	%p54, %r5981, 0;
	@%p54 bra 	$L__BB8_90;
	mov.u32 	%r5982, %tid.x;
	shl.b32 	%r5983, %r5982, 4;
	and.b32  	%r5984, %r5983, 496;
	mov.u32 	%r5985, s_mem;
	add.s32 	%r5986, %r5985, %r5984;
	atom.shared.xor.b32 	%r5987, [%r5986+13824], %r9907;
	atom.shared.xor.b32 	%r5988, [%r5986+13828], %r9906;
	atom.shared.xor.b32 	%r5989, [%r5986+13832], %r9905;
	atom.shared.xor.b32 	%r5990, [%r5986+13836], %r9904;
$L__BB8_90:
	or.b32  	%r5991, %r9902, %r9903;
	or.b32  	%r5992, %r5991, %r9901;
	or.b32  	%r5993, %r5992, %r9900;
	setp.eq.s32 	%p55, %r5993, 0;
	@%p55 bra 	$L__BB8_92;
	mov.u32 	%r5994, %tid.x;
	shl.b32 	%r5995, %r5994, 4;
	and.b32  	%r5996, %r5995, 496;
	mov.u32 	%r5997, s_mem;
	add.s32 	%r5998, %r5997, %r5996;
	atom.shared.xor.b32 	%r5999, [%r5998+14336], %r9903;
	atom.shared.xor.b32 	%r6000, [%r5998+14340], %r9902;
	atom.shared.xor.b32 	%r6001, [%r5998+14344], %r9901;
	atom.shared.xor.b32 	%r6002, [%r5998+14348], %r9900;
$L__BB8_92:
	or.b32  	%r6003, %r9898, %r9899;
	or.b32  	%r6004, %r6003, %r9897;
	or.b32  	%r6005, %r6004, %r9896;
	setp.eq.s32 	%p56, %r6005, 0;
	@%p56 bra 	$L__BB8_94;
	mov.u32 	%r6006, %tid.x;
	shl.b32 	%r6007, %r6006, 4;
	and.b32  	%r6008, %r6007, 496;
	mov.u32 	%r6009, s_mem;
	add.s32 	%r6010, %r6009, %r6008;
	atom.shared.xor.b32 	%r6011, [%r6010+14848], %r9899;
	atom.shared.xor.b32 	%r6012, [%r6010+14852], %r9898;
	atom.shared.xor.b32 	%r6013, [%r6010+14856], %r9897;
	atom.shared.xor.b32 	%r6014, [%r6010+14860], %r9896;
$L__BB8_94:
	or.b32  	%r6015, %r9894, %r9895;
	or.b32  	%r6016, %r6015, %r9893;
	or.b32  	%r6017, %r6016, %r9892;
	setp.eq.s32 	%p57, %r6017, 0;
	@%p57 bra 	$L__BB8_96;
	mov.u32 	%r6018, %tid.x;
	shl.b32 	%r6019, %r6018, 4;
	and.b32  	%r6020, %r6019, 496;
	mov.u32 	%r6021, s_mem;
	add.s32 	%r6022, %r6021, %r6020;
	atom.shared.xor.b32 	%r6023, [%r6022+15360], %r9895;
	atom.shared.xor.b32 	%r6024, [%r6022+15364], %r9894;
	atom.shared.xor.b32 	%r6025, [%r6022+15368], %r9893;
	atom.shared.xor.b32 	%r6026, [%r6022+15372], %r9892;
$L__BB8_96:
	or.b32  	%r6027, %r9890, %r9891;
	or.b32  	%r6028, %r6027, %r9889;
	or.b32  	%r6029, %r6028, %r9888;
	setp.eq.s32 	%p58, %r6029, 0;
	@%p58 bra 	$L__BB8_98;
	mov.u32 	%r6030, %tid.x;
	shl.b32 	%r6031, %r6030, 4;
	and.b32  	%r6032, %r6031, 496;
	mov.u32 	%r6033, s_mem;
	add.s32 	%r6034, %r6033, %r6032;
	atom.shared.xor.b32 	%r6035, [%r6034+15872], %r9891;
	atom.shared.xor.b32 	%r6036, [%r6034+15876], %r9890;
	atom.shared.xor.b32 	%r6037, [%r6034+15880], %r9889;
	atom.shared.xor.b32 	%r6038, [%r6034+15884], %r9888;
$L__BB8_98:
	or.b32  	%r6039, %r9886, %r9887;
	or.b32  	%r6040, %r6039, %r9885;
	or.b32  	%r6041, %r6040, %r9884;
	setp.eq.s32 	%p59, %r6041, 0;
	@%p59 bra 	$L__BB8_100;
	mov.u32 	%r6042, %tid.x;
	shl.b32 	%r6043, %r6042, 4;
	and.b32  	%r6044, %r6043, 496;
	mov.u32 	%r6045, s_mem;
	add.s32 	%r6046, %r6045, %r6044;
	atom.shared.xor.b32 	%r6047, [%r6046+16384], %r9887;
	atom.shared.xor.b32 	%r6048, [%r6046+16388], %r9886;
	atom.shared.xor.b32 	%r6049, [%r6046+16392], %r9885;
	atom.shared.xor.b32 	%r6050, [%r6046+16396], %r9884;
$L__BB8_100:
	or.b32  	%r6051, %r9882, %r9883;
	or.b32  	%r6052, %r6051, %r9881;
	or.b32  	%r6053, %r6052, %r9880;
	setp.eq.s32 	%p60, %r6053, 0;
	@%p60 bra 	$L__BB8_102;
	mov.u32 	%r6054, %tid.x;
	shl.b32 	%r6055, %r6054, 4;
	and.b32  	%r6056, %r6055, 496;
	mov.u32 	%r6057, s_mem;
	add.s32 	%r6058, %r6057, %r6056;
	atom.shared.xor.b32 	%r6059, [%r6058+16896], %r9883;
	atom.shared.xor.b32 	%r6060, [%r6058+16900], %r9882;
	atom.shared.xor.b32 	%r6061, [%r6058+16904], %r9881;
	atom.shared.xor.b32 	%r6062, [%r6058+16908], %r9880;
$L__BB8_102:
	or.b32  	%r6063, %r9878, %r9879;
	or.b32  	%r6064, %r6063, %r9877;
	or.b32  	%r6065, %r6064, %r9876;
	setp.eq.s32 	%p61, %r6065, 0;
	@%p61 bra 	$L__BB8_104;
	mov.u32 	%r6066, %tid.x;
	shl.b32 	%r6067, %r6066, 4;
	and.b32  	%r6068, %r6067, 496;
	mov.u32 	%r6069, s_mem;
	add.s32 	%r6070, %r6069, %r6068;
	atom.shared.xor.b32 	%r6071, [%r6070+17408], %r9879;
	atom.shared.xor.b32 	%r6072, [%r6070+17412], %r9878;
	atom.shared.xor.b32 	%r6073, [%r6070+17416], %r9877;
	atom.shared.xor.b32 	%r6074, [%r6070+17420], %r9876;
$L__BB8_104:
	or.b32  	%r6075, %r9874, %r9875;
	or.b32  	%r6076, %r6075, %r9873;
	or.b32  	%r6077, %r6076, %r9872;
	setp.eq.s32 	%p62, %r6077, 0;
	@%p62 bra 	$L__BB8_106;
	mov.u32 	%r6078, %tid.x;
	shl.b32 	%r6079, %r6078, 4;
	and.b32  	%r6080, %r6079, 496;
	mov.u32 	%r6081, s_mem;
	add.s32 	%r6082, %r6081, %r6080;
	atom.shared.xor.b32 	%r6083, [%r6082+17920], %r9875;
	atom.shared.xor.b32 	%r6084, [%r6082+17924], %r9874;
	atom.shared.xor.b32 	%r6085, [%r6082+17928], %r9873;
	atom.shared.xor.b32 	%r6086, [%r6082+17932], %r9872;
$L__BB8_106:
	or.b32  	%r6087, %r9870, %r9871;
	or.b32  	%r6088, %r6087, %r9869;
	or.b32  	%r6089, %r6088, %r9868;
	setp.eq.s32 	%p63, %r6089, 0;
	@%p63 bra 	$L__BB8_108;
	mov.u32 	%r6090, %tid.x;
	shl.b32 	%r6091, %r6090, 4;
	and.b32  	%r6092, %r6091, 496;
	mov.u32 	%r6093, s_mem;
	add.s32 	%r6094, %r6093, %r6092;
	atom.shared.xor.b32 	%r6095, [%r6094+18432], %r9871;
	atom.shared.xor.b32 	%r6096, [%r6094+18436], %r9870;
	atom.shared.xor.b32 	%r6097, [%r6094+18440], %r9869;
	atom.shared.xor.b32 	%r6098, [%r6094+18444], %r9868;
$L__BB8_108:
	or.b32  	%r6099, %r9866, %r9867;
	or.b32  	%r6100, %r6099, %r9865;
	or.b32  	%r6101, %r6100, %r9864;
	setp.eq.s32 	%p64, %r6101, 0;
	@%p64 bra 	$L__BB8_110;
	mov.u32 	%r6102, %tid.x;
	shl.b32 	%r6103, %r6102, 4;
	and.b32  	%r6104, %r6103, 496;
	mov.u32 	%r6105, s_mem;
	add.s32 	%r6106, %r6105, %r6104;
	atom.shared.xor.b32 	%r6107, [%r6106+18944], %r9867;
	atom.shared.xor.b32 	%r6108, [%r6106+18948], %r9866;
	atom.shared.xor.b32 	%r6109, [%r6106+18952], %r9865;
	atom.shared.xor.b32 	%r6110, [%r6106+18956], %r9864;
$L__BB8_110:
	or.b32  	%r6111, %r9862, %r9863;
	or.b32  	%r6112, %r6111, %r9861;
	or.b32  	%r6113, %r6112, %r9860;
	setp.eq.s32 	%p65, %r6113, 0;
	@%p65 bra 	$L__BB8_112;
	mov.u32 	%r6114, %tid.x;
	shl.b32 	%r6115, %r6114, 4;
	and.b32  	%r6116, %r6115, 496;
	mov.u32 	%r6117, s_mem;
	add.s32 	%r6118, %r6117, %r6116;
	atom.shared.xor.b32 	%r6119, [%r6118+19456], %r9863;
	atom.shared.xor.b32 	%r6120, [%r6118+19460], %r9862;
	atom.shared.xor.b32 	%r6121, [%r6118+19464], %r9861;
	atom.shared.xor.b32 	%r6122, [%r6118+19468], %r9860;
$L__BB8_112:
	or.b32  	%r6123, %r9858, %r9859;
	or.b32  	%r6124, %r6123, %r9857;
	or.b32  	%r6125, %r6124, %r9856;
	setp.eq.s32 	%p66, %r6125, 0;
	@%p66 bra 	$L__BB8_114;
	mov.u32 	%r6126, %tid.x;
	shl.b32 	%r6127, %r6126, 4;
	and.b32  	%r6128, %r6127, 496;
	mov.u32 	%r6129, s_mem;
	add.s32 	%r6130, %r6129, %r6128;
	atom.shared.xor.b32 	%r6131, [%r6130+19968], %r9859;
	atom.shared.xor.b32 	%r6132, [%r6130+19972], %r9858;
	atom.shared.xor.b32 	%r6133, [%r6130+19976], %r9857;
	atom.shared.xor.b32 	%r6134, [%r6130+19980], %r9856;
$L__BB8_114:
	or.b32  	%r6135, %r9854, %r9855;
	or.b32  	%r6136, %r6135, %r9853;
	or.b32  	%r6137, %r6136, %r9852;
	setp.eq.s32 	%p67, %r6137, 0;
	@%p67 bra 	$L__BB8_116;
	mov.u32 	%r6138, %tid.x;
	shl.b32 	%r6139, %r6138, 4;
	and.b32  	%r6140, %r6139, 496;
	mov.u32 	%r6141, s_mem;
	add.s32 	%r6142, %r6141, %r6140;
	atom.shared.xor.b32 	%r6143, [%r6142+20480], %r9855;
	atom.shared.xor.b32 	%r6144, [%r6142+20484], %r9854;
	atom.shared.xor.b32 	%r6145, [%r6142+20488], %r9853;
	atom.shared.xor.b32 	%r6146, [%r6142+20492], %r9852;
$L__BB8_116:
	or.b32  	%r6147, %r9850, %r9851;
	or.b32  	%r6148, %r6147, %r9849;
	or.b32  	%r6149, %r6148, %r9848;
	setp.eq.s32 	%p68, %r6149, 0;
	@%p68 bra 	$L__BB8_118;
	mov.u32 	%r6150, %tid.x;
	shl.b32 	%r6151, %r6150, 4;
	and.b32  	%r6152, %r6151, 496;
	mov.u32 	%r6153, s_mem;
	add.s32 	%r6154, %r6153, %r6152;
	atom.shared.xor.b32 	%r6155, [%r6154+20992], %r9851;
	atom.shared.xor.b32 	%r6156, [%r6154+20996], %r9850;
	atom.shared.xor.b32 	%r6157, [%r6154+21000], %r9849;
	atom.shared.xor.b32 	%r6158, [%r6154+21004], %r9848;
$L__BB8_118:
	or.b32  	%r6159, %r9846, %r9847;
	or.b32  	%r6160, %r6159, %r9845;
	or.b32  	%r6161, %r6160, %r9844;
	setp.eq.s32 	%p69, %r6161, 0;
	@%p69 bra 	$L__BB8_120;
	mov.u32 	%r6162, %tid.x;
	shl.b32 	%r6163, %r6162, 4;
	and.b32  	%r6164, %r6163, 496;
	mov.u32 	%r6165, s_mem;
	add.s32 	%r6166, %r6165, %r6164;
	atom.shared.xor.b32 	%r6167, [%r6166+21504], %r9847;
	atom.shared.xor.b32 	%r6168, [%r6166+21508], %r9846;
	atom.shared.xor.b32 	%r6169, [%r6166+21512], %r9845;
	atom.shared.xor.b32 	%r6170, [%r6166+21516], %r9844;
$L__BB8_120:
	or.b32  	%r6171, %r9842, %r9843;
	or.b32  	%r6172, %r6171, %r9841;
	or.b32  	%r6173, %r6172, %r9840;
	setp.eq.s32 	%p70, %r6173, 0;
	@%p70 bra 	$L__BB8_122;
	mov.u32 	%r6174, %tid.x;
	shl.b32 	%r6175, %r6174, 4;
	and.b32  	%r6176, %r6175, 496;
	mov.u32 	%r6177, s_mem;
	add.s32 	%r6178, %r6177, %r6176;
	atom.shared.xor.b32 	%r6179, [%r6178+22016], %r9843;
	atom.shared.xor.b32 	%r6180, [%r6178+22020], %r9842;
	atom.shared.xor.b32 	%r6181, [%r6178+22024], %r9841;
	atom.shared.xor.b32 	%r6182, [%r6178+22028], %r9840;
$L__BB8_122:
	or.b32  	%r6183, %r9838, %r9839;
	or.b32  	%r6184, %r6183, %r9837;
	or.b32  	%r6185, %r6184, %r9836;
	setp.eq.s32 	%p71, %r6185, 0;
	@%p71 bra 	$L__BB8_124;
	mov.u32 	%r6186, %tid.x;
	shl.b32 	%r6187, %r6186, 4;
	and.b32  	%r6188, %r6187, 496;
	mov.u32 	%r6189, s_mem;
	add.s32 	%r6190, %r6189, %r6188;
	atom.shared.xor.b32 	%r6191, [%r6190+22528], %r9839;
	atom.shared.xor.b32 	%r6192, [%r6190+22532], %r9838;
	atom.shared.xor.b32 	%r6193, [%r6190+22536], %r9837;
	atom.shared.xor.b32 	%r6194, [%r6190+22540], %r9836;
$L__BB8_124:
	or.b32  	%r6195, %r9834, %r9835;
	or.b32  	%r6196, %r6195, %r9833;
	or.b32  	%r6197, %r6196, %r9832;
	setp.eq.s32 	%p72, %r6197, 0;
	@%p72 bra 	$L__BB8_126;
	mov.u32 	%r6198, %tid.x;
	shl.b32 	%r6199, %r6198, 4;
	and.b32  	%r6200, %r6199, 496;
	mov.u32 	%r6201, s_mem;
	add.s32 	%r6202, %r6201, %r6200;
	atom.shared.xor.b32 	%r6203, [%r6202+23040], %r9835;
	atom.shared.xor.b32 	%r6204, [%r6202+23044], %r9834;
	atom.shared.xor.b32 	%r6205, [%r6202+23048], %r9833;
	atom.shared.xor.b32 	%r6206, [%r6202+23052], %r9832;
$L__BB8_126:
	or.b32  	%r6207, %r9830, %r9831;
	or.b32  	%r6208, %r6207, %r9829;
	or.b32  	%r6209, %r6208, %r9828;
	setp.eq.s32 	%p73, %r6209, 0;
	@%p73 bra 	$L__BB8_128;
	mov.u32 	%r6210, %tid.x;
	shl.b32 	%r6211, %r6210, 4;
	and.b32  	%r6212, %r6211, 496;
	mov.u32 	%r6213, s_mem;
	add.s32 	%r6214, %r6213, %r6212;
	atom.shared.xor.b32 	%r6215, [%r6214+23552], %r9831;
	atom.shared.xor.b32 	%r6216, [%r6214+23556], %r9830;
	atom.shared.xor.b32 	%r6217, [%r6214+23560], %r9829;
	atom.shared.xor.b32 	%r6218, [%r6214+23564], %r9828;
$L__BB8_128:
	or.b32  	%r6219, %r9826, %r9827;
	or.b32  	%r6220, %r6219, %r9825;
	or.b32  	%r6221, %r6220, %r9824;
	setp.eq.s32 	%p74, %r6221, 0;
	@%p74 bra 	$L__BB8_130;
	mov.u32 	%r6222, %tid.x;
	shl.b32 	%r6223, %r6222, 4;
	and.b32  	%r6224, %r6223, 496;
	mov.u32 	%r6225, s_mem;
	add.s32 	%r6226, %r6225, %r6224;
	atom.shared.xor.b32 	%r6227, [%r6226+24064], %r9827;
	atom.shared.xor.b32 	%r6228, [%r6226+24068], %r9826;
	atom.shared.xor.b32 	%r6229, [%r6226+24072], %r9825;
	atom.shared.xor.b32 	%r6230, [%r6226+24076], %r9824;
$L__BB8_130:
	or.b32  	%r6231, %r9822, %r9823;
	or.b32  	%r6232, %r6231, %r9821;
	or.b32  	%r6233, %r6232, %r9820;
	setp.eq.s32 	%p75, %r6233, 0;
	@%p75 bra 	$L__BB8_132;
	mov.u32 	%r6234, %tid.x;
	shl.b32 	%r6235, %r6234, 4;
	and.b32  	%r6236, %r6235, 496;
	mov.u32 	%r6237, s_mem;
	add.s32 	%r6238, %r6237, %r6236;
	atom.shared.xor.b32 	%r6239, [%r6238+24576], %r9823;
	atom.shared.xor.b32 	%r6240, [%r6238+24580], %r9822;
	atom.shared.xor.b32 	%r6241, [%r6238+24584], %r9821;
	atom.shared.xor.b32 	%r6242, [%r6238+24588], %r9820;
$L__BB8_132:
	or.b32  	%r6243, %r9818, %r9819;
	or.b32  	%r6244, %r6243, %r9817;
	or.b32  	%r6245, %r6244, %r9816;
	setp.eq.s32 	%p76, %r6245, 0;
	@%p76 bra 	$L__BB8_134;
	mov.u32 	%r6246, %tid.x;
	shl.b32 	%r6247, %r6246, 4;
	and.b32  	%r6248, %r6247, 496;
	mov.u32 	%r6249, s_mem;
	add.s32 	%r6250, %r6249, %r6248;
	atom.shared.xor.b32 	%r6251, [%r6250+25088], %r9819;
	atom.shared.xor.b32 	%r6252, [%r6250+25092], %r9818;
	atom.shared.xor.b32 	%r6253, [%r6250+25096], %r9817;
	atom.shared.xor.b32 	%r6254, [%r6250+25100], %r9816;
$L__BB8_134:
	or.b32  	%r6255, %r9814, %r9815;
	or.b32  	%r6256, %r6255, %r9813;
	or.b32  	%r6257, %r6256, %r9812;
	setp.eq.s32 	%p77, %r6257, 0;
	@%p77 bra 	$L__BB8_136;
	mov.u32 	%r6258, %tid.x;
	shl.b32 	%r6259, %r6258, 4;
	and.b32  	%r6260, %r6259, 496;
	mov.u32 	%r6261, s_mem;
	add.s32 	%r6262, %r6261, %r6260;
	atom.shared.xor.b32 	%r6263, [%r6262+25600], %r9815;
	atom.shared.xor.b32 	%r6264, [%r6262+25604], %r9814;
	atom.shared.xor.b32 	%r6265, [%r6262+25608], %r9813;
	atom.shared.xor.b32 	%r6266, [%r6262+25612], %r9812;
$L__BB8_136:
	or.b32  	%r6267, %r9810, %r9811;
	or.b32  	%r6268, %r6267, %r9809;
	or.b32  	%r6269, %r6268, %r9808;
	setp.eq.s32 	%p78, %r6269, 0;
	@%p78 bra 	$L__BB8_138;
	mov.u32 	%r6270, %tid.x;
	shl.b32 	%r6271, %r6270, 4;
	and.b32  	%r6272, %r6271, 496;
	mov.u32 	%r6273, s_mem;
	add.s32 	%r6274, %r6273, %r6272;
	atom.shared.xor.b32 	%r6275, [%r6274+26112], %r9811;
	atom.shared.xor.b32 	%r6276, [%r6274+26116], %r9810;
	atom.shared.xor.b32 	%r6277, [%r6274+26120], %r9809;
	atom.shared.xor.b32 	%r6278, [%r6274+26124], %r9808;
$L__BB8_138:
	or.b32  	%r6279, %r9806, %r9807;
	or.b32  	%r6280, %r6279, %r9805;
	or.b32  	%r6281, %r6280, %r9804;
	setp.eq.s32 	%p79, %r6281, 0;
	@%p79 bra 	$L__BB8_140;
	mov.u32 	%r6282, %tid.x;
	shl.b32 	%r6283, %r6282, 4;
	and.b32  	%r6284, %r6283, 496;
	mov.u32 	%r6285, s_mem;
	add.s32 	%r6286, %r6285, %r6284;
	atom.shared.xor.b32 	%r6287, [%r6286+26624], %r9807;
	atom.shared.xor.b32 	%r6288, [%r6286+26628], %r9806;
	atom.shared.xor.b32 	%r6289, [%r6286+26632], %r9805;
	atom.shared.xor.b32 	%r6290, [%r6286+26636], %r9804;
$L__BB8_140:
	or.b32  	%r6291, %r9802, %r9803;
	or.b32  	%r6292, %r6291, %r9801;
	or.b32  	%r6293, %r6292, %r9800;
	setp.eq.s32 	%p80, %r6293, 0;
	@%p80 bra 	$L__BB8_142;
	mov.u32 	%r6294, %tid.x;
	shl.b32 	%r6295, %r6294, 4;
	and.b32  	%r6296, %r6295, 496;
	mov.u32 	%r6297, s_mem;
	add.s32 	%r6298, %r6297, %r6296;
	atom.shared.xor.b32 	%r6299, [%r6298+27136], %r9803;
	atom.shared.xor.b32 	%r6300, [%r6298+27140], %r9802;
	atom.shared.xor.b32 	%r6301, [%r6298+27144], %r9801;
	atom.shared.xor.b32 	%r6302, [%r6298+27148], %r9800;
$L__BB8_142:
	or.b32  	%r6303, %r9798, %r9799;
	or.b32  	%r6304, %r6303, %r9797;
	or.b32  	%r6305, %r6304, %r9796;
	setp.eq.s32 	%p81, %r6305, 0;
	@%p81 bra 	$L__BB8_144;
	mov.u32 	%r6306, %tid.x;
	shl.b32 	%r6307, %r6306, 4;
	and.b32  	%r6308, %r6307, 496;
	mov.u32 	%r6309, s_mem;
	add.s32 	%r6310, %r6309, %r6308;
	atom.shared.xor.b32 	%r6311, [%r6310+27648], %r9799;
	atom.shared.xor.b32 	%r6312, [%r6310+27652], %r9798;
	atom.shared.xor.b32 	%r6313, [%r6310+27656], %r9797;
	atom.shared.xor.b32 	%r6314, [%r6310+27660], %r9796;
$L__BB8_144:
	or.b32  	%r6315, %r9794, %r9795;
	or.b32  	%r6316, %r6315, %r9793;
	or.b32  	%r6317, %r6316, %r9792;
	setp.eq.s32 	%p82, %r6317, 0;
	@%p82 bra 	$L__BB8_146;
	mov.u32 	%r6318, %tid.x;
	shl.b32 	%r6319, %r6318, 4;
	and.b32  	%r6320, %r6319, 496;
	mov.u32 	%r6321, s_mem;
	add.s32 	%r6322, %r6321, %r6320;
	atom.shared.xor.b32 	%r6323, [%r6322+28160], %r9795;
	atom.shared.xor.b32 	%r6324, [%r6322+28164], %r9794;
	atom.shared.xor.b32 	%r6325, [%r6322+28168], %r9793;
	atom.shared.xor.b32 	%r6326, [%r6322+28172], %r9792;
$L__BB8_146:
	or.b32  	%r6327, %r9790, %r9791;
	or.b32  	%r6328, %r6327, %r9789;
	or.b32  	%r6329, %r6328, %r9788;
	setp.eq.s32 	%p83, %r6329, 0;
	@%p83 bra 	$L__BB8_148;
	mov.u32 	%r6330, %tid.x;
	shl.b32 	%r6331, %r6330, 4;
	and.b32  	%r6332, %r6331, 496;
	mov.u32 	%r6333, s_mem;
	add.s32 	%r6334, %r6333, %r6332;
	atom.shared.xor.b32 	%r6335, [%r6334+28672], %r9791;
	atom.shared.xor.b32 	%r6336, [%r6334+28676], %r9790;
	atom.shared.xor.b32 	%r6337, [%r6334+28680], %r9789;
	atom.shared.xor.b32 	%r6338, [%r6334+28684], %r9788;
$L__BB8_148:
	or.b32  	%r6339, %r9786, %r9787;
	or.b32  	%r6340, %r6339, %r9785;
	or.b32  	%r6341, %r6340, %r9784;
	setp.eq.s32 	%p84, %r6341, 0;
	@%p84 bra 	$L__BB8_150;
	mov.u32 	%r6342, %tid.x;
	shl.b32 	%r6343, %r6342, 4;
	and.b32  	%r6344, %r6343, 496;
	mov.u32 	%r6345, s_mem;
	add.s32 	%r6346, %r6345, %r6344;
	atom.shared.xor.b32 	%r6347, [%r6346+29184], %r9787;
	atom.shared.xor.b32 	%r6348, [%r6346+29188], %r9786;
	atom.shared.xor.b32 	%r6349, [%r6346+29192], %r9785;
	atom.shared.xor.b32 	%r6350, [%r6346+29196], %r9784;
$L__BB8_150:
	or.b32  	%r6351, %r9782, %r9783;
	or.b32  	%r6352, %r6351, %r9781;
	or.b32  	%r6353, %r6352, %r9780;
	setp.eq.s32 	%p85, %r6353, 0;
	@%p85 bra 	$L__BB8_152;
	mov.u32 	%r6354, %tid.x;
	shl.b32 	%r6355, %r6354, 4;
	and.b32  	%r6356, %r6355, 496;
	mov.u32 	%r6357, s_mem;
	add.s32 	%r6358, %r6357, %r6356;
	atom.shared.xor.b32 	%r6359, [%r6358+29696], %r9783;
	atom.shared.xor.b32 	%r6360, [%r6358+29700], %r9782;
	atom.shared.xor.b32 	%r6361, [%r6358+29704], %r9781;
	atom.shared.xor.b32 	%r6362, [%r6358+29708], %r9780;
$L__BB8_152:
	or.b32  	%r6363, %r9778, %r9779;
	or.b32  	%r6364, %r6363, %r9777;
	or.b32  	%r6365, %r6364, %r9776;
	setp.eq.s32 	%p86, %r6365, 0;
	@%p86 bra 	$L__BB8_154;
	mov.u32 	%r6366, %tid.x;
	shl.b32 	%r6367, %r6366, 4;
	and.b32  	%r6368, %r6367, 496;
	mov.u32 	%r6369, s_mem;
	add.s32 	%r6370, %r6369, %r6368;
	atom.shared.xor.b32 	%r6371, [%r6370+30208], %r9779;
	atom.shared.xor.b32 	%r6372, [%r6370+30212], %r9778;
	atom.shared.xor.b32 	%r6373, [%r6370+30216], %r9777;
	atom.shared.xor.b32 	%r6374, [%r6370+30220], %r9776;
$L__BB8_154:
	or.b32  	%r6375, %r9774, %r9775;
	or.b32  	%r6376, %r6375, %r9773;
	or.b32  	%r6377, %r6376, %r9772;
	setp.eq.s32 	%p87, %r6377, 0;
	@%p87 bra 	$L__BB8_156;
	mov.u32 	%r6378, %tid.x;
	shl.b32 	%r6379, %r6378, 4;
	and.b32  	%r6380, %r6379, 496;
	mov.u32 	%r6381, s_mem;
	add.s32 	%r6382, %r6381, %r6380;
	atom.shared.xor.b32 	%r6383, [%r6382+30720], %r9775;
	atom.shared.xor.b32 	%r6384, [%r6382+30724], %r9774;
	atom.shared.xor.b32 	%r6385, [%r6382+30728], %r9773;
	atom.shared.xor.b32 	%r6386, [%r6382+30732], %r9772;
$L__BB8_156:
	or.b32  	%r6387, %r9770, %r9771;
	or.b32  	%r6388, %r6387, %r9769;
	or.b32  	%r6389, %r6388, %r9768;
	setp.eq.s32 	%p88, %r6389, 0;
	@%p88 bra 	$L__BB8_158;
	mov.u32 	%r6390, %tid.x;
	shl.b32 	%r6391, %r6390, 4;
	and.b32  	%r6392, %r6391, 496;
	mov.u32 	%r6393, s_mem;
	add.s32 	%r6394, %r6393, %r6392;
	atom.shared.xor.b32 	%r6395, [%r6394+31232], %r9771;
	atom.shared.xor.b32 	%r6396, [%r6394+31236], %r9770;
	atom.shared.xor.b32 	%r6397, [%r6394+31240], %r9769;
	atom.shared.xor.b32 	%r6398, [%r6394+31244], %r9768;
$L__BB8_158:
	or.b32  	%r6399, %r9766, %r9767;
	or.b32  	%r6400, %r6399, %r9765;
	or.b32  	%r6401, %r6400, %r9764;
	setp.eq.s32 	%p89, %r6401, 0;
	@%p89 bra 	$L__BB8_160;
	mov.u32 	%r6402, %tid.x;
	shl.b32 	%r6403, %r6402, 4;
	and.b32  	%r6404, %r6403, 496;
	mov.u32 	%r6405, s_mem;
	add.s32 	%r6406, %r6405, %r6404;
	atom.shared.xor.b32 	%r6407, [%r6406+31744], %r9767;
	atom.shared.xor.b32 	%r6408, [%r6406+31748], %r9766;
	atom.shared.xor.b32 	%r6409, [%r6406+31752], %r9765;
	atom.shared.xor.b32 	%r6410, [%r6406+31756], %r9764;
$L__BB8_160:
	or.b32  	%r6411, %r9762, %r9763;
	or.b32  	%r6412, %r6411, %r9761;
	or.b32  	%r6413, %r6412, %r9760;
	setp.eq.s32 	%p90, %r6413, 0;
	@%p90 bra 	$L__BB8_162;
	mov.u32 	%r6414, %tid.x;
	shl.b32 	%r6415, %r6414, 4;
	and.b32  	%r6416, %r6415, 496;
	mov.u32 	%r6417, s_mem;
	add.s32 	%r6418, %r6417, %r6416;
	atom.shared.xor.b32 	%r6419, [%r6418+32256], %r9763;
	atom.shared.xor.b32 	%r6420, [%r6418+32260], %r9762;
	atom.shared.xor.b32 	%r6421, [%r6418+32264], %r9761;
	atom.shared.xor.b32 	%r6422, [%r6418+32268], %r9760;
$L__BB8_162:
	or.b32  	%r6423, %r9758, %r9759;
	or.b32  	%r6424, %r6423, %r9757;
	or.b32  	%r6425, %r6424, %r9756;
	setp.eq.s32 	%p91, %r6425, 0;
	@%p91 bra 	$L__BB8_164;
	mov.u32 	%r6426, %tid.x;
	shl.b32 	%r6427, %r6426, 4;
	and.b32  	%r6428, %r6427, 496;
	mov.u32 	%r6429, s_mem;
	add.s32 	%r6430, %r6429, %r6428;
	atom.shared.xor.b32 	%r6431, [%r6430+32768], %r9759;
	atom.shared.xor.b32 	%r6432, [%r6430+32772], %r9758;
	atom.shared.xor.b32 	%r6433, [%r6430+32776], %r9757;
	atom.shared.xor.b32 	%r6434, [%r6430+32780], %r9756;
$L__BB8_164:
	or.b32  	%r6435, %r9754, %r9755;
	or.b32  	%r6436, %r6435, %r9753;
	or.b32  	%r6437, %r6436, %r9752;
	setp.eq.s32 	%p92, %r6437, 0;
	@%p92 bra 	$L__BB8_166;
	mov.u32 	%r6438, %tid.x;
	shl.b32 	%r6439, %r6438, 4;
	and.b32  	%r6440, %r6439, 496;
	mov.u32 	%r6441, s_mem;
	add.s32 	%r6442, %r6441, %r6440;
	atom.shared.xor.b32 	%r6443, [%r6442+33280], %r9755;
	atom.shared.xor.b32 	%r6444, [%r6442+33284], %r9754;
	atom.shared.xor.b32 	%r6445, [%r6442+33288], %r9753;
	atom.shared.xor.b32 	%r6446, [%r6442+33292], %r9752;
$L__BB8_166:
	or.b32  	%r6447, %r9750, %r9751;
	or.b32  	%r6448, %r6447, %r9749;
	or.b32  	%r6449, %r6448, %r9748;
	setp.eq.s32 	%p93, %r6449, 0;
	@%p93 bra 	$L__BB8_168;
	mov.u32 	%r6450, %tid.x;
	shl.b32 	%r6451, %r6450, 4;
	and.b32  	%r6452, %r6451, 496;
	mov.u32 	%r6453, s_mem;
	add.s32 	%r6454, %r6453, %r6452;
	atom.shared.xor.b32 	%r6455, [%r6454+33792], %r9751;
	atom.shared.xor.b32 	%r6456, [%r6454+33796], %r9750;
	atom.shared.xor.b32 	%r6457, [%r6454+33800], %r9749;
	atom.shared.xor.b32 	%r6458, [%r6454+33804], %r9748;
$L__BB8_168:
	or.b32  	%r6459, %r9746, %r9747;
	or.b32  	%r6460, %r6459, %r9745;
	or.b32  	%r6461, %r6460, %r9744;
	setp.eq.s32 	%p94, %r6461, 0;
	@%p94 bra 	$L__BB8_170;
	mov.u32 	%r6462, %tid.x;
	shl.b32 	%r6463, %r6462, 4;
	and.b32  	%r6464, %r6463, 496;
	mov.u32 	%r6465, s_mem;
	add.s32 	%r6466, %r6465, %r6464;
	atom.shared.xor.b32 	%r6467, [%r6466+34304], %r9747;
	atom.shared.xor.b32 	%r6468, [%r6466+34308], %r9746;
	atom.shared.xor.b32 	%r6469, [%r6466+34312], %r9745;
	atom.shared.xor.b32 	%r6470, [%r6466+34316], %r9744;
$L__BB8_170:
	or.b32  	%r6471, %r9742, %r9743;
	or.b32  	%r6472, %r6471, %r9741;
	or.b32  	%r6473, %r6472, %r9740;
	setp.eq.s32 	%p95, %r6473, 0;
	@%p95 bra 	$L__BB8_172;
	mov.u32 	%r6474, %tid.x;
	shl.b32 	%r6475, %r6474, 4;
	and.b32  	%r6476, %r6475, 496;
	mov.u32 	%r6477, s_mem;
	add.s32 	%r6478, %r6477, %r6476;
	atom.shared.xor.b32 	%r6479, [%r6478+34816], %r9743;
	atom.shared.xor.b32 	%r6480, [%r6478+34820], %r9742;
	atom.shared.xor.b32 	%r6481, [%r6478+34824], %r9741;
	atom.shared.xor.b32 	%r6482, [%r6478+34828], %r9740;
$L__BB8_172:
	or.b32  	%r6483, %r9738, %r9739;
	or.b32  	%r6484, %r6483, %r9737;
	or.b32  	%r6485, %r6484, %r9736;
	setp.eq.s32 	%p96, %r6485, 0;
	@%p96 bra 	$L__BB8_174;
	mov.u32 	%r6486, %tid.x;
	shl.b32 	%r6487, %r6486, 4;
	and.b32  	%r6488, %r6487, 496;
	mov.u32 	%r6489, s_mem;
	add.s32 	%r6490, %r6489, %r6488;
	atom.shared.xor.b32 	%r6491, [%r6490+35328], %r9739;
	atom.shared.xor.b32 	%r6492, [%r6490+35332], %r9738;
	atom.shared.xor.b32 	%r6493, [%r6490+35336], %r9737;
	atom.shared.xor.b32 	%r6494, [%r6490+35340], %r9736;
$L__BB8_174:
	or.b32  	%r6495, %r9734, %r9735;
	or.b32  	%r6496, %r6495, %r9733;
	or.b32  	%r6497, %r6496, %r9732;
	setp.eq.s32 	%p97, %r6497, 0;
	@%p97 bra 	$L__BB8_176;
	mov.u32 	%r6498, %tid.x;
	shl.b32 	%r6499, %r6498, 4;
	and.b32  	%r6500, %r6499, 496;
	mov.u32 	%r6501, s_mem;
	add.s32 	%r6502, %r6501, %r6500;
	atom.shared.xor.b32 	%r6503, [%r6502+35840], %r9735;
	atom.shared.xor.b32 	%r6504, [%r6502+35844], %r9734;
	atom.shared.xor.b32 	%r6505, [%r6502+35848], %r9733;
	atom.shared.xor.b32 	%r6506, [%r6502+35852], %r9732;
$L__BB8_176:
	or.b32  	%r6507, %r9730, %r9731;
	or.b32  	%r6508, %r6507, %r9729;
	or.b32  	%r6509, %r6508, %r9728;
	setp.eq.s32 	%p98, %r6509, 0;
	@%p98 bra 	$L__BB8_178;
	mov.u32 	%r6510, %tid.x;
	shl.b32 	%r6511, %r6510, 4;
	and.b32  	%r6512, %r6511, 496;
	mov.u32 	%r6513, s_mem;
	add.s32 	%r6514, %r6513, %r6512;
	atom.shared.xor.b32 	%r6515, [%r6514+36352], %r9731;
	atom.shared.xor.b32 	%r6516, [%r6514+36356], %r9730;
	atom.shared.xor.b32 	%r6517, [%r6514+36360], %r9729;
	atom.shared.xor.b32 	%r6518, [%r6514+36364], %r9728;
$L__BB8_178:
	or.b32  	%r6519, %r9726, %r9727;
	or.b32  	%r6520, %r6519, %r9725;
	or.b32  	%r6521, %r6520, %r9724;
	setp.eq.s32 	%p99, %r6521, 0;
	@%p99 bra 	$L__BB8_180;
	mov.u32 	%r6522, %tid.x;
	shl.b32 	%r6523, %r6522, 4;
	and.b32  	%r6524, %r6523, 496;
	mov.u32 	%r6525, s_mem;
	add.s32 	%r6526, %r6525, %r6524;
	atom.shared.xor.b32 	%r6527, [%r6526+36864], %r9727;
	atom.shared.xor.b32 	%r6528, [%r6526+36868], %r9726;
	atom.shared.xor.b32 	%r6529, [%r6526+36872], %r9725;
	atom.shared.xor.b32 	%r6530, [%r6526+36876], %r9724;
$L__BB8_180:
	or.b32  	%r6531, %r9722, %r9723;
	or.b32  	%r6532, %r6531, %r9721;
	or.b32  	%r6533, %r6532, %r9720;
	setp.eq.s32 	%p100, %r6533, 0;
	@%p100 bra 	$L__BB8_182;
	mov.u32 	%r6534, %tid.x;
	shl.b32 	%r6535, %r6534, 4;
	and.b32  	%r6536, %r6535, 496;
	mov.u32 	%r6537, s_mem;
	add.s32 	%r6538, %r6537, %r6536;
	atom.shared.xor.b32 	%r6539, [%r6538+37376], %r9723;
	atom.shared.xor.b32 	%r6540, [%r6538+37380], %r9722;
	atom.shared.xor.b32 	%r6541, [%r6538+37384], %r9721;
	atom.shared.xor.b32 	%r6542, [%r6538+37388], %r9720;
$L__BB8_182:
	or.b32  	%r6543, %r9718, %r9719;
	or.b32  	%r6544, %r6543, %r9717;
	or.b32  	%r6545, %r6544, %r9716;
	setp.eq.s32 	%p101, %r6545, 0;
	@%p101 bra 	$L__BB8_184;
	mov.u32 	%r6546, %tid.x;
	shl.b32 	%r6547, %r6546, 4;
	and.b32  	%r6548, %r6547, 496;
	mov.u32 	%r6549, s_mem;
	add.s32 	%r6550, %r6549, %r6548;
	atom.shared.xor.b32 	%r6551, [%r6550+37888], %r9719;
	atom.shared.xor.b32 	%r6552, [%r6550+37892], %r9718;
	atom.shared.xor.b32 	%r6553, [%r6550+37896], %r9717;
	atom.shared.xor.b32 	%r6554, [%r6550+37900], %r9716;
$L__BB8_184:
	or.b32  	%r6555, %r9714, %r9715;
	or.b32  	%r6556, %r6555, %r9713;
	or.b32  	%r6557, %r6556, %r9712;
	setp.eq.s32 	%p102, %r6557, 0;
	@%p102 bra 	$L__BB8_186;
	mov.u32 	%r6558, %tid.x;
	shl.b32 	%r6559, %r6558, 4;
	and.b32  	%r6560, %r6559, 496;
	mov.u32 	%r6561, s_mem;
	add.s32 	%r6562, %r6561, %r6560;
	atom.shared.xor.b32 	%r6563, [%r6562+38400], %r9715;
	atom.shared.xor.b32 	%r6564, [%r6562+38404], %r9714;
	atom.shared.xor.b32 	%r6565, [%r6562+38408], %r9713;
	atom.shared.xor.b32 	%r6566, [%r6562+38412], %r9712;
$L__BB8_186:
	or.b32  	%r6567, %r9710, %r9711;
	or.b32  	%r6568, %r6567, %r9709;
	or.b32  	%r6569, %r6568, %r9708;
	setp.eq.s32 	%p103, %r6569, 0;
	@%p103 bra 	$L__BB8_188;
	mov.u32 	%r6570, %tid.x;
	shl.b32 	%r6571, %r6570, 4;
	and.b32  	%r6572, %r6571, 496;
	mov.u32 	%r6573, s_mem;
	add.s32 	%r6574, %r6573, %r6572;
	atom.shared.xor.b32 	%r6575, [%r6574+38912], %r9711;
	atom.shared.xor.b32 	%r6576, [%r6574+38916], %r9710;
	atom.shared.xor.b32 	%r6577, [%r6574+38920], %r9709;
	atom.shared.xor.b32 	%r6578, [%r6574+38924], %r9708;
$L__BB8_188:
	or.b32  	%r6579, %r9706, %r9707;
	or.b32  	%r6580, %r6579, %r9705;
	or.b32  	%r6581, %r6580, %r9704;
	setp.eq.s32 	%p104, %r6581, 0;
	@%p104 bra 	$L__BB8_190;
	mov.u32 	%r6582, %tid.x;
	shl.b32 	%r6583, %r6582, 4;
	and.b32  	%r6584, %r6583, 496;
	mov.u32 	%r6585, s_mem;
	add.s32 	%r6586, %r6585, %r6584;
	atom.shared.xor.b32 	%r6587, [%r6586+39424], %r9707;
	atom.shared.xor.b32 	%r6588, [%r6586+39428], %r9706;
	atom.shared.xor.b32 	%r6589, [%r6586+39432], %r9705;
	atom.shared.xor.b32 	%r6590, [%r6586+39436], %r9704;
$L__BB8_190:
	or.b32  	%r6591, %r9702, %r9703;
	or.b32  	%r6592, %r6591, %r9701;
	or.b32  	%r6593, %r6592, %r9700;
	setp.eq.s32 	%p105, %r6593, 0;
	@%p105 bra 	$L__BB8_192;
	mov.u32 	%r6594, %tid.x;
	shl.b32 	%r6595, %r6594, 4;
	and.b32  	%r6596, %r6595, 496;
	mov.u32 	%r6597, s_mem;
	add.s32 	%r6598, %r6597, %r6596;
	atom.shared.xor.b32 	%r6599, [%r6598+39936], %r9703;
	atom.shared.xor.b32 	%r6600, [%r6598+39940], %r9702;
	atom.shared.xor.b32 	%r6601, [%r6598+39944], %r9701;
	atom.shared.xor.b32 	%r6602, [%r6598+39948], %r9700;
$L__BB8_192:
	or.b32  	%r6603, %r9698, %r9699;
	or.b32  	%r6604, %r6603, %r9697;
	or.b32  	%r6605, %r6604, %r9696;
	setp.eq.s32 	%p106, %r6605, 0;
	@%p106 bra 	$L__BB8_194;
	mov.u32 	%r6606, %tid.x;
	shl.b32 	%r6607, %r6606, 4;
	and.b32  	%r6608, %r6607, 496;
	mov.u32 	%r6609, s_mem;
	add.s32 	%r6610, %r6609, %r6608;
	atom.shared.xor.b32 	%r6611, [%r6610+40448], %r9699;
	atom.shared.xor.b32 	%r6612, [%r6610+40452], %r9698;
	atom.shared.xor.b32 	%r6613, [%r6610+40456], %r9697;
	atom.shared.xor.b32 	%r6614, [%r6610+40460], %r9696;
$L__BB8_194:
	or.b32  	%r6615, %r9694, %r9695;
	or.b32  	%r6616, %r6615, %r9693;
	or.b32  	%r6617, %r6616, %r9692;
	setp.eq.s32 	%p107, %r6617, 0;
	@%p107 bra 	$L__BB8_196;
	mov.u32 	%r6618, %tid.x;
	shl.b32 	%r6619, %r6618, 4;
	and.b32  	%r6620, %r6619, 496;
	mov.u32 	%r6621, s_mem;
	add.s32 	%r6622, %r6621, %r6620;
	atom.shared.xor.b32 	%r6623, [%r6622+40960], %r9695;
	atom.shared.xor.b32 	%r6624, [%r6622+40964], %r9694;
	atom.shared.xor.b32 	%r6625, [%r6622+40968], %r9693;
	atom.shared.xor.b32 	%r6626, [%r6622+40972], %r9692;
$L__BB8_196:
	or.b32  	%r6627, %r9690, %r9691;
	or.b32  	%r6628, %r6627, %r9689;
	or.b32  	%r6629, %r6628, %r9688;
	setp.eq.s32 	%p108, %r6629, 0;
	@%p108 bra 	$L__BB8_198;
	mov.u32 	%r6630, %tid.x;
	shl.b32 	%r6631, %r6630, 4;
	and.b32  	%r6632, %r6631, 496;
	mov.u32 	%r6633, s_mem;
	add.s32 	%r6634, %r6633, %r6632;
	atom.shared.xor.b32 	%r6635, [%r6634+41472], %r9691;
	atom.shared.xor.b32 	%r6636, [%r6634+41476], %r9690;
	atom.shared.xor.b32 	%r6637, [%r6634+41480], %r9689;
	atom.shared.xor.b32 	%r6638, [%r6634+41484], %r9688;
$L__BB8_198:
	or.b32  	%r6639, %r9686, %r9687;
	or.b32  	%r6640, %r6639, %r9685;
	or.b32  	%r6641, %r6640, %r9684;
	setp.eq.s32 	%p109, %r6641, 0;
	@%p109 bra 	$L__BB8_200;
	mov.u32 	%r6642, %tid.x;
	shl.b32 	%r6643, %r6642, 4;
	and.b32  	%r6644, %r6643, 496;
	mov.u32 	%r6645, s_mem;
	add.s32 	%r6646, %r6645, %r6644;
	atom.shared.xor.b32 	%r6647, [%r6646+41984], %r9687;
	atom.shared.xor.b32 	%r6648, [%r6646+41988], %r9686;
	atom.shared.xor.b32 	%r6649, [%r6646+41992], %r9685;
	atom.shared.xor.b32 	%r6650, [%r6646+41996], %r9684;
$L__BB8_200:
	or.b32  	%r6651, %r9682, %r9683;
	or.b32  	%r6652, %r6651, %r9681;
	or.b32  	%r6653, %r6652, %r9680;
	setp.eq.s32 	%p110, %r6653, 0;
	@%p110 bra 	$L__BB8_202;
	mov.u32 	%r6654, %tid.x;
	shl.b32 	%r6655, %r6654, 4;
	and.b32  	%r6656, %r6655, 496;
	mov.u32 	%r6657, s_mem;
	add.s32 	%r6658, %r6657, %r6656;
	atom.shared.xor.b32 	%r6659, [%r6658+42496], %r9683;
	atom.shared.xor.b32 	%r6660, [%r6658+42500], %r9682;
	atom.shared.xor.b32 	%r6661, [%r6658+42504], %r9681;
	atom.shared.xor.b32 	%r6662, [%r6658+42508], %r9680;
$L__BB8_202:
	or.b32  	%r6663, %r9678, %r9679;
	or.b32  	%r6664, %r6663, %r9677;
	or.b32  	%r6665, %r6664, %r9676;
	setp.eq.s32 	%p111, %r6665, 0;
	@%p111 bra 	$L__BB8_204;
	mov.u32 	%r6666, %tid.x;
	shl.b32 	%r6667, %r6666, 4;
	and.b32  	%r6668, %r6667, 496;
	mov.u32 	%r6669, s_mem;
	add.s32 	%r6670, %r6669, %r6668;
	atom.shared.xor.b32 	%r6671, [%r6670+43008], %r9679;
	atom.shared.xor.b32 	%r6672, [%r6670+43012], %r9678;
	atom.shared.xor.b32 	%r6673, [%r6670+43016], %r9677;
	atom.shared.xor.b32 	%r6674, [%r6670+43020], %r9676;
$L__BB8_204:
	or.b32  	%r6675, %r9674, %r9675;
	or.b32  	%r6676, %r6675, %r9673;
	or.b32  	%r6677, %r6676, %r9672;
	setp.eq.s32 	%p112, %r6677, 0;
	@%p112 bra 	$L__BB8_206;
	mov.u32 	%r6678, %tid.x;
	shl.b32 	%r6679, %r6678, 4;
	and.b32  	%r6680, %r6679, 496;
	mov.u32 	%r6681, s_mem;
	add.s32 	%r6682, %r6681, %r6680;
	atom.shared.xor.b32 	%r6683, [%r6682+43520], %r9675;
	atom.shared.xor.b32 	%r6684, [%r6682+43524], %r9674;
	atom.shared.xor.b32 	%r6685, [%r6682+43528], %r9673;
	atom.shared.xor.b32 	%r6686, [%r6682+43532], %r9672;
$L__BB8_206:
	or.b32  	%r6687, %r9670, %r9671;
	or.b32  	%r6688, %r6687, %r9669;
	or.b32  	%r6689, %r6688, %r9668;
	setp.eq.s32 	%p113, %r6689, 0;
	@%p113 bra 	$L__BB8_208;
	mov.u32 	%r6690, %tid.x;
	shl.b32 	%r6691, %r6690, 4;
	and.b32  	%r6692, %r6691, 496;
	mov.u32 	%r6693, s_mem;
	add.s32 	%r6694, %r6693, %r6692;
	atom.shared.xor.b32 	%r6695, [%r6694+44032], %r9671;
	atom.shared.xor.b32 	%r6696, [%r6694+44036], %r9670;
	atom.shared.xor.b32 	%r6697, [%r6694+44040], %r9669;
	atom.shared.xor.b32 	%r6698, [%r6694+44044], %r9668;
$L__BB8_208:
	or.b32  	%r6699, %r9666, %r9667;
	or.b32  	%r6700, %r6699, %r9665;
	or.b32  	%r6701, %r6700, %r9664;
	setp.eq.s32 	%p114, %r6701, 0;
	@%p114 bra 	$L__BB8_210;
	mov.u32 	%r6702, %tid.x;
	shl.b32 	%r6703, %r6702, 4;
	and.b32  	%r6704, %r6703, 496;
	mov.u32 	%r6705, s_mem;
	add.s32 	%r6706, %r6705, %r6704;
	atom.shared.xor.b32 	%r6707, [%r6706+44544], %r9667;
	atom.shared.xor.b32 	%r6708, [%r6706+44548], %r9666;
	atom.shared.xor.b32 	%r6709, [%r6706+44552], %r9665;
	atom.shared.xor.b32 	%r6710, [%r6706+44556], %r9664;
$L__BB8_210:
	or.b32  	%r6711, %r9662, %r9663;
	or.b32  	%r6712, %r6711, %r9661;
	or.b32  	%r6713, %r6712, %r9660;
	setp.eq.s32 	%p115, %r6713, 0;
	@%p115 bra 	$L__BB8_212;
	mov.u32 	%r6714, %tid.x;
	shl.b32 	%r6715, %r6714, 4;
	and.b32  	%r6716, %r6715, 496;
	mov.u32 	%r6717, s_mem;
	add.s32 	%r6718, %r6717, %r6716;
	atom.shared.xor.b32 	%r6719, [%r6718+45056], %r9663;
	atom.shared.xor.b32 	%r6720, [%r6718+45060], %r9662;
	atom.shared.xor.b32 	%r6721, [%r6718+45064], %r9661;
	atom.shared.xor.b32 	%r6722, [%r6718+45068], %r9660;
$L__BB8_212:
	or.b32  	%r6723, %r9658, %r9659;
	or.b32  	%r6724, %r6723, %r9657;
	or.b32  	%r6725, %r6724, %r9656;
	setp.eq.s32 	%p116, %r6725, 0;
	@%p116 bra 	$L__BB8_214;
	mov.u32 	%r6726, %tid.x;
	shl.b32 	%r6727, %r6726, 4;
	and.b32  	%r6728, %r6727, 496;
	mov.u32 	%r6729, s_mem;
	add.s32 	%r6730, %r6729, %r6728;
	atom.shared.xor.b32 	%r6731, [%r6730+45568], %r9659;
	atom.shared.xor.b32 	%r6732, [%r6730+45572], %r9658;
	atom.shared.xor.b32 	%r6733, [%r6730+45576], %r9657;
	atom.shared.xor.b32 	%r6734, [%r6730+45580], %r9656;
$L__BB8_214:
	or.b32  	%r6735, %r9654, %r9655;
	or.b32  	%r6736, %r6735, %r9653;
	or.b32  	%r6737, %r6736, %r9652;
	setp.eq.s32 	%p117, %r6737, 0;
	@%p117 bra 	$L__BB8_216;
	mov.u32 	%r6738, %tid.x;
	shl.b32 	%r6739, %r6738, 4;
	and.b32  	%r6740, %r6739, 496;
	mov.u32 	%r6741, s_mem;
	add.s32 	%r6742, %r6741, %r6740;
	atom.shared.xor.b32 	%r6743, [%r6742+46080], %r9655;
	atom.shared.xor.b32 	%r6744, [%r6742+46084], %r9654;
	atom.shared.xor.b32 	%r6745, [%r6742+46088], %r9653;
	atom.shared.xor.b32 	%r6746, [%r6742+46092], %r9652;
$L__BB8_216:
	or.b32  	%r6747, %r9650, %r9651;
	or.b32  	%r6748, %r6747, %r9649;
	or.b32  	%r6749, %r6748, %r9648;
	setp.eq.s32 	%p118, %r6749, 0;
	@%p118 bra 	$L__BB8_218;
	mov.u32 	%r6750, %tid.x;
	shl.b32 	%r6751, %r6750, 4;
	and.b32  	%r6752, %r6751, 496;
	mov.u32 	%r6753, s_mem;
	add.s32 	%r6754, %r6753, %r6752;
	atom.shared.xor.b32 	%r6755, [%r6754+46592], %r9651;
	atom.shared.xor.b32 	%r6756, [%r6754+46596], %r9650;
	atom.shared.xor.b32 	%r6757, [%r6754+46600], %r9649;
	atom.shared.xor.b32 	%r6758, [%r6754+46604], %r9648;
$L__BB8_218:
	or.b32  	%r6759, %r9646, %r9647;
	or.b32  	%r6760, %r6759, %r9645;
	or.b32  	%r6761, %r6760, %r9644;
	setp.eq.s32 	%p119, %r6761, 0;
	@%p119 bra 	$L__BB8_220;
	mov.u32 	%r6762, %tid.x;
	shl.b32 	%r6763, %r6762, 4;
	and.b32  	%r6764, %r6763, 496;
	mov.u32 	%r6765, s_mem;
	add.s32 	%r6766, %r6765, %r6764;
	atom.shared.xor.b32 	%r6767, [%r6766+47104], %r9647;
	atom.shared.xor.b32 	%r6768, [%r6766+47108], %r9646;
	atom.shared.xor.b32 	%r6769, [%r6766+47112], %r9645;
	atom.shared.xor.b32 	%r6770, [%r6766+47116], %r9644;
$L__BB8_220:
	or.b32  	%r6771, %r9642, %r9643;
	or.b32  	%r6772, %r6771, %r9641;
	or.b32  	%r6773, %r6772, %r9640;
	setp.eq.s32 	%p120, %r6773, 0;
	@%p120 bra 	$L__BB8_222;
	mov.u32 	%r6774, %tid.x;
	shl.b32 	%r6775, %r6774, 4;
	and.b32  	%r6776, %r6775, 496;
	mov.u32 	%r6777, s_mem;
	add.s32 	%r6778, %r6777, %r6776;
	atom.shared.xor.b32 	%r6779, [%r6778+47616], %r9643;
	atom.shared.xor.b32 	%r6780, [%r6778+47620], %r9642;
	atom.shared.xor.b32 	%r6781, [%r6778+47624], %r9641;
	atom.shared.xor.b32 	%r6782, [%r6778+47628], %r9640;
$L__BB8_222:
	or.b32  	%r6783, %r9638, %r9639;
	or.b32  	%r6784, %r6783, %r9637;
	or.b32  	%r6785, %r6784, %r9636;
	setp.eq.s32 	%p121, %r6785, 0;
	@%p121 bra 	$L__BB8_224;
	mov.u32 	%r6786, %tid.x;
	shl.b32 	%r6787, %r6786, 4;
	and.b32  	%r6788, %r6787, 496;
	mov.u32 	%r6789, s_mem;
	add.s32 	%r6790, %r6789, %r6788;
	atom.shared.xor.b32 	%r6791, [%r6790+48128], %r9639;
	atom.shared.xor.b32 	%r6792, [%r6790+48132], %r9638;
	atom.shared.xor.b32 	%r6793, [%r6790+48136], %r9637;
	atom.shared.xor.b32 	%r6794, [%r6790+48140], %r9636;
$L__BB8_224:
	or.b32  	%r6795, %r9634, %r9635;
	or.b32  	%r6796, %r6795, %r9633;
	or.b32  	%r6797, %r6796, %r9632;
	setp.eq.s32 	%p122, %r6797, 0;
	@%p122 bra 	$L__BB8_226;
	mov.u32 	%r6798, %tid.x;
	shl.b32 	%r6799, %r6798, 4;
	and.b32  	%r6800, %r6799, 496;
	mov.u32 	%r6801, s_mem;
	add.s32 	%r6802, %r6801, %r6800;
	atom.shared.xor.b32 	%r6803, [%r6802+48640], %r9635;
	atom.shared.xor.b32 	%r6804, [%r6802+48644], %r9634;
	atom.shared.xor.b32 	%r6805, [%r6802+48648], %r9633;
	atom.shared.xor.b32 	%r6806, [%r6802+48652], %r9632;
$L__BB8_226:
	or.b32  	%r6807, %r9630, %r9631;
	or.b32  	%r6808, %r6807, %r9629;
	or.b32  	%r6809, %r6808, %r9628;
	setp.eq.s32 	%p123, %r6809, 0;
	@%p123 bra 	$L__BB8_228;
	mov.u32 	%r6810, %tid.x;
	shl.b32 	%r6811, %r6810, 4;
	and.b32  	%r6812, %r6811, 496;
	mov.u32 	%r6813, s_mem;
	add.s32 	%r6814, %r6813, %r6812;
	atom.shared.xor.b32 	%r6815, [%r6814+49152], %r9631;
	atom.shared.xor.b32 	%r6816, [%r6814+49156], %r9630;
	atom.shared.xor.b32 	%r6817, [%r6814+49160], %r9629;
	atom.shared.xor.b32 	%r6818, [%r6814+49164], %r9628;
$L__BB8_228:
	or.b32  	%r6819, %r9626, %r9627;
	or.b32  	%r6820, %r6819, %r9625;
	or.b32  	%r6821, %r6820, %r9624;
	setp.eq.s32 	%p124, %r6821, 0;
	@%p124 bra 	$L__BB8_230;
	mov.u32 	%r6822, %tid.x;
	shl.b32 	%r6823, %r6822, 4;
	and.b32  	%r6824, %r6823, 496;
	mov.u32 	%r6825, s_mem;
	add.s32 	%r6826, %r6825, %r6824;
	atom.shared.xor.b32 	%r6827, [%r6826+49664], %r9627;
	atom.shared.xor.b32 	%r6828, [%r6826+49668], %r9626;
	atom.shared.xor.b32 	%r6829, [%r6826+49672], %r9625;
	atom.shared.xor.b32 	%r6830, [%r6826+49676], %r9624;
$L__BB8_230:
	or.b32  	%r6831, %r9622, %r9623;
	or.b32  	%r6832, %r6831, %r9621;
	or.b32  	%r6833, %r6832, %r9620;
	setp.eq.s32 	%p125, %r6833, 0;
	@%p125 bra 	$L__BB8_232;
	mov.u32 	%r6834, %tid.x;
	shl.b32 	%r6835, %r6834, 4;
	and.b32  	%r6836, %r6835, 496;
	mov.u32 	%r6837, s_mem;
	add.s32 	%r6838, %r6837, %r6836;
	atom.shared.xor.b32 	%r6839, [%r6838+50176], %r9623;
	atom.shared.xor.b32 	%r6840, [%r6838+50180], %r9622;
	atom.shared.xor.b32 	%r6841, [%r6838+50184], %r9621;
	atom.shared.xor.b32 	%r6842, [%r6838+50188], %r9620;
$L__BB8_232:
	or.b32  	%r6843, %r9618, %r9619;
	or.b32  	%r6844, %r6843, %r9617;
	or.b32  	%r6845, %r6844, %r9616;
	setp.eq.s32 	%p126, %r6845, 0;
	@%p126 bra 	$L__BB8_234;
	mov.u32 	%r6846, %tid.x;
	shl.b32 	%r6847, %r6846, 4;
	and.b32  	%r6848, %r6847, 496;
	mov.u32 	%r6849, s_mem;
	add.s32 	%r6850, %r6849, %r6848;
	atom.shared.xor.b32 	%r6851, [%r6850+50688], %r9619;
	atom.shared.xor.b32 	%r6852, [%r6850+50692], %r9618;
	atom.shared.xor.b32 	%r6853, [%r6850+50696], %r9617;
	atom.shared.xor.b32 	%r6854, [%r6850+50700], %r9616;
$L__BB8_234:
	or.b32  	%r6855, %r9614, %r9615;
	or.b32  	%r6856, %r6855, %r9613;
	or.b32  	%r6857, %r6856, %r9612;
	setp.eq.s32 	%p127, %r6857, 0;
	@%p127 bra 	$L__BB8_236;
	mov.u32 	%r6858, %tid.x;
	shl.b32 	%r6859, %r6858, 4;
	and.b32  	%r6860, %r6859, 496;
	mov.u32 	%r6861, s_mem;
	add.s32 	%r6862, %r6861, %r6860;
	atom.shared.xor.b32 	%r6863, [%r6862+51200], %r9615;
	atom.shared.xor.b32 	%r6864, [%r6862+51204], %r9614;
	atom.shared.xor.b32 	%r6865, [%r6862+51208], %r9613;
	atom.shared.xor.b32 	%r6866, [%r6862+51212], %r9612;
$L__BB8_236:
	or.b32  	%r6867, %r9610, %r9611;
	or.b32  	%r6868, %r6867, %r9609;
	or.b32  	%r6869, %r6868, %r9608;
	setp.eq.s32 	%p128, %r6869, 0;
	@%p128 bra 	$L__BB8_238;
	mov.u32 	%r6870, %tid.x;
	shl.b32 	%r6871, %r6870, 4;
	and.b32  	%r6872, %r6871, 496;
	mov.u32 	%r6873, s_mem;
	add.s32 	%r6874, %r6873, %r6872;
	atom.shared.xor.b32 	%r6875, [%r6874+51712], %r9611;
	atom.shared.xor.b32 	%r6876, [%r6874+51716], %r9610;
	atom.shared.xor.b32 	%r6877, [%r6874+51720], %r9609;
	atom.shared.xor.b32 	%r6878, [%r6874+51724], %r9608;
$L__BB8_238:
	or.b32  	%r6879, %r9606, %r9607;
	or.b32  	%r6880, %r6879, %r9605;
	or.b32  	%r6881, %r6880, %r9604;
	setp.eq.s32 	%p129, %r6881, 0;
	@%p129 bra 	$L__BB8_240;
	mov.u32 	%r6882, %tid.x;
	shl.b32 	%r6883, %r6882, 4;
	and.b32  	%r6884, %r6883, 496;
	mov.u32 	%r6885, s_mem;
	add.s32 	%r6886, %r6885, %r6884;
	atom.shared.xor.b32 	%r6887, [%r6886+52224], %r9607;
	atom.shared.xor.b32 	%r6888, [%r6886+52228], %r9606;
	atom.shared.xor.b32 	%r6889, [%r6886+52232], %r9605;
	atom.shared.xor.b32 	%r6890, [%r6886+52236], %r9604;
$L__BB8_240:
	or.b32  	%r6891, %r9602, %r9603;
	or.b32  	%r6892, %r6891, %r9601;
	or.b32  	%r6893, %r6892, %r9600;
	setp.eq.s32 	%p130, %r6893, 0;
	@%p130 bra 	$L__BB8_242;
	mov.u32 	%r6894, %tid.x;
	shl.b32 	%r6895, %r6894, 4;
	and.b32  	%r6896, %r6895, 496;
	mov.u32 	%r6897, s_mem;
	add.s32 	%r6898, %r6897, %r6896;
	atom.shared.xor.b32 	%r6899, [%r6898+52736], %r9603;
	atom.shared.xor.b32 	%r6900, [%r6898+52740], %r9602;
	atom.shared.xor.b32 	%r6901, [%r6898+52744], %r9601;
	atom.shared.xor.b32 	%r6902, [%r6898+52748], %r9600;
$L__BB8_242:
	or.b32  	%r6903, %r9598, %r9599;
	or.b32  	%r6904, %r6903, %r9597;
	or.b32  	%r6905, %r6904, %r9596;
	setp.eq.s32 	%p131, %r6905, 0;
	@%p131 bra 	$L__BB8_244;
	mov.u32 	%r6906, %tid.x;
	shl.b32 	%r6907, %r6906, 4;
	and.b32  	%r6908, %r6907, 496;
	mov.u32 	%r6909, s_mem;
	add.s32 	%r6910, %r6909, %r6908;
	atom.shared.xor.b32 	%r6911, [%r6910+53248], %r9599;
	atom.shared.xor.b32 	%r6912, [%r6910+53252], %r9598;
	atom.shared.xor.b32 	%r6913, [%r6910+53256], %r9597;
	atom.shared.xor.b32 	%r6914, [%r6910+53260], %r9596;
$L__BB8_244:
	or.b32  	%r6915, %r9594, %r9595;
	or.b32  	%r6916, %r6915, %r9593;
	or.b32  	%r6917, %r6916, %r9592;
	setp.eq.s32 	%p132, %r6917, 0;
	@%p132 bra 	$L__BB8_246;
	mov.u32 	%r6918, %tid.x;
	shl.b32 	%r6919, %r6918, 4;
	and.b32  	%r6920, %r6919, 496;
	mov.u32 	%r6921, s_mem;
	add.s32 	%r6922, %r6921, %r6920;
	atom.shared.xor.b32 	%r6923, [%r6922+53760], %r9595;
	atom.shared.xor.b32 	%r6924, [%r6922+53764], %r9594;
	atom.shared.xor.b32 	%r6925, [%r6922+53768], %r9593;
	atom.shared.xor.b32 	%r6926, [%r6922+53772], %r9592;
$L__BB8_246:
	or.b32  	%r6927, %r9590, %r9591;
	or.b32  	%r6928, %r6927, %r9589;
	or.b32  	%r6929, %r6928, %r9588;
	setp.eq.s32 	%p133, %r6929, 0;
	@%p133 bra 	$L__BB8_248;
	mov.u32 	%r6930, %tid.x;
	shl.b32 	%r6931, %r6930, 4;
	and.b32  	%r6932, %r6931, 496;
	mov.u32 	%r6933, s_mem;
	add.s32 	%r6934, %r6933, %r6932;
	atom.shared.xor.b32 	%r6935, [%r6934+54272], %r9591;
	atom.shared.xor.b32 	%r6936, [%r6934+54276], %r9590;
	atom.shared.xor.b32 	%r6937, [%r6934+54280], %r9589;
	atom.shared.xor.b32 	%r6938, [%r6934+54284], %r9588;
$L__BB8_248:
	or.b32  	%r6939, %r9586, %r9587;
	or.b32  	%r6940, %r6939, %r9585;
	or.b32  	%r6941, %r6940, %r9584;
	setp.eq.s32 	%p134, %r6941, 0;
	@%p134 bra 	$L__BB8_250;
	mov.u32 	%r6942, %tid.x;
	shl.b32 	%r6943, %r6942, 4;
	and.b32  	%r6944, %r6943, 496;
	mov.u32 	%r6945, s_mem;
	add.s32 	%r6946, %r6945, %r6944;
	atom.shared.xor.b32 	%r6947, [%r6946+54784], %r9587;
	atom.shared.xor.b32 	%r6948, [%r6946+54788], %r9586;
	atom.shared.xor.b32 	%r6949, [%r6946+54792], %r9585;
	atom.shared.xor.b32 	%r6950, [%r6946+54796], %r9584;
$L__BB8_250:
	or.b32  	%r6951, %r9582, %r9583;
	or.b32  	%r6952, %r6951, %r9581;
	or.b32  	%r6953, %r6952, %r9580;
	setp.eq.s32 	%p135, %r6953, 0;
	@%p135 bra 	$L__BB8_252;
	mov.u32 	%r6954, %tid.x;
	shl.b32 	%r6955, %r6954, 4;
	and.b32  	%r6956, %r6955, 496;
	mov.u32 	%r6957, s_mem;
	add.s32 	%r6958, %r6957, %r6956;
	atom.shared.xor.b32 	%r6959, [%r6958+55296], %r9583;
	atom.shared.xor.b32 	%r6960, [%r6958+55300], %r9582;
	atom.shared.xor.b32 	%r6961, [%r6958+55304], %r9581;
	atom.shared.xor.b32 	%r6962, [%r6958+55308], %r9580;
$L__BB8_252:
	or.b32  	%r6963, %r9578, %r9579;
	or.b32  	%r6964, %r6963, %r9577;
	or.b32  	%r6965, %r6964, %r9576;
	setp.eq.s32 	%p136, %r6965, 0;
	@%p136 bra 	$L__BB8_254;
	mov.u32 	%r6966, %tid.x;
	shl.b32 	%r6967, %r6966, 4;
	and.b32  	%r6968, %r6967, 496;
	mov.u32 	%r6969, s_mem;
	add.s32 	%r6970, %r6969, %r6968;
	atom.shared.xor.b32 	%r6971, [%r6970+55808], %r9579;
	atom.shared.xor.b32 	%r6972, [%r6970+55812], %r9578;
	atom.shared.xor.b32 	%r6973, [%r6970+55816], %r9577;
	atom.shared.xor.b32 	%r6974, [%r6970+55820], %r9576;
$L__BB8_254:
	or.b32  	%r6975, %r9574, %r9575;
	or.b32  	%r6976, %r6975, %r9573;
	or.b32  	%r6977, %r6976, %r9572;
	setp.eq.s32 	%p137, %r6977, 0;
	@%p137 bra 	$L__BB8_256;
	mov.u32 	%r6978, %tid.x;
	shl.b32 	%r6979, %r6978, 4;
	and.b32  	%r6980, %r6979, 496;
	mov.u32 	%r6981, s_mem;
	add.s32 	%r6982, %r6981, %r6980;
	atom.shared.xor.b32 	%r6983, [%r6982+56320], %r9575;
	atom.shared.xor.b32 	%r6984, [%r6982+56324], %r9574;
	atom.shared.xor.b32 	%r6985, [%r6982+56328], %r9573;
	atom.shared.xor.b32 	%r6986, [%r6982+56332], %r9572;
$L__BB8_256:
	or.b32  	%r6987, %r9570, %r9571;
	or.b32  	%r6988, %r6987, %r9569;
	or.b32  	%r6989, %r6988, %r9568;
	setp.eq.s32 	%p138, %r6989, 0;
	@%p138 bra 	$L__BB8_258;
	mov.u32 	%r6990, %tid.x;
	shl.b32 	%r6991, %r6990, 4;
	and.b32  	%r6992, %r6991, 496;
	mov.u32 	%r6993, s_mem;
	add.s32 	%r6994, %r6993, %r6992;
	atom.shared.xor.b32 	%r6995, [%r6994+56832], %r9571;
	atom.shared.xor.b32 	%r6996, [%r6994+56836], %r9570;
	atom.shared.xor.b32 	%r6997, [%r6994+56840], %r9569;
	atom.shared.xor.b32 	%r6998, [%r6994+56844], %r9568;
$L__BB8_258:
	or.b32  	%r6999, %r9566, %r9567;
	or.b32  	%r7000, %r6999, %r9565;
	or.b32  	%r7001, %r7000, %r9564;
	setp.eq.s32 	%p139, %r7001, 0;
	@%p139 bra 	$L__BB8_260;
	mov.u32 	%r7002, %tid.x;
	shl.b32 	%r7003, %r7002, 4;
	and.b32  	%r7004, %r7003, 496;
	mov.u32 	%r7005, s_mem;
	add.s32 	%r7006, %r7005, %r7004;
	atom.shared.xor.b32 	%r7007, [%r7006+57344], %r9567;
	atom.shared.xor.b32 	%r7008, [%r7006+57348], %r9566;
	atom.shared.xor.b32 	%r7009, [%r7006+57352], %r9565;
	atom.shared.xor.b32 	%r7010, [%r7006+57356], %r9564;
$L__BB8_260:
	or.b32  	%r7011, %r9562, %r9563;
	or.b32  	%r7012, %r7011, %r9561;
	or.b32  	%r7013, %r7012, %r9560;
	setp.eq.s32 	%p140, %r7013, 0;
	@%p140 bra 	$L__BB8_262;
	mov.u32 	%r7014, %tid.x;
	shl.b32 	%r7015, %r7014, 4;
	and.b32  	%r7016, %r7015, 496;
	mov.u32 	%r7017, s_mem;
	add.s32 	%r7018, %r7017, %r7016;
	atom.shared.xor.b32 	%r7019, [%r7018+57856], %r9563;
	atom.shared.xor.b32 	%r7020, [%r7018+57860], %r9562;
	atom.shared.xor.b32 	%r7021, [%r7018+57864], %r9561;
	atom.shared.xor.b32 	%r7022, [%r7018+57868], %r9560;
$L__BB8_262:
	or.b32  	%r7023, %r9558, %r9559;
	or.b32  	%r7024, %r7023, %r9557;
	or.b32  	%r7025, %r7024, %r9556;
	setp.eq.s32 	%p141, %r7025, 0;
	@%p141 bra 	$L__BB8_264;
	mov.u32 	%r7026, %tid.x;
	shl.b32 	%r7027, %r7026, 4;
	and.b32  	%r7028, %r7027, 496;
	mov.u32 	%r7029, s_mem;
	add.s32 	%r7030, %r7029, %r7028;
	atom.shared.xor.b32 	%r7031, [%r7030+58368], %r9559;
	atom.shared.xor.b32 	%r7032, [%r7030+58372], %r9558;
	atom.shared.xor.b32 	%r7033, [%r7030+58376], %r9557;
	atom.shared.xor.b32 	%r7034, [%r7030+58380], %r9556;
$L__BB8_264:
	or.b32  	%r7035, %r9554, %r9555;
	or.b32  	%r7036, %r7035, %r9553;
	or.b32  	%r7037, %r7036, %r9552;
	setp.eq.s32 	%p142, %r7037, 0;
	@%p142 bra 	$L__BB8_266;
	mov.u32 	%r7038, %tid.x;
	shl.b32 	%r7039, %r7038, 4;
	and.b32  	%r7040, %r7039, 496;
	mov.u32 	%r7041, s_mem;
	add.s32 	%r7042, %r7041, %r7040;
	atom.shared.xor.b32 	%r7043, [%r7042+58880], %r9555;
	atom.shared.xor.b32 	%r7044, [%r7042+58884], %r9554;
	atom.shared.xor.b32 	%r7045, [%r7042+58888], %r9553;
	atom.shared.xor.b32 	%r7046, [%r7042+58892], %r9552;
$L__BB8_266:
	or.b32  	%r7047, %r9550, %r9551;
	or.b32  	%r7048, %r7047, %r9549;
	or.b32  	%r7049, %r7048, %r9548;
	setp.eq.s32 	%p143, %r7049, 0;
	@%p143 bra 	$L__BB8_268;
	mov.u32 	%r7050, %tid.x;
	shl.b32 	%r7051, %r7050, 4;
	and.b32  	%r7052, %r7051, 496;
	mov.u32 	%r7053, s_mem;
	add.s32 	%r7054, %r7053, %r7052;
	atom.shared.xor.b32 	%r7055, [%r7054+59392], %r9551;
	atom.shared.xor.b32 	%r7056, [%r7054+59396], %r9550;
	atom.shared.xor.b32 	%r7057, [%r7054+59400], %r9549;
	atom.shared.xor.b32 	%r7058, [%r7054+59404], %r9548;
$L__BB8_268:
	or.b32  	%r7059, %r9546, %r9547;
	or.b32  	%r7060, %r7059, %r9545;
	or.b32  	%r7061, %r7060, %r9544;
	setp.eq.s32 	%p144, %r7061, 0;
	@%p144 bra 	$L__BB8_270;
	mov.u32 	%r7062, %tid.x;
	shl.b32 	%r7063, %r7062, 4;
	and.b32  	%r7064, %r7063, 496;
	mov.u32 	%r7065, s_mem;
	add.s32 	%r7066, %r7065, %r7064;
	atom.shared.xor.b32 	%r7067, [%r7066+59904], %r9547;
	atom.shared.xor.b32 	%r7068, [%r7066+59908], %r9546;
	atom.shared.xor.b32 	%r7069, [%r7066+59912], %r9545;
	atom.shared.xor.b32 	%r7070, [%r7066+59916], %r9544;
$L__BB8_270:
	or.b32  	%r7071, %r9542, %r9543;
	or.b32  	%r7072, %r7071, %r9541;
	or.b32  	%r7073, %r7072, %r9540;
	setp.eq.s32 	%p145, %r7073, 0;
	@%p145 bra 	$L__BB8_272;
	mov.u32 	%r7074, %tid.x;
	shl.b32 	%r7075, %r7074, 4;
	and.b32  	%r7076, %r7075, 496;
	mov.u32 	%r7077, s_mem;
	add.s32 	%r7078, %r7077, %r7076;
	atom.shared.xor.b32 	%r7079, [%r7078+60416], %r9543;
	atom.shared.xor.b32 	%r7080, [%r7078+60420], %r9542;
	atom.shared.xor.b32 	%r7081, [%r7078+60424], %r9541;
	atom.shared.xor.b32 	%r7082, [%r7078+60428], %r9540;
$L__BB8_272:
	or.b32  	%r7083, %r9538, %r9539;
	or.b32  	%r7084, %r7083, %r9537;
	or.b32  	%r7085, %r7084, %r9536;
	setp.eq.s32 	%p146, %r7085, 0;
	@%p146 bra 	$L__BB8_274;
	mov.u32 	%r7086, %tid.x;
	shl.b32 	%r7087, %r7086, 4;
	and.b32  	%r7088, %r7087, 496;
	mov.u32 	%r7089, s_mem;
	add.s32 	%r7090, %r7089, %r7088;
	atom.shared.xor.b32 	%r7091, [%r7090+60928], %r9539;
	atom.shared.xor.b32 	%r7092, [%r7090+60932], %r9538;
	atom.shared.xor.b32 	%r7093, [%r7090+60936], %r9537;
	atom.shared.xor.b32 	%r7094, [%r7090+60940], %r9536;
$L__BB8_274:
	or.b32  	%r7095, %r9534, %r9535;
	or.b32  	%r7096, %r7095, %r9533;
	or.b32  	%r7097, %r7096, %r9532;
	setp.eq.s32 	%p147, %r7097, 0;
	@%p147 bra 	$L__BB8_276;
	mov.u32 	%r7098, %tid.x;
	shl.b32 	%r7099, %r7098, 4;
	and.b32  	%r7100, %r7099, 496;
	mov.u32 	%r7101, s_mem;
	add.s32 	%r7102, %r7101, %r7100;
	atom.shared.xor.b32 	%r7103, [%r7102+61440], %r9535;
	atom.shared.xor.b32 	%r7104, [%r7102+61444], %r9534;
	atom.shared.xor.b32 	%r7105, [%r7102+61448], %r9533;
	atom.shared.xor.b32 	%r7106, [%r7102+61452], %r9532;
$L__BB8_276:
	or.b32  	%r7107, %r9530, %r9531;
	or.b32  	%r7108, %r7107, %r9529;
	or.b32  	%r7109, %r7108, %r9528;
	setp.eq.s32 	%p148, %r7109, 0;
	@%p148 bra 	$L__BB8_278;
	mov.u32 	%r7110, %tid.x;
	shl.b32 	%r7111, %r7110, 4;
	and.b32  	%r7112, %r7111, 496;
	mov.u32 	%r7113, s_mem;
	add.s32 	%r7114, %r7113, %r7112;
	atom.shared.xor.b32 	%r7115, [%r7114+61952], %r9531;
	atom.shared.xor.b32 	%r7116, [%r7114+61956], %r9530;
	atom.shared.xor.b32 	%r7117, [%r7114+61960], %r9529;
	atom.shared.xor.b32 	%r7118, [%r7114+61964], %r9528;
$L__BB8_278:
	or.b32  	%r7119, %r9526, %r9527;
	or.b32  	%r7120, %r7119, %r9525;
	or.b32  	%r7121, %r7120, %r9524;
	setp.eq.s32 	%p149, %r7121, 0;
	@%p149 bra 	$L__BB8_280;
	mov.u32 	%r7122, %tid.x;
	shl.b32 	%r7123, %r7122, 4;
	and.b32  	%r7124, %r7123, 496;
	mov.u32 	%r7125, s_mem;
	add.s32 	%r7126, %r7125, %r7124;
	atom.shared.xor.b32 	%r7127, [%r7126+62464], %r9527;
	atom.shared.xor.b32 	%r7128, [%r7126+62468], %r9526;
	atom.shared.xor.b32 	%r7129, [%r7126+62472], %r9525;
	atom.shared.xor.b32 	%r7130, [%r7126+62476], %r9524;
$L__BB8_280:
	or.b32  	%r7131, %r9522, %r9523;
	or.b32  	%r7132, %r7131, %r9521;
	or.b32  	%r7133, %r7132, %r9520;
	setp.eq.s32 	%p150, %r7133, 0;
	@%p150 bra 	$L__BB8_282;
	mov.u32 	%r7134, %tid.x;
	shl.b32 	%r7135, %r7134, 4;
	and.b32  	%r7136, %r7135, 496;
	mov.u32 	%r7137, s_mem;
	add.s32 	%r7138, %r7137, %r7136;
	atom.shared.xor.b32 	%r7139, [%r7138+62976], %r9523;
	atom.shared.xor.b32 	%r7140, [%r7138+62980], %r9522;
	atom.shared.xor.b32 	%r7141, [%r7138+62984], %r9521;
	atom.shared.xor.b32 	%r7142, [%r7138+62988], %r9520;
$L__BB8_282:
	or.b32  	%r7143, %r9518, %r9519;
	or.b32  	%r7144, %r7143, %r9517;
	or.b32  	%r7145, %r7144, %r9516;
	setp.eq.s32 	%p151, %r7145, 0;
	@%p151 bra 	$L__BB8_284;
	mov.u32 	%r7146, %tid.x;
	shl.b32 	%r7147, %r7146, 4;
	and.b32  	%r7148, %r7147, 496;
	mov.u32 	%r7149, s_mem;
	add.s32 	%r7150, %r7149, %r7148;
	atom.shared.xor.b32 	%r7151, [%r7150+63488], %r9519;
	atom.shared.xor.b32 	%r7152, [%r7150+63492], %r9518;
	atom.shared.xor.b32 	%r7153, [%r7150+63496], %r9517;
	atom.shared.xor.b32 	%r7154, [%r7150+63500], %r9516;
$L__BB8_284:
	or.b32  	%r7155, %r9514, %r9515;
	or.b32  	%r7156, %r7155, %r9513;
	or.b32  	%r7157, %r7156, %r9512;
	setp.eq.s32 	%p152, %r7157, 0;
	@%p152 bra 	$L__BB8_286;
	mov.u32 	%r7158, %tid.x;
	shl.b32 	%r7159, %r7158, 4;
	and.b32  	%r7160, %r7159, 496;
	mov.u32 	%r7161, s_mem;
	add.s32 	%r7162, %r7161, %r7160;
	atom.shared.xor.b32 	%r7163, [%r7162+64000], %r9515;
	atom.shared.xor.b32 	%r7164, [%r7162+64004], %r9514;
	atom.shared.xor.b32 	%r7165, [%r7162+64008], %r9513;
	atom.shared.xor.b32 	%r7166, [%r7162+64012], %r9512;
$L__BB8_286:
	or.b32  	%r7167, %r9510, %r9511;
	or.b32  	%r7168, %r7167, %r9509;
	or.b32  	%r7169, %r7168, %r9508;
	setp.eq.s32 	%p153, %r7169, 0;
	@%p153 bra 	$L__BB8_288;
	mov.u32 	%r7170, %tid.x;
	shl.b32 	%r7171, %r7170, 4;
	and.b32  	%r7172, %r7171, 496;
	mov.u32 	%r7173, s_mem;
	add.s32 	%r7174, %r7173, %r7172;
	atom.shared.xor.b32 	%r7175, [%r7174+64512], %r9511;
	atom.shared.xor.b32 	%r7176, [%r7174+64516], %r9510;
	atom.shared.xor.b32 	%r7177, [%r7174+64520], %r9509;
	atom.shared.xor.b32 	%r7178, [%r7174+64524], %r9508;
$L__BB8_288:
	or.b32  	%r7179, %r9506, %r9507;
	or.b32  	%r7180, %r7179, %r9505;
	or.b32  	%r7181, %r7180, %r9504;
	setp.eq.s32 	%p154, %r7181, 0;
	@%p154 bra 	$L__BB8_290;
	mov.u32 	%r7182, %tid.x;
	shl.b32 	%r7183, %r7182, 4;
	and.b32  	%r7184, %r7183, 496;
	mov.u32 	%r7185, s_mem;
	add.s32 	%r7186, %r7185, %r7184;
	atom.shared.xor.b32 	%r7187, [%r7186+65024], %r9507;
	atom.shared.xor.b32 	%r7188, [%r7186+65028], %r9506;
	atom.shared.xor.b32 	%r7189, [%r7186+65032], %r9505;
	atom.shared.xor.b32 	%r7190, [%r7186+65036], %r9504;
$L__BB8_290:
	or.b32  	%r7191, %r9502, %r9503;
	or.b32  	%r7192, %r7191, %r9501;
	or.b32  	%r7193, %r7192, %r9500;
	setp.eq.s32 	%p155, %r7193, 0;
	@%p155 bra 	$L__BB8_292;
	mov.u32 	%r7194, %tid.x;
	shl.b32 	%r7195, %r7194, 4;
	and.b32  	%r7196, %r7195, 496;
	mov.u32 	%r7197, s_mem;
	add.s32 	%r7198, %r7197, %r7196;
	atom.shared.xor.b32 	%r7199, [%r7198+65536], %r9503;
	atom.shared.xor.b32 	%r7200, [%r7198+65540], %r9502;
	atom.shared.xor.b32 	%r7201, [%r7198+65544], %r9501;
	atom.shared.xor.b32 	%r7202, [%r7198+65548], %r9500;
$L__BB8_292:
	or.b32  	%r7203, %r9498, %r9499;
	or.b32  	%r7204, %r7203, %r9497;
	or.b32  	%r7205, %r7204, %r9496;
	setp.eq.s32 	%p156, %r7205, 0;
	@%p156 bra 	$L__BB8_294;
	mov.u32 	%r7206, %tid.x;
	shl.b32 	%r7207, %r7206, 4;
	and.b32  	%r7208, %r7207, 496;
	mov.u32 	%r7209, s_mem;
	add.s32 	%r7210, %r7209, %r7208;
	atom.shared.xor.b32 	%r7211, [%r7210+66048], %r9499;
	atom.shared.xor.b32 	%r7212, [%r7210+66052], %r9498;
	atom.shared.xor.b32 	%r7213, [%r7210+66056], %r9497;
	atom.shared.xor.b32 	%r7214, [%r7210+66060], %r9496;
$L__BB8_294:
	or.b32  	%r7215, %r9494, %r9495;
	or.b32  	%r7216, %r7215, %r9493;
	or.b32  	%r7217, %r7216, %r9492;
	setp.eq.s32 	%p157, %r7217, 0;
	@%p157 bra 	$L__BB8_296;
	mov.u32 	%r7218, %tid.x;
	shl.b32 	%r7219, %r7218, 4;
	and.b32  	%r7220, %r7219, 496;
	mov.u32 	%r7221, s_mem;
	add.s32 	%r7222, %r7221, %r7220;
	atom.shared.xor.b32 	%r7223, [%r7222+66560], %r9495;
	atom.shared.xor.b32 	%r7224, [%r7222+66564], %r9494;
	atom.shared.xor.b32 	%r7225, [%r7222+66568], %r9493;
	atom.shared.xor.b32 	%r7226, [%r7222+66572], %r9492;
$L__BB8_296:
	or.b32  	%r7227, %r9490, %r9491;
	or.b32  	%r7228, %r7227, %r9489;
	or.b32  	%r7229, %r7228, %r9488;
	setp.eq.s32 	%p158, %r7229, 0;
	@%p158 bra 	$L__BB8_298;
	mov.u32 	%r7230, %tid.x;
	shl.b32 	%r7231, %r7230, 4;
	and.b32  	%r7232, %r7231, 496;
	mov.u32 	%r7233, s_mem;
	add.s32 	%r7234, %r7233, %r7232;
	atom.shared.xor.b32 	%r7235, [%r7234+67072], %r9491;
	atom.shared.xor.b32 	%r7236, [%r7234+67076], %r9490;
	atom.shared.xor.b32 	%r7237, [%r7234+67080], %r9489;
	atom.shared.xor.b32 	%r7238, [%r7234+67084], %r9488;
$L__BB8_298:
	or.b32  	%r7239, %r9486, %r9487;
	or.b32  	%r7240, %r7239, %r9485;
	or.b32  	%r7241, %r7240, %r9484;
	setp.eq.s32 	%p159, %r7241, 0;
	@%p159 bra 	$L__BB8_300;
	mov.u32 	%r7242, %tid.x;
	shl.b32 	%r7243, %r7242, 4;
	and.b32  	%r7244, %r7243, 496;
	mov.u32 	%r7245, s_mem;
	add.s32 	%r7246, %r7245, %r7244;
	atom.shared.xor.b32 	%r7247, [%r7246+67584], %r9487;
	atom.shared.xor.b32 	%r7248, [%r7246+67588], %r9486;
	atom.shared.xor.b32 	%r7249, [%r7246+67592], %r9485;
	atom.shared.xor.b32 	%r7250, [%r7246+67596], %r9484;
$L__BB8_300:
	or.b32  	%r7251, %r9482, %r9483;
	or.b32  	%r7252, %r7251, %r9481;
	or.b32  	%r7253, %r7252, %r9480;
	setp.eq.s32 	%p160, %r7253, 0;
	@%p160 bra 	$L__BB8_302;
	mov.u32 	%r7254, %tid.x;
	shl.b32 	%r7255, %r7254, 4;
	and.b32  	%r7256, %r7255, 496;
	mov.u32 	%r7257, s_mem;
	add.s32 	%r7258, %r7257, %r7256;
	atom.shared.xor.b32 	%r7259, [%r7258+68096], %r9483;
	atom.shared.xor.b32 	%r7260, [%r7258+68100], %r9482;
	atom.shared.xor.b32 	%r7261, [%r7258+68104], %r9481;
	atom.shared.xor.b32 	%r7262, [%r7258+68108], %r9480;
$L__BB8_302:
	or.b32  	%r7263, %r9478, %r9479;
	or.b32  	%r7264, %r7263, %r9477;
	or.b32  	%r7265, %r7264, %r9476;
	setp.eq.s32 	%p161, %r7265, 0;
	@%p161 bra 	$L__BB8_304;
	mov.u32 	%r7266, %tid.x;
	shl.b32 	%r7267, %r7266, 4;
	and.b32  	%r7268, %r7267, 496;
	mov.u32 	%r7269, s_mem;
	add.s32 	%r7270, %r7269, %r7268;
	atom.shared.xor.b32 	%r7271, [%r7270+68608], %r9479;
	atom.shared.xor.b32 	%r7272, [%r7270+68612], %r9478;
	atom.shared.xor.b32 	%r7273, [%r7270+68616], %r9477;
	atom.shared.xor.b32 	%r7274, [%r7270+68620], %r9476;
$L__BB8_304:
	or.b32  	%r7275, %r9474, %r9475;
	or.b32  	%r7276, %r7275, %r9473;
	or.b32  	%r7277, %r7276, %r9472;
	setp.eq.s32 	%p162, %r7277, 0;
	@%p162 bra 	$L__BB8_306;
	mov.u32 	%r7278, %tid.x;
	shl.b32 	%r7279, %r7278, 4;
	and.b32  	%r7280, %r7279, 496;
	mov.u32 	%r7281, s_mem;
	add.s32 	%r7282, %r7281, %r7280;
	atom.shared.xor.b32 	%r7283, [%r7282+69120], %r9475;
	atom.shared.xor.b32 	%r7284, [%r7282+69124], %r9474;
	atom.shared.xor.b32 	%r7285, [%r7282+69128], %r9473;
	atom.shared.xor.b32 	%r7286, [%r7282+69132], %r9472;
$L__BB8_306:
	mov.u32 	%r10090, %tid.x;
	shl.b32 	%r7288, %r10090, 4;
	and.b32  	%r7289, %r7288, 496;
	mov.u32 	%r7290, s_mem;
	add.s32 	%r3199, %r7290, %r7289;
	or.b32  	%r7291, %r9470, %r9471;
	or.b32  	%r7292, %r7291, %r9469;
	or.b32  	%r7293, %r7292, %r9468;
	setp.eq.s32 	%p163, %r7293, 0;
	@%p163 bra 	$L__BB8_308;
	atom.shared.xor.b32 	%r7294, [%r3199+69632], %r9471;
	atom.shared.xor.b32 	%r7295, [%r3199+69636], %r9470;
	atom.shared.xor.b32 	%r7296, [%r3199+69640], %r9469;
	atom.shared.xor.b32 	%r7297, [%r3199+69644], %r9468;
$L__BB8_308:
	or.b32  	%r7298, %r9466, %r9467;
	or.b32  	%r7299, %r7298, %r9465;
	or.b32  	%r7300, %r7299, %r9464;
	setp.eq.s32 	%p164, %r7300, 0;
	@%p164 bra 	$L__BB8_310;
	atom.shared.xor.b32 	%r7301, [%r3199+70144], %r9467;
	atom.shared.xor.b32 	%r7302, [%r3199+70148], %r9466;
	atom.shared.xor.b32 	%r7303, [%r3199+70152], %r9465;
	atom.shared.xor.b32 	%r7304, [%r3199+70156], %r9464;
$L__BB8_310:
	or.b32  	%r7305, %r9462, %r9463;
	or.b32  	%r7306, %r7305, %r9461;
	or.b32  	%r7307, %r7306, %r9460;
	setp.eq.s32 	%p165, %r7307, 0;
	@%p165 bra 	$L__BB8_312;
	atom.shared.xor.b32 	%r7308, [%r3199+70656], %r9463;
	atom.shared.xor.b32 	%r7309, [%r3199+70660], %r9462;
	atom.shared.xor.b32 	%r7310, [%r3199+70664], %r9461;
	atom.shared.xor.b32 	%r7311, [%r3199+70668], %r9460;
$L__BB8_312:
	or.b32  	%r7312, %r9458, %r9459;
	or.b32  	%r7313, %r7312, %r9457;
	or.b32  	%r7314, %r7313, %r9456;
	setp.eq.s32 	%p166, %r7314, 0;
	@%p166 bra 	$L__BB8_314;
	atom.shared.xor.b32 	%r7315, [%r3199+71168], %r9459;
	atom.shared.xor.b32 	%r7316, [%r3199+71172], %r9458;
	atom.shared.xor.b32 	%r7317, [%r3199+71176], %r9457;
	atom.shared.xor.b32 	%r7318, [%r3199+71180], %r9456;
$L__BB8_314:
	or.b32  	%r7319, %r9454, %r9455;
	or.b32  	%r7320, %r7319, %r9453;
	or.b32  	%r7321, %r7320, %r9452;
	setp.eq.s32 	%p167, %r7321, 0;
	@%p167 bra 	$L__BB8_316;
	atom.shared.xor.b32 	%r7322, [%r3199+71680], %r9455;
	atom.shared.xor.b32 	%r7323, [%r3199+71684], %r9454;
	atom.shared.xor.b32 	%r7324, [%r3199+71688], %r9453;
	atom.shared.xor.b32 	%r7325, [%r3199+71692], %r9452;
$L__BB8_316:
	or.b32  	%r7326, %r9450, %r9451;
	or.b32  	%r7327, %r7326, %r9449;
	or.b32  	%r7328, %r7327, %r9448;
	setp.eq.s32 	%p168, %r7328, 0;
	@%p168 bra 	$L__BB8_318;
	atom.shared.xor.b32 	%r7329, [%r3199+72192], %r9451;
	atom.shared.xor.b32 	%r7330, [%r3199+72196], %r9450;
	atom.shared.xor.b32 	%r7331, [%r3199+72200], %r9449;
	atom.shared.xor.b32 	%r7332, [%r3199+72204], %r9448;
$L__BB8_318:
	or.b32  	%r7333, %r9446, %r9447;
	or.b32  	%r7334, %r7333, %r9445;
	or.b32  	%r7335, %r7334, %r9444;
	setp.eq.s32 	%p169, %r7335, 0;
	@%p169 bra 	$L__BB8_320;
	atom.shared.xor.b32 	%r7336, [%r3199+72704], %r9447;
	atom.shared.xor.b32 	%r7337, [%r3199+72708], %r9446;
	atom.shared.xor.b32 	%r7338, [%r3199+72712], %r9445;
	atom.shared.xor.b32 	%r7339, [%r3199+72716], %r9444;
$L__BB8_320:
	or.b32  	%r7340, %r9442, %r9443;
	or.b32  	%r7341, %r7340, %r9441;
	or.b32  	%r7342, %r7341, %r9440;
	setp.eq.s32 	%p170, %r7342, 0;
	@%p170 bra 	$L__BB8_322;
	atom.shared.xor.b32 	%r7343, [%r3199+73216], %r9443;
	atom.shared.xor.b32 	%r7344, [%r3199+73220], %r9442;
	atom.shared.xor.b32 	%r7345, [%r3199+73224], %r9441;
	atom.shared.xor.b32 	%r7346, [%r3199+73228], %r9440;
$L__BB8_322:
	or.b32  	%r7347, %r9438, %r9439;
	or.b32  	%r7348, %r7347, %r9437;
	or.b32  	%r7349, %r7348, %r9436;
	setp.eq.s32 	%p171, %r7349, 0;
	@%p171 bra 	$L__BB8_324;
	atom.shared.xor.b32 	%r7350, [%r3199+73728], %r9439;
	atom.shared.xor.b32 	%r7351, [%r3199+73732], %r9438;
	atom.shared.xor.b32 	%r7352, [%r3199+73736], %r9437;
	atom.shared.xor.b32 	%r7353, [%r3199+73740], %r9436;
$L__BB8_324:
	or.b32  	%r7354, %r9434, %r9435;
	or.b32  	%r7355, %r7354, %r9433;
	or.b32  	%r7356, %r7355, %r9432;
	setp.eq.s32 	%p172, %r7356, 0;
	@%p172 bra 	$L__BB8_326;
	atom.shared.xor.b32 	%r7357, [%r3199+74240], %r9435;
	atom.shared.xor.b32 	%r7358, [%r3199+74244], %r9434;
	atom.shared.xor.b32 	%r7359, [%r3199+74248], %r9433;
	atom.shared.xor.b32 	%r7360, [%r3199+74252], %r9432;
$L__BB8_326:
	or.b32  	%r7361, %r9430, %r9431;
	or.b32  	%r7362, %r7361, %r9429;
	or.b32  	%r7363, %r7362, %r9428;
	setp.eq.s32 	%p173, %r7363, 0;
	@%p173 bra 	$L__BB8_328;
	atom.shared.xor.b32 	%r7364, [%r3199+74752], %r9431;
	atom.shared.xor.b32 	%r7365, [%r3199+74756], %r9430;
	atom.shared.xor.b32 	%r7366, [%r3199+74760], %r9429;
	atom.shared.xor.b32 	%r7367, [%r3199+74764], %r9428;
$L__BB8_328:
	or.b32  	%r7368, %r9426, %r9427;
	or.b32  	%r7369, %r7368, %r9425;
	or.b32  	%r7370, %r7369, %r9424;
	setp.eq.s32 	%p174, %r7370, 0;
	@%p174 bra 	$L__BB8_330;
	atom.shared.xor.b32 	%r7371, [%r3199+75264], %r9427;
	atom.shared.xor.b32 	%r7372, [%r3199+75268], %r9426;
	atom.shared.xor.b32 	%r7373, [%r3199+75272], %r9425;
	atom.shared.xor.b32 	%r7374, [%r3199+75276], %r9424;
$L__BB8_330:
	or.b32  	%r7375, %r9422, %r9423;
	or.b32  	%r7376, %r7375, %r9421;
	or.b32  	%r7377, %r7376, %r9420;
	setp.eq.s32 	%p175, %r7377, 0;
	@%p175 bra 	$L__BB8_332;
	atom.shared.xor.b32 	%r7378, [%r3199+75776], %r9423;
	atom.shared.xor.b32 	%r7379, [%r3199+75780], %r9422;
	atom.shared.xor.b32 	%r7380, [%r3199+75784], %r9421;
	atom.shared.xor.b32 	%r7381, [%r3199+75788], %r9420;
$L__BB8_332:
	or.b32  	%r7382, %r9418, %r9419;
	or.b32  	%r7383, %r7382, %r9417;
	or.b32  	%r7384, %r7383, %r9416;
	setp.eq.s32 	%p176, %r7384, 0;
	@%p176 bra 	$L__BB8_334;
	atom.shared.xor.b32 	%r7385, [%r3199+76288], %r9419;
	atom.shared.xor.b32 	%r7386, [%r3199+76292], %r9418;
	atom.shared.xor.b32 	%r7387, [%r3199+76296], %r9417;
	atom.shared.xor.b32 	%r7388, [%r3199+76300], %r9416;
$L__BB8_334:
	or.b32  	%r7389, %r9414, %r9415;
	or.b32  	%r7390, %r7389, %r9413;
	or.b32  	%r7391, %r7390, %r9412;
	setp.eq.s32 	%p177, %r7391, 0;
	@%p177 bra 	$L__BB8_336;
	atom.shared.xor.b32 	%r7392, [%r3199+76800], %r9415;
	atom.shared.xor.b32 	%r7393, [%r3199+76804], %r9414;
	atom.shared.xor.b32 	%r7394, [%r3199+76808], %r9413;
	atom.shared.xor.b32 	%r7395, [%r3199+76812], %r9412;
$L__BB8_336:
	or.b32  	%r7396, %r9410, %r9411;
	or.b32  	%r7397, %r7396, %r9409;
	or.b32  	%r7398, %r7397, %r9408;
	setp.eq.s32 	%p178, %r7398, 0;
	@%p178 bra 	$L__BB8_338;
	atom.shared.xor.b32 	%r7399, [%r3199+77312], %r9411;
	atom.shared.xor.b32 	%r7400, [%r3199+77316], %r9410;
	atom.shared.xor.b32 	%r7401, [%r3199+77320], %r9409;
	atom.shared.xor.b32 	%r7402, [%r3199+77324], %r9408;
$L__BB8_338:
	or.b32  	%r7403, %r9406, %r9407;
	or.b32  	%r7404, %r7403, %r9405;
	or.b32  	%r7405, %r7404, %r9404;
	setp.eq.s32 	%p179, %r7405, 0;
	@%p179 bra 	$L__BB8_340;
	atom.shared.xor.b32 	%r7406, [%r3199+77824], %r9407;
	atom.shared.xor.b32 	%r7407, [%r3199+77828], %r9406;
	atom.shared.xor.b32 	%r7408, [%r3199+77832], %r9405;
	atom.shared.xor.b32 	%r7409, [%r3199+77836], %r9404;
$L__BB8_340:
	or.b32  	%r7410, %r9402, %r9403;
	or.b32  	%r7411, %r7410, %r9401;
	or.b32  	%r7412, %r7411, %r9400;
	setp.eq.s32 	%p180, %r7412, 0;
	@%p180 bra 	$L__BB8_342;
	atom.shared.xor.b32 	%r7413, [%r3199+78336], %r9403;
	atom.shared.xor.b32 	%r7414, [%r3199+78340], %r9402;
	atom.shared.xor.b32 	%r7415, [%r3199+78344], %r9401;
	atom.shared.xor.b32 	%r7416, [%r3199+78348], %r9400;
$L__BB8_342:
	or.b32  	%r7417, %r9398, %r9399;
	or.b32  	%r7418, %r7417, %r9397;
	or.b32  	%r7419, %r7418, %r9396;
	setp.eq.s32 	%p181, %r7419, 0;
	@%p181 bra 	$L__BB8_344;
	atom.shared.xor.b32 	%r7420, [%r3199+78848], %r9399;
	atom.shared.xor.b32 	%r7421, [%r3199+78852], %r9398;
	atom.shared.xor.b32 	%r7422, [%r3199+78856], %r9397;
	atom.shared.xor.b32 	%r7423, [%r3199+78860], %r9396;
$L__BB8_344:
	or.b32  	%r7424, %r9394, %r9395;
	or.b32  	%r7425, %r7424, %r9393;
	or.b32  	%r7426, %r7425, %r9392;
	setp.eq.s32 	%p182, %r7426, 0;
	@%p182 bra 	$L__BB8_346;
	atom.shared.xor.b32 	%r7427, [%r3199+79360], %r9395;
	atom.shared.xor.b32 	%r7428, [%r3199+79364], %r9394;
	atom.shared.xor.b32 	%r7429, [%r3199+79368], %r9393;
	atom.shared.xor.b32 	%r7430, [%r3199+79372], %r9392;
$L__BB8_346:
	or.b32  	%r7431, %r9390, %r9391;
	or.b32  	%r7432, %r7431, %r9389;
	or.b32  	%r7433, %r7432, %r9388;
	setp.eq.s32 	%p183, %r7433, 0;
	@%p183 bra 	$L__BB8_348;
	atom.shared.xor.b32 	%r7434, [%r3199+79872], %r9391;
	atom.shared.xor.b32 	%r7435, [%r3199+79876], %r9390;
	atom.shared.xor.b32 	%r7436, [%r3199+79880], %r9389;
	atom.shared.xor.b32 	%r7437, [%r3199+79884], %r9388;
$L__BB8_348:
	or.b32  	%r7438, %r9386, %r9387;
	or.b32  	%r7439, %r7438, %r9385;
	or.b32  	%r7440, %r7439, %r9384;
	setp.eq.s32 	%p184, %r7440, 0;
	@%p184 bra 	$L__BB8_350;
	atom.shared.xor.b32 	%r7441, [%r3199+80384], %r9387;
	atom.shared.xor.b32 	%r7442, [%r3199+80388], %r9386;
	atom.shared.xor.b32 	%r7443, [%r3199+80392], %r9385;
	atom.shared.xor.b32 	%r7444, [%r3199+80396], %r9384;
$L__BB8_350:
	or.b32  	%r7445, %r9382, %r9383;
	or.b32  	%r7446, %r7445, %r9381;
	or.b32  	%r7447, %r7446, %r9380;
	setp.eq.s32 	%p185, %r7447, 0;
	@%p185 bra 	$L__BB8_352;
	atom.shared.xor.b32 	%r7448, [%r3199+80896], %r9383;
	atom.shared.xor.b32 	%r7449, [%r3199+80900], %r9382;
	atom.shared.xor.b32 	%r7450, [%r3199+80904], %r9381;
	atom.shared.xor.b32 	%r7451, [%r3199+80908], %r9380;
$L__BB8_352:
	or.b32  	%r7452, %r9378, %r9379;
	or.b32  	%r7453, %r7452, %r9377;
	or.b32  	%r7454, %r7453, %r9376;
	setp.eq.s32 	%p186, %r7454, 0;
	@%p186 bra 	$L__BB8_354;
	atom.shared.xor.b32 	%r7455, [%r3199+81408], %r9379;
	atom.shared.xor.b32 	%r7456, [%r3199+81412], %r9378;
	atom.shared.xor.b32 	%r7457, [%r3199+81416], %r9377;
	atom.shared.xor.b32 	%r7458, [%r3199+81420], %r9376;
$L__BB8_354:
	or.b32  	%r7459, %r9374, %r9375;
	or.b32  	%r7460, %r7459, %r9373;
	or.b32  	%r7461, %r7460, %r9372;
	setp.eq.s32 	%p187, %r7461, 0;
	@%p187 bra 	$L__BB8_356;
	atom.shared.xor.b32 	%r7462, [%r3199+81920], %r9375;
	atom.shared.xor.b32 	%r7463, [%r3199+81924], %r9374;
	atom.shared.xor.b32 	%r7464, [%r3199+81928], %r9373;
	atom.shared.xor.b32 	%r7465, [%r3199+81932], %r9372;
$L__BB8_356:
	or.b32  	%r7466, %r9370, %r9371;
	or.b32  	%r7467, %r7466, %r9369;
	or.b32  	%r7468, %r7467, %r9368;
	setp.eq.s32 	%p188, %r7468, 0;
	@%p188 bra 	$L__BB8_358;
	atom.shared.xor.b32 	%r7469, [%r3199+82432], %r9371;
	atom.shared.xor.b32 	%r7470, [%r3199+82436], %r9370;
	atom.shared.xor.b32 	%r7471, [%r3199+82440], %r9369;
	atom.shared.xor.b32 	%r7472, [%r3199+82444], %r9368;
$L__BB8_358:
	or.b32  	%r7473, %r9366, %r9367;
	or.b32  	%r7474, %r7473, %r9365;
	or.b32  	%r7475, %r7474, %r9364;
	setp.eq.s32 	%p189, %r7475, 0;
	@%p189 bra 	$L__BB8_360;
	atom.shared.xor.b32 	%r7476, [%r3199+82944], %r9367;
	atom.shared.xor.b32 	%r7477, [%r3199+82948], %r9366;
	atom.shared.xor.b32 	%r7478, [%r3199+82952], %r9365;
	atom.shared.xor.b32 	%r7479, [%r3199+82956], %r9364;
$L__BB8_360:
	or.b32  	%r7480, %r9362, %r9363;
	or.b32  	%r7481, %r7480, %r9361;
	or.b32  	%r7482, %r7481, %r9360;
	setp.eq.s32 	%p190, %r7482, 0;
	@%p190 bra 	$L__BB8_362;
	atom.shared.xor.b32 	%r7483, [%r3199+83456], %r9363;
	atom.shared.xor.b32 	%r7484, [%r3199+83460], %r9362;
	atom.shared.xor.b32 	%r7485, [%r3199+83464], %r9361;
	atom.shared.xor.b32 	%r7486, [%r3199+83468], %r9360;
$L__BB8_362:
	or.b32  	%r7487, %r9358, %r9359;
	or.b32  	%r7488, %r7487, %r9357;
	or.b32  	%r7489, %r7488, %r9356;
	setp.eq.s32 	%p191, %r7489, 0;
	@%p191 bra 	$L__BB8_364;
	atom.shared.xor.b32 	%r7490, [%r3199+83968], %r9359;
	atom.shared.xor.b32 	%r7491, [%r3199+83972], %r9358;
	atom.shared.xor.b32 	%r7492, [%r3199+83976], %r9357;
	atom.shared.xor.b32 	%r7493, [%r3199+83980], %r9356;
$L__BB8_364:
	or.b32  	%r7494, %r9354, %r9355;
	or.b32  	%r7495, %r7494, %r9353;
	or.b32  	%r7496, %r7495, %r9352;
	setp.eq.s32 	%p192, %r7496, 0;
	@%p192 bra 	$L__BB8_366;
	atom.shared.xor.b32 	%r7497, [%r3199+84480], %r9355;
	atom.shared.xor.b32 	%r7498, [%r3199+84484], %r9354;
	atom.shared.xor.b32 	%r7499, [%r3199+84488], %r9353;
	atom.shared.xor.b32 	%r7500, [%r3199+84492], %r9352;
$L__BB8_366:
	or.b32  	%r7501, %r9350, %r9351;
	or.b32  	%r7502, %r7501, %r9349;
	or.b32  	%r7503, %r7502, %r9348;
	setp.eq.s32 	%p193, %r7503, 0;
	@%p193 bra 	$L__BB8_368;
	atom.shared.xor.b32 	%r7504, [%r3199+84992], %r9351;
	atom.shared.xor.b32 	%r7505, [%r3199+84996], %r9350;
	atom.shared.xor.b32 	%r7506, [%r3199+85000], %r9349;
	atom.shared.xor.b32 	%r7507, [%r3199+85004], %r9348;
$L__BB8_368:
	or.b32  	%r7508, %r9346, %r9347;
	or.b32  	%r7509, %r7508, %r9345;
	or.b32  	%r7510, %r7509, %r9344;
	setp.eq.s32 	%p194, %r7510, 0;
	@%p194 bra 	$L__BB8_370;
	atom.shared.xor.b32 	%r7511, [%r3199+85504], %r9347;
	atom.shared.xor.b32 	%r7512, [%r3199+85508], %r9346;
	atom.shared.xor.b32 	%r7513, [%r3199+85512], %r9345;
	atom.shared.xor.b32 	%r7514, [%r3199+85516], %r9344;
$L__BB8_370:
	or.b32  	%r7515, %r9342, %r9343;
	or.b32  	%r7516, %r7515, %r9341;
	or.b32  	%r7517, %r7516, %r9340;
	setp.eq.s32 	%p195, %r7517, 0;
	@%p195 bra 	$L__BB8_372;
	atom.shared.xor.b32 	%r7518, [%r3199+86016], %r9343;
	atom.shared.xor.b32 	%r7519, [%r3199+86020], %r9342;
	atom.shared.xor.b32 	%r7520, [%r3199+86024], %r9341;
	atom.shared.xor.b32 	%r7521, [%r3199+86028], %r9340;
$L__BB8_372:
	or.b32  	%r7522, %r9338, %r9339;
	or.b32  	%r7523, %r7522, %r9337;
	or.b32  	%r7524, %r7523, %r9336;
	setp.eq.s32 	%p196, %r7524, 0;
	@%p196 bra 	$L__BB8_374;
	atom.shared.xor.b32 	%r7525, [%r3199+86528], %r9339;
	atom.shared.xor.b32 	%r7526, [%r3199+86532], %r9338;
	atom.shared.xor.b32 	%r7527, [%r3199+86536], %r9337;
	atom.shared.xor.b32 	%r7528, [%r3199+86540], %r9336;
$L__BB8_374:
	or.b32  	%r7529, %r9334, %r9335;
	or.b32  	%r7530, %r7529, %r9333;
	or.b32  	%r7531, %r7530, %r9332;
	setp.eq.s32 	%p197, %r7531, 0;
	@%p197 bra 	$L__BB8_376;
	atom.shared.xor.b32 	%r7532, [%r3199+87040], %r9335;
	atom.shared.xor.b32 	%r7533, [%r3199+87044], %r9334;
	atom.shared.xor.b32 	%r7534, [%r3199+87048], %r9333;
	atom.shared.xor.b32 	%r7535, [%r3199+87052], %r9332;
$L__BB8_376:
	or.b32  	%r7536, %r9330, %r9331;
	or.b32  	%r7537, %r7536, %r9329;
	or.b32  	%r7538, %r7537, %r9328;
	setp.eq.s32 	%p198, %r7538, 0;
	@%p198 bra 	$L__BB8_378;
	atom.shared.xor.b32 	%r7539, [%r3199+87552], %r9331;
	atom.shared.xor.b32 	%r7540, [%r3199+87556], %r9330;
	atom.shared.xor.b32 	%r7541, [%r3199+87560], %r9329;
	atom.shared.xor.b32 	%r7542, [%r3199+87564], %r9328;
$L__BB8_378:
	or.b32  	%r7543, %r9326, %r9327;
	or.b32  	%r7544, %r7543, %r9325;
	or.b32  	%r7545, %r7544, %r9324;
	setp.eq.s32 	%p199, %r7545, 0;
	@%p199 bra 	$L__BB8_380;
	atom.shared.xor.b32 	%r7546, [%r3199+88064], %r9327;
	atom.shared.xor.b32 	%r7547, [%r3199+88068], %r9326;
	atom.shared.xor.b32 	%r7548, [%r3199+88072], %r9325;
	atom.shared.xor.b32 	%r7549, [%r3199+88076], %r9324;
$L__BB8_380:
	or.b32  	%r7550, %r9322, %r9323;
	or.b32  	%r7551, %r7550, %r9321;
	or.b32  	%r7552, %r7551, %r9320;
	setp.eq.s32 	%p200, %r7552, 0;
	@%p200 bra 	$L__BB8_382;
	atom.shared.xor.b32 	%r7553, [%r3199+88576], %r9323;
	atom.shared.xor.b32 	%r7554, [%r3199+88580], %r9322;
	atom.shared.xor.b32 	%r7555, [%r3199+88584], %r9321;
	atom.shared.xor.b32 	%r7556, [%r3199+88588], %r9320;
$L__BB8_382:
	or.b32  	%r7557, %r10017, %r10016;
	or.b32  	%r7558, %r7557, %r10018;
	or.b32  	%r7559, %r7558, %r10019;
	setp.eq.s32 	%p201, %r7559, 0;
	@%p201 bra 	$L__BB8_384;
	atom.shared.xor.b32 	%r7560, [%r3199+89088], %r10016;
	atom.shared.xor.b32 	%r7561, [%r3199+89092], %r10017;
	atom.shared.xor.b32 	%r7562, [%r3199+89096], %r10018;
	atom.shared.xor.b32 	%r7563, [%r3199+89100], %r10019;
$L__BB8_384:
	or.b32  	%r7564, %r10021, %r10020;
	or.b32  	%r7565, %r7564, %r10022;
	or.b32  	%r7566, %r7565, %r10023;
	setp.eq.s32 	%p202, %r7566, 0;
	@%p202 bra 	$L__BB8_386;
	atom.shared.xor.b32 	%r7567, [%r3199+89600], %r10020;
	atom.shared.xor.b32 	%r7568, [%r3199+89604], %r10021;
	atom.shared.xor.b32 	%r7569, [%r3199+89608], %r10022;
	atom.shared.xor.b32 	%r7570, [%r3199+89612], %r10023;
$L__BB8_386:
	or.b32  	%r7571, %r10025, %r10024;
	or.b32  	%r7572, %r7571, %r10026;
	or.b32  	%r7573, %r7572, %r10027;
	setp.eq.s32 	%p203, %r7573, 0;
	@%p203 bra 	$L__BB8_388;
	atom.shared.xor.b32 	%r7574, [%r3199+90112], %r10024;
	atom.shared.xor.b32 	%r7575, [%r3199+90116], %r10025;
	atom.shared.xor.b32 	%r7576, [%r3199+90120], %r10026;
	atom.shared.xor.b32 	%r7577, [%r3199+90124], %r10027;
$L__BB8_388:
	or.b32  	%r7578, %r10029, %r10028;
	or.b32  	%r7579, %r7578, %r10030;
	or.b32  	%r7580, %r7579, %r10031;
	setp.eq.s32 	%p204, %r7580, 0;
	@%p204 bra 	$L__BB8_390;
	atom.shared.xor.b32 	%r7581, [%r3199+90624], %r10028;
	atom.shared.xor.b32 	%r7582, [%r3199+90628], %r10029;
	atom.shared.xor.b32 	%r7583, [%r3199+90632], %r10030;
	atom.shared.xor.b32 	%r7584, [%r3199+90636], %r10031;
$L__BB8_390:
	or.b32  	%r7585, %r10033, %r10032;
	or.b32  	%r7586, %r7585, %r10034;
	or.b32  	%r7587, %r7586, %r10035;
	setp.eq.s32 	%p205, %r7587, 0;
	@%p205 bra 	$L__BB8_392;
	atom.shared.xor.b32 	%r7588, [%r3199+91136], %r10032;
	atom.shared.xor.b32 	%r7589, [%r3199+91140], %r10033;
	atom.shared.xor.b32 	%r7590, [%r3199+91144], %r10034;
	atom.shared.xor.b32 	%r7591, [%r3199+91148], %r10035;
$L__BB8_392:
	or.b32  	%r7592, %r10037, %r10036;
	or.b32  	%r7593, %r7592, %r10038;
	or.b32  	%r7594, %r7593, %r10039;
	setp.eq.s32 	%p206, %r7594, 0;
	@%p206 bra 	$L__BB8_394;
	atom.shared.xor.b32 	%r7595, [%r3199+91648], %r10036;
	atom.shared.xor.b32 	%r7596, [%r3199+91652], %r10037;
	atom.shared.xor.b32 	%r7597, [%r3199+91656], %r10038;
	atom.shared.xor.b32 	%r7598, [%r3199+91660], %r10039;
$L__BB8_394:
	or.b32  	%r7599, %r10041, %r10040;
	or.b32  	%r7600, %r7599, %r10042;
	or.b32  	%r7601, %r7600, %r10043;
	setp.eq.s32 	%p207, %r7601, 0;
	@%p207 bra 	$L__BB8_396;
	atom.shared.xor.b32 	%r7602, [%r3199+92160], %r10040;
	atom.shared.xor.b32 	%r7603, [%r3199+92164], %r10041;
	atom.shared.xor.b32 	%r7604, [%r3199+92168], %r10042;
	atom.shared.xor.b32 	%r7605, [%r3199+92172], %r10043;
$L__BB8_396:
	or.b32  	%r7606, %r10045, %r10044;
	or.b32  	%r7607, %r7606, %r10046;
	or.b32  	%r7608, %r7607, %r10047;
	setp.eq.s32 	%p208, %r7608, 0;
	@%p208 bra 	$L__BB8_398;
	atom.shared.xor.b32 	%r7609, [%r3199+92672], %r10044;
	atom.shared.xor.b32 	%r7610, [%r3199+92676], %r10045;
	atom.shared.xor.b32 	%r7611, [%r3199+92680], %r10046;
	atom.shared.xor.b32 	%r7612, [%r3199+92684], %r10047;
$L__BB8_398:
	or.b32  	%r7613, %r10049, %r10048;
	or.b32  	%r7614, %r7613, %r10050;
	or.b32  	%r7615, %r7614, %r10051;
	setp.eq.s32 	%p209, %r7615, 0;
	@%p209 bra 	$L__BB8_400;
	atom.shared.xor.b32 	%r7616, [%r3199+93184], %r10048;
	atom.shared.xor.b32 	%r7617, [%r3199+93188], %r10049;
	atom.shared.xor.b32 	%r7618, [%r3199+93192], %r10050;
	atom.shared.xor.b32 	%r7619, [%r3199+93196], %r10051;
$L__BB8_400:
	or.b32  	%r7620, %r10053, %r10052;
	or.b32  	%r7621, %r7620, %r10054;
	or.b32  	%r7622, %r7621, %r10055;
	setp.eq.s32 	%p210, %r7622, 0;
	@%p210 bra 	$L__BB8_402;
	atom.shared.xor.b32 	%r7623, [%r3199+93696], %r10052;
	atom.shared.xor.b32 	%r7624, [%r3199+93700], %r10053;
	atom.shared.xor.b32 	%r7625, [%r3199+93704], %r10054;
	atom.shared.xor.b32 	%r7626, [%r3199+93708], %r10055;
$L__BB8_402:
	or.b32  	%r7627, %r10057, %r10056;
	or.b32  	%r7628, %r7627, %r10058;
	or.b32  	%r7629, %r7628, %r10059;
	setp.eq.s32 	%p211, %r7629, 0;
	@%p211 bra 	$L__BB8_404;
	atom.shared.xor.b32 	%r7630, [%r3199+94208], %r10056;
	atom.shared.xor.b32 	%r7631, [%r3199+94212], %r10057;
	atom.shared.xor.b32 	%r7632, [%r3199+94216], %r10058;
	atom.shared.xor.b32 	%r7633, [%r3199+94220], %r10059;
$L__BB8_404:
	or.b32  	%r7634, %r10061, %r10060;
	or.b32  	%r7635, %r7634, %r10062;
	or.b32  	%r7636, %r7635, %r10063;
	setp.eq.s32 	%p212, %r7636, 0;
	@%p212 bra 	$L__BB8_406;
	atom.shared.xor.b32 	%r7637, [%r3199+94720], %r10060;
	atom.shared.xor.b32 	%r7638, [%r3199+94724], %r10061;
	atom.shared.xor.b32 	%r7639, [%r3199+94728], %r10062;
	atom.shared.xor.b32 	%r7640, [%r3199+94732], %r10063;
$L__BB8_406:
	or.b32  	%r7641, %r10065, %r10064;
	or.b32  	%r7642, %r7641, %r10066;
	or.b32  	%r7643, %r7642, %r10067;
	setp.eq.s32 	%p213, %r7643, 0;
	@%p213 bra 	$L__BB8_408;
	atom.shared.xor.b32 	%r7644, [%r3199+95232], %r10064;
	atom.shared.xor.b32 	%r7645, [%r3199+95236], %r10065;
	atom.shared.xor.b32 	%r7646, [%r3199+95240], %r10066;
	atom.shared.xor.b32 	%r7647, [%r3199+95244], %r10067;
$L__BB8_408:
	or.b32  	%r7648, %r10069, %r10068;
	or.b32  	%r7649, %r7648, %r10070;
	or.b32  	%r7650, %r7649, %r10071;
	setp.eq.s32 	%p214, %r7650, 0;
	@%p214 bra 	$L__BB8_410;
	atom.shared.xor.b32 	%r7651, [%r3199+95744], %r10068;
	atom.shared.xor.b32 	%r7652, [%r3199+95748], %r10069;
	atom.shared.xor.b32 	%r7653, [%r3199+95752], %r10070;
	atom.shared.xor.b32 	%r7654, [%r3199+95756], %r10071;
$L__BB8_410:
	or.b32  	%r7655, %r10073, %r10072;
	or.b32  	%r7656, %r7655, %r10074;
	or.b32  	%r7657, %r7656, %r10075;
	setp.eq.s32 	%p215, %r7657, 0;
	@%p215 bra 	$L__BB8_412;
	atom.shared.xor.b32 	%r7658, [%r3199+96256], %r10072;
	atom.shared.xor.b32 	%r7659, [%r3199+96260], %r10073;
	atom.shared.xor.b32 	%r7660, [%r3199+96264], %r10074;
	atom.shared.xor.b32 	%r7661, [%r3199+96268], %r10075;
$L__BB8_412:
	or.b32  	%r7662, %r10077, %r10076;
	or.b32  	%r7663, %r7662, %r10078;
	or.b32  	%r7664, %r7663, %r10079;
	setp.eq.s32 	%p216, %r7664, 0;
	@%p216 bra 	$L__BB8_414;
	atom.shared.xor.b32 	%r7665, [%r3199+96768], %r10076;
	atom.shared.xor.b32 	%r7666, [%r3199+96772], %r10077;
	atom.shared.xor.b32 	%r7667, [%r3199+96776], %r10078;
	atom.shared.xor.b32 	%r7668, [%r3199+96780], %r10079;
$L__BB8_414:
	or.b32  	%r7669, %r10081, %r10080;
	or.b32  	%r7670, %r7669, %r10082;
	or.b32  	%r7671, %r7670, %r10083;
	setp.eq.s32 	%p217, %r7671, 0;
	@%p217 bra 	$L__BB8_416;
	atom.shared.xor.b32 	%r7672, [%r3199+97280], %r10080;
	atom.shared.xor.b32 	%r7673, [%r3199+97284], %r10081;
	atom.shared.xor.b32 	%r7674, [%r3199+97288], %r10082;
	atom.shared.xor.b32 	%r7675, [%r3199+97292], %r10083;
$L__BB8_416:
	or.b32  	%r7676, %r10085, %r10084;
	or.b32  	%r7677, %r7676, %r10086;
	or.b32  	%r7678, %r7677, %r10087;
	setp.eq.s32 	%p218, %r7678, 0;
	@%p218 bra 	$L__BB8_418;
	atom.shared.xor.b32 	%r7679, [%r3199+97792], %r10084;
	atom.shared.xor.b32 	%r7680, [%r3199+97796], %r10085;
	atom.shared.xor.b32 	%r7681, [%r3199+97800], %r10086;
	atom.shared.xor.b32 	%r7682, [%r3199+97804], %r10087;
$L__BB8_418:
	ld.param.u64 	%rd77, [fused_batch_pir_kernel_transposed_8_param_2];
	mov.u32 	%r3200, %ntid.x;
	cvta.to.global.u64 	%rd9, %rd77;
	setp.eq.s16 	%p219, %rs1, 2;
	bar.sync 	0;
	@%p219 bra 	$L__BB8_423;
	mov.b32 	%r10089, 0;
$L__BB8_420:
	.pragma "nounroll";
	shl.b32 	%r7684, %r10090, 4;
	add.s32 	%r7686, %r7290, %r7684;
	ld.shared.v4.u32 	{%r3204, %r3205, %r3206, %r3207}, [%r7686];
	or.b32  	%r7687, %r3205, %r3204;
	or.b32  	%r7688, %r7687, %r3206;
	or.b32  	%r7689, %r7688, %r3207;
	setp.eq.s32 	%p220, %r7689, 0;
	@%p220 bra 	$L__BB8_422;
	mul.wide.u32 	%rd60, %r10090, 16;
	add.s64 	%rd61, %rd9, %rd60;
	atom.global.xor.b32 	%r7690, [%rd61], %r3204;
	atom.global.xor.b32 	%r7691, [%rd61+4], %r3205;
	atom.global.xor.b32 	%r7692, [%rd61+8], %r3206;
	atom.global.xor.b32 	%r7693, [%rd61+12], %r3207;
$L__BB8_422:
	add.s32 	%r10090, %r10090, %r3200;
	add.s32 	%r10089, %r10089, 1;
	xor.b32  	%r7694, %r10089, %r3;
	setp.ne.s32 	%p221, %r7694, 2;
	@%p221 bra 	$L__BB8_420;
$L__BB8_423:
	shl.b32 	%r7695, %r3200, 1;
	add.s32 	%r10094, %r10090, %r7695;
	mad.lo.s32 	%r10093, %r3200, 3, %r10090;
	add.s32 	%r10092, %r3200, %r10090;
	shl.b32 	%r7696, %r10090, 4;
	add.s32 	%r10091, %r7290, %r7696;
	shl.b32 	%r3215, %r3200, 6;
	shl.b32 	%r3216, %r3200, 5;
	mul.lo.s32 	%r3217, %r3200, 48;
$L__BB8_424:
	ld.shared.v4.u32 	{%r3223, %r3224, %r3225, %r3226}, [%r10091];
	or.b32  	%r7698, %r3224, %r3223;
	or.b32  	%r7699, %r7698, %r3225;
	or.b32  	%r7700, %r7699, %r3226;
	setp.eq.s32 	%p222, %r7700, 0;
	@%p222 bra 	$L__BB8_426;
	mul.wide.u32 	%rd62, %r10090, 16;
	add.s64 	%rd63, %rd9, %rd62;
	atom.global.xor.b32 	%r7701, [%rd63], %r3223;
	atom.global.xor.b32 	%r7702, [%rd63+4], %r3224;
	atom.global.xor.b32 	%r7703, [%rd63+8], %r3225;
	atom.global.xor.b32 	%r7704, [%rd63+12], %r3226;
$L__BB8_426:
	shl.b32 	%r7705, %r3200, 4;
	add.s32 	%r7706, %r10091, %r7705;
	ld.shared.v4.u32 	{%r3227, %r3228, %r3229, %r3230}, [%r7706];
	or.b32  	%r7707, %r3228, %r3227;
	or.b32  	%r7708, %r7707, %r3229;
	or.b32  	%r7709, %r7708, %r3230;
	setp.eq.s32 	%p223, %r7709, 0;
	@%p223 bra 	$L__BB8_428;
	mul.wide.u32 	%rd64, %r10092, 16;
	add.s64 	%rd65, %rd9, %rd64;
	atom.global.xor.b32 	%r7710, [%rd65], %r3227;
	atom.global.xor.b32 	%r7711, [%rd65+4], %r3228;
	atom.global.xor.b32 	%r7712, [%rd65+8], %r3229;
	atom.global.xor.b32 	%r7713, [%rd65+12], %r3230;
$L__BB8_428:
	add.s32 	%r3231, %r10090, %r3200;
	add.s32 	%r7714, %r10091, %r3216;
	ld.shared.v4.u32 	{%r3232, %r3233, %r3234, %r3235}, [%r7714];
	or.b32  	%r7715, %r3233, %r3232;
	or.b32  	%r7716, %r7715, %r3234;
	or.b32  	%r7717, %r7716, %r3235;
	setp.eq.s32 	%p224, %r7717, 0;
	@%p224 bra 	$L__BB8_430;
	mul.wide.u32 	%rd66, %r10094, 16;
	add.s64 	%rd67, %rd9, %rd66;
	atom.global.xor.b32 	%r7718, [%rd67], %r3232;
	atom.global.xor.b32 	%r7719, [%rd67+4], %r3233;
	atom.global.xor.b32 	%r7720, [%rd67+8], %r3234;
	atom.global.xor.b32 	%r7721, [%rd67+12], %r3235;
$L__BB8_430:
	add.s32 	%r3236, %r3231, %r3200;
	add.s32 	%r7722, %r10091, %r3217;
	ld.shared.v4.u32 	{%r3237, %r3238, %r3239, %r3240}, [%r7722];
	or.b32  	%r7723, %r3238, %r3237;
	or.b32  	%r7724, %r7723, %r3239;
	or.b32  	%r7725, %r7724, %r3240;
	setp.eq.s32 	%p225, %r7725, 0;
	@%p225 bra 	$L__BB8_432;
	mul.wide.u32 	%rd68, %r10093, 16;
	add.s64 	%rd69, %rd9, %rd68;
	atom.global.xor.b32 	%r7726, [%rd69], %r3237;
	atom.global.xor.b32 	%r7727, [%rd69+4], %r3238;
	atom.global.xor.b32 	%r7728, [%rd69+8], %r3239;
	atom.global.xor.b32 	%r7729, [%rd69+12], %r3240;
$L__BB8_432:
	add.s32 	%r7730, %r3236, %r3200;
	add.s32 	%r10090, %r7730, %r3200;
	shl.b32 	%r7731, %r3200, 2;
	add.s32 	%r10094, %r10094, %r7731;
	add.s32 	%r10093, %r10093, %r7731;
	add.s32 	%r10092, %r10092, %r7731;
	add.s32 	%r10091, %r10091, %r3215;
	setp.lt.u32 	%p226, %r10090, 6144;
	@%p226 bra 	$L__BB8_424;
	ret;

}
	// .globl	fused_batch_pir_kernel_transposed_16
.visible .entry fused_batch_pir_kernel_transposed_16(
	.param .u64 .ptr .align 1 fused_batch_pir_kernel_transposed_16_param_0,
	.param .u64 .ptr .align 1 fused_batch_pir_kernel_transposed_16_param_1,
	.param .u64 .ptr .align 1 fused_batch_pir_kernel_transposed_16_param_2,
	.param .u32 fused_batch_pir_kernel_transposed_16_param_3,
	.param .u32 fused_batch_pir_kernel_transposed_16_param_4
)
{
	.reg .pred 	%p<419>;
	.reg .b16 	%rs<37>;
	.reg .b32 	%r<18640>;
	.reg .b64 	%rd<80>;

	ld.param.u64 	%rd11, [fused_batch_pir_kernel_transposed_16_param_1];
	cvta.to.global.u64 	%rd1, %rd11;
	mov.u32 	%r1, %tid.x;
	mov.u32 	%r2, %ntid.x;
	add.s32 	%r6319, %r1, %r2;
	cvt.u16.u32 	%rs15, %r6319;
	sub.s16 	%rs16, 12287, %rs15;
	cvt.u16.u32 	%rs17, %r2;
	div.u16 	%rs18, %rs16, %rs17;
	and.b16  	%rs1, %rs18, 3;
	cvt.u32.u16 	%r3, %rs1;
	setp.eq.s16 	%p1, %rs1, 2;
	mov.u32 	%r13976, %r1;
	@%p1 bra 	$L__BB9_3;
	mov.b32 	%r13975, 0;
	mov.u32 	%r6322, s_mem;
	mov.u32 	%r13976, %r1;
$L__BB9_2:
	.pragma "nounroll";
	shl.b32 	%r6321, %r13976, 4;
	add.s32 	%r6323, %r6322, %r6321;
	mov.b32 	%r6324, 0;
	st.shared.v4.u32 	[%r6323], {%r6324, %r6324, %r6324, %r6324};
	add.s32 	%r13976, %r13976, %r2;
	add.s32 	%r13975, %r13975, 1;
	xor.b32  	%r6325, %r13975, %r3;
	setp.ne.s32 	%p2, %r6325, 2;
	@%p2 bra 	$L__BB9_2;
$L__BB9_3:
	mov.u32 	%r6327, s_mem;
	shl.b32 	%r6330, %r2, 4;
	shl.b32 	%r6334, %r2, 2;
$L__BB9_4:
	shl.b32 	%r6326, %r13976, 4;
	add.s32 	%r6328, %r6327, %r6326;
	mov.b32 	%r6329, 0;
	st.shared.v4.u32 	[%r6328], {%r6329, %r6329, %r6329, %r6329};
	add.s32 	%r6331, %r6328, %r6330;
	st.shared.v4.u32 	[%r6331], {%r6329, %r6329, %r6329, %r6329};
	add.s32 	%r6332, %r6331, %r6330;
	st.shared.v4.u32 	[%r6332], {%r6329, %r6329, %r6329, %r6329};
	add.s32 	%r6333, %r6332, %r6330;
	st.shared.v4.u32 	[%r6333], {%r6329, %r6329, %r6329, %r6329};
	add.s32 	%r13976, %r6334, %r13976;
	setp.lt.u32 	%p3, %r13976, 12288;
	@%p3 bra 	$L__BB9_4;
	bar.sync 	0;
	mov.u32 	%r6335, %ctaid.x;
	shl.b32 	%r11, %r6335, 11;
	setp.ne.s32 	%p4, %r1, 0;
	ld.const.u32 	%r12, [CHACHA_CONSTANTS];
	ld.const.u32 	%r13, [CHACHA_CONSTANTS+4];
	ld.const.u32 	%r14, [CHACHA_CONSTANTS+8];
	ld.const.u32 	%r15, [CHACHA_CONSTANTS+12];
	@%p4 bra 	$L__BB9_13;
	mov.b32 	%r13978, 0;
$L__BB9_7:
	mul.wide.u32 	%rd13, %r13978, 488;
	add.s64 	%rd2, %rd1, %rd13;
	ld.global.v2.u8 	{%rs33, %rs3}, [%rd2+16];
	ld.global.u32 	%r13992, [%rd2];
	ld.global.u32 	%r13993, [%rd2+4];
	ld.global.u32 	%r13994, [%rd2+8];
	ld.global.u32 	%r13995, [%rd2+12];
	setp.lt.u16 	%p5, %rs3, 12;
	@%p5 bra 	$L__BB9_12;
	cvt.u32.u16 	%r6338, %rs3;
	and.b32  	%r21, %r6338, 255;
	add.s32 	%r22, %r21, -12;
	mov.b32 	%r13983, 0;
	mov.u16 	%rs31, %rs33;
$L__BB9_9:
	add.s32 	%r6339, %r12, %r13992;
	shf.l.wrap.b32 	%r6340, %r6339, %r6339, 16;
	add.s32 	%r6341, %r13992, %r6340;
	xor.b32  	%r6342, %r13992, %r6341;
	shf.l.wrap.b32 	%r6343, %r6342, %r6342, 12;
	add.s32 	%r6344, %r6339, %r6343;
	xor.b32  	%r6345, %r6340, %r6344;
	shf.l.wrap.b32 	%r6346, %r6345, %r6345, 8;
	add.s32 	%r6347, %r6341, %r6346;
	xor.b32  	%r6348, %r6343, %r6347;
	shf.l.wrap.b32 	%r6349, %r6348, %r6348, 7;
	add.s32 	%r6350, %r13, %r13993;
	shf.l.wrap.b32 	%r6351, %r6350, %r6350, 16;
	add.s32 	%r6352, %r13993, %r6351;
	xor.b32  	%r6353, %r13993, %r6352;
	shf.l.wrap.b32 	%r6354, %r6353, %r6353, 12;
	add.s32 	%r6355, %r6350, %r6354;
	xor.b32  	%r6356, %r6351, %r6355;
	shf.l.wrap.b32 	%r6357, %r6356, %r6356, 8;
	add.s32 	%r6358, %r6352, %r6357;
	xor.b32  	%r6359, %r6354, %r6358;
	shf.l.wrap.b32 	%r6360, %r6359, %r6359, 7;
	add.s32 	%r6361, %r14, %r13994;
	shf.l.wrap.b32 	%r6362, %r6361, %r6361, 16;
	add.s32 	%r6363, %r13994, %r6362;
	xor.b32  	%r6364, %r13994, %r6363;
	shf.l.wrap.b32 	%r6365, %r6364, %r6364, 12;
	add.s32 	%r6366, %r6361, %r6365;
	xor.b32  	%r6367, %r6362, %r6366;
	shf.l.wrap.b32 	%r6368, %r6367, %r6367, 8;
	add.s32 	%r6369, %r6363, %r6368;
	xor.b32  	%r6370, %r6365, %r6369;
	shf.l.wrap.b32 	%r6371, %r6370, %r6370, 7;
	add.s32 	%r6372, %r15, %r13995;
	shf.l.wrap.b32 	%r6373, %r6372, %r6372, 16;
	add.s32 	%r6374, %r13995, %r6373;
	xor.b32  	%r6375, %r13995, %r6374;
	shf.l.wrap.b32 	%r6376, %r6375, %r6375, 12;
	add.s32 	%r6377, %r6372, %r6376;
	xor.b32  	%r6378, %r6373, %r6377;
	shf.l.wrap.b32 	%r6379, %r6378, %r6378, 8;
	add.s32 	%r6380, %r6374, %r6379;
	xor.b32  	%r6381, %r6376, %r6380;
	shf.l.wrap.b32 	%r6382, %r6381, %r6381, 7;
	add.s32 	%r6383, %r6344, %r6360;
	xor.b32  	%r6384, %r6379, %r6383;
	shf.l.wrap.b32 	%r6385, %r6384, %r6384, 16;
	add.s32 	%r6386, %r6369, %r6385;
	xor.b32  	%r6387, %r6360, %r6386;
	shf.l.wrap.b32 	%r6388, %r6387, %r6387, 12;
	add.s32 	%r6389, %r6383, %r6388;
	xor.b32  	%r6390, %r6385, %r6389;
	shf.l.wrap.b32 	%r6391, %r6390, %r6390, 8;
	add.s32 	%r6392, %r6386, %r6391;
	xor.b32  	%r6393, %r6388, %r6392;
	shf.l.wrap.b32 	%r6394, %r6393, %r6393, 7;
	add.s32 	%r6395, %r6355, %r6371;
	xor.b32  	%r6396, %r6346, %r6395;
	shf.l.wrap.b32 	%r6397, %r6396, %r6396, 16;
	add.s32 	%r6398, %r6380, %r6397;
	xor.b32  	%r6399, %r6371, %r6398;
	shf.l.wrap.b32 	%r6400, %r6399, %r6399, 12;
	add.s32 	%r6401, %r6395, %r6400;
	xor.b32  	%r6402, %r6397, %r6401;
	shf.l.wrap.b32 	%r6403, %r6402, %r6402, 8;
	add.s32 	%r6404, %r6398, %r6403;
	xor.b32  	%r6405, %r6400, %r6404;
	shf.l.wrap.b32 	%r6406, %r6405, %r6405, 7;
	add.s32 	%r6407, %r6366, %r6382;
	xor.b32  	%r6408, %r6357, %r6407;
	shf.l.wrap.b32 	%r6409, %r6408, %r6408, 16;
	add.s32 	%r6410, %r6347, %r6409;
	xor.b32  	%r6411, %r6382, %r6410;
	shf.l.wrap.b32 	%r6412, %r6411, %r6411, 12;
	add.s32 	%r6413, %r6407, %r6412;
	xor.b32  	%r6414, %r6409, %r6413;
	shf.l.wrap.b32 	%r6415, %r6414, %r6414, 8;
	add.s32 	%r6416, %r6410, %r6415;
	xor.b32  	%r6417, %r6412, %r6416;
	shf.l.wrap.b32 	%r6418, %r6417, %r6417, 7;
	add.s32 	%r6419, %r6377, %r6349;
	xor.b32  	%r6420, %r6368, %r6419;
	shf.l.wrap.b32 	%r6421, %r6420, %r6420, 16;
	add.s32 	%r6422, %r6358, %r6421;
	xor.b32  	%r6423, %r6349, %r6422;
	shf.l.wrap.b32 	%r6424, %r6423, %r6423, 12;
	add.s32 	%r6425, %r6419, %r6424;
	xor.b32  	%r6426, %r6421, %r6425;
	shf.l.wrap.b32 	%r6427, %r6426, %r6426, 8;
	add.s32 	%r6428, %r6422, %r6427;
	xor.b32  	%r6429, %r6424, %r6428;
	shf.l.wrap.b32 	%r6430, %r6429, %r6429, 7;
	add.s32 	%r6431, %r6389, %r6430;
	xor.b32  	%r6432, %r6403, %r6431;
	shf.l.wrap.b32 	%r6433, %r6432, %r6432, 16;
	add.s32 	%r6434, %r6416, %r6433;
	xor.b32  	%r6435, %r6430, %r6434;
	shf.l.wrap.b32 	%r6436, %r6435, %r6435, 12;
	add.s32 	%r6437, %r6431, %r6436;
	xor.b32  	%r6438, %r6433, %r6437;
	shf.l.wrap.b32 	%r6439, %r6438, %r6438, 8;
	add.s32 	%r6440, %r6434, %r6439;
	xor.b32  	%r6441, %r6436, %r6440;
	shf.l.wrap.b32 	%r6442, %r6441, %r6441, 7;
	add.s32 	%r6443, %r6401, %r6394;
	xor.b32  	%r6444, %r6415, %r6443;
	shf.l.wrap.b32 	%r6445, %r6444, %r6444, 16;
	add.s32 	%r6446, %r6428, %r6445;
	xor.b32  	%r6447, %r6394, %r6446;
	shf.l.wrap.b32 	%r6448, %r6447, %r6447, 12;
	add.s32 	%r6449, %r6443, %r6448;
	xor.b32  	%r6450, %r6445, %r6449;
	shf.l.wrap.b32 	%r6451, %r6450, %r6450, 8;
	add.s32 	%r6452, %r6446, %r6451;
	xor.b32  	%r6453, %r6448, %r6452;
	shf.l.wrap.b32 	%r6454, %r6453, %r6453, 7;
	add.s32 	%r6455, %r6413, %r6406;
	xor.b32  	%r6456, %r6427, %r6455;
	shf.l.wrap.b32 	%r6457, %r6456, %r6456, 16;
	add.s32 	%r6458, %r6392, %r6457;
	xor.b32  	%r6459, %r6406, %r6458;
	shf.l.wrap.b32 	%r6460, %r6459, %r6459, 12;
	add.s32 	%r6461, %r6455, %r6460;
	xor.b32  	%r6462, %r6457, %r6461;
	shf.l.wrap.b32 	%r6463, %r6462, %r6462, 8;
	add.s32 	%r6464, %r6458, %r6463;
	xor.b32  	%r6465, %r6460, %r6464;
	shf.l.wrap.b32 	%r6466, %r6465, %r6465, 7;
	add.s32 	%r6467, %r6425, %r6418;
	xor.b32  	%r6468, %r6391, %r6467;
	shf.l.wrap.b32 	%r6469, %r6468, %r6468, 16;
	add.s32 	%r6470, %r6404, %r6469;
	xor.b32  	%r6471, %r6418, %r6470;
	shf.l.wrap.b32 	%r6472, %r6471, %r6471, 12;
	add.s32 	%r6473, %r6467, %r6472;
	xor.b32  	%r6474, %r6469, %r6473;
	shf.l.wrap.b32 	%r6475, %r6474, %r6474, 8;
	add.s32 	%r6476, %r6470, %r6475;
	xor.b32  	%r6477, %r6472, %r6476;
	shf.l.wrap.b32 	%r6478, %r6477, %r6477, 7;
	add.s32 	%r6479, %r6437, %r6454;
	xor.b32  	%r6480, %r6475, %r6479;
	shf.l.wrap.b32 	%r6481, %r6480, %r6480, 16;
	add.s32 	%r6482, %r6464, %r6481;
	xor.b32  	%r6483, %r6454, %r6482;
	shf.l.wrap.b32 	%r6484, %r6483, %r6483, 12;
	add.s32 	%r6485, %r6479, %r6484;
	xor.b32  	%r6486, %r6481, %r6485;
	shf.l.wrap.b32 	%r6487, %r6486, %r6486, 8;
	add.s32 	%r6488, %r6482, %r6487;
	xor.b32  	%r6489, %r6484, %r6488;
	shf.l.wrap.b32 	%r6490, %r6489, %r6489, 7;
	add.s32 	%r6491, %r6449, %r6466;
	xor.b32  	%r6492, %r6439, %r6491;
	shf.l.wrap.b32 	%r6493, %r6492, %r6492, 16;
	add.s32 	%r6494, %r6476, %r6493;
	xor.b32  	%r6495, %r6466, %r6494;
	shf.l.wrap.b32 	%r6496, %r6495, %r6495, 12;
	add.s32 	%r6497, %r6491, %r6496;
	xor.b32  	%r6498, %r6493, %r6497;
	shf.l.wrap.b32 	%r6499, %r6498, %r6498, 8;
	add.s32 	%r6500, %r6494, %r6499;
	xor.b32  	%r6501, %r6496, %r6500;
	shf.l.wrap.b32 	%r6502, %r6501, %r6501, 7;
	add.s32 	%r6503, %r6461, %r6478;
	xor.b32  	%r6504, %r6451, %r6503;
	shf.l.wrap.b32 	%r6505, %r6504, %r6504, 16;
	add.s32 	%r6506, %r6440, %r6505;
	xor.b32  	%r6507, %r6478, %r6506;
	shf.l.wrap.b32 	%r6508, %r6507, %r6507, 12;
	add.s32 	%r6509, %r6503, %r6508;
	xor.b32  	%r6510, %r6505, %r6509;
	shf.l.wrap.b32 	%r6511, %r6510, %r6510, 8;
	add.s32 	%r6512, %r6506, %r6511;
	xor.b32  	%r6513, %r6508, %r6512;
	shf.l.wrap.b32 	%r6514, %r6513, %r6513, 7;
	add.s32 	%r6515, %r6473, %r6442;
	xor.b32  	%r6516, %r6463, %r6515;
	shf.l.wrap.b32 	%r6517, %r6516, %r6516, 16;
	add.s32 	%r6518, %r6452, %r6517;
	xor.b32  	%r6519, %r6442, %r6518;
	shf.l.wrap.b32 	%r6520, %r6519, %r6519, 12;
	add.s32 	%r6521, %r6515, %r6520;
	xor.b32  	%r6522, %r6517, %r6521;
	shf.l.wrap.b32 	%r6523, %r6522, %r6522, 8;
	add.s32 	%r6524, %r6518, %r6523;
	xor.b32  	%r6525, %r6520, %r6524;
	shf.l.wrap.b32 	%r6526, %r6525, %r6525, 7;
	add.s32 	%r6527, %r6485, %r6526;
	xor.b32  	%r6528, %r6499, %r6527;
	shf.l.wrap.b32 	%r6529, %r6528, %r6528, 16;
	add.s32 	%r6530, %r6512, %r6529;
	xor.b32  	%r6531, %r6526, %r6530;
	shf.l.wrap.b32 	%r6532, %r6531, %r6531, 12;
	add.s32 	%r6533, %r6527, %r6532;
	xor.b32  	%r6534, %r6529, %r6533;
	shf.l.wrap.b32 	%r6535, %r6534, %r6534, 8;
	add.s32 	%r6536, %r6530, %r6535;
	xor.b32  	%r6537, %r6532, %r6536;
	shf.l.wrap.b32 	%r6538, %r6537, %r6537, 7;
	add.s32 	%r6539, %r6497, %r6490;
	xor.b32  	%r6540, %r6511, %r6539;
	shf.l.wrap.b32 	%r6541, %r6540, %r6540, 16;
	add.s32 	%r6542, %r6524, %r6541;
	xor.b32  	%r6543, %r6490, %r6542;
	shf.l.wrap.b32 	%r6544, %r6543, %r6543, 12;
	add.s32 	%r6545, %r6539, %r6544;
	xor.b32  	%r6546, %r6541, %r6545;
	shf.l.wrap.b32 	%r6547, %r6546, %r6546, 8;
	add.s32 	%r6548, %r6542, %r6547;
	xor.b32  	%r6549, %r6544, %r6548;
	shf.l.wrap.b32 	%r6550, %r6549, %r6549, 7;
	add.s32 	%r6551, %r6509, %r6502;
	xor.b32  	%r6552, %r6523, %r6551;
	shf.l.wrap.b32 	%r6553, %r6552, %r6552, 16;
	add.s32 	%r6554, %r6488, %r6553;
	xor.b32  	%r6555, %r6502, %r6554;
	shf.l.wrap.b32 	%r6556, %r6555, %r6555, 12;
	add.s32 	%r6557, %r6551, %r6556;
	xor.b32  	%r6558, %r6553, %r6557;
	shf.l.wrap.b32 	%r6559, %r6558, %r6558, 8;
	add.s32 	%r6560, %r6554, %r6559;
	xor.b32  	%r6561, %r6556, %r6560;
	shf.l.wrap.b32 	%r6562, %r6561, %r6561, 7;
	add.s32 	%r6563, %r6521, %r6514;
	xor.b32  	%r6564, %r6487, %r6563;
	shf.l.wrap.b32 	%r6565, %r6564, %r6564, 16;
	add.s32 	%r6566, %r6500, %r6565;
	xor.b32  	%r6567, %r6514, %r6566;
	shf.l.wrap.b32 	%r6568, %r6567, %r6567, 12;
	add.s32 	%r6569, %r6563, %r6568;
	xor.b32  	%r6570, %r6565, %r6569;
	shf.l.wrap.b32 	%r6571, %r6570, %r6570, 8;
	add.s32 	%r6572, %r6566, %r6571;
	xor.b32  	%r6573, %r6568, %r6572;
	shf.l.wrap.b32 	%r6574, %r6573, %r6573, 7;
	add.s32 	%r6575, %r6533, %r6550;
	xor.b32  	%r6576, %r6571, %r6575;
	shf.l.wrap.b32 	%r6577, %r6576, %r6576, 16;
	add.s32 	%r6578, %r6560, %r6577;
	xor.b32  	%r6579, %r6550, %r6578;
	shf.l.wrap.b32 	%r6580, %r6579, %r6579, 12;
	add.s32 	%r6581, %r6575, %r6580;
	xor.b32  	%r6582, %r6577, %r6581;
	shf.l.wrap.b32 	%r6583, %r6582, %r6582, 8;
	add.s32 	%r6584, %r6578, %r6583;
	xor.b32  	%r6585, %r6580, %r6584;
	shf.l.wrap.b32 	%r6586, %r6585, %r6585, 7;
	add.s32 	%r6587, %r6545, %r6562;
	xor.b32  	%r6588, %r6535, %r6587;
	shf.l.wrap.b32 	%r6589, %r6588, %r6588, 16;
	add.s32 	%r6590, %r6572, %r6589;
	xor.b32  	%r6591, %r6562, %r6590;
	shf.l.wrap.b32 	%r6592, %r6591, %r6591, 12;
	add.s32 	%r6593, %r6587, %r6592;
	xor.b32  	%r6594, %r6589, %r6593;
	shf.l.wrap.b32 	%r6595, %r6594, %r6594, 8;
	add.s32 	%r6596, %r6590, %r6595;
	xor.b32  	%r6597, %r6592, %r6596;
	shf.l.wrap.b32 	%r6598, %r6597, %r6597, 7;
	add.s32 	%r6599, %r6557, %r6574;
	xor.b32  	%r6600, %r6547, %r6599;
	shf.l.wrap.b32 	%r6601, %r6600, %r6600, 16;
	add.s32 	%r6602, %r6536, %r6601;
	xor.b32  	%r6603, %r6574, %r6602;
	shf.l.wrap.b32 	%r6604, %r6603, %r6603, 12;
	add.s32 	%r6605, %r6599, %r6604;
	xor.b32  	%r6606, %r6601, %r6605;
	shf.l.wrap.b32 	%r6607, %r6606, %r6606, 8;
	add.s32 	%r6608, %r6602, %r6607;
	xor.b32  	%r6609, %r6604, %r6608;
	shf.l.wrap.b32 	%r6610, %r6609, %r6609, 7;
	add.s32 	%r6611, %r6569, %r6538;
	xor.b32  	%r6612, %r6559, %r6611;
	shf.l.wrap.b32 	%r6613, %r6612, %r6612, 16;
	add.s32 	%r6614, %r6548, %r6613;
	xor.b32  	%r6615, %r6538, %r6614;
	shf.l.wrap.b32 	%r6616, %r6615, %r6615, 12;
	add.s32 	%r6617, %r6611, %r6616;
	xor.b32  	%r6618, %r6613, %r6617;
	shf.l.wrap.b32 	%r6619, %r6618, %r6618, 8;
	add.s32 	%r6620, %r6614, %r6619;
	xor.b32  	%r6621, %r6616, %r6620;
	shf.l.wrap.b32 	%r6622, %r6621, %r6621, 7;
	add.s32 	%r6623, %r6581, %r6622;
	xor.b32  	%r6624, %r6595, %r6623;
	shf.l.wrap.b32 	%r6625, %r6624, %r6624, 16;
	add.s32 	%r6626, %r6608, %r6625;
	xor.b32  	%r6627, %r6622, %r6626;
	shf.l.wrap.b32 	%r6628, %r6627, %r6627, 12;
	add.s32 	%r6629, %r6623, %r6628;
	xor.b32  	%r6630, %r6625, %r6629;
	shf.l.wrap.b32 	%r6631, %r6630, %r6630, 8;
	add.s32 	%r6632, %r6626, %r6631;
	xor.b32  	%r6633, %r6628, %r6632;
	shf.l.wrap.b32 	%r6634, %r6633, %r6633, 7;
	add.s32 	%r6635, %r6593, %r6586;
	xor.b32  	%r6636, %r6607, %r6635;
	shf.l.wrap.b32 	%r6637, %r6636, %r6636, 16;
	add.s32 	%r6638, %r6620, %r6637;
	xor.b32  	%r6639, %r6586, %r6638;
	shf.l.wrap.b32 	%r6640, %r6639, %r6639, 12;
	add.s32 	%r6641, %r6635, %r6640;
	xor.b32  	%r6642, %r6637, %r6641;
	shf.l.wrap.b32 	%r6643, %r6642, %r6642, 8;
	add.s32 	%r6644, %r6638, %r6643;
	xor.b32  	%r6645, %r6640, %r6644;
	shf.l.wrap.b32 	%r6646, %r6645, %r6645, 7;
	add.s32 	%r6647, %r6605, %r6598;
	xor.b32  	%r6648, %r6619, %r6647;
	shf.l.wrap.b32 	%r6649, %r6648, %r6648, 16;
	add.s32 	%r6650, %r6584, %r6649;
	xor.b32  	%r6651, %r6598, %r6650;
	shf.l.wrap.b32 	%r6652, %r6651, %r6651, 12;
	add.s32 	%r6653, %r6647, %r6652;
	xor.b32  	%r6654, %r6649, %r6653;
	shf.l.wrap.b32 	%r6655, %r6654, %r6654, 8;
	add.s32 	%r6656, %r6650, %r6655;
	xor.b32  	%r6657, %r6652, %r6656;
	shf.l.wrap.b32 	%r6658, %r6657, %r6657, 7;
	add.s32 	%r6659, %r6617, %r6610;
	xor.b32  	%r6660, %r6583, %r6659;
	shf.l.wrap.b32 	%r6661, %r6660, %r6660, 16;
	add.s32 	%r6662, %r6596, %r6661;
	xor.b32  	%r6663, %r6610, %r6662;
	shf.l.wrap.b32 	%r6664, %r6663, %r6663, 12;
	add.s32 	%r6665, %r6659, %r6664;
	xor.b32  	%r6666, %r6661, %r6665;
	shf.l.wrap.b32 	%r6667, %r6666, %r6666, 8;
	add.s32 	%r6668, %r6662, %r6667;
	xor.b32  	%r6669, %r6664, %r6668;
	shf.l.wrap.b32 	%r6670, %r6669, %r6669, 7;
	add.s32 	%r6671, %r6629, %r6646;
	xor.b32  	%r6672, %r6667, %r6671;
	shf.l.wrap.b32 	%r6673, %r6672, %r6672, 16;
	add.s32 	%r6674, %r6656, %r6673;
	xor.b32  	%r6675, %r6646, %r6674;
	shf.l.wrap.b32 	%r6676, %r6675, %r6675, 12;
	add.s32 	%r6677, %r6671, %r6676;
	xor.b32  	%r6678, %r6673, %r6677;
	shf.l.wrap.b32 	%r6679, %r6678, %r6678, 8;
	add.s32 	%r6680, %r6674, %r6679;
	xor.b32  	%r6681, %r6676, %r6680;
	shf.l.wrap.b32 	%r6682, %r6681, %r6681, 7;
	add.s32 	%r6683, %r6641, %r6658;
	xor.b32  	%r6684, %r6631, %r6683;
	shf.l.wrap.b32 	%r6685, %r6684, %r6684, 16;
	add.s32 	%r6686, %r6668, %r6685;
	xor.b32  	%r6687, %r6658, %r6686;
	shf.l.wrap.b32 	%r6688, %r6687, %r6687, 12;
	add.s32 	%r6689, %r6683, %r6688;
	xor.b32  	%r6690, %r6685, %r6689;
	shf.l.wrap.b32 	%r6691, %r6690, %r6690, 8;
	add.s32 	%r6692, %r6686, %r6691;
	xor.b32  	%r6693, %r6688, %r6692;
	shf.l.wrap.b32 	%r6694, %r6693, %r6693, 7;
	add.s32 	%r6695, %r6653, %r6670;
	xor.b32  	%r6696, %r6643, %r6695;
	shf.l.wrap.b32 	%r6697, %r6696, %r6696, 16;
	add.s32 	%r6698, %r6632, %r6697;
	xor.b32  	%r6699, %r6670, %r6698;
	shf.l.wrap.b32 	%r6700, %r6699, %r6699, 12;
	add.s32 	%r6701, %r6695, %r6700;
	xor.b32  	%r6702, %r6697, %r6701;
	shf.l.wrap.b32 	%r6703, %r6702, %r6702, 8;
	add.s32 	%r6704, %r6698, %r6703;
	xor.b32  	%r6705, %r6700, %r6704;
	shf.l.wrap.b32 	%r6706, %r6705, %r6705, 7;
	add.s32 	%r6707, %r6665, %r6634;
	xor.b32  	%r6708, %r6655, %r6707;
	shf.l.wrap.b32 	%r6709, %r6708, %r6708, 16;
	add.s32 	%r6710, %r6644, %r6709;
	xor.b32  	%r6711, %r6634, %r6710;
	shf.l.wrap.b32 	%r6712, %r6711, %r6711, 12;
	add.s32 	%r6713, %r6707, %r6712;
	xor.b32  	%r6714, %r6709, %r6713;
	shf.l.wrap.b32 	%r6715, %r6714, %r6714, 8;
	add.s32 	%r6716, %r6710, %r6715;
	xor.b32  	%r6717, %r6712, %r6716;
	shf.l.wrap.b32 	%r6718, %r6717, %r6717, 7;
	add.s32 	%r13988, %r12, %r6677;
	add.s32 	%r13989, %r13, %r6689;
	add.s32 	%r13990, %r14, %r6701;
	add.s32 	%r13991, %r15, %r6713;
	add.s32 	%r13987, %r13992, %r6718;
	add.s32 	%r13986, %r13993, %r6682;
	add.s32 	%r13985, %r13994, %r6694;
	add.s32 	%r13984, %r13995, %r6706;
	xor.b32  	%r6719, %r6339, 1;
	shf.l.wrap.b32 	%r6720, %r6339, %r6719, 16;
	add.s32 	%r6721, %r13992, %r6720;
	xor.b32  	%r6722, %r13992, %r6721;
	shf.l.wrap.b32 	%r6723, %r6722, %r6722, 12;
	add.s32 	%r6724, %r6339, %r6723;
	xor.b32  	%r6725, %r6720, %r6724;
	shf.l.wrap.b32 	%r6726, %r6725, %r6725, 8;
	add.s32 	%r6727, %r6721, %r6726;
	xor.b32  	%r6728, %r6723, %r6727;
	shf.l.wrap.b32 	%r6729, %r6728, %r6728, 7;
	add.s32 	%r6730, %r6724, %r6360;
	xor.b32  	%r6731, %r6379, %r6730;
	shf.l.wrap.b32 	%r6732, %r6731, %r6731, 16;
	add.s32 	%r6733, %r6369, %r6732;
	xor.b32  	%r6734, %r6360, %r6733;
	shf.l.wrap.b32 	%r6735, %r6734, %r6734, 12;
	add.s32 	%r6736, %r6730, %r6735;
	xor.b32  	%r6737, %r6732, %r6736;
	shf.l.wrap.b32 	%r6738, %r6737, %r6737, 8;
	add.s32 	%r6739, %r6733, %r6738;
	xor.b32  	%r6740, %r6735, %r6739;
	shf.l.wrap.b32 	%r6741, %r6740, %r6740, 7;
	xor.b32  	%r6742, %r6726, %r6395;
	shf.l.wrap.b32 	%r6743, %r6742, %r6742, 16;
	add.s32 	%r6744, %r6380, %r6743;
	xor.b32  	%r6745, %r6371, %r6744;
	shf.l.wrap.b32 	%r6746, %r6745, %r6745, 12;
	add.s32 	%r6747, %r6395, %r6746;
	xor.b32  	%r6748, %r6743, %r6747;
	shf.l.wrap.b32 	%r6749, %r6748, %r6748, 8;
	add.s32 	%r6750, %r6744, %r6749;
	xor.b32  	%r6751, %r6746, %r6750;
	shf.l.wrap.b32 	%r6752, %r6751, %r6751, 7;
	add.s32 	%r6753, %r6727, %r6409;
	xor.b32  	%r6754, %r6382, %r6753;
	shf.l.wrap.b32 	%r6755, %r6754, %r6754, 12;
	add.s32 	%r6756, %r6407, %r6755;
	xor.b32  	%r6757, %r6409, %r6756;
	shf.l.wrap.b32 	%r6758, %r6757, %r6757, 8;
	add.s32 	%r6759, %r6753, %r6758;
	xor.b32  	%r6760, %r6755, %r6759;
	shf.l.wrap.b32 	%r6761, %r6760, %r6760, 7;
	add.s32 	%r6762, %r6377, %r6729;
	xor.b32  	%r6763, %r6368, %r6762;
	shf.l.wrap.b32 	%r6764, %r6763, %r6763, 16;
	add.s32 	%r6765, %r6358, %r6764;
	xor.b32  	%r6766, %r6729, %r6765;
	shf.l.wrap.b32 	%r6767, %r6766, %r6766, 12;
	add.s32 	%r6768, %r6762, %r6767;
	xor.b32  	%r6769, %r6764, %r6768;
	shf.l.wrap.b32 	%r6770, %r6769, %r6769, 8;
	add.s32 	%r6771, %r6765, %r6770;
	xor.b32  	%r6772, %r6767, %r6771;
	shf.l.wrap.b32 	%r6773, %r6772, %r6772, 7;
	add.s32 	%r6774, %r6736, %r6773;
	xor.b32  	%r6775, %r6749, %r6774;
	shf.l.wrap.b32 	%r6776, %r6775, %r6775, 16;
	add.s32 	%r6777, %r6759, %r6776;
	xor.b32  	%r6778, %r6773, %r6777;
	shf.l.wrap.b32 	%r6779, %r6778, %r6778, 12;
	add.s32 	%r6780, %r6774, %r6779;
	xor.b32  	%r6781, %r6776, %r6780;
	shf.l.wrap.b32 	%r6782, %r6781, %r6781, 8;
	add.s32 	%r6783, %r6777, %r6782;
	xor.b32  	%r6784, %r6779, %r6783;
	shf.l.wrap.b32 	%r6785, %r6784, %r6784, 7;
	add.s32 	%r6786, %r6747, %r6741;
	xor.b32  	%r6787, %r6758, %r6786;
	shf.l.wrap.b32 	%r6788, %r6787, %r6787, 16;
	add.s32 	%r6789, %r6771, %r6788;
	xor.b32  	%r6790, %r6741, %r6789;
	shf.l.wrap.b32 	%r6791, %r6790, %r6790, 12;
	add.s32 	%r6792, %r6786, %r6791;
	xor.b32  	%r6793, %r6788, %r6792;
	shf.l.wrap.b32 	%r6794, %r6793, %r6793, 8;
	add.s32 	%r6795, %r6789, %r6794;
	xor.b32  	%r6796, %r6791, %r6795;
	shf.l.wrap.b32 	%r6797, %r6796, %r6796, 7;
	add.s32 	%r6798, %r6756, %r6752;
	xor.b32  	%r6799, %r6770, %r6798;
	shf.l.wrap.b32 	%r6800, %r6799, %r6799, 16;
	add.s32 	%r6801, %r6739, %r6800;
	xor.b32  	%r6802, %r6752, %r6801;
	shf.l.wrap.b32 	%r6803, %r6802, %r6802, 12;
	add.s32 	%r6804, %r6798, %r6803;
	xor.b32  	%r6805, %r6800, %r6804;
	shf.l.wrap.b32 	%r6806, %r6805, %r6805, 8;
	add.s32 	%r6807, %r6801, %r6806;
	xor.b32  	%r6808, %r6803, %r6807;
	shf.l.wrap.b32 	%r6809, %r6808, %r6808, 7;
	add.s32 	%r6810, %r6768, %r6761;
	xor.b32  	%r6811, %r6738, %r6810;
	shf.l.wrap.b32 	%r6812, %r6811, %r6811, 16;
	add.s32 	%r6813, %r6750, %r6812;
	xor.b32  	%r6814, %r6761, %r6813;
	shf.l.wrap.b32 	%r6815, %r6814, %r6814, 12;
	add.s32 	%r6816, %r6810, %r6815;
	xor.b32  	%r6817, %r6812, %r6816;
	shf.l.wrap.b32 	%r6818, %r6817, %r6817, 8;
	add.s32 	%r6819, %r6813, %r6818;
	xor.b32  	%r6820, %r6815, %r6819;
	shf.l.wrap.b32 	%r6821, %r6820, %r6820, 7;
	add.s32 	%r6822, %r6780, %r6797;
	xor.b32  	%r6823, %r6818, %r6822;
	shf.l.wrap.b32 	%r6824, %r6823, %r6823, 16;
	add.s32 	%r6825, %r6807, %r6824;
	xor.b32  	%r6826, %r6797, %r6825;
	shf.l.wrap.b32 	%r6827, %r6826, %r6826, 12;
	add.s32 	%r6828, %r6822, %r6827;
	xor.b32  	%r6829, %r6824, %r6828;
	shf.l.wrap.b32 	%r6830, %r6829, %r6829, 8;
	add.s32 	%r6831, %r6825, %r6830;
	xor.b32  	%r6832, %r6827, %r6831;
	shf.l.wrap.b32 	%r6833, %r6832, %r6832, 7;
	add.s32 	%r6834, %r6792, %r6809;
	xor.b32  	%r6835, %r6782, %r6834;
	shf.l.wrap.b32 	%r6836, %r6835, %r6835, 16;
	add.s32 	%r6837, %r6819, %r6836;
	xor.b32  	%r6838, %r6809, %r6837;
	shf.l.wrap.b32 	%r6839, %r6838, %r6838, 12;
	add.s32 	%r6840, %r6834, %r6839;
	xor.b32  	%r6841, %r6836, %r6840;
	shf.l.wrap.b32 	%r6842, %r6841, %r6841, 8;
	add.s32 	%r6843, %r6837, %r6842;
	xor.b32  	%r6844, %r6839, %r6843;
	shf.l.wrap.b32 	%r6845, %r6844, %r6844, 7;
	add.s32 	%r6846, %r6804, %r6821;
	xor.b32  	%r6847, %r6794, %r6846;
	shf.l.wrap.b32 	%r6848, %r6847, %r6847, 16;
	add.s32 	%r6849, %r6783, %r6848;
	xor.b32  	%r6850, %r6821, %r6849;
	shf.l.wrap.b32 	%r6851, %r6850, %r6850, 12;
	add.s32 	%r6852, %r6846, %r6851;
	xor.b32  	%r6853, %r6848, %r6852;
	shf.l.wrap.b32 	%r6854, %r6853, %r6853, 8;
	add.s32 	%r6855, %r6849, %r6854;
	xor.b32  	%r6856, %r6851, %r6855;
	shf.l.wrap.b32 	%r6857, %r6856, %r6856, 7;
	add.s32 	%r6858, %r6816, %r6785;
	xor.b32  	%r6859, %r6806, %r6858;
	shf.l.wrap.b32 	%r6860, %r6859, %r6859, 16;
	add.s32 	%r6861, %r6795, %r6860;
	xor.b32  	%r6862, %r6785, %r6861;
	shf.l.wrap.b32 	%r6863, %r6862, %r6862, 12;
	add.s32 	%r6864, %r6858, %r6863;
	xor.b32  	%r6865, %r6860, %r6864;
	shf.l.wrap.b32 	%r6866, %r6865, %r6865, 8;
	add.s32 	%r6867, %r6861, %r6866;
	xor.b32  	%r6868, %r6863, %r6867;
	shf.l.wrap.b32 	%r6869, %r6868, %r6868, 7;
	add.s32 	%r6870, %r6828, %r6869;
	xor.b32  	%r6871, %r6842, %r6870;
	shf.l.wrap.b32 	%r6872, %r6871, %r6871, 16;
	add.s32 	%r6873, %r6855, %r6872;
	xor.b32  	%r6874, %r6869, %r6873;
	shf.l.wrap.b32 	%r6875, %r6874, %r6874, 12;
	add.s32 	%r6876, %r6870, %r6875;
	xor.b32  	%r6877, %r6872, %r6876;
	shf.l.wrap.b32 	%r6878, %r6877, %r6877, 8;
	add.s32 	%r6879, %r6873, %r6878;
	xor.b32  	%r6880, %r6875, %r6879;
	shf.l.wrap.b32 	%r6881, %r6880, %r6880, 7;
	add.s32 	%r6882, %r6840, %r6833;
	xor.b32  	%r6883, %r6854, %r6882;
	shf.l.wrap.b32 	%r6884, %r6883, %r6883, 16;
	add.s32 	%r6885, %r6867, %r6884;
	xor.b32  	%r6886, %r6833, %r6885;
	shf.l.wrap.b32 	%r6887, %r6886, %r6886, 12;
	add.s32 	%r6888, %r6882, %r6887;
	xor.b32  	%r6889, %r6884, %r6888;
	shf.l.wrap.b32 	%r6890, %r6889, %r6889, 8;
	add.s32 	%r6891, %r6885, %r6890;
	xor.b32  	%r6892, %r6887, %r6891;
	shf.l.wrap.b32 	%r6893, %r6892, %r6892, 7;
	add.s32 	%r6894, %r6852, %r6845;
	xor.b32  	%r6895, %r6866, %r6894;
	shf.l.wrap.b32 	%r6896, %r6895, %r6895, 16;
	add.s32 	%r6897, %r6831, %r6896;
	xor.b32  	%r6898, %r6845, %r6897;
	shf.l.wrap.b32 	%r6899, %r6898, %r6898, 12;
	add.s32 	%r6900, %r6894, %r6899;
	xor.b32  	%r6901, %r6896, %r6900;
	shf.l.wrap.b32 	%r6902, %r6901, %r6901, 8;
	add.s32 	%r6903, %r6897, %r6902;
	xor.b32  	%r6904, %r6899, %r6903;
	shf.l.wrap.b32 	%r6905, %r6904, %r6904, 7;
	add.s32 	%r6906, %r6864, %r6857;
	xor.b32  	%r6907, %r6830, %r6906;
	shf.l.wrap.b32 	%r6908, %r6907, %r6907, 16;
	add.s32 	%r6909, %r6843, %r6908;
	xor.b32  	%r6910, %r6857, %r6909;
	shf.l.wrap.b32 	%r6911, %r6910, %r6910, 12;
	add.s32 	%r6912, %r6906, %r6911;
	xor.b32  	%r6913, %r6908, %r6912;
	shf.l.wrap.b32 	%r6914, %r6913, %r6913, 8;
	add.s32 	%r6915, %r6909, %r6914;
	xor.b32  	%r6916, %r6911, %r6915;
	shf.l.wrap.b32 	%r6917, %r6916, %r6916, 7;
	add.s32 	%r6918, %r6876, %r6893;
	xor.b32  	%r6919, %r6914, %r6918;
	shf.l.wrap.b32 	%r6920, %r6919, %r6919, 16;
	add.s32 	%r6921, %r6903, %r6920;
	xor.b32  	%r6922, %r6893, %r6921;
	shf.l.wrap.b32 	%r6923, %r6922, %r6922, 12;
	add.s32 	%r6924, %r6918, %r6923;
	xor.b32  	%r6925, %r6920, %r6924;
	shf.l.wrap.b32 	%r6926, %r6925, %r6925, 8;
	add.s32 	%r6927, %r6921, %r6926;
	xor.b32  	%r6928, %r6923, %r6927;
	shf.l.wrap.b32 	%r6929, %r6928, %r6928, 7;
	add.s32 	%r6930, %r6888, %r6905;
	xor.b32  	%r6931, %r6878, %r6930;
	shf.l.wrap.b32 	%r6932, %r6931, %r6931, 16;
	add.s32 	%r6933, %r6915, %r6932;
	xor.b32  	%r6934, %r6905, %r6933;
	shf.l.wrap.b32 	%r6935, %r6934, %r6934, 12;
	add.s32 	%r6936, %r6930, %r6935;
	xor.b32  	%r6937, %r6932, %r6936;
	shf.l.wrap.b32 	%r6938, %r6937, %r6937, 8;
	add.s32 	%r6939, %r6933, %r6938;
	xor.b32  	%r6940, %r6935, %r6939;
	shf.l.wrap.b32 	%r6941, %r6940, %r6940, 7;
	add.s32 	%r6942, %r6900, %r6917;
	xor.b32  	%r6943, %r6890, %r6942;
	shf.l.wrap.b32 	%r6944, %r6943, %r6943, 16;
	add.s32 	%r6945, %r6879, %r6944;
	xor.b32  	%r6946, %r6917, %r6945;
	shf.l.wrap.b32 	%r6947, %r6946, %r6946, 12;
	add.s32 	%r6948, %r6942, %r6947;
	xor.b32  	%r6949, %r6944, %r6948;
	shf.l.wrap.b32 	%r6950, %r6949, %r6949, 8;
	add.s32 	%r6951, %r6945, %r6950;
	xor.b32  	%r6952, %r6947, %r6951;
	shf.l.wrap.b32 	%r6953, %r6952, %r6952, 7;
	add.s32 	%r6954, %r6912, %r6881;
	xor.b32  	%r6955, %r6902, %r6954;
	shf.l.wrap.b32 	%r6956, %r6955, %r6955, 16;
	add.s32 	%r6957, %r6891, %r6956;
	xor.b32  	%r6958, %r6881, %r6957;
	shf.l.wrap.b32 	%r6959, %r6958, %r6958, 12;
	add.s32 	%r6960, %r6954, %r6959;
	xor.b32  	%r6961, %r6956, %r6960;
	shf.l.wrap.b32 	%r6962, %r6961, %r6961, 8;
	add.s32 	%r6963, %r6957, %r6962;
	xor.b32  	%r6964, %r6959, %r6963;
	shf.l.wrap.b32 	%r6965, %r6964, %r6964, 7;
	add.s32 	%r6966, %r6924, %r6965;
	xor.b32  	%r6967, %r6938, %r6966;
	shf.l.wrap.b32 	%r6968, %r6967, %r6967, 16;
	add.s32 	%r6969, %r6951, %r6968;
	xor.b32  	%r6970, %r6965, %r6969;
	shf.l.wrap.b32 	%r6971, %r6970, %r6970, 12;
	add.s32 	%r6972, %r6966, %r6971;
	xor.b32  	%r6973, %r6968, %r6972;
	shf.l.wrap.b32 	%r6974, %r6973, %r6973, 8;
	add.s32 	%r6975, %r6936, %r6929;
	xor.b32  	%r6976, %r6950, %r6975;
	shf.l.wrap.b32 	%r6977, %r6976, %r6976, 16;
	add.s32 	%r6978, %r6963, %r6977;
	xor.b32  	%r6979, %r6929, %r6978;
	shf.l.wrap.b32 	%r6980, %r6979, %r6979, 12;
	add.s32 	%r6981, %r6975, %r6980;
	xor.b32  	%r6982, %r6977, %r6981;
	shf.l.wrap.b32 	%r6983, %r6982, %r6982, 8;
	add.s32 	%r6984, %r6978, %r6983;
	xor.b32  	%r6985, %r6980, %r6984;
	shf.l.wrap.b32 	%r6986, %r6985, %r6985, 7;
	add.s32 	%r6987, %r6948, %r6941;
	xor.b32  	%r6988, %r6962, %r6987;
	shf.l.wrap.b32 	%r6989, %r6988, %r6988, 16;
	add.s32 	%r6990, %r6927, %r6989;
	xor.b32  	%r6991, %r6941, %r6990;
	shf.l.wrap.b32 	%r6992, %r6991, %r6991, 12;
	add.s32 	%r6993, %r6987, %r6992;
	xor.b32  	%r6994, %r6989, %r6993;
	shf.l.wrap.b32 	%r6995, %r6994, %r6994, 8;
	add.s32 	%r6996, %r6990, %r6995;
	xor.b32  	%r6997, %r6992, %r6996;
	shf.l.wrap.b32 	%r6998, %r6997, %r6997, 7;
	add.s32 	%r6999, %r6960, %r6953;
	xor.b32  	%r7000, %r6926, %r6999;
	shf.l.wrap.b32 	%r7001, %r7000, %r7000, 16;
	add.s32 	%r7002, %r6939, %r7001;
	xor.b32  	%r7003, %r6953, %r7002;
	shf.l.wrap.b32 	%r7004, %r7003, %r7003, 12;
	add.s32 	%r7005, %r6999, %r7004;
	xor.b32  	%r7006, %r7001, %r7005;
	shf.l.wrap.b32 	%r7007, %r7006, %r7006, 8;
	add.s32 	%r7008, %r7002, %r7007;
	add.s32 	%r7009, %r6972, %r6986;
	xor.b32  	%r7010, %r7007, %r7009;
	shf.l.wrap.b32 	%r7011, %r7010, %r7010, 16;
	add.s32 	%r7012, %r6996, %r7011;
	xor.b32  	%r7013, %r6986, %r7012;
	shr.u32 	%r7014, %r7013, 20;
	add.s32 	%r7015, %r7009, %r7014;
	add.s32 	%r7016, %r6981, %r6998;
	xor.b32  	%r7017, %r6974, %r7016;
	shf.l.wrap.b32 	%r7018, %r7017, %r7017, 16;
	add.s32 	%r7019, %r7008, %r7018;
	xor.b32  	%r7020, %r6998, %r7019;
	shr.u32 	%r7021, %r7020, 20;
	add.s32 	%r7022, %r7016, %r7021;
	add.s32 	%r7023, %r12, %r7015;
	add.s32 	%r7024, %r13, %r7022;
	not.b32 	%r7025, %r13983;
	add.s32 	%r7026, %r21, %r7025;
	mov.b32 	%r7027, 1;
	shl.b32 	%r7028, %r7027, %r7026;
	and.b32  	%r36, %r7028, %r11;
	setp.eq.s32 	%p6, %r36, 0;
	selp.b32 	%r7029, %r7023, %r7024, %p6;
	cvt.u16.u32 	%rs19, %r7029;
	and.b16  	%rs33, %rs19, 1;
	and.b16  	%rs20, %rs31, 255;
	setp.ne.s16 	%p7, %rs20, 1;
	@%p7 bra 	$L__BB9_11;
	setp.eq.s32 	%p8, %r36, 0;
	mul.wide.u32 	%rd14, %r13983, 16;
	add.s64 	%rd15, %rd2, %rd14;
	ld.global.u32 	%r7030, [%rd15+20];
	selp.b32 	%r7031, %r13988, %r13987, %p8;
	xor.b32  	%r7032, %r7031, %r7030;
	selp.b32 	%r7033, %r13989, %r13986, %p8;
	selp.b32 	%r13987, %r13987, %r7032, %p8;
	selp.b32 	%r13988, %r7032, %r13988, %p8;
	ld.global.u32 	%r7034, [%rd15+24];
	xor.b32  	%r7035, %r7033, %r7034;
	selp.b32 	%r7036, %r13990, %r13985, %p8;
	selp.b32 	%r13986, %r13986, %r7035, %p8;
	selp.b32 	%r13989, %r7035, %r13989, %p8;
	ld.global.u32 	%r7037, [%rd15+28];
	xor.b32  	%r7038, %r7036, %r7037;
	selp.b32 	%r7039, %r13991, %r13984, %p8;
	selp.b32 	%r13985, %r13985, %r7038, %p8;
	selp.b32 	%r13990, %r7038, %r13990, %p8;
	ld.global.u32 	%r7040, [%rd15+32];
	xor.b32  	%r7041, %r7039, %r7040;
	selp.b32 	%r7042, 420, 445, %p8;
	selp.b32 	%r13984, %r13984, %r7041, %p8;
	selp.b32 	%r13991, %r7041, %r13991, %p8;
	add.s32 	%r7043, %r7042, %r13983;
	cvt.u64.u32 	%rd16, %r7043;
	add.s64 	%rd17, %rd2, %rd16;
	ld.global.u8 	%rs21, [%rd17];
	xor.b16  	%rs33, %rs21, %rs33;
$L__BB9_11:
	setp.eq.s32 	%p9, %r36, 0;
	selp.b32 	%r13992, %r13988, %r13987, %p9;
	selp.b32 	%r13993, %r13989, %r13986, %p9;
	selp.b32 	%r13994, %r13990, %r13985, %p9;
	selp.b32 	%r13995, %r13991, %r13984, %p9;
	add.s32 	%r57, %r13983, 1;
	setp.ne.s32 	%p10, %r13983, %r22;
	mov.u16 	%rs31, %rs33;
	mov.u32 	%r13983, %r57;
	@%p10 bra 	$L__BB9_9;
$L__BB9_12:
	mad.lo.s32 	%r7045, %r13978, 20, %r6327;
	st.shared.u32 	[%r7045+196608], %r13992;
	st.shared.u32 	[%r7045+196612], %r13993;
	st.shared.u32 	[%r7045+196616], %r13994;
	st.shared.u32 	[%r7045+196620], %r13995;
	st.shared.u8 	[%r7045+196624], %rs33;
	add.s32 	%r13978, %r13978, 1;
	setp.ne.s32 	%p11, %r13978, 48;
	@%p11 bra 	$L__BB9_7;
$L__BB9_13:
	bar.sync 	0;
	mov.b32 	%r17096, 0;
	mov.u32 	%r17097, %r17096;
	mov.u32 	%r17098, %r17096;
	mov.u32 	%r17099, %r17096;
	mov.u32 	%r17100, %r17096;
	mov.u32 	%r17101, %r17096;
	mov.u32 	%r17102, %r17096;
	mov.u32 	%r17103, %r17096;
	mov.u32 	%r17104, %r17096;
	mov.u32 	%r17105, %r17096;
	mov.u32 	%r17106, %r17096;
	mov.u32 	%r17107, %r17096;
	mov.u32 	%r17108, %r17096;
	mov.u32 	%r17109, %r17096;
	mov.u32 	%r17110, %r17096;
	mov.u32 	%r17111, %r17096;
	mov.u32 	%r17112, %r17096;
	mov.u32 	%r17113, %r17096;
	mov.u32 	%r17114, %r17096;
	mov.u32 	%r17115, %r17096;
	mov.u32 	%r17116, %r17096;
	mov.u32 	%r17117, %r17096;
	mov.u32 	%r17118, %r17096;
	mov.u32 	%r17119, %r17096;
	mov.u32 	%r17120, %r17096;
	mov.u32 	%r17121, %r17096;
	mov.u32 	%r17122, %r17096;
	mov.u32 	%r17123, %r17096;
	mov.u32 	%r17124, %r17096;
	mov.u32 	%r17125, %r17096;
	mov.u32 	%r17126, %r17096;
	mov.u32 	%r17127, %r17096;
	mov.u32 	%r17128, %r17096;
	mov.u32 	%r17129, %r17096;
	mov.u32 	%r17130, %r17096;
	mov.u32 	%r17131, %r17096;
	mov.u32 	%r17132, %r17096;
	mov.u32 	%r17133, %r17096;
	mov.u32 	%r17134, %r17096;
	mov.u32 	%r17135, %r17096;
	mov.u32 	%r17136, %r17096;
	mov.u32 	%r17137, %r17096;
	mov.u32 	%r17138, %r17096;
	mov.u32 	%r17139, %r17096;
	mov.u32 	%r17140, %r17096;
	mov.u32 	%r17141, %r17096;
	mov.u32 	%r17142, %r17096;
	mov.u32 	%r17143, %r17096;
	mov.u32 	%r17144, %r17096;
	mov.u32 	%r17145, %r17096;
	mov.u32 	%r17146, %r17096;
	mov.u32 	%r17147, %r17096;
	mov.u32 	%r17148, %r17096;
	mov.u32 	%r17149, %r17096;
	mov.u32 	%r17150, %r17096;
	mov.u32 	%r17151, %r17096;
	mov.u32 	%r17152, %r17096;
	mov.u32 	%r17153, %r17096;
	mov.u32 	%r17154, %r17096;
	mov.u32 	%r17155, %r17096;
	mov.u32 	%r17156, %r17096;
	mov.u32 	%r17157, %r17096;
	mov.u32 	%r17158, %r17096;
	mov.u32 	%r17159, %r17096;
	mov.u32 	%r17160, %r17096;
	mov.u32 	%r17161, %r17096;
	mov.u32 	%r17162, %r17096;
	mov.u32 	%r17163, %r17096;
	mov.u32 	%r17164, %r17096;
	mov.u32 	%r17165, %r17096;
	mov.u32 	%r17166, %r17096;
	mov.u32 	%r17167, %r17096;
	mov.u32 	%r17168, %r17096;
	mov.u32 	%r17169, %r17096;
	mov.u32 	%r17170, %r17096;
	mov.u32 	%r17171, %r17096;
	mov.u32 	%r17172, %r17096;
	mov.u32 	%r17173, %r17096;
	mov.u32 	%r17174, %r17096;
	mov.u32 	%r17175, %r17096;
	mov.u32 	%r17176, %r17096;
	mov.u32 	%r17177, %r17096;
	mov.u32 	%r17178, %r17096;
	mov.u32 	%r17179, %r17096;
	mov.u32 	%r17180, %r17096;
	mov.u32 	%r17181, %r17096;
	mov.u32 	%r17182, %r17096;
	mov.u32 	%r17183, %r17096;
	mov.u32 	%r17184, %r17096;
	mov.u32 	%r17185, %r17096;
	mov.u32 	%r17186, %r17096;
	mov.u32 	%r17187, %r17096;
	mov.u32 	%r17188, %r17096;
	mov.u32 	%r17189, %r17096;
	mov.u32 	%r17190, %r17096;
	mov.u32 	%r17191, %r17096;
	mov.u32 	%r17192, %r17096;
	mov.u32 	%r17193, %r17096;
	mov.u32 	%r17194, %r17096;
	mov.u32 	%r17195, %r17096;
	mov.u32 	%r17196, %r17096;
	mov.u32 	%r17197, %r17096;
	mov.u32 	%r17198, %r17096;
	mov.u32 	%r17199, %r17096;
	mov.u32 	%r17200, %r17096;
	mov.u32 	%r17201, %r17096;
	mov.u32 	%r17202, %r17096;
	mov.u32 	%r17203, %r17096;
	mov.u32 	%r17204, %r17096;
	mov.u32 	%r17205, %r17096;
	mov.u32 	%r17206, %r17096;
	mov.u32 	%r17207, %r17096;
	mov.u32 	%r17208, %r17096;
	mov.u32 	%r17209, %r17096;
	mov.u32 	%r17210, %r17096;
	mov.u32 	%r17211, %r17096;
	mov.u32 	%r17212, %r17096;
	mov.u32 	%r17213, %r17096;
	mov.u32 	%r17214, %r17096;
	mov.u32 	%r17215, %r17096;
	mov.u32 	%r17216, %r17096;
	mov.u32 	%r17217, %r17096;
	mov.u32 	%r17218, %r17096;
	mov.u32 	%r17219, %r17096;
	mov.u32 	%r17220, %r17096;
	mov.u32 	%r17221, %r17096;
	mov.u32 	%r17222, %r17096;
	mov.u32 	%r17223, %r17096;
	mov.u32 	%r17224, %r17096;
	mov.u32 	%r17225, %r17096;
	mov.u32 	%r17226, %r17096;
	mov.u32 	%r17227, %r17096;
	mov.u32 	%r17228, %r17096;
	mov.u32 	%r17229, %r17096;
	mov.u32 	%r17230, %r17096;
	mov.u32 	%r17231, %r17096;
	mov.u32 	%r17232, %r17096;
	mov.u32 	%r17233, %r17096;
	mov.u32 	%r17234, %r17096;
	mov.u32 	%r17235, %r17096;
	mov.u32 	%r17236, %r17096;
	mov.u32 	%r17237, %r17096;
	mov.u32 	%r17238, %r17096;
	mov.u32 	%r17239, %r17096;
	mov.u32 	%r17240, %r17096;
	mov.u32 	%r17241, %r17096;
	mov.u32 	%r17242, %r17096;
	mov.u32 	%r17243, %r17096;
	mov.u32 	%r17244, %r17096;
	mov.u32 	%r17245, %r17096;
	mov.u32 	%r17246, %r17096;
	mov.u32 	%r17247, %r17096;
	mov.u32 	%r17248, %r17096;
	mov.u32 	%r17249, %r17096;
	mov.u32 	%r17250, %r17096;
	mov.u32 	%r17251, %r17096;
	mov.u32 	%r17252, %r17096;
	mov.u32 	%r17253, %r17096;
	mov.u32 	%r17254, %r17096;
	mov.u32 	%r17255, %r17096;
	mov.u32 	%r17256, %r17096;
	mov.u32 	%r17257, %r17096;
	mov.u32 	%r17258, %r17096;
	mov.u32 	%r17259, %r17096;
	mov.u32 	%r17260, %r17096;
	mov.u32 	%r17261, %r17096;
	mov.u32 	%r17262, %r17096;
	mov.u32 	%r17263, %r17096;
	mov.u32 	%r17264, %r17096;
	mov.u32 	%r17265, %r17096;
	mov.u32 	%r17266, %r17096;
	mov.u32 	%r17267, %r17096;
	mov.u32 	%r17268, %r17096;
	mov.u32 	%r17269, %r17096;
	mov.u32 	%r17270, %r17096;
	mov.u32 	%r17271, %r17096;
	mov.u32 	%r17272, %r17096;
	mov.u32 	%r17273, %r17096;
	mov.u32 	%r17274, %r17096;
	mov.u32 	%r17275, %r17096;
	mov.u32 	%r17276, %r17096;
	mov.u32 	%r17277, %r17096;
	mov.u32 	%r17278, %r17096;
	mov.u32 	%r17279, %r17096;
	mov.u32 	%r17280, %r17096;
	mov.u32 	%r17281, %r17096;
	mov.u32 	%r17282, %r17096;
	mov.u32 	%r17283, %r17096;
	mov.u32 	%r17284, %r17096;
	mov.u32 	%r17285, %r17096;
	mov.u32 	%r17286, %r17096;
	mov.u32 	%r17287, %r17096;
	mov.u32 	%r17288, %r17096;
	mov.u32 	%r17289, %r17096;
	mov.u32 	%r17290, %r17096;
	mov.u32 	%r17291, %r17096;
	mov.u32 	%r17292, %r17096;
	mov.u32 	%r17293, %r17096;
	mov.u32 	%r17294, %r17096;
	mov.u32 	%r17295, %r17096;
	mov.u32 	%r17296, %r17096;
	mov.u32 	%r17297, %r17096;
	mov.u32 	%r17298, %r17096;
	mov.u32 	%r17299, %r17096;
	mov.u32 	%r17300, %r17096;
	mov.u32 	%r17301, %r17096;
	mov.u32 	%r17302, %r17096;
	mov.u32 	%r17303, %r17096;
	mov.u32 	%r17304, %r17096;
	mov.u32 	%r17305, %r17096;
	mov.u32 	%r17306, %r17096;
	mov.u32 	%r17307, %r17096;
	mov.u32 	%r17308, %r17096;
	mov.u32 	%r17309, %r17096;
	mov.u32 	%r17310, %r17096;
	mov.u32 	%r17311, %r17096;
	mov.u32 	%r17312, %r17096;
	mov.u32 	%r17313, %r17096;
	mov.u32 	%r17314, %r17096;
	mov.u32 	%r17315, %r17096;
	mov.u32 	%r17316, %r17096;
	mov.u32 	%r17317, %r17096;
	mov.u32 	%r17318, %r17096;
	mov.u32 	%r17319, %r17096;
	mov.u32 	%r17320, %r17096;
	mov.u32 	%r17321, %r17096;
	mov.u32 	%r17322, %r17096;
	mov.u32 	%r17323, %r17096;
	mov.u32 	%r17324, %r17096;
	mov.u32 	%r17325, %r17096;
	mov.u32 	%r17326, %r17096;
	mov.u32 	%r17327, %r17096;
	mov.u32 	%r17328, %r17096;
	mov.u32 	%r17329, %r17096;
	mov.u32 	%r17330, %r17096;
	mov.u32 	%r17331, %r17096;
	mov.u32 	%r17332, %r17096;
	mov.u32 	%r17333, %r17096;
	mov.u32 	%r17334, %r17096;
	mov.u32 	%r17335, %r17096;
	mov.u32 	%r17336, %r17096;
	mov.u32 	%r17337, %r17096;
	mov.u32 	%r17338, %r17096;
	mov.u32 	%r17339, %r17096;
	mov.u32 	%r17340, %r17096;
	mov.u32 	%r17341, %r17096;
	mov.u32 	%r17342, %r17096;
	mov.u32 	%r17343, %r17096;
	mov.u32 	%r17344, %r17096;
	mov.u32 	%r17345, %r17096;
	mov.u32 	%r17346, %r17096;
	mov.u32 	%r17347, %r17096;
	mov.u32 	%r17348, %r17096;
	mov.u32 	%r17349, %r17096;
	mov.u32 	%r17350, %r17096;
	mov.u32 	%r17351, %r17096;
	mov.u32 	%r17352, %r17096;
	mov.u32 	%r17353, %r17096;
	mov.u32 	%r17354, %r17096;
	mov.u32 	%r17355, %r17096;
	mov.u32 	%r17356, %r17096;
	mov.u32 	%r17357, %r17096;
	mov.u32 	%r17358, %r17096;
	mov.u32 	%r17359, %r17096;
	mov.u32 	%r17360, %r17096;
	mov.u32 	%r17361, %r17096;
	mov.u32 	%r17362, %r17096;
	mov.u32 	%r17363, %r17096;
	mov.u32 	%r17364, %r17096;
	mov.u32 	%r17365, %r17096;
	mov.u32 	%r17366, %r17096;
	mov.u32 	%r17367, %r17096;
	mov.u32 	%r17368, %r17096;
	mov.u32 	%r17369, %r17096;
	mov.u32 	%r17370, %r17096;
	mov.u32 	%r17371, %r17096;
	mov.u32 	%r17372, %r17096;
	mov.u32 	%r17373, %r17096;
	mov.u32 	%r17374, %r17096;
	mov.u32 	%r17375, %r17096;
	mov.u32 	%r17376, %r17096;
	mov.u32 	%r17377, %r17096;
	mov.u32 	%r17378, %r17096;
	mov.u32 	%r17379, %r17096;
	mov.u32 	%r17380, %r17096;
	mov.u32 	%r17381, %r17096;
	mov.u32 	%r17382, %r17096;
	mov.u32 	%r17383, %r17096;
	mov.u32 	%r17384, %r17096;
	mov.u32 	%r17385, %r17096;
	mov.u32 	%r17386, %r17096;
	mov.u32 	%r17387, %r17096;
	mov.u32 	%r17388, %r17096;
	mov.u32 	%r17389, %r17096;
	mov.u32 	%r17390, %r17096;
	mov.u32 	%r17391, %r17096;
	mov.u32 	%r17392, %r17096;
	mov.u32 	%r17393, %r17096;
	mov.u32 	%r17394, %r17096;
	mov.u32 	%r17395, %r17096;
	mov.u32 	%r17396, %r17096;
	mov.u32 	%r17397, %r17096;
	mov.u32 	%r17398, %r17096;
	mov.u32 	%r17399, %r17096;
	mov.u32 	%r17400, %r17096;
	mov.u32 	%r17401, %r17096;
	mov.u32 	%r17402, %r17096;
	mov.u32 	%r17403, %r17096;
	mov.u32 	%r17404, %r17096;
	mov.u32 	%r17405, %r17096;
	mov.u32 	%r17406, %r17096;
	mov.u32 	%r17407, %r17096;
	mov.u32 	%r17408, %r17096;
	mov.u32 	%r17409, %r17096;
	mov.u32 	%r17410, %r17096;
	mov.u32 	%r17411, %r17096;
	mov.u32 	%r17412, %r17096;
	mov.u32 	%r17413, %r17096;
	mov.u32 	%r17414, %r17096;
	mov.u32 	%r17415, %r17096;
	mov.u32 	%r17416, %r17096;
	mov.u32 	%r17417, %r17096;
	mov.u32 	%r17418, %r17096;
	mov.u32 	%r17419, %r17096;
	mov.u32 	%r17420, %r17096;
	mov.u32 	%r17421, %r17096;
	mov.u32 	%r17422, %r17096;
	mov.u32 	%r17423, %r17096;
	mov.u32 	%r17424, %r17096;
	mov.u32 	%r17425, %r17096;
	mov.u32 	%r17426, %r17096;
	mov.u32 	%r17427, %r17096;
	mov.u32 	%r17428, %r17096;
	mov.u32 	%r17429, %r17096;
	mov.u32 	%r17430, %r17096;
	mov.u32 	%r17431, %r17096;
	mov.u32 	%r17432, %r17096;
	mov.u32 	%r17433, %r17096;
	mov.u32 	%r17434, %r17096;
	mov.u32 	%r17435, %r17096;
	mov.u32 	%r17436, %r17096;
	mov.u32 	%r17437, %r17096;
	mov.u32 	%r17438, %r17096;
	mov.u32 	%r17439, %r17096;
	mov.u32 	%r17440, %r17096;
	mov.u32 	%r17441, %r17096;
	mov.u32 	%r17442, %r17096;
	mov.u32 	%r17443, %r17096;
	mov.u32 	%r17444, %r17096;
	mov.u32 	%r17445, %r17096;
	mov.u32 	%r17446, %r17096;
	mov.u32 	%r17447, %r17096;
	mov.u32 	%r17448, %r17096;
	mov.u32 	%r17449, %r17096;
	mov.u32 	%r17450, %r17096;
	mov.u32 	%r17451, %r17096;
	mov.u32 	%r17452, %r17096;
	mov.u32 	%r17453, %r17096;
	mov.u32 	%r17454, %r17096;
	mov.u32 	%r17455, %r17096;
	mov.u32 	%r17456, %r17096;
	mov.u32 	%r17457, %r17096;
	mov.u32 	%r17458, %r17096;
	mov.u32 	%r17459, %r17096;
	mov.u32 	%r17460, %r17096;
	mov.u32 	%r17461, %r17096;
	mov.u32 	%r17462, %r17096;
	mov.u32 	%r17463, %r17096;
	mov.u32 	%r17464, %r17096;
	mov.u32 	%r17465, %r17096;
	mov.u32 	%r17466, %r17096;
	mov.u32 	%r17467, %r17096;
	mov.u32 	%r17468, %r17096;
	mov.u32 	%r17469, %r17096;
	mov.u32 	%r17470, %r17096;
	mov.u32 	%r17471, %r17096;
	mov.u32 	%r17472, %r17096;
	mov.u32 	%r17473, %r17096;
	mov.u32 	%r17474, %r17096;
	mov.u32 	%r17475, %r17096;
	mov.u32 	%r17476, %r17096;
	mov.u32 	%r17477, %r17096;
	mov.u32 	%r17478, %r17096;
	mov.u32 	%r17479, %r17096;
	mov.u32 	%r17480, %r17096;
	mov.u32 	%r17481, %r17096;
	mov.u32 	%r17482, %r17096;
	mov.u32 	%r17483, %r17096;
	mov.u32 	%r17484, %r17096;
	mov.u32 	%r17485, %r17096;
	mov.u32 	%r17486, %r17096;
	mov.u32 	%r17487, %r17096;
	mov.u32 	%r17488, %r17096;
	mov.u32 	%r17489, %r17096;
	mov.u32 	%r17490, %r17096;
	mov.u32 	%r17491, %r17096;
	mov.u32 	%r17492, %r17096;
	mov.u32 	%r17493, %r17096;
	mov.u32 	%r17494, %r17096;
	mov.u32 	%r17495, %r17096;
	mov.u32 	%r17496, %r17096;
	mov.u32 	%r17497, %r17096;
	mov.u32 	%r17498, %r17096;
	mov.u32 	%r17499, %r17096;
	mov.u32 	%r17500, %r17096;
	mov.u32 	%r17501, %r17096;
	mov.u32 	%r17502, %r17096;
	mov.u32 	%r17503, %r17096;
	mov.u32 	%r17504, %r17096;
	mov.u32 	%r17505, %r17096;
	mov.u32 	%r17506, %r17096;
	mov.u32 	%r17507, %r17096;
	mov.u32 	%r17508, %r17096;
	mov.u32 	%r17509, %r17096;
	mov.u32 	%r17510, %r17096;
	mov.u32 	%r17511, %r17096;
	mov.u32 	%r17512, %r17096;
	mov.u32 	%r17513, %r17096;
	mov.u32 	%r17514, %r17096;
	mov.u32 	%r17515, %r17096;
	mov.u32 	%r17516, %r17096;
	mov.u32 	%r17517, %r17096;
	mov.u32 	%r17518, %r17096;
	mov.u32 	%r17519, %r17096;
	mov.u32 	%r17520, %r17096;
	mov.u32 	%r17521, %r17096;
	mov.u32 	%r17522, %r17096;
	mov.u32 	%r17523, %r17096;
	mov.u32 	%r17524, %r17096;
	mov.u32 	%r17525, %r17096;
	mov.u32 	%r17526, %r17096;
	mov.u32 	%r17527, %r17096;
	mov.u32 	%r17528, %r17096;
	mov.u32 	%r17529, %r17096;
	mov.u32 	%r17530, %r17096;
	mov.u32 	%r17531, %r17096;
	mov.u32 	%r17532, %r17096;
	mov.u32 	%r17533, %r17096;
	mov.u32 	%r17534, %r17096;
	mov.u32 	%r17535, %r17096;
	mov.u32 	%r17536, %r17096;
	mov.u32 	%r17537, %r17096;
	mov.u32 	%r17538, %r17096;
	mov.u32 	%r17539, %r17096;
	mov.u32 	%r17540, %r17096;
	mov.u32 	%r17541, %r17096;
	mov.u32 	%r17542, %r17096;
	mov.u32 	%r17543, %r17096;
	mov.u32 	%r17544, %r17096;
	mov.u32 	%r17545, %r17096;
	mov.u32 	%r17546, %r17096;
	mov.u32 	%r17547, %r17096;
	mov.u32 	%r17548, %r17096;
	mov.u32 	%r17549, %r17096;
	mov.u32 	%r17550, %r17096;
	mov.u32 	%r17551, %r17096;
	mov.u32 	%r17552, %r17096;
	mov.u32 	%r17553, %r17096;
	mov.u32 	%r17554, %r17096;
	mov.u32 	%r17555, %r17096;
	mov.u32 	%r17556, %r17096;
	mov.u32 	%r17557, %r17096;
	mov.u32 	%r17558, %r17096;
	mov.u32 	%r17559, %r17096;
	mov.u32 	%r17560, %r17096;
	mov.u32 	%r17561, %r17096;
	mov.u32 	%r17562, %r17096;
	mov.u32 	%r17563, %r17096;
	mov.u32 	%r17564, %r17096;
	mov.u32 	%r17565, %r17096;
	mov.u32 	%r17566, %r17096;
	mov.u32 	%r17567, %r17096;
	mov.u32 	%r17568, %r17096;
	mov.u32 	%r17569, %r17096;
	mov.u32 	%r17570, %r17096;
	mov.u32 	%r17571, %r17096;
	mov.u32 	%r17572, %r17096;
	mov.u32 	%r17573, %r17096;
	mov.u32 	%r17574, %r17096;
	mov.u32 	%r17575, %r17096;
	mov.u32 	%r17576, %r17096;
	mov.u32 	%r17577, %r17096;
	mov.u32 	%r17578, %r17096;
	mov.u32 	%r17579, %r17096;
	mov.u32 	%r17580, %r17096;
	mov.u32 	%r17581, %r17096;
	mov.u32 	%r17582, %r17096;
	mov.u32 	%r17583, %r17096;
	mov.u32 	%r17584, %r17096;
	mov.u32 	%r17585, %r17096;
	mov.u32 	%r17586, %r17096;
	mov.u32 	%r17587, %r17096;
	mov.u32 	%r17588, %r17096;
	mov.u32 	%r17589, %r17096;
	mov.u32 	%r17590, %r17096;
	mov.u32 	%r17591, %r17096;
	mov.u32 	%r17592, %r17096;
	mov.u32 	%r17593, %r17096;
	mov.u32 	%r17594, %r17096;
	mov.u32 	%r17595, %r17096;
	mov.u32 	%r17596, %r17096;
	mov.u32 	%r17597, %r17096;
	mov.u32 	%r17598, %r17096;
	mov.u32 	%r17599, %r17096;
	mov.u32 	%r17600, %r17096;
	mov.u32 	%r17601, %r17096;
	mov.u32 	%r17602, %r17096;
	mov.u32 	%r17603, %r17096;
	mov.u32 	%r17604, %r17096;
	mov.u32 	%r17605, %r17096;
	mov.u32 	%r17606, %r17096;
	mov.u32 	%r17607, %r17096;
	mov.u32 	%r17608, %r17096;
	mov.u32 	%r17609, %r17096;
	mov.u32 	%r17610, %r17096;
	mov.u32 	%r17611, %r17096;
	mov.u32 	%r17612, %r17096;
	mov.u32 	%r17613, %r17096;
	mov.u32 	%r17614, %r17096;
	mov.u32 	%r17615, %r17096;
	mov.u32 	%r17616, %r17096;
	mov.u32 	%r17617, %r17096;
	mov.u32 	%r17618, %r17096;
	mov.u32 	%r17619, %r17096;
	mov.u32 	%r17620, %r17096;
	mov.u32 	%r17621, %r17096;
	mov.u32 	%r17622, %r17096;
	mov.u32 	%r17623, %r17096;
	mov.u32 	%r17624, %r17096;
	mov.u32 	%r17625, %r17096;
	mov.u32 	%r17626, %r17096;
	mov.u32 	%r17627, %r17096;
	mov.u32 	%r17628, %r17096;
	mov.u32 	%r17629, %r17096;
	mov.u32 	%r17630, %r17096;
	mov.u32 	%r17631, %r17096;
	mov.u32 	%r17632, %r17096;
	mov.u32 	%r17633, %r17096;
	mov.u32 	%r17634, %r17096;
	mov.u32 	%r17635, %r17096;
	mov.u32 	%r17636, %r17096;
	mov.u32 	%r17637, %r17096;
	mov.u32 	%r17638, %r17096;
	mov.u32 	%r17639, %r17096;
	mov.u32 	%r17640, %r17096;
	mov.u32 	%r17641, %r17096;
	mov.u32 	%r17642, %r17096;
	mov.u32 	%r17643, %r17096;
	mov.u32 	%r17644, %r17096;
	mov.u32 	%r17645, %r17096;
	mov.u32 	%r17646, %r17096;
	mov.u32 	%r17647, %r17096;
	mov.u32 	%r17648, %r17096;
	mov.u32 	%r17649, %r17096;
	mov.u32 	%r17650, %r17096;
	mov.u32 	%r17651, %r17096;
	mov.u32 	%r17652, %r17096;
	mov.u32 	%r17653, %r17096;
	mov.u32 	%r17654, %r17096;
	mov.u32 	%r17655, %r17096;
	mov.u32 	%r17656, %r17096;
	mov.u32 	%r17657, %r17096;
	mov.u32 	%r17658, %r17096;
	mov.u32 	%r17659, %r17096;
	mov.u32 	%r17660, %r17096;
	mov.u32 	%r17661, %r17096;
	mov.u32 	%r17662, %r17096;
	mov.u32 	%r17663, %r17096;
	mov.u32 	%r17664, %r17096;
	mov.u32 	%r17665, %r17096;
	mov.u32 	%r17666, %r17096;
	mov.u32 	%r17667, %r17096;
	mov.u32 	%r17668, %r17096;
	mov.u32 	%r17669, %r17096;
	mov.u32 	%r17670, %r17096;
	mov.u32 	%r17671, %r17096;
	mov.u32 	%r17672, %r17096;
	mov.u32 	%r17673, %r17096;
	mov.u32 	%r17674, %r17096;
	mov.u32 	%r17675, %r17096;
	mov.u32 	%r17676, %r17096;
	mov.u32 	%r17677, %r17096;
	mov.u32 	%r17678, %r17096;
	mov.u32 	%r17679, %r17096;
	mov.u32 	%r17680, %r17096;
	mov.u32 	%r17681, %r17096;
	mov.u32 	%r17682, %r17096;
	mov.u32 	%r17683, %r17096;
	mov.u32 	%r17684, %r17096;
	mov.u32 	%r17685, %r17096;
	mov.u32 	%r17686, %r17096;
	mov.u32 	%r17687, %r17096;
	mov.u32 	%r17688, %r17096;
	mov.u32 	%r17689, %r17096;
	mov.u32 	%r17690, %r17096;
	mov.u32 	%r17691, %r17096;
	mov.u32 	%r17692, %r17096;
	mov.u32 	%r17693, %r17096;
	mov.u32 	%r17694, %r17096;
	mov.u32 	%r17695, %r17096;
	mov.u32 	%r17696, %r17096;
	mov.u32 	%r17697, %r17096;
	mov.u32 	%r17698, %r17096;
	mov.u32 	%r17699, %r17096;
	mov.u32 	%r17700, %r17096;
	mov.u32 	%r17701, %r17096;
	mov.u32 	%r17702, %r17096;
	mov.u32 	%r17703, %r17096;
	mov.u32 	%r17704, %r17096;
	mov.u32 	%r17705, %r17096;
	mov.u32 	%r17706, %r17096;
	mov.u32 	%r17707, %r17096;
	mov.u32 	%r17708, %r17096;
	mov.u32 	%r17709, %r17096;
	mov.u32 	%r17710, %r17096;
	mov.u32 	%r17711, %r17096;
	mov.u32 	%r17712, %r17096;
	mov.u32 	%r17713, %r17096;
	mov.u32 	%r17714, %r17096;
	mov.u32 	%r17715, %r17096;
	mov.u32 	%r17716, %r17096;
	mov.u32 	%r17717, %r17096;
	mov.u32 	%r17718, %r17096;
	mov.u32 	%r17719, %r17096;
	mov.u32 	%r17720, %r17096;
	mov.u32 	%r17721, %r17096;
	mov.u32 	%r17722, %r17096;
	mov.u32 	%r17723, %r17096;
	mov.u32 	%r17724, %r17096;
	mov.u32 	%r17725, %r17096;
	mov.u32 	%r17726, %r17096;
	mov.u32 	%r17727, %r17096;
	mov.u32 	%r17728, %r17096;
	mov.u32 	%r17729, %r17096;
	mov.u32 	%r17730, %r17096;
	mov.u32 	%r17731, %r17096;
	mov.u32 	%r17732, %r17096;
	mov.u32 	%r17733, %r17096;
	mov.u32 	%r17734, %r17096;
	mov.u32 	%r17735, %r17096;
	mov.u32 	%r17736, %r17096;
	mov.u32 	%r17737, %r17096;
	mov.u32 	%r17738, %r17096;
	mov.u32 	%r17739, %r17096;
	mov.u32 	%r17740, %r17096;
	mov.u32 	%r17741, %r17096;
	mov.u32 	%r17742, %r17096;
	mov.u32 	%r17743, %r17096;
	mov.u32 	%r17744, %r17096;
	mov.u32 	%r17745, %r17096;
	mov.u32 	%r17746, %r17096;
	mov.u32 	%r17747, %r17096;
	mov.u32 	%r17748, %r17096;
	mov.u32 	%r17749, %r17096;
	mov.u32 	%r17750, %r17096;
	mov.u32 	%r17751, %r17096;
	mov.u32 	%r17752, %r17096;
	mov.u32 	%r17753, %r17096;
	mov.u32 	%r17754, %r17096;
	mov.u32 	%r17755, %r17096;
	mov.u32 	%r17756, %r17096;
	mov.u32 	%r17757, %r17096;
	mov.u32 	%r17758, %r17096;
	mov.u32 	%r17759, %r17096;
	mov.u32 	%r17760, %r17096;
	mov.u32 	%r17761, %r17096;
	mov.u32 	%r17762, %r17096;
	mov.u32 	%r17763, %r17096;
	mov.u32 	%r17764, %r17096;
	mov.u32 	%r17765, %r17096;
	mov.u32 	%r17766, %r17096;
	mov.u32 	%r17767, %r17096;
	mov.u32 	%r17768, %r17096;
	mov.u32 	%r17769, %r17096;
	mov.u32 	%r17770, %r17096;
	mov.u32 	%r17771, %r17096;
	mov.u32 	%r17772, %r17096;
	mov.u32 	%r17773, %r17096;
	mov.u32 	%r17774, %r17096;
	mov.u32 	%r17775, %r17096;
	mov.u32 	%r17776, %r17096;
	mov.u32 	%r17777, %r17096;
	mov.u32 	%r17778, %r17096;
	mov.u32 	%r17779, %r17096;
	mov.u32 	%r17780, %r17096;
	mov.u32 	%r17781, %r17096;
	mov.u32 	%r17782, %r17096;
	mov.u32 	%r17783, %r17096;
	mov.u32 	%r17784, %r17096;
	mov.u32 	%r17785, %r17096;
	mov.u32 	%r17786, %r17096;
	mov.u32 	%r17787, %r17096;
	mov.u32 	%r17788, %r17096;
	mov.u32 	%r17789, %r17096;
	mov.u32 	%r17790, %r17096;
	mov.u32 	%r17791, %r17096;
	mov.u32 	%r17792, %r17096;
	mov.u32 	%r17793, %r17096;
	mov.u32 	%r17794, %r17096;
	mov.u32 	%r17795, %r17096;
	mov.u32 	%r17796, %r17096;
	mov.u32 	%r17797, %r17096;
	mov.u32 	%r17798, %r17096;
	mov.u32 	%r17799, %r17096;
	mov.u32 	%r17800, %r17096;
	mov.u32 	%r17801, %r17096;
	mov.u32 	%r17802, %r17096;
	mov.u32 	%r17803, %r17096;
	mov.u32 	%r17804, %r17096;
	mov.u32 	%r17805, %r17096;
	mov.u32 	%r17806, %r17096;
	mov.u32 	%r17807, %r17096;
	mov.u32 	%r17808, %r17096;
	mov.u32 	%r17809, %r17096;
	mov.u32 	%r17810, %r17096;
	mov.u32 	%r17811, %r17096;
	mov.u32 	%r17812, %r17096;
	mov.u32 	%r17813, %r17096;
	mov.u32 	%r17814, %r17096;
	mov.u32 	%r17815, %r17096;
	mov.u32 	%r17816, %r17096;
	mov.u32 	%r17817, %r17096;
	mov.u32 	%r17818, %r17096;
	mov.u32 	%r17819, %r17096;
	mov.u32 	%r17820, %r17096;
	mov.u32 	%r17821, %r17096;
	mov.u32 	%r17822, %r17096;
	mov.u32 	%r17823, %r17096;
	mov.u32 	%r17824, %r17096;
	mov.u32 	%r17825, %r17096;
	mov.u32 	%r17826, %r17096;
	mov.u32 	%r17827, %r17096;
	mov.u32 	%r17828, %r17096;
	mov.u32 	%r17829, %r17096;
	mov.u32 	%r17830, %r17096;
	mov.u32 	%r17831, %r17096;
	mov.u32 	%r17832, %r17096;
	mov.u32 	%r17833, %r17096;
	mov.u32 	%r17834, %r17096;
	mov.u32 	%r17835, %r17096;
	mov.u32 	%r17836, %r17096;
	mov.u32 	%r17837, %r17096;
	mov.u32 	%r17838, %r17096;
	mov.u32 	%r17839, %r17096;
	mov.u32 	%r17840, %r17096;
	mov.u32 	%r17841, %r17096;
	mov.u32 	%r17842, %r17096;
	mov.u32 	%r17843, %r17096;
	mov.u32 	%r17844, %r17096;
	mov.u32 	%r17845, %r17096;
	mov.u32 	%r17846, %r17096;
	mov.u32 	%r17847, %r17096;
	mov.u32 	%r17848, %r17096;
	mov.u32 	%r17849, %r17096;
	mov.u32 	%r17850, %r17096;
	mov.u32 	%r17851, %r17096;
	mov.u32 	%r17852, %r17096;
	mov.u32 	%r17853, %r17096;
	mov.u32 	%r17854, %r17096;
	mov.u32 	%r17855, %r17096;
	mov.u32 	%r17856, %r17096;
	mov.u32 	%r17857, %r17096;
	mov.u32 	%r17858, %r17096;
	mov.u32 	%r17859, %r17096;
	mov.u32 	%r17860, %r17096;
	mov.u32 	%r17861, %r17096;
	mov.u32 	%r17862, %r17096;
	mov.u32 	%r17863, %r17096;
	mov.u32 	%r17864, %r17096;
	mov.u32 	%r17865, %r17096;
	mov.u32 	%r17866, %r17096;
	mov.u32 	%r17867, %r17096;
	mov.u32 	%r17868, %r17096;
	mov.u32 	%r17869, %r17096;
	mov.u32 	%r17870, %r17096;
	mov.u32 	%r17871, %r17096;
	mov.u32 	%r17872, %r17096;
	mov.u32 	%r17873, %r17096;
	mov.u32 	%r17874, %r17096;
	mov.u32 	%r17875, %r17096;
	mov.u32 	%r17876, %r17096;
	mov.u32 	%r17877, %r17096;
	mov.u32 	%r17878, %r17096;
	mov.u32 	%r17879, %r17096;
	mov.u32 	%r17880, %r17096;
	mov.u32 	%r17881, %r17096;
	mov.u32 	%r17882, %r17096;
	mov.u32 	%r17883, %r17096;
	mov.u32 	%r17884, %r17096;
	mov.u32 	%r17885, %r17096;
	mov.u32 	%r17886, %r17096;
	mov.u32 	%r17887, %r17096;
	mov.u32 	%r17888, %r17096;
	mov.u32 	%r17889, %r17096;
	mov.u32 	%r17890, %r17096;
	mov.u32 	%r17891, %r17096;
	mov.u32 	%r17892, %r17096;
	mov.u32 	%r17893, %r17096;
	mov.u32 	%r17894, %r17096;
	mov.u32 	%r17895, %r17096;
	mov.u32 	%r17896, %r17096;
	mov.u32 	%r17897, %r17096;
	mov.u32 	%r17898, %r17096;
	mov.u32 	%r17899, %r17096;
	mov.u32 	%r17900, %r17096;
	mov.u32 	%r17901, %r17096;
	mov.u32 	%r17902, %r17096;
	mov.u32 	%r17903, %r17096;
	mov.u32 	%r17904, %r17096;
	mov.u32 	%r17905, %r17096;
	mov.u32 	%r17906, %r17096;
	mov.u32 	%r17907, %r17096;
	mov.u32 	%r17908, %r17096;
	mov.u32 	%r17909, %r17096;
	mov.u32 	%r17910, %r17096;
	mov.u32 	%r17911, %r17096;
	mov.u32 	%r17912, %r17096;
	mov.u32 	%r17913, %r17096;
	mov.u32 	%r17914, %r17096;
	mov.u32 	%r17915, %r17096;
	mov.u32 	%r17916, %r17096;
	mov.u32 	%r17917, %r17096;
	mov.u32 	%r17918, %r17096;
	mov.u32 	%r17919, %r17096;
	mov.u32 	%r17920, %r17096;
	mov.u32 	%r17921, %r17096;
	mov.u32 	%r17922, %r17096;
	mov.u32 	%r17923, %r17096;
	mov.u32 	%r17924, %r17096;
	mov.u32 	%r17925, %r17096;
	mov.u32 	%r17926, %r17096;
	mov.u32 	%r17927, %r17096;
	mov.u32 	%r17928, %r17096;
	mov.u32 	%r17929, %r17096;
	mov.u32 	%r17930, %r17096;
	mov.u32 	%r17931, %r17096;
	mov.u32 	%r17932, %r17096;
	mov.u32 	%r17933, %r17096;
	mov.u32 	%r17934, %r17096;
	mov.u32 	%r17935, %r17096;
	mov.u32 	%r17936, %r17096;
	mov.u32 	%r17937, %r17096;
	mov.u32 	%r17938, %r17096;
	mov.u32 	%r17939, %r17096;
	mov.u32 	%r17940, %r17096;
	mov.u32 	%r17941, %r17096;
	mov.u32 	%r17942, %r17096;
	mov.u32 	%r17943, %r17096;
	mov.u32 	%r17944, %r17096;
	mov.u32 	%r17945, %r17096;
	mov.u32 	%r17946, %r17096;
	mov.u32 	%r17947, %r17096;
	mov.u32 	%r17948, %r17096;
	mov.u32 	%r17949, %r17096;
	mov.u32 	%r17950, %r17096;
	mov.u32 	%r17951, %r17096;
	mov.u32 	%r17952, %r17096;
	mov.u32 	%r17953, %r17096;
	mov.u32 	%r17954, %r17096;
	mov.u32 	%r17955, %r17096;
	mov.u32 	%r17956, %r17096;
	mov.u32 	%r17957, %r17096;
	mov.u32 	%r17958, %r17096;
	mov.u32 	%r17959, %r17096;
	mov.u32 	%r17960, %r17096;
	mov.u32 	%r17961, %r17096;
	mov.u32 	%r17962, %r17096;
	mov.u32 	%r17963, %r17096;
	mov.u32 	%r17964, %r17096;
	mov.u32 	%r17965, %r17096;
	mov.u32 	%r17966, %r17096;
	mov.u32 	%r17967, %r17096;
	mov.u32 	%r17968, %r17096;
	mov.u32 	%r17969, %r17096;
	mov.u32 	%r17970, %r17096;
	mov.u32 	%r17971, %r17096;
	mov.u32 	%r17972, %r17096;
	mov.u32 	%r17973, %r17096;
	mov.u32 	%r17974, %r17096;
	mov.u32 	%r17975, %r17096;
	mov.u32 	%r17976, %r17096;
	mov.u32 	%r17977, %r17096;
	mov.u32 	%r17978, %r17096;
	mov.u32 	%r17979, %r17096;
	mov.u32 	%r17980, %r17096;
	mov.u32 	%r17981, %r17096;
	mov.u32 	%r17982, %r17096;
	mov.u32 	%r17983, %r17096;
	mov.u32 	%r17984, %r17096;
	mov.u32 	%r17985, %r17096;
	mov.u32 	%r17986, %r17096;
	mov.u32 	%r17987, %r17096;
	mov.u32 	%r17988, %r17096;
	mov.u32 	%r17989, %r17096;
	mov.u32 	%r17990, %r17096;
	mov.u32 	%r17991, %r17096;
	mov.u32 	%r17992, %r17096;
	mov.u32 	%r17993, %r17096;
	mov.u32 	%r17994, %r17096;
	mov.u32 	%r17995, %r17096;
	mov.u32 	%r17996, %r17096;
	mov.u32 	%r17997, %r17096;
	mov.u32 	%r17998, %r17096;
	mov.u32 	%r17999, %r17096;
	mov.u32 	%r18000, %r17096;
	mov.u32 	%r18001, %r17096;
	mov.u32 	%r18002, %r17096;
	mov.u32 	%r18003, %r17096;
	mov.u32 	%r18004, %r17096;
	mov.u32 	%r18005, %r17096;
	mov.u32 	%r18006, %r17096;
	mov.u32 	%r18007, %r17096;
	mov.u32 	%r18008, %r17096;
	mov.u32 	%r18009, %r17096;
	mov.u32 	%r18010, %r17096;
	mov.u32 	%r18011, %r17096;
	mov.u32 	%r18012, %r17096;
	mov.u32 	%r18013, %r17096;
	mov.u32 	%r18014, %r17096;
	mov.u32 	%r18015, %r17096;
	mov.u32 	%r18016, %r17096;
	mov.u32 	%r18017, %r17096;
	mov.u32 	%r18018, %r17096;
	mov.u32 	%r18019, %r17096;
	mov.u32 	%r18020, %r17096;
	mov.u32 	%r18021, %r17096;
	mov.u32 	%r18022, %r17096;
	mov.u32 	%r18023, %r17096;
	mov.u32 	%r18024, %r17096;
	mov.u32 	%r18025, %r17096;
	mov.u32 	%r18026, %r17096;
	mov.u32 	%r18027, %r17096;
	mov.u32 	%r18028, %r17096;
	mov.u32 	%r18029, %r17096;
	mov.u32 	%r18030, %r17096;
	mov.u32 	%r18031, %r17096;
	mov.u32 	%r18032, %r17096;
	mov.u32 	%r18033, %r17096;
	mov.u32 	%r18034, %r17096;
	mov.u32 	%r18035, %r17096;
	mov.u32 	%r18036, %r17096;
	mov.u32 	%r18037, %r17096;
	mov.u32 	%r18038, %r17096;
	mov.u32 	%r18039, %r17096;
	mov.u32 	%r18040, %r17096;
	mov.u32 	%r18041, %r17096;
	mov.u32 	%r18042, %r17096;
	mov.u32 	%r18043, %r17096;
	mov.u32 	%r18044, %r17096;
	mov.u32 	%r18045, %r17096;
	mov.u32 	%r18046, %r17096;
	mov.u32 	%r18047, %r17096;
	mov.u32 	%r18048, %r17096;
	mov.u32 	%r18049, %r17096;
	mov.u32 	%r18050, %r17096;
	mov.u32 	%r18051, %r17096;
	mov.u32 	%r18052, %r17096;
	mov.u32 	%r18053, %r17096;
	mov.u32 	%r18054, %r17096;
	mov.u32 	%r18055, %r17096;
	mov.u32 	%r18056, %r17096;
	mov.u32 	%r18057, %r17096;
	mov.u32 	%r18058, %r17096;
	mov.u32 	%r18059, %r17096;
	mov.u32 	%r18060, %r17096;
	mov.u32 	%r18061, %r17096;
	mov.u32 	%r18062, %r17096;
	mov.u32 	%r18063, %r17096;
	mov.u32 	%r18064, %r17096;
	mov.u32 	%r18065, %r17096;
	mov.u32 	%r18066, %r17096;
	mov.u32 	%r18067, %r17096;
	mov.u32 	%r18068, %r17096;
	mov.u32 	%r18069, %r17096;
	mov.u32 	%r18070, %r17096;
	mov.u32 	%r18071, %r17096;
	mov.u32 	%r18072, %r17096;
	mov.u32 	%r18073, %r17096;
	mov.u32 	%r18074, %r17096;
	mov.u32 	%r18075, %r17096;
	mov.u32 	%r18076, %r17096;
	mov.u32 	%r18077, %r17096;
	mov.u32 	%r18078, %r17096;
	mov.u32 	%r18079, %r17096;
	mov.u32 	%r18080, %r17096;
	mov.u32 	%r18081, %r17096;
	mov.u32 	%r18082, %r17096;
	mov.u32 	%r18083, %r17096;
	mov.u32 	%r18084, %r17096;
	mov.u32 	%r18085, %r17096;
	mov.u32 	%r18086, %r17096;
	mov.u32 	%r18087, %r17096;
	mov.u32 	%r18088, %r17096;
	mov.u32 	%r18089, %r17096;
	mov.u32 	%r18090, %r17096;
	mov.u32 	%r18091, %r17096;
	mov.u32 	%r18092, %r17096;
	mov.u32 	%r18093, %r17096;
	mov.u32 	%r18094, %r17096;
	mov.u32 	%r18095, %r17096;
	mov.u32 	%r18096, %r17096;
	mov.u32 	%r18097, %r17096;
	mov.u32 	%r18098, %r17096;
	mov.u32 	%r18099, %r17096;
	mov.u32 	%r18100, %r17096;
	mov.u32 	%r18101, %r17096;
	mov.u32 	%r18102, %r17096;
	mov.u32 	%r18103, %r17096;
	mov.u32 	%r18104, %r17096;
	mov.u32 	%r18105, %r17096;
	mov.u32 	%r18106, %r17096;
	mov.u32 	%r18107, %r17096;
	mov.u32 	%r18108, %r17096;
	mov.u32 	%r18109, %r17096;
	mov.u32 	%r18110, %r17096;
	mov.u32 	%r18111, %r17096;
	mov.u32 	%r18112, %r17096;
	mov.u32 	%r18113, %r17096;
	mov.u32 	%r18114, %r17096;
	mov.u32 	%r18115, %r17096;
	mov.u32 	%r18116, %r17096;
	mov.u32 	%r18117, %r17096;
	mov.u32 	%r18118, %r17096;
	mov.u32 	%r18119, %r17096;
	mov.u32 	%r18120, %r17096;
	mov.u32 	%r18121, %r17096;
	mov.u32 	%r18122, %r17096;
	mov.u32 	%r18123, %r17096;
	mov.u32 	%r18124, %r17096;
	mov.u32 	%r18125, %r17096;
	mov.u32 	%r18126, %r17096;
	mov.u32 	%r18127, %r17096;
	mov.u32 	%r18128, %r17096;
	mov.u32 	%r18129, %r17096;
	mov.u32 	%r18130, %r17096;
	mov.u32 	%r18131, %r17096;
	mov.u32 	%r18132, %r17096;
	mov.u32 	%r18133, %r17096;
	mov.u32 	%r18134, %r17096;
	mov.u32 	%r18135, %r17096;
	mov.u32 	%r18136, %r17096;
	mov.u32 	%r18137, %r17096;
	mov.u32 	%r18138, %r17096;
	mov.u32 	%r18139, %r17096;
	mov.u32 	%r18140, %r17096;
	mov.u32 	%r18141, %r17096;
	mov.u32 	%r18142, %r17096;
	mov.u32 	%r18143, %r17096;
	mov.u32 	%r18144, %r17096;
	mov.u32 	%r18145, %r17096;
	mov.u32 	%r18146, %r17096;
	mov.u32 	%r18147, %r17096;
	mov.u32 	%r18148, %r17096;
	mov.u32 	%r18149, %r17096;
	mov.u32 	%r18150, %r17096;
	mov.u32 	%r18151, %r17096;
	mov.u32 	%r18152, %r17096;
	mov.u32 	%r18153, %r17096;
	mov.u32 	%r18154, %r17096;
	mov.u32 	%r18155, %r17096;
	mov.u32 	%r18156, %r17096;
	mov.u32 	%r18157, %r17096;
	mov.u32 	%r18158, %r17096;
	mov.u32 	%r18159, %r17096;
	mov.u32 	%r18160, %r17096;
	mov.u32 	%r18161, %r17096;
	mov.u32 	%r18162, %r17096;
	mov.u32 	%r18163, %r17096;
	mov.u32 	%r18164, %r17096;
	mov.u32 	%r18165, %r17096;
	mov.u32 	%r18166, %r17096;
	mov.u32 	%r18167, %r17096;
	mov.u32 	%r18168, %r17096;
	mov.u32 	%r18169, %r17096;
	mov.u32 	%r18170, %r17096;
	mov.u32 	%r18171, %r17096;
	mov.u32 	%r18172, %r17096;
	mov.u32 	%r18173, %r17096;
	mov.u32 	%r18174, %r17096;
	mov.u32 	%r18175, %r17096;
	mov.u32 	%r18176, %r17096;
	mov.u32 	%r18177, %r17096;
	mov.u32 	%r18178, %r17096;
	mov.u32 	%r18179, %r17096;
	mov.u32 	%r18180, %r17096;
	mov.u32 	%r18181, %r17096;
	mov.u32 	%r18182, %r17096;
	mov.u32 	%r18183, %r17096;
	mov.u32 	%r18184, %r17096;
	mov.u32 	%r18185, %r17096;
	mov.u32 	%r18186, %r17096;
	mov.u32 	%r18187, %r17096;
	mov.u32 	%r18188, %r17096;
	mov.u32 	%r18189, %r17096;
	mov.u32 	%r18190, %r17096;
	mov.u32 	%r18191, %r17096;
	mov.u32 	%r18192, %r17096;
	mov.u32 	%r18193, %r17096;
	mov.u32 	%r18194, %r17096;
	mov.u32 	%r18195, %r17096;
	mov.u32 	%r18196, %r17096;
	mov.u32 	%r18197, %r17096;
	mov.u32 	%r18198, %r17096;
	mov.u32 	%r18199, %r17096;
	mov.u32 	%r18200, %r17096;
	mov.u32 	%r18201, %r17096;
	mov.u32 	%r18202, %r17096;
	mov.u32 	%r18203, %r17096;
	mov.u32 	%r18204, %r17096;
	mov.u32 	%r18205, %r17096;
	mov.u32 	%r18206, %r17096;
	mov.u32 	%r18207, %r17096;
	mov.u32 	%r18208, %r17096;
	mov.u32 	%r18209, %r17096;
	mov.u32 	%r18210, %r17096;
	mov.u32 	%r18211, %r17096;
	mov.u32 	%r18212, %r17096;
	mov.u32 	%r18213, %r17096;
	mov.u32 	%r18214, %r17096;
	mov.u32 	%r18215, %r17096;
	mov.u32 	%r18216, %r17096;
	mov.u32 	%r18217, %r17096;
	mov.u32 	%r18218, %r17096;
	mov.u32 	%r18219, %r17096;
	mov.u32 	%r18220, %r17096;
	mov.u32 	%r18221, %r17096;
	mov.u32 	%r18222, %r17096;
	mov.u32 	%r18223, %r17096;
	mov.u32 	%r18224, %r17096;
	mov.u32 	%r18225, %r17096;
	mov.u32 	%r18226, %r17096;
	mov.u32 	%r18227, %r17096;
	mov.u32 	%r18228, %r17096;
	mov.u32 	%r18229, %r17096;
	mov.u32 	%r18230, %r17096;
	mov.u32 	%r18231, %r17096;
	mov.u32 	%r18232, %r17096;
	mov.u32 	%r18233, %r17096;
	mov.u32 	%r18234, %r17096;
	mov.u32 	%r18235, %r17096;
	mov.u32 	%r18236, %r17096;
	mov.u32 	%r18237, %r17096;
	mov.u32 	%r18238, %r17096;
	mov.u32 	%r18239, %r17096;
	mov.u32 	%r18240, %r17096;
	mov.u32 	%r18241, %r17096;
	mov.u32 	%r18242, %r17096;
	mov.u32 	%r18243, %r17096;
	mov.u32 	%r18244, %r17096;
	mov.u32 	%r18245, %r17096;
	mov.u32 	%r18246, %r17096;
	mov.u32 	%r18247, %r17096;
	mov.u32 	%r18248, %r17096;
	mov.u32 	%r18249, %r17096;
	mov.u32 	%r18250, %r17096;
	mov.u32 	%r18251, %r17096;
	mov.u32 	%r18252, %r17096;
	mov.u32 	%r18253, %r17096;
	mov.u32 	%r18254, %r17096;
	mov.u32 	%r18255, %r17096;
	mov.u32 	%r18256, %r17096;
	mov.u32 	%r18257, %r17096;
	mov.u32 	%r18258, %r17096;
	mov.u32 	%r18259, %r17096;
	mov.u32 	%r18260, %r17096;
	mov.u32 	%r18261, %r17096;
	mov.u32 	%r18262, %r17096;
	mov.u32 	%r18263, %r17096;
	mov.u32 	%r18264, %r17096;
	mov.u32 	%r18265, %r17096;
	mov.u32 	%r18266, %r17096;
	mov.u32 	%r18267, %r17096;
	mov.u32 	%r18268, %r17096;
	mov.u32 	%r18269, %r17096;
	mov.u32 	%r18270, %r17096;
	mov.u32 	%r18271, %r17096;
	mov.u32 	%r18272, %r17096;
	mov.u32 	%r18273, %r17096;
	mov.u32 	%r18274, %r17096;
	mov.u32 	%r18275, %r17096;
	mov.u32 	%r18276, %r17096;
	mov.u32 	%r18277, %r17096;
	mov.u32 	%r18278, %r17096;
	mov.u32 	%r18279, %r17096;
	mov.u32 	%r18280, %r17096;
	mov.u32 	%r18281, %r17096;
	mov.u32 	%r18282, %r17096;
	mov.u32 	%r18283, %r17096;
	mov.u32 	%r18284, %r17096;
	mov.u32 	%r18285, %r17096;
	mov.u32 	%r18286, %r17096;
	mov.u32 	%r18287, %r17096;
	mov.u32 	%r18288, %r17096;
	mov.u32 	%r18289, %r17096;
	mov.u32 	%r18290, %r17096;
	mov.u32 	%r18291, %r17096;
	mov.u32 	%r18292, %r17096;
	mov.u32 	%r18293, %r17096;
	mov.u32 	%r18294, %r17096;
	mov.u32 	%r18295, %r17096;
	mov.u32 	%r18296, %r17096;
	mov.u32 	%r18297, %r17096;
	mov.u32 	%r18298, %r17096;
	mov.u32 	%r18299, %r17096;
	mov.u32 	%r18300, %r17096;
	mov.u32 	%r18301, %r17096;
	mov.u32 	%r18302, %r17096;
	mov.u32 	%r18303, %r17096;
	mov.u32 	%r18304, %r17096;
	mov.u32 	%r18305, %r17096;
	mov.u32 	%r18306, %r17096;
	mov.u32 	%r18307, %r17096;
	mov.u32 	%r18308, %r17096;
	mov.u32 	%r18309, %r17096;
	mov.u32 	%r18310, %r17096;
	mov.u32 	%r18311, %r17096;
	mov.u32 	%r18312, %r17096;
	mov.u32 	%r18313, %r17096;
	mov.u32 	%r18314, %r17096;
	mov.u32 	%r18315, %r17096;
	mov.u32 	%r18316, %r17096;
	mov.u32 	%r18317, %r17096;
	mov.u32 	%r18318, %r17096;
	mov.u32 	%r18319, %r17096;
	mov.u32 	%r18320, %r17096;
	mov.u32 	%r18321, %r17096;
	mov.u32 	%r18322, %r17096;
	mov.u32 	%r18323, %r17096;
	mov.u32 	%r18324, %r17096;
	mov.u32 	%r18325, %r17096;
	mov.u32 	%r18326, %r17096;
	mov.u32 	%r18327, %r17096;
	mov.u32 	%r18328, %r17096;
	mov.u32 	%r18329, %r17096;
	mov.u32 	%r18330, %r17096;
	mov.u32 	%r18331, %r17096;
	mov.u32 	%r18332, %r17096;
	mov.u32 	%r18333, %r17096;
	mov.u32 	%r18334, %r17096;
	mov.u32 	%r18335, %r17096;
	mov.u32 	%r18336, %r17096;
	mov.u32 	%r18337, %r17096;
	mov.u32 	%r18338, %r17096;
	mov.u32 	%r18339, %r17096;
	mov.u32 	%r18340, %r17096;
	mov.u32 	%r18341, %r17096;
	mov.u32 	%r18342, %r17096;
	mov.u32 	%r18343, %r17096;
	mov.u32 	%r18344, %r17096;
	mov.u32 	%r18345, %r17096;
	mov.u32 	%r18346, %r17096;
	mov.u32 	%r18347, %r17096;
	mov.u32 	%r18348, %r17096;
	mov.u32 	%r18349, %r17096;
	mov.u32 	%r18350, %r17096;
	mov.u32 	%r18351, %r17096;
	mov.u32 	%r18352, %r17096;
	mov.u32 	%r18353, %r17096;
	mov.u32 	%r18354, %r17096;
	mov.u32 	%r18355, %r17096;
	mov.u32 	%r18356, %r17096;
	mov.u32 	%r18357, %r17096;
	mov.u32 	%r18358, %r17096;
	mov.u32 	%r18359, %r17096;
	mov.u32 	%r18360, %r17096;
	mov.u32 	%r18361, %r17096;
	mov.u32 	%r18362, %r17096;
	mov.u32 	%r18363, %r17096;
	mov.u32 	%r18364, %r17096;
	mov.u32 	%r18365, %r17096;
	mov.u32 	%r18366, %r17096;
	mov.u32 	%r18367, %r17096;
	mov.u32 	%r18368, %r17096;
	mov.u32 	%r18369, %r17096;
	mov.u32 	%r18370, %r17096;
	mov.u32 	%r18371, %r17096;
	mov.u32 	%r18372, %r17096;
	mov.u32 	%r18373, %r17096;
	mov.u32 	%r18374, %r17096;
	mov.u32 	%r18375, %r17096;
	mov.u32 	%r18376, %r17096;
	mov.u32 	%r18377, %r17096;
	mov.u32 	%r18378, %r17096;
	mov.u32 	%r18379, %r17096;
	mov.u32 	%r18380, %r17096;
	mov.u32 	%r18381, %r17096;
	mov.u32 	%r18382, %r17096;
	mov.u32 	%r18383, %r17096;
	mov.u32 	%r18384, %r17096;
	mov.u32 	%r18385, %r17096;
	mov.u32 	%r18386, %r17096;
	mov.u32 	%r18387, %r17096;
	mov.u32 	%r18388, %r17096;
	mov.u32 	%r18389, %r17096;
	mov.u32 	%r18390, %r17096;
	mov.u32 	%r18391, %r17096;
	mov.u32 	%r18392, %r17096;
	mov.u32 	%r18393, %r17096;
	mov.u32 	%r18394, %r17096;
	mov.u32 	%r18395, %r17096;
	mov.u32 	%r18396, %r17096;
	mov.u32 	%r18397, %r17096;
	mov.u32 	%r18398, %r17096;
	mov.u32 	%r18399, %r17096;
	mov.u32 	%r18400, %r17096;
	mov.u32 	%r18401, %r17096;
	mov.u32 	%r18402, %r17096;
	mov.u32 	%r18403, %r17096;
	mov.u32 	%r18404, %r17096;
	mov.u32 	%r18405, %r17096;
	mov.u32 	%r18406, %r17096;
	mov.u32 	%r18407, %r17096;
	mov.u32 	%r18408, %r17096;
	mov.u32 	%r18409, %r17096;
	mov.u32 	%r18410, %r17096;
	mov.u32 	%r18411, %r17096;
	mov.u32 	%r18412, %r17096;
	mov.u32 	%r18413, %r17096;
	mov.u32 	%r18414, %r17096;
	mov.u32 	%r18415, %r17096;
	mov.u32 	%r18416, %r17096;
	mov.u32 	%r18417, %r17096;
	mov.u32 	%r18418, %r17096;
	mov.u32 	%r18419, %r17096;
	mov.u32 	%r18420, %r17096;
	mov.u32 	%r18421, %r17096;
	mov.u32 	%r18422, %r17096;
	mov.u32 	%r18423, %r17096;
	mov.u32 	%r18424, %r17096;
	mov.u32 	%r18425, %r17096;
	mov.u32 	%r18426, %r17096;
	mov.u32 	%r18427, %r17096;
	mov.u32 	%r18428, %r17096;
	mov.u32 	%r18429, %r17096;
	mov.u32 	%r18430, %r17096;
	mov.u32 	%r18431, %r17096;
	mov.u32 	%r18432, %r17096;
	mov.u32 	%r18433, %r17096;
	mov.u32 	%r18434, %r17096;
	mov.u32 	%r18435, %r17096;
	mov.u32 	%r18436, %r17096;
	mov.u32 	%r18437, %r17096;
	mov.u32 	%r18438, %r17096;
	mov.u32 	%r18439, %r17096;
	mov.u32 	%r18440, %r17096;
	mov.u32 	%r18441, %r17096;
	mov.u32 	%r18442, %r17096;
	mov.u32 	%r18443, %r17096;
	mov.u32 	%r18444, %r17096;
	mov.u32 	%r18445, %r17096;
	mov.u32 	%r18446, %r17096;
	mov.u32 	%r18447, %r17096;
	mov.u32 	%r18448, %r17096;
	mov.u32 	%r18449, %r17096;
	mov.u32 	%r18450, %r17096;
	mov.u32 	%r18451, %r17096;
	mov.u32 	%r18452, %r17096;
	mov.u32 	%r18453, %r17096;
	mov.u32 	%r18454, %r17096;
	mov.u32 	%r18455, %r17096;
	mov.u32 	%r18456, %r17096;
	mov.u32 	%r18457, %r17096;
	mov.u32 	%r18458, %r17096;
	mov.u32 	%r18459, %r17096;
	mov.u32 	%r18460, %r17096;
	mov.u32 	%r18461, %r17096;
	mov.u32 	%r18462, %r17096;
	mov.u32 	%r18463, %r17096;
	mov.u32 	%r18464, %r17096;
	mov.u32 	%r18465, %r17096;
	mov.u32 	%r18466, %r17096;
	mov.u32 	%r18467, %r17096;
	mov.u32 	%r18468, %r17096;
	mov.u32 	%r18469, %r17096;
	mov.u32 	%r18470, %r17096;
	mov.u32 	%r18471, %r17096;
	mov.u32 	%r18472, %r17096;
	mov.u32 	%r18473, %r17096;
	mov.u32 	%r18474, %r17096;
	mov.u32 	%r18475, %r17096;
	mov.u32 	%r18476, %r17096;
	mov.u32 	%r18477, %r17096;
	mov.u32 	%r18478, %r17096;
	mov.u32 	%r18479, %r17096;
	mov.u32 	%r18480, %r17096;
	mov.u32 	%r18481, %r17096;
	mov.u32 	%r18482, %r17096;
	mov.u32 	%r18483, %r17096;
	mov.u32 	%r18484, %r17096;
	mov.u32 	%r18485, %r17096;
	mov.u32 	%r18486, %r17096;
	mov.u32 	%r18487, %r17096;
	mov.u32 	%r18488, %r17096;
	mov.u32 	%r18489, %r17096;
	mov.u32 	%r18490, %r17096;
	mov.u32 	%r18491, %r17096;
	mov.u32 	%r18492, %r17096;
	mov.u32 	%r18493, %r17096;
	mov.u32 	%r18494, %r17096;
	mov.u32 	%r18495, %r17096;
	mov.u32 	%r18496, %r17096;
	mov.u32 	%r18497, %r17096;
	mov.u32 	%r18498, %r17096;
	mov.u32 	%r18499, %r17096;
	mov.u32 	%r18500, %r17096;
	mov.u32 	%r18501, %r17096;
	mov.u32 	%r18502, %r17096;
	mov.u32 	%r18503, %r17096;
	mov.u32 	%r18504, %r17096;
	mov.u32 	%r18505, %r17096;
	mov.u32 	%r18506, %r17096;
	mov.u32 	%r18507, %r17096;
	mov.u32 	%r18508, %r17096;
	mov.u32 	%r18509, %r17096;
	mov.u32 	%r18510, %r17096;
	mov.u32 	%r18511, %r17096;
	mov.u32 	%r18512, %r17096;
	mov.u32 	%r18513, %r17096;
	mov.u32 	%r18514, %r17096;
	mov.u32 	%r18515, %r17096;
	mov.u32 	%r18516, %r17096;
	mov.u32 	%r18517, %r17096;
	mov.u32 	%r18518, %r17096;
	mov.u32 	%r18519, %r17096;
	mov.u32 	%r18520, %r17096;
	mov.u32 	%r18521, %r17096;
	mov.u32 	%r18522, %r17096;
	mov.u32 	%r18523, %r17096;
	mov.u32 	%r18524, %r17096;
	mov.u32 	%r18525, %r17096;
	mov.u32 	%r18526, %r17096;
	mov.u32 	%r18527, %r17096;
	mov.u32 	%r18528, %r17096;
	mov.u32 	%r18529, %r17096;
	mov.u32 	%r18530, %r17096;
	mov.u32 	%r18531, %r17096;
	mov.u32 	%r18532, %r17096;
	mov.u32 	%r18533, %r17096;
	mov.u32 	%r18534, %r17096;
	mov.u32 	%r18535, %r17096;
	mov.u32 	%r18536, %r17096;
	mov.u32 	%r18537, %r17096;
	mov.u32 	%r18538, %r17096;
	mov.u32 	%r18539, %r17096;
	mov.u32 	%r18540, %r17096;
	mov.u32 	%r18541, %r17096;
	mov.u32 	%r18542, %r17096;
	mov.u32 	%r18543, %r17096;
	mov.u32 	%r18544, %r17096;
	mov.u32 	%r18545, %r17096;
	mov.u32 	%r18546, %r17096;
	mov.u32 	%r18547, %r17096;
	mov.u32 	%r18548, %r17096;
	mov.u32 	%r18549, %r17096;
	mov.u32 	%r18550, %r17096;
	mov.u32 	%r18551, %r17096;
	mov.u32 	%r18552, %r17096;
	mov.u32 	%r18553, %r17096;
	mov.u32 	%r18554, %r17096;
	mov.u32 	%r18555, %r17096;
	mov.u32 	%r18556, %r17096;
	mov.u32 	%r18557, %r17096;
	mov.u32 	%r18558, %r17096;
	mov.u32 	%r18559, %r17096;
	mov.u32 	%r18560, %r17096;
	mov.u32 	%r18561, %r17096;
	mov.u32 	%r18562, %r17096;
	mov.u32 	%r18563, %r17096;
	mov.u32 	%r18564, %r17096;
	mov.u32 	%r18565, %r17096;
	mov.u32 	%r18566, %r17096;
	mov.u32 	%r18567, %r17096;
	mov.u32 	%r18568, %r17096;
	mov.u32 	%r18569, %r17096;
	mov.u32 	%r18570, %r17096;
	mov.u32 	%r18571, %r17096;
	mov.u32 	%r18572, %r17096;
	mov.u32 	%r18573, %r17096;
	mov.u32 	%r18574, %r17096;
	mov.u32 	%r18575, %r17096;
	mov.u32 	%r18576, %r17096;
	mov.u32 	%r18577, %r17096;
	mov.u32 	%r18578, %r17096;
	mov.u32 	%r18579, %r17096;
	mov.u32 	%r18580, %r17096;
	mov.u32 	%r18581, %r17096;
	mov.u32 	%r18582, %r17096;
	mov.u32 	%r18583, %r17096;
	mov.u32 	%r18584, %r17096;
	mov.u32 	%r18585, %r17096;
	mov.u32 	%r18586, %r17096;
	mov.u32 	%r18587, %r17096;
	mov.u32 	%r18588, %r17096;
	mov.u32 	%r18589, %r17096;
	mov.u32 	%r18590, %r17096;
	mov.u32 	%r18591, %r17096;
	mov.u32 	%r18592, %r17096;
	mov.u32 	%r18593, %r17096;
	mov.u32 	%r18594, %r17096;
	mov.u32 	%r18595, %r17096;
	mov.u32 	%r18596, %r17096;
	mov.u32 	%r18597, %r17096;
	mov.u32 	%r18598, %r17096;
	mov.u32 	%r18599, %r17096;
	mov.u32 	%r18600, %r17096;
	mov.u32 	%r18601, %r17096;
	mov.u32 	%r18602, %r17096;
	mov.u32 	%r18603, %r17096;
	mov.u32 	%r18604, %r17096;
	mov.u32 	%r18605, %r17096;
	mov.u32 	%r18606, %r17096;
	mov.u32 	%r18607, %r17096;
	mov.u32 	%r18608, %r17096;
	mov.u32 	%r18609, %r17096;
	mov.u32 	%r18610, %r17096;
	mov.u32 	%r18611, %r17096;
	mov.u32 	%r18612, %r17096;
	mov.u32 	%r18613, %r17096;
	mov.u32 	%r18614, %r17096;
	mov.u32 	%r18615, %r17096;
	mov.u32 	%r18616, %r17096;
	mov.u32 	%r18617, %r17096;
	mov.u32 	%r18618, %r17096;
	mov.u32 	%r18619, %r17096;
	mov.u32 	%r18620, %r17096;
	mov.u32 	%r18621, %r17096;
	mov.u32 	%r18622, %r17096;
	mov.u32 	%r18623, %r17096;
	mov.u32 	%r18624, %r17096;
	mov.u32 	%r18625, %r17096;
	mov.u32 	%r18626, %r17096;
	mov.u32 	%r18627, %r17096;
	mov.u32 	%r18628, %r17096;
	mov.u32 	%r18629, %r17096;
	mov.u32 	%r18630, %r17096;
	mov.u32 	%r18631, %r17096;
	mov.u32 	%r15532, %r17096;
$L__BB9_14:
	mov.u32 	%r1599, %r15532;
	mov.b32 	%r15533, 0;
$L__BB9_15:
	ld.param.u32 	%r13972, [fused_batch_pir_kernel_transposed_16_param_3];
	mov.u32 	%r7049, %tid.x;
	shl.b32 	%r7050, %r7049, 3;
	and.b32  	%r7051, %r7050, 7936;
	mov.u32 	%r7052, %ctaid.x;
	shl.b32 	%r7053, %r7052, 11;
	add.s32 	%r7054, %r7051, %r7053;
	and.b32  	%r7055, %r7049, 31;
	or.b32  	%r7056, %r7054, %r7055;
	add.s32 	%r7057, %r7056, %r1599;
	setp.ge.s32 	%p12, %r7057, %r13972;
	mov.b32 	%r15543, 0;
	mov.u32 	%r15542, %r15543;
	mov.u32 	%r15541, %r15543;
	mov.u32 	%r15540, %r15543;
	@%p12 bra 	$L__BB9_29;
	ld.param.u64 	%rd71, [fused_batch_pir_kernel_transposed_16_param_1];
	cvta.to.global.u64 	%rd18, %rd71;
	mul.wide.u32 	%rd19, %r15533, 488;
	add.s64 	%rd20, %rd18, %rd19;
	ld.global.u8 	%rs22, [%rd20+17];
	max.u16 	%rs23, %rs22, 11;
	cvt.u32.u16 	%r15539, %rs23;
	add.s32 	%r7058, %r15539, -11;
	mov.u32 	%r7059, s_mem;
	mad.lo.s32 	%r7060, %r15533, 20, %r7059;
	ld.shared.u32 	%r15540, [%r7060+196608];
	ld.shared.u32 	%r15541, [%r7060+196612];
	ld.shared.u32 	%r15542, [%r7060+196616];
	ld.shared.u32 	%r15543, [%r7060+196620];
	ld.shared.u8 	%rs34, [%r7060+196624];
	cvt.u32.u16 	%r1606, %rs22;
	setp.ge.u32 	%p13, %r7058, %r1606;
	@%p13 bra 	$L__BB9_21;
	ld.param.u64 	%rd72, [fused_batch_pir_kernel_transposed_16_param_1];
	sub.s32 	%r15538, %r1606, %r15539;
	mul.wide.u32 	%rd21, %r15533, 488;
	add.s32 	%r7061, %r15539, -11;
	cvt.u64.u32 	%rd22, %r7061;
	add.s64 	%rd23, %rd21, %rd22;
	cvta.to.global.u64 	%rd24, %rd72;
	add.s64 	%rd79, %rd24, %rd23;
	mul.wide.u32 	%rd25, %r7061, 16;
	add.s64 	%rd26, %rd21, %rd25;
	add.s64 	%rd27, %rd24, %rd26;
	add.s64 	%rd78, %rd27, 32;
	mov.u16 	%rs35, %rs34;
$L__BB9_18:
	ld.const.u32 	%r7062, [CHACHA_CONSTANTS];
	add.s32 	%r7063, %r7062, %r15540;
	shf.l.wrap.b32 	%r7064, %r7063, %r7063, 16;
	add.s32 	%r7065, %r15540, %r7064;
	xor.b32  	%r7066, %r15540, %r7065;
	shf.l.wrap.b32 	%r7067, %r7066, %r7066, 12;
	add.s32 	%r7068, %r7063, %r7067;
	xor.b32  	%r7069, %r7064, %r7068;
	shf.l.wrap.b32 	%r7070, %r7069, %r7069, 8;
	add.s32 	%r7071, %r7065, %r7070;
	xor.b32  	%r7072, %r7067, %r7071;
	shf.l.wrap.b32 	%r7073, %r7072, %r7072, 7;
	ld.const.u32 	%r7074, [CHACHA_CONSTANTS+4];
	add.s32 	%r7075, %r7074, %r15541;
	shf.l.wrap.b32 	%r7076, %r7075, %r7075, 16;
	add.s32 	%r7077, %r15541, %r7076;
	xor.b32  	%r7078, %r15541, %r7077;
	shf.l.wrap.b32 	%r7079, %r7078, %r7078, 12;
	add.s32 	%r7080, %r7075, %r7079;
	xor.b32  	%r7081, %r7076, %r7080;
	shf.l.wrap.b32 	%r7082, %r7081, %r7081, 8;
	add.s32 	%r7083, %r7077, %r7082;
	xor.b32  	%r7084, %r7079, %r7083;
	shf.l.wrap.b32 	%r7085, %r7084, %r7084, 7;
	ld.const.u32 	%r7086, [CHACHA_CONSTANTS+8];
	add.s32 	%r7087, %r7086, %r15542;
	shf.l.wrap.b32 	%r7088, %r7087, %r7087, 16;
	add.s32 	%r7089, %r15542, %r7088;
	xor.b32  	%r7090, %r15542, %r7089;
	shf.l.wrap.b32 	%r7091, %r7090, %r7090, 12;
	add.s32 	%r7092, %r7087, %r7091;
	xor.b32  	%r7093, %r7088, %r7092;
	shf.l.wrap.b32 	%r7094, %r7093, %r7093, 8;
	add.s32 	%r7095, %r7089, %r7094;
	xor.b32  	%r7096, %r7091, %r7095;
	shf.l.wrap.b32 	%r7097, %r7096, %r7096, 7;
	ld.const.u32 	%r7098, [CHACHA_CONSTANTS+12];
	add.s32 	%r7099, %r7098, %r15543;
	shf.l.wrap.b32 	%r7100, %r7099, %r7099, 16;
	add.s32 	%r7101, %r15543, %r7100;
	xor.b32  	%r7102, %r15543, %r7101;
	shf.l.wrap.b32 	%r7103, %r7102, %r7102, 12;
	add.s32 	%r7104, %r7099, %r7103;
	xor.b32  	%r7105, %r7100, %r7104;
	shf.l.wrap.b32 	%r7106, %r7105, %r7105, 8;
	add.s32 	%r7107, %r7101, %r7106;
	xor.b32  	%r7108, %r7103, %r7107;
	shf.l.wrap.b32 	%r7109, %r7108, %r7108, 7;
	add.s32 	%r7110, %r7068, %r7085;
	xor.b32  	%r7111, %r7106, %r7110;
	shf.l.wrap.b32 	%r7112, %r7111, %r7111, 16;
	add.s32 	%r7113, %r7095, %r7112;
	xor.b32  	%r7114, %r7085, %r7113;
	shf.l.wrap.b32 	%r7115, %r7114, %r7114, 12;
	add.s32 	%r7116, %r7110, %r7115;
	xor.b32  	%r7117, %r7112, %r7116;
	shf.l.wrap.b32 	%r7118, %r7117, %r7117, 8;
	add.s32 	%r7119, %r7113, %r7118;
	xor.b32  	%r7120, %r7115, %r7119;
	shf.l.wrap.b32 	%r7121, %r7120, %r7120, 7;
	add.s32 	%r7122, %r7080, %r7097;
	xor.b32  	%r7123, %r7070, %r7122;
	shf.l.wrap.b32 	%r7124, %r7123, %r7123, 16;
	add.s32 	%r7125, %r7107, %r7124;
	xor.b32  	%r7126, %r7097, %r7125;
	shf.l.wrap.b32 	%r7127, %r7126, %r7126, 12;
	add.s32 	%r7128, %r7122, %r7127;
	xor.b32  	%r7129, %r7124, %r7128;
	shf.l.wrap.b32 	%r7130, %r7129, %r7129, 8;
	add.s32 	%r7131, %r7125, %r7130;
	xor.b32  	%r7132, %r7127, %r7131;
	shf.l.wrap.b32 	%r7133, %r7132, %r7132, 7;
	add.s32 	%r7134, %r7092, %r7109;
	xor.b32  	%r7135, %r7082, %r7134;
	shf.l.wrap.b32 	%r7136, %r7135, %r7135, 16;
	add.s32 	%r7137, %r7071, %r7136;
	xor.b32  	%r7138, %r7109, %r7137;
	shf.l.wrap.b32 	%r7139, %r7138, %r7138, 12;
	add.s32 	%r7140, %r7134, %r7139;
	xor.b32  	%r7141, %r7136, %r7140;
	shf.l.wrap.b32 	%r7142, %r7141, %r7141, 8;
	add.s32 	%r7143, %r7137, %r7142;
	xor.b32  	%r7144, %r7139, %r7143;
	shf.l.wrap.b32 	%r7145, %r7144, %r7144, 7;
	add.s32 	%r7146, %r7104, %r7073;
	xor.b32  	%r7147, %r7094, %r7146;
	shf.l.wrap.b32 	%r7148, %r7147, %r7147, 16;
	add.s32 	%r7149, %r7083, %r7148;
	xor.b32  	%r7150, %r7073, %r7149;
	shf.l.wrap.b32 	%r7151, %r7150, %r7150, 12;
	add.s32 	%r7152, %r7146, %r7151;
	xor.b32  	%r7153, %r7148, %r7152;
	shf.l.wrap.b32 	%r7154, %r7153, %r7153, 8;
	add.s32 	%r7155, %r7149, %r7154;
	xor.b32  	%r7156, %r7151, %r7155;
	shf.l.wrap.b32 	%r7157, %r7156, %r7156, 7;
	add.s32 	%r7158, %r7116, %r7157;
	xor.b32  	%r7159, %r7130, %r7158;
	shf.l.wrap.b32 	%r7160, %r7159, %r7159, 16;
	add.s32 	%r7161, %r7143, %r7160;
	xor.b32  	%r7162, %r7157, %r7161;
	shf.l.wrap.b32 	%r7163, %r7162, %r7162, 12;
	add.s32 	%r7164, %r7158, %r7163;
	xor.b32  	%r7165, %r7160, %r7164;
	shf.l.wrap.b32 	%r7166, %r7165, %r7165, 8;
	add.s32 	%r7167, %r7161, %r7166;
	xor.b32  	%r7168, %r7163, %r7167;
	shf.l.wrap.b32 	%r7169, %r7168, %r7168, 7;
	add.s32 	%r7170, %r7128, %r7121;
	xor.b32  	%r7171, %r7142, %r7170;
	shf.l.wrap.b32 	%r7172, %r7171, %r7171, 16;
	add.s32 	%r7173, %r7155, %r7172;
	xor.b32  	%r7174, %r7121, %r7173;
	shf.l.wrap.b32 	%r7175, %r7174, %r7174, 12;
	add.s32 	%r7176, %r7170, %r7175;
	xor.b32  	%r7177, %r7172, %r7176;
	shf.l.wrap.b32 	%r7178, %r7177, %r7177, 8;
	add.s32 	%r7179, %r7173, %r7178;
	xor.b32  	%r7180, %r7175, %r7179;
	shf.l.wrap.b32 	%r7181, %r7180, %r7180, 7;
	add.s32 	%r7182, %r7140, %r7133;
	xor.b32  	%r7183, %r7154, %r7182;
	shf.l.wrap.b32 	%r7184, %r7183, %r7183, 16;
	add.s32 	%r7185, %r7119, %r7184;
	xor.b32  	%r7186, %r7133, %r7185;
	shf.l.wrap.b32 	%r7187, %r7186, %r7186, 12;
	add.s32 	%r7188, %r7182, %r7187;
	xor.b32  	%r7189, %r7184, %r7188;
	shf.l.wrap.b32 	%r7190, %r7189, %r7189, 8;
	add.s32 	%r7191, %r7185, %r7190;
	xor.b32  	%r7192, %r7187, %r7191;
	shf.l.wrap.b32 	%r7193, %r7192, %r7192, 7;
	add.s32 	%r7194, %r7152, %r7145;
	xor.b32  	%r7195, %r7118, %r7194;
	shf.l.wrap.b32 	%r7196, %r7195, %r7195, 16;
	add.s32 	%r7197, %r7131, %r7196;
	xor.b32  	%r7198, %r7145, %r7197;
	shf.l.wrap.b32 	%r7199, %r7198, %r7198, 12;
	add.s32 	%r7200, %r7194, %r7199;
	xor.b32  	%r7201, %r7196, %r7200;
	shf.l.wrap.b32 	%r7202, %r7201, %r7201, 8;
	add.s32 	%r7203, %r7197, %r7202;
	xor.b32  	%r7204, %r7199, %r7203;
	shf.l.wrap.b32 	%r7205, %r7204, %r7204, 7;
	add.s32 	%r7206, %r7164, %r7181;
	xor.b32  	%r7207, %r7202, %r7206;
	shf.l.wrap.b32 	%r7208, %r7207, %r7207, 16;
	add.s32 	%r7209, %r7191, %r7208;
	xor.b32  	%r7210, %r7181, %r7209;
	shf.l.wrap.b32 	%r7211, %r7210, %r7210, 12;
	add.s32 	%r7212, %r7206, %r7211;
	xor.b32  	%r7213, %r7208, %r7212;
	shf.l.wrap.b32 	%r7214, %r7213, %r7213, 8;
	add.s32 	%r7215, %r7209, %r7214;
	xor.b32  	%r7216, %r7211, %r7215;
	shf.l.wrap.b32 	%r7217, %r7216, %r7216, 7;
	add.s32 	%r7218, %r7176, %r7193;
	xor.b32  	%r7219, %r7166, %r7218;
	shf.l.wrap.b32 	%r7220, %r7219, %r7219, 16;
	add.s32 	%r7221, %r7203, %r7220;
	xor.b32  	%r7222, %r7193, %r7221;
	shf.l.wrap.b32 	%r7223, %r7222, %r7222, 12;
	add.s32 	%r7224, %r7218, %r7223;
	xor.b32  	%r7225, %r7220, %r7224;
	shf.l.wrap.b32 	%r7226, %r7225, %r7225, 8;
	add.s32 	%r7227, %r7221, %r7226;
	xor.b32  	%r7228, %r7223, %r7227;
	shf.l.wrap.b32 	%r7229, %r7228, %r7228, 7;
	add.s32 	%r7230, %r7188, %r7205;
	xor.b32  	%r7231, %r7178, %r7230;
	shf.l.wrap.b32 	%r7232, %r7231, %r7231, 16;
	add.s32 	%r7233, %r7167, %r7232;
	xor.b32  	%r7234, %r7205, %r7233;
	shf.l.wrap.b32 	%r7235, %r7234, %r7234, 12;
	add.s32 	%r7236, %r7230, %r7235;
	xor.b32  	%r7237, %r7232, %r7236;
	shf.l.wrap.b32 	%r7238, %r7237, %r7237, 8;
	add.s32 	%r7239, %r7233, %r7238;
	xor.b32  	%r7240, %r7235, %r7239;
	shf.l.wrap.b32 	%r7241, %r7240, %r7240, 7;
	add.s32 	%r7242, %r7200, %r7169;
	xor.b32  	%r7243, %r7190, %r7242;
	shf.l.wrap.b32 	%r7244, %r7243, %r7243, 16;
	add.s32 	%r7245, %r7179, %r7244;
	xor.b32  	%r7246, %r7169, %r7245;
	shf.l.wrap.b32 	%r7247, %r7246, %r7246, 12;
	add.s32 	%r7248, %r7242, %r7247;
	xor.b32  	%r7249, %r7244, %r7248;
	shf.l.wrap.b32 	%r7250, %r7249, %r7249, 8;
	add.s32 	%r7251, %r7245, %r7250;
	xor.b32  	%r7252, %r7247, %r7251;
	shf.l.wrap.b32 	%r7253, %r7252, %r7252, 7;
	add.s32 	%r7254, %r7212, %r7253;
	xor.b32  	%r7255, %r7226, %r7254;
	shf.l.wrap.b32 	%r7256, %r7255, %r7255, 16;
	add.s32 	%r7257, %r7239, %r7256;
	xor.b32  	%r7258, %r7253, %r7257;
	shf.l.wrap.b32 	%r7259, %r7258, %r7258, 12;
	add.s32 	%r7260, %r7254, %r7259;
	xor.b32  	%r7261, %r7256, %r7260;
	shf.l.wrap.b32 	%r7262, %r7261, %r7261, 8;
	add.s32 	%r7263, %r7257, %r7262;
	xor.b32  	%r7264, %r7259, %r7263;
	shf.l.wrap.b32 	%r7265, %r7264, %r7264, 7;
	add.s32 	%r7266, %r7224, %r7217;
	xor.b32  	%r7267, %r7238, %r7266;
	shf.l.wrap.b32 	%r7268, %r7267, %r7267, 16;
	add.s32 	%r7269, %r7251, %r7268;
	xor.b32  	%r7270, %r7217, %r7269;
	shf.l.wrap.b32 	%r7271, %r7270, %r7270, 12;
	add.s32 	%r7272, %r7266, %r7271;
	xor.b32  	%r7273, %r7268, %r7272;
	shf.l.wrap.b32 	%r7274, %r7273, %r7273, 8;
	add.s32 	%r7275, %r7269, %r7274;
	xor.b32  	%r7276, %r7271, %r7275;
	shf.l.wrap.b32 	%r7277, %r7276, %r7276, 7;
	add.s32 	%r7278, %r7236, %r7229;
	xor.b32  	%r7279, %r7250, %r7278;
	shf.l.wrap.b32 	%r7280, %r7279, %r7279, 16;
	add.s32 	%r7281, %r7215, %r7280;
	xor.b32  	%r7282, %r7229, %r7281;
	shf.l.wrap.b32 	%r7283, %r7282, %r7282, 12;
	add.s32 	%r7284, %r7278, %r7283;
	xor.b32  	%r7285, %r7280, %r7284;
	shf.l.wrap.b32 	%r7286, %r7285, %r7285, 8;
	add.s32 	%r7287, %r7281, %r7286;
	xor.b32  	%r7288, %r7283, %r7287;
	shf.l.wrap.b32 	%r7289, %r7288, %r7288, 7;
	add.s32 	%r7290, %r7248, %r7241;
	xor.b32  	%r7291, %r7214, %r7290;
	shf.l.wrap.b32 	%r7292, %r7291, %r7291, 16;
	add.s32 	%r7293, %r7227, %r7292;
	xor.b32  	%r7294, %r7241, %r7293;
	shf.l.wrap.b32 	%r7295, %r7294, %r7294, 12;
	add.s32 	%r7296, %r7290, %r7295;
	xor.b32  	%r7297, %r7292, %r7296;
	shf.l.wrap.b32 	%r7298, %r7297, %r7297, 8;
	add.s32 	%r7299, %r7293, %r7298;
	xor.b32  	%r7300, %r7295, %r7299;
	shf.l.wrap.b32 	%r7301, %r7300, %r7300, 7;
	add.s32 	%r7302, %r7260, %r7277;
	xor.b32  	%r7303, %r7298, %r7302;
	shf.l.wrap.b32 	%r7304, %r7303, %r7303, 16;
	add.s32 	%r7305, %r7287, %r7304;
	xor.b32  	%r7306, %r7277, %r7305;
	shf.l.wrap.b32 	%r7307, %r7306, %r7306, 12;
	add.s32 	%r7308, %r7302, %r7307;
	xor.b32  	%r7309, %r7304, %r7308;
	shf.l.wrap.b32 	%r7310, %r7309, %r7309, 8;
	add.s32 	%r7311, %r7305, %r7310;
	xor.b32  	%r7312, %r7307, %r7311;
	shf.l.wrap.b32 	%r7313, %r7312, %r7312, 7;
	add.s32 	%r7314, %r7272, %r7289;
	xor.b32  	%r7315, %r7262, %r7314;
	shf.l.wrap.b32 	%r7316, %r7315, %r7315, 16;
	add.s32 	%r7317, %r7299, %r7316;
	xor.b32  	%r7318, %r7289, %r7317;
	shf.l.wrap.b32 	%r7319, %r7318, %r7318, 12;
	add.s32 	%r7320, %r7314, %r7319;
	xor.b32  	%r7321, %r7316, %r7320;
	shf.l.wrap.b32 	%r7322, %r7321, %r7321, 8;
	add.s32 	%r7323, %r7317, %r7322;
	xor.b32  	%r7324, %r7319, %r7323;
	shf.l.wrap.b32 	%r7325, %r7324, %r7324, 7;
	add.s32 	%r7326, %r7284, %r7301;
	xor.b32  	%r7327, %r7274, %r7326;
	shf.l.wrap.b32 	%r7328, %r7327, %r7327, 16;
	add.s32 	%r7329, %r7263, %r7328;
	xor.b32  	%r7330, %r7301, %r7329;
	shf.l.wrap.b32 	%r7331, %r7330, %r7330, 12;
	add.s32 	%r7332, %r7326, %r7331;
	xor.b32  	%r7333, %r7328, %r7332;
	shf.l.wrap.b32 	%r7334, %r7333, %r7333, 8;
	add.s32 	%r7335, %r7329, %r7334;
	xor.b32  	%r7336, %r7331, %r7335;
	shf.l.wrap.b32 	%r7337, %r7336, %r7336, 7;
	add.s32 	%r7338, %r7296, %r7265;
	xor.b32  	%r7339, %r7286, %r7338;
	shf.l.wrap.b32 	%r7340, %r7339, %r7339, 16;
	add.s32 	%r7341, %r7275, %r7340;
	xor.b32  	%r7342, %r7265, %r7341;
	shf.l.wrap.b32 	%r7343, %r7342, %r7342, 12;
	add.s32 	%r7344, %r7338, %r7343;
	xor.b32  	%r7345, %r7340, %r7344;
	shf.l.wrap.b32 	%r7346, %r7345, %r7345, 8;
	add.s32 	%r7347, %r7341, %r7346;
	xor.b32  	%r7348, %r7343, %r7347;
	shf.l.wrap.b32 	%r7349, %r7348, %r7348, 7;
	add.s32 	%r7350, %r7308, %r7349;
	xor.b32  	%r7351, %r7322, %r7350;
	shf.l.wrap.b32 	%r7352, %r7351, %r7351, 16;
	add.s32 	%r7353, %r7335, %r7352;
	xor.b32  	%r7354, %r7349, %r7353;
	shf.l.wrap.b32 	%r7355, %r7354, %r7354, 12;
	add.s32 	%r7356, %r7350, %r7355;
	xor.b32  	%r7357, %r7352, %r7356;
	shf.l.wrap.b32 	%r7358, %r7357, %r7357, 8;
	add.s32 	%r7359, %r7353, %r7358;
	xor.b32  	%r7360, %r7355, %r7359;
	shf.l.wrap.b32 	%r7361, %r7360, %r7360, 7;
	add.s32 	%r7362, %r7320, %r7313;
	xor.b32  	%r7363, %r7334, %r7362;
	shf.l.wrap.b32 	%r7364, %r7363, %r7363, 16;
	add.s32 	%r7365, %r7347, %r7364;
	xor.b32  	%r7366, %r7313, %r7365;
	shf.l.wrap.b32 	%r7367, %r7366, %r7366, 12;
	add.s32 	%r7368, %r7362, %r7367;
	xor.b32  	%r7369, %r7364, %r7368;
	shf.l.wrap.b32 	%r7370, %r7369, %r7369, 8;
	add.s32 	%r7371, %r7365, %r7370;
	xor.b32  	%r7372, %r7367, %r7371;
	shf.l.wrap.b32 	%r7373, %r7372, %r7372, 7;
	add.s32 	%r7374, %r7332, %r7325;
	xor.b32  	%r7375, %r7346, %r7374;
	shf.l.wrap.b32 	%r7376, %r7375, %r7375, 16;
	add.s32 	%r7377, %r7311, %r7376;
	xor.b32  	%r7378, %r7325, %r7377;
	shf.l.wrap.b32 	%r7379, %r7378, %r7378, 12;
	add.s32 	%r7380, %r7374, %r7379;
	xor.b32  	%r7381, %r7376, %r7380;
	shf.l.wrap.b32 	%r7382, %r7381, %r7381, 8;
	add.s32 	%r7383, %r7377, %r7382;
	xor.b32  	%r7384, %r7379, %r7383;
	shf.l.wrap.b32 	%r7385, %r7384, %r7384, 7;
	add.s32 	%r7386, %r7344, %r7337;
	xor.b32  	%r7387, %r7310, %r7386;
	shf.l.wrap.b32 	%r7388, %r7387, %r7387, 16;
	add.s32 	%r7389, %r7323, %r7388;
	xor.b32  	%r7390, %r7337, %r7389;
	shf.l.wrap.b32 	%r7391, %r7390, %r7390, 12;
	add.s32 	%r7392, %r7386, %r7391;
	xor.b32  	%r7393, %r7388, %r7392;
	shf.l.wrap.b32 	%r7394, %r7393, %r7393, 8;
	add.s32 	%r7395, %r7389, %r7394;
	xor.b32  	%r7396, %r7391, %r7395;
	shf.l.wrap.b32 	%r7397, %r7396, %r7396, 7;
	add.s32 	%r7398, %r7356, %r7373;
	xor.b32  	%r7399, %r7394, %r7398;
	shf.l.wrap.b32 	%r7400, %r7399, %r7399, 16;
	add.s32 	%r7401, %r7383, %r7400;
	xor.b32  	%r7402, %r7373, %r7401;
	shf.l.wrap.b32 	%r7403, %r7402, %r7402, 12;
	add.s32 	%r7404, %r7398, %r7403;
	xor.b32  	%r7405, %r7400, %r7404;
	shf.l.wrap.b32 	%r7406, %r7405, %r7405, 8;
	add.s32 	%r7407, %r7401, %r7406;
	xor.b32  	%r7408, %r7403, %r7407;
	shf.l.wrap.b32 	%r7409, %r7408, %r7408, 7;
	add.s32 	%r7410, %r7368, %r7385;
	xor.b32  	%r7411, %r7358, %r7410;
	shf.l.wrap.b32 	%r7412, %r7411, %r7411, 16;
	add.s32 	%r7413, %r7395, %r7412;
	xor.b32  	%r7414, %r7385, %r7413;
	shf.l.wrap.b32 	%r7415, %r7414, %r7414, 12;
	add.s32 	%r7416, %r7410, %r7415;
	xor.b32  	%r7417, %r7412, %r7416;
	shf.l.wrap.b32 	%r7418, %r7417, %r7417, 8;
	add.s32 	%r7419, %r7413, %r7418;
	xor.b32  	%r7420, %r7415, %r7419;
	shf.l.wrap.b32 	%r7421, %r7420, %r7420, 7;
	add.s32 	%r7422, %r7380, %r7397;
	xor.b32  	%r7423, %r7370, %r7422;
	shf.l.wrap.b32 	%r7424, %r7423, %r7423, 16;
	add.s32 	%r7425, %r7359, %r7424;
	xor.b32  	%r7426, %r7397, %r7425;
	shf.l.wrap.b32 	%r7427, %r7426, %r7426, 12;
	add.s32 	%r7428, %r7422, %r7427;
	xor.b32  	%r7429, %r7424, %r7428;
	shf.l.wrap.b32 	%r7430, %r7429, %r7429, 8;
	add.s32 	%r7431, %r7425, %r7430;
	xor.b32  	%r7432, %r7427, %r7431;
	shf.l.wrap.b32 	%r7433, %r7432, %r7432, 7;
	add.s32 	%r7434, %r7392, %r7361;
	xor.b32  	%r7435, %r7382, %r7434;
	shf.l.wrap.b32 	%r7436, %r7435, %r7435, 16;
	add.s32 	%r7437, %r7371, %r7436;
	xor.b32  	%r7438, %r7361, %r7437;
	shf.l.wrap.b32 	%r7439, %r7438, %r7438, 12;
	add.s32 	%r7440, %r7434, %r7439;
	xor.b32  	%r7441, %r7436, %r7440;
	shf.l.wrap.b32 	%r7442, %r7441, %r7441, 8;
	add.s32 	%r7443, %r7437, %r7442;
	xor.b32  	%r7444, %r7439, %r7443;
	shf.l.wrap.b32 	%r7445, %r7444, %r7444, 7;
	add.s32 	%r15548, %r7062, %r7404;
	add.s32 	%r15549, %r7074, %r7416;
	add.s32 	%r15550, %r7086, %r7428;
	add.s32 	%r15551, %r7098, %r7440;
	add.s32 	%r15547, %r15540, %r7445;
	add.s32 	%r15546, %r15541, %r7409;
	add.s32 	%r15545, %r15542, %r7421;
	add.s32 	%r15544, %r15543, %r7433;
	xor.b32  	%r7446, %r7063, 1;
	shf.l.wrap.b32 	%r7447, %r7063, %r7446, 16;
	add.s32 	%r7448, %r15540, %r7447;
	xor.b32  	%r7449, %r15540, %r7448;
	shf.l.wrap.b32 	%r7450, %r7449, %r7449, 12;
	add.s32 	%r7451, %r7063, %r7450;
	xor.b32  	%r7452, %r7447, %r7451;
	shf.l.wrap.b32 	%r7453, %r7452, %r7452, 8;
	add.s32 	%r7454, %r7448, %r7453;
	xor.b32  	%r7455, %r7450, %r7454;
	shf.l.wrap.b32 	%r7456, %r7455, %r7455, 7;
	add.s32 	%r7457, %r7451, %r7085;
	xor.b32  	%r7458, %r7106, %r7457;
	shf.l.wrap.b32 	%r7459, %r7458, %r7458, 16;
	add.s32 	%r7460, %r7095, %r7459;
	xor.b32  	%r7461, %r7085, %r7460;
	shf.l.wrap.b32 	%r7462, %r7461, %r7461, 12;
	add.s32 	%r7463, %r7457, %r7462;
	xor.b32  	%r7464, %r7459, %r7463;
	shf.l.wrap.b32 	%r7465, %r7464, %r7464, 8;
	add.s32 	%r7466, %r7460, %r7465;
	xor.b32  	%r7467, %r7462, %r7466;
	shf.l.wrap.b32 	%r7468, %r7467, %r7467, 7;
	xor.b32  	%r7469, %r7453, %r7122;
	shf.l.wrap.b32 	%r7470, %r7469, %r7469, 16;
	add.s32 	%r7471, %r7107, %r7470;
	xor.b32  	%r7472, %r7097, %r7471;
	shf.l.wrap.b32 	%r7473, %r7472, %r7472, 12;
	add.s32 	%r7474, %r7122, %r7473;
	xor.b32  	%r7475, %r7470, %r7474;
	shf.l.wrap.b32 	%r7476, %r7475, %r7475, 8;
	add.s32 	%r7477, %r7471, %r7476;
	xor.b32  	%r7478, %r7473, %r7477;
	shf.l.wrap.b32 	%r7479, %r7478, %r7478, 7;
	add.s32 	%r7480, %r7454, %r7136;
	xor.b32  	%r7481, %r7109, %r7480;
	shf.l.wrap.b32 	%r7482, %r7481, %r7481, 12;
	add.s32 	%r7483, %r7134, %r7482;
	xor.b32  	%r7484, %r7136, %r7483;
	shf.l.wrap.b32 	%r7485, %r7484, %r7484, 8;
	add.s32 	%r7486, %r7480, %r7485;
	xor.b32  	%r7487, %r7482, %r7486;
	shf.l.wrap.b32 	%r7488, %r7487, %r7487, 7;
	add.s32 	%r7489, %r7104, %r7456;
	xor.b32  	%r7490, %r7094, %r7489;
	shf.l.wrap.b32 	%r7491, %r7490, %r7490, 16;
	add.s32 	%r7492, %r7083, %r7491;
	xor.b32  	%r7493, %r7456, %r7492;
	shf.l.wrap.b32 	%r7494, %r7493, %r7493, 12;
	add.s32 	%r7495, %r7489, %r7494;
	xor.b32  	%r7496, %r7491, %r7495;
	shf.l.wrap.b32 	%r7497, %r7496, %r7496, 8;
	add.s32 	%r7498, %r7492, %r7497;
	xor.b32  	%r7499, %r7494, %r7498;
	shf.l.wrap.b32 	%r7500, %r7499, %r7499, 7;
	add.s32 	%r7501, %r7463, %r7500;
	xor.b32  	%r7502, %r7476, %r7501;
	shf.l.wrap.b32 	%r7503, %r7502, %r7502, 16;
	add.s32 	%r7504, %r7486, %r7503;
	xor.b32  	%r7505, %r7500, %r7504;
	shf.l.wrap.b32 	%r7506, %r7505, %r7505, 12;
	add.s32 	%r7507, %r7501, %r7506;
	xor.b32  	%r7508, %r7503, %r7507;
	shf.l.wrap.b32 	%r7509, %r7508, %r7508, 8;
	add.s32 	%r7510, %r7504, %r7509;
	xor.b32  	%r7511, %r7506, %r7510;
	shf.l.wrap.b32 	%r7512, %r7511, %r7511, 7;
	add.s32 	%r7513, %r7474, %r7468;
	xor.b32  	%r7514, %r7485, %r7513;
	shf.l.wrap.b32 	%r7515, %r7514, %r7514, 16;
	add.s32 	%r7516, %r7498, %r7515;
	xor.b32  	%r7517, %r7468, %r7516;
	shf.l.wrap.b32 	%r7518, %r7517, %r7517, 12;
	add.s32 	%r7519, %r7513, %r7518;
	xor.b32  	%r7520, %r7515, %r7519;
	shf.l.wrap.b32 	%r7521, %r7520, %r7520, 8;
	add.s32 	%r7522, %r7516, %r7521;
	xor.b32  	%r7523, %r7518, %r7522;
	shf.l.wrap.b32 	%r7524, %r7523, %r7523, 7;
	add.s32 	%r7525, %r7483, %r7479;
	xor.b32  	%r7526, %r7497, %r7525;
	shf.l.wrap.b32 	%r7527, %r7526, %r7526, 16;
	add.s32 	%r7528, %r7466, %r7527;
	xor.b32  	%r7529, %r7479, %r7528;
	shf.l.wrap.b32 	%r7530, %r7529, %r7529, 12;
	add.s32 	%r7531, %r7525, %r7530;
	xor.b32  	%r7532, %r7527, %r7531;
	shf.l.wrap.b32 	%r7533, %r7532, %r7532, 8;
	add.s32 	%r7534, %r7528, %r7533;
	xor.b32  	%r7535, %r7530, %r7534;
	shf.l.wrap.b32 	%r7536, %r7535, %r7535, 7;
	add.s32 	%r7537, %r7495, %r7488;
	xor.b32  	%r7538, %r7465, %r7537;
	shf.l.wrap.b32 	%r7539, %r7538, %r7538, 16;
	add.s32 	%r7540, %r7477, %r7539;
	xor.b32  	%r7541, %r7488, %r7540;
	shf.l.wrap.b32 	%r7542, %r7541, %r7541, 12;
	add.s32 	%r7543, %r7537, %r7542;
	xor.b32  	%r7544, %r7539, %r7543;
	shf.l.wrap.b32 	%r7545, %r7544, %r7544, 8;
	add.s32 	%r7546, %r7540, %r7545;
	xor.b32  	%r7547, %r7542, %r7546;
	shf.l.wrap.b32 	%r7548, %r7547, %r7547, 7;
	add.s32 	%r7549, %r7507, %r7524;
	xor.b32  	%r7550, %r7545, %r7549;
	shf.l.wrap.b32 	%r7551, %r7550, %r7550, 16;
	add.s32 	%r7552, %r7534, %r7551;
	xor.b32  	%r7553, %r7524, %r7552;
	shf.l.wrap.b32 	%r7554, %r7553, %r7553, 12;
	add.s32 	%r7555, %r7549, %r7554;
	xor.b32  	%r7556, %r7551, %r7555;
	shf.l.wrap.b32 	%r7557, %r7556, %r7556, 8;
	add.s32 	%r7558, %r7552, %r7557;
	xor.b32  	%r7559, %r7554, %r7558;
	shf.l.wrap.b32 	%r7560, %r7559, %r7559, 7;
	add.s32 	%r7561, %r7519, %r7536;
	xor.b32  	%r7562, %r7509, %r7561;
	shf.l.wrap.b32 	%r7563, %r7562, %r7562, 16;
	add.s32 	%r7564, %r7546, %r7563;
	xor.b32  	%r7565, %r7536, %r7564;
	shf.l.wrap.b32 	%r7566, %r7565, %r7565, 12;
	add.s32 	%r7567, %r7561, %r7566;
	xor.b32  	%r7568, %r7563, %r7567;
	shf.l.wrap.b32 	%r7569, %r7568, %r7568, 8;
	add.s32 	%r7570, %r7564, %r7569;
	xor.b32  	%r7571, %r7566, %r7570;
	shf.l.wrap.b32 	%r7572, %r7571, %r7571, 7;
	add.s32 	%r7573, %r7531, %r7548;
	xor.b32  	%r7574, %r7521, %r7573;
	shf.l.wrap.b32 	%r7575, %r7574, %r7574, 16;
	add.s32 	%r7576, %r7510, %r7575;
	xor.b32  	%r7577, %r7548, %r7576;
	shf.l.wrap.b32 	%r7578, %r7577, %r7577, 12;
	add.s32 	%r7579, %r7573, %r7578;
	xor.b32  	%r7580, %r7575, %r7579;
	shf.l.wrap.b32 	%r7581, %r7580, %r7580, 8;
	add.s32 	%r7582, %r7576, %r7581;
	xor.b32  	%r7583, %r7578, %r7582;
	shf.l.wrap.b32 	%r7584, %r7583, %r7583, 7;
	add.s32 	%r7585, %r7543, %r7512;
	xor.b32  	%r7586, %r7533, %r7585;
	shf.l.wrap.b32 	%r7587, %r7586, %r7586, 16;
	add.s32 	%r7588, %r7522, %r7587;
	xor.b32  	%r7589, %r7512, %r7588;
	shf.l.wrap.b32 	%r7590, %r7589, %r7589, 12;
	add.s32 	%r7591, %r7585, %r7590;
	xor.b32  	%r7592, %r7587, %r7591;
	shf.l.wrap.b32 	%r7593, %r7592, %r7592, 8;
	add.s32 	%r7594, %r7588, %r7593;
	xor.b32  	%r7595, %r7590, %r7594;
	shf.l.wrap.b32 	%r7596, %r7595, %r7595, 7;
	add.s32 	%r7597, %r7555, %r7596;
	xor.b32  	%r7598, %r7569, %r7597;
	shf.l.wrap.b32 	%r7599, %r7598, %r7598, 16;
	add.s32 	%r7600, %r7582, %r7599;
	xor.b32  	%r7601, %r7596, %r7600;
	shf.l.wrap.b32 	%r7602, %r7601, %r7601, 12;
	add.s32 	%r7603, %r7597, %r7602;
	xor.b32  	%r7604, %r7599, %r7603;
	shf.l.wrap.b32 	%r7605, %r7604, %r7604, 8;
	add.s32 	%r7606, %r7600, %r7605;
	xor.b32  	%r7607, %r7602, %r7606;
	shf.l.wrap.b32 	%r7608, %r7607, %r7607, 7;
	add.s32 	%r7609, %r7567, %r7560;
	xor.b32  	%r7610, %r7581, %r7609;
	shf.l.wrap.b32 	%r7611, %r7610, %r7610, 16;
	add.s32 	%r7612, %r7594, %r7611;
	xor.b32  	%r7613, %r7560, %r7612;
	shf.l.wrap.b32 	%r7614, %r7613, %r7613, 12;
	add.s32 	%r7615, %r7609, %r7614;
	xor.b32  	%r7616, %r7611, %r7615;
	shf.l.wrap.b32 	%r7617, %r7616, %r7616, 8;
	add.s32 	%r7618, %r7612, %r7617;
	xor.b32  	%r7619, %r7614, %r7618;
	shf.l.wrap.b32 	%r7620, %r7619, %r7619, 7;
	add.s32 	%r7621, %r7579, %r7572;
	xor.b32  	%r7622, %r7593, %r7621;
	shf.l.wrap.b32 	%r7623, %r7622, %r7622, 16;
	add.s32 	%r7624, %r7558, %r7623;
	xor.b32  	%r7625, %r7572, %r7624;
	shf.l.wrap.b32 	%r7626, %r7625, %r7625, 12;
	add.s32 	%r7627, %r7621, %r7626;
	xor.b32  	%r7628, %r7623, %r7627;
	shf.l.wrap.b32 	%r7629, %r7628, %r7628, 8;
	add.s32 	%r7630, %r7624, %r7629;
	xor.b32  	%r7631, %r7626, %r7630;
	shf.l.wrap.b32 	%r7632, %r7631, %r7631, 7;
	add.s32 	%r7633, %r7591, %r7584;
	xor.b32  	%r7634, %r7557, %r7633;
	shf.l.wrap.b32 	%r7635, %r7634, %r7634, 16;
	add.s32 	%r7636, %r7570, %r7635;
	xor.b32  	%r7637, %r7584, %r7636;
	shf.l.wrap.b32 	%r7638, %r7637, %r7637, 12;
	add.s32 	%r7639, %r7633, %r7638;
	xor.b32  	%r7640, %r7635, %r7639;
	shf.l.wrap.b32 	%r7641, %r7640, %r7640, 8;
	add.s32 	%r7642, %r7636, %r7641;
	xor.b32  	%r7643, %r7638, %r7642;
	shf.l.wrap.b32 	%r7644, %r7643, %r7643, 7;
	add.s32 	%r7645, %r7603, %r7620;
	xor.b32  	%r7646, %r7641, %r7645;
	shf.l.wrap.b32 	%r7647, %r7646, %r7646, 16;
	add.s32 	%r7648, %r7630, %r7647;
	xor.b32  	%r7649, %r7620, %r7648;
	shf.l.wrap.b32 	%r7650, %r7649, %r7649, 12;
	add.s32 	%r7651, %r7645, %r7650;
	xor.b32  	%r7652, %r7647, %r7651;
	shf.l.wrap.b32 	%r7653, %r7652, %r7652, 8;
	add.s32 	%r7654, %r7648, %r7653;
	xor.b32  	%r7655, %r7650, %r7654;
	shf.l.wrap.b32 	%r7656, %r7655, %r7655, 7;
	add.s32 	%r7657, %r7615, %r7632;
	xor.b32  	%r7658, %r7605, %r7657;
	shf.l.wrap.b32 	%r7659, %r7658, %r7658, 16;
	add.s32 	%r7660, %r7642, %r7659;
	xor.b32  	%r7661, %r7632, %r7660;
	shf.l.wrap.b32 	%r7662, %r7661, %r7661, 12;
	add.s32 	%r7663, %r7657, %r7662;
	xor.b32  	%r7664, %r7659, %r7663;
	shf.l.wrap.b32 	%r7665, %r7664, %r7664, 8;
	add.s32 	%r7666, %r7660, %r7665;
	xor.b32  	%r7667, %r7662, %r7666;
	shf.l.wrap.b32 	%r7668, %r7667, %r7667, 7;
	add.s32 	%r7669, %r7627, %r7644;
	xor.b32  	%r7670, %r7617, %r7669;
	shf.l.wrap.b32 	%r7671, %r7670, %r7670, 16;
	add.s32 	%r7672, %r7606, %r7671;
	xor.b32  	%r7673, %r7644, %r7672;
	shf.l.wrap.b32 	%r7674, %r7673, %r7673, 12;
	add.s32 	%r7675, %r7669, %r7674;
	xor.b32  	%r7676, %r7671, %r7675;
	shf.l.wrap.b32 	%r7677, %r7676, %r7676, 8;
	add.s32 	%r7678, %r7672, %r7677;
	xor.b32  	%r7679, %r7674, %r7678;
	shf.l.wrap.b32 	%r7680, %r7679, %r7679, 7;
	add.s32 	%r7681, %r7639, %r7608;
	xor.b32  	%r7682, %r7629, %r7681;
	shf.l.wrap.b32 	%r7683, %r7682, %r7682, 16;
	add.s32 	%r7684, %r7618, %r7683;
	xor.b32  	%r7685, %r7608, %r7684;
	shf.l.wrap.b32 	%r7686, %r7685, %r7685, 12;
	add.s32 	%r7687, %r7681, %r7686;
	xor.b32  	%r7688, %r7683, %r7687;
	shf.l.wrap.b32 	%r7689, %r7688, %r7688, 8;
	add.s32 	%r7690, %r7684, %r7689;
	xor.b32  	%r7691, %r7686, %r7690;
	shf.l.wrap.b32 	%r7692, %r7691, %r7691, 7;
	add.s32 	%r7693, %r7651, %r7692;
	xor.b32  	%r7694, %r7665, %r7693;
	shf.l.wrap.b32 	%r7695, %r7694, %r7694, 16;
	add.s32 	%r7696, %r7678, %r7695;
	xor.b32  	%r7697, %r7692, %r7696;
	shf.l.wrap.b32 	%r7698, %r7697, %r7697, 12;
	add.s32 	%r7699, %r7693, %r7698;
	xor.b32  	%r7700, %r7695, %r7699;
	shf.l.wrap.b32 	%r7701, %r7700, %r7700, 8;
	add.s32 	%r7702, %r7663, %r7656;
	xor.b32  	%r7703, %r7677, %r7702;
	shf.l.wrap.b32 	%r7704, %r7703, %r7703, 16;
	add.s32 	%r7705, %r7690, %r7704;
	xor.b32  	%r7706, %r7656, %r7705;
	shf.l.wrap.b32 	%r7707, %r7706, %r7706, 12;
	add.s32 	%r7708, %r7702, %r7707;
	xor.b32  	%r7709, %r7704, %r7708;
	shf.l.wrap.b32 	%r7710, %r7709, %r7709, 8;
	add.s32 	%r7711, %r7705, %r7710;
	xor.b32  	%r7712, %r7707, %r7711;
	shf.l.wrap.b32 	%r7713, %r7712, %r7712, 7;
	add.s32 	%r7714, %r7675, %r7668;
	xor.b32  	%r7715, %r7689, %r7714;
	shf.l.wrap.b32 	%r7716, %r7715, %r7715, 16;
	add.s32 	%r7717, %r7654, %r7716;
	xor.b32  	%r7718, %r7668, %r7717;
	shf.l.wrap.b32 	%r7719, %r7718, %r7718, 12;
	add.s32 	%r7720, %r7714, %r7719;
	xor.b32  	%r7721, %r7716, %r7720;
	shf.l.wrap.b32 	%r7722, %r7721, %r7721, 8;
	add.s32 	%r7723, %r7717, %r7722;
	xor.b32  	%r7724, %r7719, %r7723;
	shf.l.wrap.b32 	%r7725, %r7724, %r7724, 7;
	add.s32 	%r7726, %r7687, %r7680;
	xor.b32  	%r7727, %r7653, %r7726;
	shf.l.wrap.b32 	%r7728, %r7727, %r7727, 16;
	add.s32 	%r7729, %r7666, %r7728;
	xor.b32  	%r7730, %r7680, %r7729;
	shf.l.wrap.b32 	%r7731, %r7730, %r7730, 12;
	add.s32 	%r7732, %r7726, %r7731;
	xor.b32  	%r7733, %r7728, %r7732;
	shf.l.wrap.b32 	%r7734, %r7733, %r7733, 8;
	add.s32 	%r7735, %r7729, %r7734;
	add.s32 	%r7736, %r7699, %r7713;
	xor.b32  	%r7737, %r7734, %r7736;
	shf.l.wrap.b32 	%r7738, %r7737, %r7737, 16;
	add.s32 	%r7739, %r7723, %r7738;
	xor.b32  	%r7740, %r7713, %r7739;
	shr.u32 	%r7741, %r7740, 20;
	add.s32 	%r7742, %r7736, %r7741;
	add.s32 	%r7743, %r7708, %r7725;
	xor.b32  	%r7744, %r7701, %r7743;
	shf.l.wrap.b32 	%r7745, %r7744, %r7744, 16;
	add.s32 	%r7746, %r7735, %r7745;
	xor.b32  	%r7747, %r7725, %r7746;
	shr.u32 	%r7748, %r7747, 20;
	add.s32 	%r7749, %r7743, %r7748;
	add.s32 	%r7750, %r7062, %r7742;
	add.s32 	%r7751, %r7074, %r7749;
	add.s32 	%r7752, %r15538, 10;
	mov.u32 	%r7753, %tid.x;
	shl.b32 	%r7754, %r7753, 3;
	and.b32  	%r7755, %r7754, 7936;
	mov.u32 	%r7756, %ctaid.x;
	shl.b32 	%r7757, %r7756, 11;
	add.s32 	%r7758, %r7755, %r7757;
	and.b32  	%r7759, %r7753, 31;
	or.b32  	%r7760, %r7758, %r7759;
	add.s32 	%r7761, %r7760, %r1599;
	shr.u32 	%r7762, %r7761, %r7752;
	and.b32  	%r7763, %r7762, 1;
	setp.eq.b32 	%p14, %r7763, 1;
	selp.b32 	%r7764, %r7751, %r7750, %p14;
	cvt.u16.u32 	%rs24, %r7764;
	and.b16  	%rs34, %rs24, 1;
	and.b16  	%rs25, %rs35, 255;
	setp.ne.s16 	%p15, %rs25, 1;
	@%p15 bra 	$L__BB9_20;
	add.s32 	%r7765, %r15538, 10;
	mov.u32 	%r7766, %tid.x;
	shl.b32 	%r7767, %r7766, 3;
	and.b32  	%r7768, %r7767, 7936;
	mov.u32 	%r7769, %ctaid.x;
	shl.b32 	%r7770, %r7769, 11;
	add.s32 	%r7771, %r7768, %r7770;
	and.b32  	%r7772, %r7766, 31;
	or.b32  	%r7773, %r7771, %r7772;
	add.s32 	%r7774, %r7773, %r1599;
	shr.u32 	%r7775, %r7774, %r7765;
	and.b32  	%r7776, %r7775, 1;
	setp.eq.b32 	%p16, %r7776, 1;
	ld.global.u32 	%r7777, [%rd78+-12];
	selp.b32 	%r7778, %r15547, %r15548, %p16;
	xor.b32  	%r7779, %r7778, %r7777;
	selp.b32 	%r7780, %r15546, %r15549, %p16;
	selp.b32 	%r15547, %r7779, %r15547, %p16;
	selp.b32 	%r15548, %r15548, %r7779, %p16;
	ld.global.u32 	%r7781, [%rd78+-8];
	xor.b32  	%r7782, %r7780, %r7781;
	selp.b32 	%r7783, %r15545, %r15550, %p16;
	selp.b32 	%r15546, %r7782, %r15546, %p16;
	selp.b32 	%r15549, %r15549, %r7782, %p16;
	ld.global.u32 	%r7784, [%rd78+-4];
	xor.b32  	%r7785, %r7783, %r7784;
	selp.b32 	%r7786, %r15544, %r15551, %p16;
	selp.b32 	%r15545, %r7785, %r15545, %p16;
	selp.b32 	%r15550, %r15550, %r7785, %p16;
	ld.global.u32 	%r7787, [%rd78];
	xor.b32  	%r7788, %r7786, %r7787;
	selp.b64 	%rd28, 445, 420, %p16;
	selp.b32 	%r15544, %r7788, %r15544, %p16;
	selp.b32 	%r15551, %r15551, %r7788, %p16;
	add.s64 	%rd29, %rd79, %rd28;
	ld.global.u8 	%rs26, [%rd29];
	xor.b16  	%rs34, %rs26, %rs34;
$L__BB9_20:
	add.s32 	%r7789, %r15538, 10;
	mov.u32 	%r7790, %tid.x;
	shl.b32 	%r7791, %r7790, 3;
	and.b32  	%r7792, %r7791, 7936;
	mov.u32 	%r7793, %ctaid.x;
	shl.b32 	%r7794, %r7793, 11;
	add.s32 	%r7795, %r7792, %r7794;
	and.b32  	%r7796, %r7790, 31;
	or.b32  	%r7797, %r7795, %r7796;
	add.s32 	%r7798, %r7797, %r1599;
	shr.u32 	%r7799, %r7798, %r7789;
	and.b32  	%r7800, %r7799, 1;
	setp.eq.b32 	%p17, %r7800, 1;
	selp.b32 	%r15540, %r15547, %r15548, %p17;
	selp.b32 	%r15541, %r15546, %r15549, %p17;
	selp.b32 	%r15542, %r15545, %r15550, %p17;
	selp.b32 	%r15543, %r15544, %r15551, %p17;
	add.s32 	%r1646, %r15539, 1;
	add.s32 	%r7801, %r15539, -10;
	add.s32 	%r15538, %r15538, -1;
	add.s64 	%rd79, %rd79, 1;
	add.s64 	%rd78, %rd78, 16;
	setp.lt.u32 	%p18, %r7801, %r1606;
	mov.u32 	%r15539, %r1646;
	mov.u16 	%rs35, %rs34;
	@%p18 bra 	$L__BB9_18;
$L__BB9_21:
	and.b16  	%rs27, %rs34, 255;
	setp.eq.s16 	%p19, %rs27, 1;
	@%p19 bra 	$L__BB9_22;
	bra.uni 	$L__BB9_23;
$L__BB9_22:
	ld.param.u64 	%rd73, [fused_batch_pir_kernel_transposed_16_param_1];
	cvta.to.global.u64 	%rd30, %rd73;
	mul.wide.u32 	%rd31, %r15533, 488;
	add.s64 	%rd32, %rd30, %rd31;
	ld.global.u32 	%r7802, [%rd32+472];
	xor.b32  	%r15540, %r15540, %r7802;
$L__BB9_23:
	setp.ne.s16 	%p20, %rs27, 1;
	@%p20 bra 	$L__BB9_25;
	ld.param.u64 	%rd74, [fused_batch_pir_kernel_transposed_16_param_1];
	cvta.to.global.u64 	%rd33, %rd74;
	mul.wide.u32 	%rd34, %r15533, 488;
	add.s64 	%rd35, %rd33, %rd34;
	ld.global.u32 	%r7803, [%rd35+476];
	xor.b32  	%r15541, %r15541, %r7803;
$L__BB9_25:
	@%p20 bra 	$L__BB9_27;
	ld.param.u64 	%rd75, [fused_batch_pir_kernel_transposed_16_param_1];
	cvta.to.global.u64 	%rd36, %rd75;
	mul.wide.u32 	%rd37, %r15533, 488;
	add.s64 	%rd38, %rd36, %rd37;
	ld.global.u32 	%r7804, [%rd38+480];
	xor.b32  	%r15542, %r15542, %r7804;
$L__BB9_27:
	@%p20 bra 	$L__BB9_29;
	ld.param.u64 	%rd76, [fused_batch_pir_kernel_transposed_16_param_1];
	cvta.to.global.u64 	%rd39, %rd76;
	mul.wide.u32 	%rd40, %r15533, 488;
	add.s64 	%rd41, %rd39, %rd40;
	ld.global.u32 	%r7805, [%rd41+484];
	xor.b32  	%r15543, %r15543, %r7805;
$L__BB9_29:
	mov.u32 	%r7806, s_mem;
	cvt.u64.u32 	%rd42, %r7806;
	cvta.shared.u64 	%rd43, %rd42;
	add.s64 	%rd44, %rd43, 197583;
	and.b64  	%rd45, %rd44, -16;
	mov.u32 	%r7807, %tid.x;
	mad.lo.s32 	%r7808, %r7807, 48, %r15533;
	mul.wide.u32 	%rd46, %r7808, 16;
	add.s64 	%rd47, %rd45, %rd46;
	st.v4.u32 	[%rd47], {%r15540, %r15541, %r15542, %r15543};
	add.s32 	%r15533, %r15533, 1;
	setp.ne.s32 	%p23, %r15533, 48;
	@%p23 bra 	$L__BB9_15;
	bar.warp.sync 	-1;
	mov.b32 	%r17095, 0;
$L__BB9_31:
	ld.param.u32 	%r13973, [fused_batch_pir_kernel_transposed_16_param_3];
	mov.u32 	%r7810, %tid.x;
	shl.b32 	%r7811, %r7810, 3;
	and.b32  	%r7812, %r7811, 7936;
	mov.u32 	%r7813, %ctaid.x;
	shl.b32 	%r7814, %r7813, 11;
	add.s32 	%r7815, %r7812, %r7814;
	add.s32 	%r7816, %r1599, %r7815;
	add.s32 	%r7817, %r7816, %r17095;
	setp.ge.s32 	%p24, %r7817, %r13973;
	@%p24 bra 	$L__BB9_33;
	ld.param.u64 	%rd70, [fused_batch_pir_kernel_transposed_16_param_0];
	mov.u32 	%r7818, %tid.x;
	mov.u32 	%r7819, s_mem;
	cvt.u64.u32 	%rd48, %r7819;
	cvta.shared.u64 	%rd49, %rd48;
	add.s64 	%rd50, %rd49, 197583;
	and.b64  	%rd51, %rd50, -16;
	shl.b32 	%r7820, %r7818, 3;
	and.b32  	%r7821, %r7820, 7936;
	mov.u32 	%r7822, %ctaid.x;
	shl.b32 	%r7823, %r7822, 11;
	add.s32 	%r7824, %r7821, %r7823;
	add.s32 	%r7825, %r1599, %r7824;
	add.s32 	%r7826, %r7825, %r17095;
	mul.wide.s32 	%rd52, %r7826, 4096;
	cvta.to.global.u64 	%rd53, %rd70;
	add.s64 	%rd54, %rd53, %rd52;
	and.b32  	%r7827, %r7818, 992;
	add.s32 	%r7828, %r17095, %r7827;
	mul.lo.s32 	%r7829, %r7828, 48;
	mul.wide.u32 	%rd55, %r7829, 16;
	add.s64 	%rd56, %rd51, %rd55;
	ld.v4.u32 	{%r7830, %r7831, %r7832, %r7833}, [%rd56];
	ld.v4.u32 	{%r7834, %r7835, %r7836, %r7837}, [%rd56+16];
	ld.v4.u32 	{%r7838, %r7839, %r7840, %r7841}, [%rd56+32];
	ld.v4.u32 	{%r7842, %r7843, %r7844, %r7845}, [%rd56+48];
	ld.v4.u32 	{%r7846, %r7847, %r7848, %r7849}, [%rd56+64];
	ld.v4.u32 	{%r7850, %r7851, %r7852, %r7853}, [%rd56+80];
	ld.v4.u32 	{%r7854, %r7855, %r7856, %r7857}, [%rd56+96];
	ld.v4.u32 	{%r7858, %r7859, %r7860, %r7861}, [%rd56+112];
	ld.v4.u32 	{%r7862, %r7863, %r7864, %r7865}, [%rd56+128];
	ld.v4.u32 	{%r7866, %r7867, %r7868, %r7869}, [%rd56+144];
	ld.v4.u32 	{%r7870, %r7871, %r7872, %r7873}, [%rd56+160];
	ld.v4.u32 	{%r7874, %r7875, %r7876, %r7877}, [%rd56+176];
	ld.v4.u32 	{%r7878, %r7879, %r7880, %r7881}, [%rd56+192];
	ld.v4.u32 	{%r7882, %r7883, %r7884, %r7885}, [%rd56+208];
	ld.v4.u32 	{%r7886, %r7887, %r7888, %r7889}, [%rd56+224];
	ld.v4.u32 	{%r7890, %r7891, %r7892, %r7893}, [%rd56+240];
	ld.v4.u32 	{%r7894, %r7895, %r7896, %r7897}, [%rd56+256];
	ld.v4.u32 	{%r7898, %r7899, %r7900, %r7901}, [%rd56+272];
	ld.v4.u32 	{%r7902, %r7903, %r7904, %r7905}, [%rd56+288];
	ld.v4.u32 	{%r7906, %r7907, %r7908, %r7909}, [%rd56+304];
	ld.v4.u32 	{%r7910, %r7911, %r7912, %r7913}, [%rd56+320];
	ld.v4.u32 	{%r7914, %r7915, %r7916, %r7917}, [%rd56+336];
	ld.v4.u32 	{%r7918, %r7919, %r7920, %r7921}, [%rd56+352];
	ld.v4.u32 	{%r7922, %r7923, %r7924, %r7925}, [%rd56+368];
	ld.v4.u32 	{%r7926, %r7927, %r7928, %r7929}, [%rd56+384];
	ld.v4.u32 	{%r7930, %r7931, %r7932, %r7933}, [%rd56+400];
	ld.v4.u32 	{%r7934, %r7935, %r7936, %r7937}, [%rd56+416];
	ld.v4.u32 	{%r7938, %r7939, %r7940, %r7941}, [%rd56+432];
	ld.v4.u32 	{%r7942, %r7943, %r7944, %r7945}, [%rd56+448];
	ld.v4.u32 	{%r7946, %r7947, %r7948, %r7949}, [%rd56+464];
	ld.v4.u32 	{%r7950, %r7951, %r7952, %r7953}, [%rd56+480];
	ld.v4.u32 	{%r7954, %r7955, %r7956, %r7957}, [%rd56+496];
	ld.v4.u32 	{%r7958, %r7959, %r7960, %r7961}, [%rd56+512];
	ld.v4.u32 	{%r7962, %r7963, %r7964, %r7965}, [%rd56+528];
	ld.v4.u32 	{%r7966, %r7967, %r7968, %r7969}, [%rd56+544];
	ld.v4.u32 	{%r7970, %r7971, %r7972, %r7973}, [%rd56+560];
	ld.v4.u32 	{%r7974, %r7975, %r7976, %r7977}, [%rd56+576];
	ld.v4.u32 	{%r7978, %r7979, %r7980, %r7981}, [%rd56+592];
	ld.v4.u32 	{%r7982, %r7983, %r7984, %r7985}, [%rd56+608];
	ld.v4.u32 	{%r7986, %r7987, %r7988, %r7989}, [%rd56+624];
	ld.v4.u32 	{%r7990, %r7991, %r7992, %r7993}, [%rd56+640];
	ld.v4.u32 	{%r7994, %r7995, %r7996, %r7997}, [%rd56+656];
	ld.v4.u32 	{%r7998, %r7999, %r8000, %r8001}, [%rd56+672];
	ld.v4.u32 	{%r8002, %r8003, %r8004, %r8005}, [%rd56+688];
	ld.v4.u32 	{%r8006, %r8007, %r8008, %r8009}, [%rd56+704];
	ld.v4.u32 	{%r8010, %r8011, %r8012, %r8013}, [%rd56+720];
	ld.v4.u32 	{%r8014, %r8015, %r8016, %r8017}, [%rd56+736];
	ld.v4.u32 	{%r8018, %r8019, %r8020, %r8021}, [%rd56+752];
	shl.b32 	%r8022, %r7818, 4;
	cvt.u64.u32 	%rd57, %r8022;
	and.b64  	%rd58, %rd57, 496;
	add.s64 	%rd59, %rd54, %rd58;
	ld.global.v4.u32 	{%r8023, %r8024, %r8025, %r8026}, [%rd59];
	and.b32  	%r8027, %r7830, %r8023;
	xor.b32  	%r18463, %r18463, %r8027;
	and.b32  	%r8028, %r7831, %r8024;
	xor.b32  	%r18462, %r18462, %r8028;
	and.b32  	%r8029, %r7832, %r8025;
	xor.b32  	%r18461, %r18461, %r8029;
	and.b32  	%r8030, %r7833, %r8026;
	xor.b32  	%r18460, %r18460, %r8030;
	and.b32  	%r8031, %r7834, %r8023;
	xor.b32  	%r18431, %r18431, %r8031;
	and.b32  	%r8032, %r7835, %r8024;
	xor.b32  	%r18430, %r18430, %r8032;
	and.b32  	%r8033, %r7836, %r8025;
	xor.b32  	%r18429, %r18429, %r8033;
	and.b32  	%r8034, %r7837, %r8026;
	xor.b32  	%r18428, %r18428, %r8034;
	and.b32  	%r8035, %r7838, %r8023;
	xor.b32  	%r18399, %r18399, %r8035;
	and.b32  	%r8036, %r7839, %r8024;
	xor.b32  	%r18398, %r18398, %r8036;
	and.b32  	%r8037, %r7840, %r8025;
	xor.b32  	%r18397, %r18397, %r8037;
	and.b32  	%r8038, %r7841, %r8026;
	xor.b32  	%r18396, %r18396, %r8038;
	and.b32  	%r8039, %r7842, %r8023;
	xor.b32  	%r18367, %r18367, %r8039;
	and.b32  	%r8040, %r7843, %r8024;
	xor.b32  	%r18366, %r18366, %r8040;
	and.b32  	%r8041, %r7844, %r8025;
	xor.b32  	%r18365, %r18365, %r8041;
	and.b32  	%r8042, %r7845, %r8026;
	xor.b32  	%r18364, %r18364, %r8042;
	and.b32  	%r8043, %r7846, %r8023;
	xor.b32  	%r18335, %r18335, %r8043;
	and.b32  	%r8044, %r7847, %r8024;
	xor.b32  	%r18334, %r18334, %r8044;
	and.b32  	%r8045, %r7848, %r8025;
	xor.b32  	%r18333, %r18333, %r8045;
	and.b32  	%r8046, %r7849, %r8026;
	xor.b32  	%r18332, %r18332, %r8046;
	and.b32  	%r8047, %r7850, %r8023;
	xor.b32  	%r18303, %r18303, %r8047;
	and.b32  	%r8048, %r7851, %r8024;
	xor.b32  	%r18302, %r18302, %r8048;
	and.b32  	%r8049, %r7852, %r8025;
	xor.b32  	%r18301, %r18301, %r8049;
	and.b32  	%r8050, %r7853, %r8026;
	xor.b32  	%r18300, %r18300, %r8050;
	and.b32  	%r8051, %r7854, %r8023;
	xor.b32  	%r18271, %r18271, %r8051;
	and.b32  	%r8052, %r7855, %r8024;
	xor.b32  	%r18270, %r18270, %r8052;
	and.b32  	%r8053, %r7856, %r8025;
	xor.b32  	%r18269, %r18269, %r8053;
	and.b32  	%r8054, %r7857, %r8026;
	xor.b32  	%r18268, %r18268, %r8054;
	and.b32  	%r8055, %r7858, %r8023;
	xor.b32  	%r18239, %r18239, %r8055;
	and.b32  	%r8056, %r7859, %r8024;
	xor.b32  	%r18238, %r18238, %r8056;
	and.b32  	%r8057, %r7860, %r8025;
	xor.b32  	%r18237, %r18237, %r8057;
	and.b32  	%r8058, %r7861, %r8026;
	xor.b32  	%r18236, %r18236, %r8058;
	and.b32  	%r8059, %r7862, %r8023;
	xor.b32  	%r18207, %r18207, %r8059;
	and.b32  	%r8060, %r7863, %r8024;
	xor.b32  	%r18206, %r18206, %r8060;
	and.b32  	%r8061, %r7864, %r8025;
	xor.b32  	%r18205, %r18205, %r8061;
	and.b32  	%r8062, %r7865, %r8026;
	xor.b32  	%r18204, %r18204, %r8062;
	and.b32  	%r8063, %r7866, %r8023;
	xor.b32  	%r18175, %r18175, %r8063;
	and.b32  	%r8064, %r7867, %r8024;
	xor.b32  	%r18174, %r18174, %r8064;
	and.b32  	%r8065, %r7868, %r8025;
	xor.b32  	%r18173, %r18173, %r8065;
	and.b32  	%r8066, %r7869, %r8026;
	xor.b32  	%r18172, %r18172, %r8066;
	and.b32  	%r8067, %r7870, %r8023;
	xor.b32  	%r18143, %r18143, %r8067;
	and.b32  	%r8068, %r7871, %r8024;
	xor.b32  	%r18142, %r18142, %r8068;
	and.b32  	%r8069, %r7872, %r8025;
	xor.b32  	%r18141, %r18141, %r8069;
	and.b32  	%r8070, %r7873, %r8026;
	xor.b32  	%r18140, %r18140, %r8070;
	and.b32  	%r8071, %r7874, %r8023;
	xor.b32  	%r18111, %r18111, %r8071;
	and.b32  	%r8072, %r7875, %r8024;
	xor.b32  	%r18110, %r18110, %r8072;
	and.b32  	%r8073, %r7876, %r8025;
	xor.b32  	%r18109, %r18109, %r8073;
	and.b32  	%r8074, %r7877, %r8026;
	xor.b32  	%r18108, %r18108, %r8074;
	and.b32  	%r8075, %r7878, %r8023;
	xor.b32  	%r18079, %r18079, %r8075;
	and.b32  	%r8076, %r7879, %r8024;
	xor.b32  	%r18078, %r18078, %r8076;
	and.b32  	%r8077, %r7880, %r8025;
	xor.b32  	%r18077, %r18077, %r8077;
	and.b32  	%r8078, %r7881, %r8026;
	xor.b32  	%r18076, %r18076, %r8078;
	and.b32  	%r8079, %r7882, %r8023;
	xor.b32  	%r18047, %r18047, %r8079;
	and.b32  	%r8080, %r7883, %r8024;
	xor.b32  	%r18046, %r18046, %r8080;
	and.b32  	%r8081, %r7884, %r8025;
	xor.b32  	%r18045, %r18045, %r8081;
	and.b32  	%r8082, %r7885, %r8026;
	xor.b32  	%r18044, %r18044, %r8082;
	and.b32  	%r8083, %r7886, %r8023;
	xor.b32  	%r18015, %r18015, %r8083;
	and.b32  	%r8084, %r7887, %r8024;
	xor.b32  	%r18014, %r18014, %r8084;
	and.b32  	%r8085, %r7888, %r8025;
	xor.b32  	%r18013, %r18013, %r8085;
	and.b32  	%r8086, %r7889, %r8026;
	xor.b32  	%r18012, %r18012, %r8086;
	and.b32  	%r8087, %r7890, %r8023;
	xor.b32  	%r17983, %r17983, %r8087;
	and.b32  	%r8088, %r7891, %r8024;
	xor.b32  	%r17982, %r17982, %r8088;
	and.b32  	%r8089, %r7892, %r8025;
	xor.b32  	%r17981, %r17981, %r8089;
	and.b32  	%r8090, %r7893, %r8026;
	xor.b32  	%r17980, %r17980, %r8090;
	and.b32  	%r8091, %r7894, %r8023;
	xor.b32  	%r17951, %r17951, %r8091;
	and.b32  	%r8092, %r7895, %r8024;
	xor.b32  	%r17950, %r17950, %r8092;
	and.b32  	%r8093, %r7896, %r8025;
	xor.b32  	%r17949, %r17949, %r8093;
	and.b32  	%r8094, %r7897, %r8026;
	xor.b32  	%r17948, %r17948, %r8094;
	and.b32  	%r8095, %r7898, %r8023;
	xor.b32  	%r17919, %r17919, %r8095;
	and.b32  	%r8096, %r7899, %r8024;
	xor.b32  	%r17918, %r17918, %r8096;
	and.b32  	%r8097, %r7900, %r8025;
	xor.b32  	%r17917, %r17917, %r8097;
	and.b32  	%r8098, %r7901, %r8026;
	xor.b32  	%r17916, %r17916, %r8098;
	and.b32  	%r8099, %r7902, %r8023;
	xor.b32  	%r17887, %r17887, %r8099;
	and.b32  	%r8100, %r7903, %r8024;
	xor.b32  	%r17886, %r17886, %r8100;
	and.b32  	%r8101, %r7904, %r8025;
	xor.b32  	%r17885, %r17885, %r8101;
	and.b32  	%r8102, %r7905, %r8026;
	xor.b32  	%r17884, %r17884, %r8102;
	and.b32  	%r8103, %r7906, %r8023;
	xor.b32  	%r17855, %r17855, %r8103;
	and.b32  	%r8104, %r7907, %r8024;
	xor.b32  	%r17854, %r17854, %r8104;
	and.b32  	%r8105, %r7908, %r8025;
	xor.b32  	%r17853, %r17853, %r8105;
	and.b32  	%r8106, %r7909, %r8026;
	xor.b32  	%r17852, %r17852, %r8106;
	and.b32  	%r8107, %r7910, %r8023;
	xor.b32  	%r17823, %r17823, %r8107;
	and.b32  	%r8108, %r7911, %r8024;
	xor.b32  	%r17822, %r17822, %r8108;
	and.b32  	%r8109, %r7912, %r8025;
	xor.b32  	%r17821, %r17821, %r8109;
	and.b32  	%r8110, %r7913, %r8026;
	xor.b32  	%r17820, %r17820, %r8110;
	and.b32  	%r8111, %r7914, %r8023;
	xor.b32  	%r17791, %r17791, %r8111;
	and.b32  	%r8112, %r7915, %r8024;
	xor.b32  	%r17790, %r17790, %r8112;
	and.b32  	%r8113, %r7916, %r8025;
	xor.b32  	%r17789, %r17789, %r8113;
	and.b32  	%r8114, %r7917, %r8026;
	xor.b32  	%r17788, %r17788, %r8114;
	and.b32  	%r8115, %r7918, %r8023;
	xor.b32  	%r17759, %r17759, %r8115;
	and.b32  	%r8116, %r7919, %r8024;
	xor.b32  	%r17758, %r17758, %r8116;
	and.b32  	%r8117, %r7920, %r8025;
	xor.b32  	%r17757, %r17757, %r8117;
	and.b32  	%r8118, %r7921, %r8026;
	xor.b32  	%r17756, %r17756, %r8118;
	and.b32  	%r8119, %r7922, %r8023;
	xor.b32  	%r17727, %r17727, %r8119;
	and.b32  	%r8120, %r7923, %r8024;
	xor.b32  	%r17726, %r17726, %r8120;
	and.b32  	%r8121, %r7924, %r8025;
	xor.b32  	%r17725, %r17725, %r8121;
	and.b32  	%r8122, %r7925, %r8026;
	xor.b32  	%r17724, %r17724, %r8122;
	and.b32  	%r8123, %r7926, %r8023;
	xor.b32  	%r17695, %r17695, %r8123;
	and.b32  	%r8124, %r7927, %r8024;
	xor.b32  	%r17694, %r17694, %r8124;
	and.b32  	%r8125, %r7928, %r8025;
	xor.b32  	%r17693, %r17693, %r8125;
	and.b32  	%r8126, %r7929, %r8026;
	xor.b32  	%r17692, %r17692, %r8126;
	and.b32  	%r8127, %r7930, %r8023;
	xor.b32  	%r17663, %r17663, %r8127;
	and.b32  	%r8128, %r7931, %r8024;
	xor.b32  	%r17662, %r17662, %r8128;
	and.b32  	%r8129, %r7932, %r8025;
	xor.b32  	%r17661, %r17661, %r8129;
	and.b32  	%r8130, %r7933, %r8026;
	xor.b32  	%r17660, %r17660, %r8130;
	and.b32  	%r8131, %r7934, %r8023;
	xor.b32  	%r17631, %r17631, %r8131;
	and.b32  	%r8132, %r7935, %r8024;
	xor.b32  	%r17630, %r17630, %r8132;
	and.b32  	%r8133, %r7936, %r8025;
	xor.b32  	%r17629, %r17629, %r8133;
	and.b32  	%r8134, %r7937, %r8026;
	xor.b32  	%r17628, %r17628, %r8134;
	and.b32  	%r8135, %r7938, %r8023;
	xor.b32  	%r17599, %r17599, %r8135;
	and.b32  	%r8136, %r7939, %r8024;
	xor.b32  	%r17598, %r17598, %r8136;
	and.b32  	%r8137, %r7940, %r8025;
	xor.b32  	%r17597, %r17597, %r8137;
	and.b32  	%r8138, %r7941, %r8026;
	xor.b32  	%r17596, %r17596, %r8138;
	and.b32  	%r8139, %r7942, %r8023;
	xor.b32  	%r17567, %r17567, %r8139;
	and.b32  	%r8140, %r7943, %r8024;
	xor.b32  	%r17566, %r17566, %r8140;
	and.b32  	%r8141, %r7944, %r8025;
	xor.b32  	%r17565, %r17565, %r8141;
	and.b32  	%r8142, %r7945, %r8026;
	xor.b32  	%r17564, %r17564, %r8142;
	and.b32  	%r8143, %r7946, %r8023;
	xor.b32  	%r17535, %r17535, %r8143;
	and.b32  	%r8144, %r7947, %r8024;
	xor.b32  	%r17534, %r17534, %r8144;
	and.b32  	%r8145, %r7948, %r8025;
	xor.b32  	%r17533, %r17533, %r8145;
	and.b32  	%r8146, %r7949, %r8026;
	xor.b32  	%r17532, %r17532, %r8146;
	and.b32  	%r8147, %r7950, %r8023;
	xor.b32  	%r17503, %r17503, %r8147;
	and.b32  	%r8148, %r7951, %r8024;
	xor.b32  	%r17502, %r17502, %r8148;
	and.b32  	%r8149, %r7952, %r8025;
	xor.b32  	%r17501, %r17501, %r8149;
	and.b32  	%r8150, %r7953, %r8026;
	xor.b32  	%r17500, %r17500, %r8150;
	and.b32  	%r8151, %r7954, %r8023;
	xor.b32  	%r17471, %r17471, %r8151;
	and.b32  	%r8152, %r7955, %r8024;
	xor.b32  	%r17470, %r17470, %r8152;
	and.b32  	%r8153, %r7956, %r8025;
	xor.b32  	%r17469, %r17469, %r8153;
	and.b32  	%r8154, %r7957, %r8026;
	xor.b32  	%r17468, %r17468, %r8154;
	and.b32  	%r8155, %r7958, %r8023;
	xor.b32  	%r17439, %r17439, %r8155;
	and.b32  	%r8156, %r7959, %r8024;
	xor.b32  	%r17438, %r17438, %r8156;
	and.b32  	%r8157, %r7960, %r8025;
	xor.b32  	%r17437, %r17437, %r8157;
	and.b32  	%r8158, %r7961, %r8026;
	xor.b32  	%r17436, %r17436, %r8158;
	and.b32  	%r8159, %r7962, %r8023;
	xor.b32  	%r17407, %r17407, %r8159;
	and.b32  	%r8160, %r7963, %r8024;
	xor.b32  	%r17406, %r17406, %r8160;
	and.b32  	%r8161, %r7964, %r8025;
	xor.b32  	%r17405, %r17405, %r8161;
	and.b32  	%r8162, %r7965, %r8026;
	xor.b32  	%r17404, %r17404, %r8162;
	and.b32  	%r8163, %r7966, %r8023;
	xor.b32  	%r17375, %r17375, %r8163;
	and.b32  	%r8164, %r7967, %r8024;
	xor.b32  	%r17374, %r17374, %r8164;
	and.b32  	%r8165, %r7968, %r8025;
	xor.b32  	%r17373, %r17373, %r8165;
	and.b32  	%r8166, %r7969, %r8026;
	xor.b32  	%r17372, %r17372, %r8166;
	and.b32  	%r8167, %r7970, %r8023;
	xor.b32  	%r17343, %r17343, %r8167;
	and.b32  	%r8168, %r7971, %r8024;
	xor.b32  	%r17342, %r17342, %r8168;
	and.b32  	%r8169, %r7972, %r8025;
	xor.b32  	%r17341, %r17341, %r8169;
	and.b32  	%r8170, %r7973, %r8026;
	xor.b32  	%r17340, %r17340, %r8170;
	and.b32  	%r8171, %r7974, %r8023;
	xor.b32  	%r17311, %r17311, %r8171;
	and.b32  	%r8172, %r7975, %r8024;
	xor.b32  	%r17310, %r17310, %r8172;
	and.b32  	%r8173, %r7976, %r8025;
	xor.b32  	%r17309, %r17309, %r8173;
	and.b32  	%r8174, %r7977, %r8026;
	xor.b32  	%r17308, %r17308, %r8174;
	and.b32  	%r8175, %r7978, %r8023;
	xor.b32  	%r17279, %r17279, %r8175;
	and.b32  	%r8176, %r7979, %r8024;
	xor.b32  	%r17278, %r17278, %r8176;
	and.b32  	%r8177, %r7980, %r8025;
	xor.b32  	%r17277, %r17277, %r8177;
	and.b32  	%r8178, %r7981, %r8026;
	xor.b32  	%r17276, %r17276, %r8178;
	and.b32  	%r8179, %r7982, %r8023;
	xor.b32  	%r17247, %r17247, %r8179;
	and.b32  	%r8180, %r7983, %r8024;
	xor.b32  	%r17246, %r17246, %r8180;
	and.b32  	%r8181, %r7984, %r8025;
	xor.b32  	%r17245, %r17245, %r8181;
	and.b32  	%r8182, %r7985, %r8026;
	xor.b32  	%r17244, %r17244, %r8182;
	and.b32  	%r8183, %r7986, %r8023;
	xor.b32  	%r17215, %r17215, %r8183;
	and.b32  	%r8184, %r7987, %r8024;
	xor.b32  	%r17214, %r17214, %r8184;
	and.b32  	%r8185, %r7988, %r8025;
	xor.b32  	%r17213, %r17213, %r8185;
	and.b32  	%r8186, %r7989, %r8026;
	xor.b32  	%r17212, %r17212, %r8186;
	and.b32  	%r8187, %r7990, %r8023;
	xor.b32  	%r17183, %r17183, %r8187;
	and.b32  	%r8188, %r7991, %r8024;
	xor.b32  	%r17182, %r17182, %r8188;
	and.b32  	%r8189, %r7992, %r8025;
	xor.b32  	%r17181, %r17181, %r8189;
	and.b32  	%r8190, %r7993, %r8026;
	xor.b32  	%r17180, %r17180, %r8190;
	and.b32  	%r8191, %r7994, %r8023;
	xor.b32  	%r17151, %r17151, %r8191;
	and.b32  	%r8192, %r7995, %r8024;
	xor.b32  	%r17150, %r17150, %r8192;
	and.b32  	%r8193, %r7996, %r8025;
	xor.b32  	%r17149, %r17149, %r8193;
	and.b32  	%r8194, %r7997, %r8026;
	xor.b32  	%r17148, %r17148, %r8194;
	and.b32  	%r8195, %r7998, %r8023;
	xor.b32  	%r17119, %r17119, %r8195;
	and.b32  	%r8196, %r7999, %r8024;
	xor.b32  	%r17118, %r17118, %r8196;
	and.b32  	%r8197, %r8000, %r8025;
	xor.b32  	%r17117, %r17117, %r8197;
	and.b32  	%r8198, %r8001, %r8026;
	xor.b32  	%r17116, %r17116, %r8198;
	and.b32  	%r8199, %r8002, %r8023;
	xor.b32  	%r18472, %r18472, %r8199;
	and.b32  	%r8200, %r8003, %r8024;
	xor.b32  	%r18473, %r18473, %r8200;
	and.b32  	%r8201, %r8004, %r8025;
	xor.b32  	%r18474, %r18474, %r8201;
	and.b32  	%r8202, %r8005, %r8026;
	xor.b32  	%r18475, %r18475, %r8202;
	and.b32  	%r8203, %r8006, %r8023;
	xor.b32  	%r18504, %r18504, %r8203;
	and.b32  	%r8204, %r8007, %r8024;
	xor.b32  	%r18505, %r18505, %r8204;
	and.b32  	%r8205, %r8008, %r8025;
	xor.b32  	%r18506, %r18506, %r8205;
	and.b32  	%r8206, %r8009, %r8026;
	xor.b32  	%r18507, %r18507, %r8206;
	and.b32  	%r8207, %r8010, %r8023;
	xor.b32  	%r18536, %r18536, %r8207;
	and.b32  	%r8208, %r8011, %r8024;
	xor.b32  	%r18537, %r18537, %r8208;
	and.b32  	%r8209, %r8012, %r8025;
	xor.b32  	%r18538, %r18538, %r8209;
	and.b32  	%r8210, %r8013, %r8026;
	xor.b32  	%r18539, %r18539, %r8210;
	and.b32  	%r8211, %r8014, %r8023;
	xor.b32  	%r18568, %r18568, %r8211;
	and.b32  	%r8212, %r8015, %r8024;
	xor.b32  	%r18569, %r18569, %r8212;
	and.b32  	%r8213, %r8016, %r8025;
	xor.b32  	%r18570, %r18570, %r8213;
	and.b32  	%r8214, %r8017, %r8026;
	xor.b32  	%r18571, %r18571, %r8214;
	and.b32  	%r8215, %r8018, %r8023;
	xor.b32  	%r18600, %r18600, %r8215;
	and.b32  	%r8216, %r8019, %r8024;
	xor.b32  	%r18601, %r18601, %r8216;
	and.b32  	%r8217, %r8020, %r8025;
	xor.b32  	%r18602, %r18602, %r8217;
	and.b32  	%r8218, %r8021, %r8026;
	xor.b32  	%r18603, %r18603, %r8218;
	ld.global.v4.u32 	{%r8219, %r8220, %r8221, %r8222}, [%rd59+512];
	and.b32  	%r8223, %r7830, %r8219;
	xor.b32  	%r18459, %r18459, %r8223;
	and.b32  	%r8224, %r7831, %r8220;
	xor.b32  	%r18458, %r18458, %r8224;
	and.b32  	%r8225, %r7832, %r8221;
	xor.b32  	%r18457, %r18457, %r8225;
	and.b32  	%r8226, %r7833, %r8222;
	xor.b32  	%r18456, %r18456, %r8226;
	and.b32  	%r8227, %r7834, %r8219;
	xor.b32  	%r18427, %r18427, %r8227;
	and.b32  	%r8228, %r7835, %r8220;
	xor.b32  	%r18426, %r18426, %r8228;
	and.b32  	%r8229, %r7836, %r8221;
	xor.b32  	%r18425, %r18425, %r8229;
	and.b32  	%r8230, %r7837, %r8222;
	xor.b32  	%r18424, %r18424, %r8230;
	and.b32  	%r8231, %r7838, %r8219;
	xor.b32  	%r18395, %r18395, %r8231;
	and.b32  	%r8232, %r7839, %r8220;
	xor.b32  	%r18394, %r18394, %r8232;
	and.b32  	%r8233, %r7840, %r8221;
	xor.b32  	%r18393, %r18393, %r8233;
	and.b32  	%r8234, %r7841, %r8222;
	xor.b32  	%r18392, %r18392, %r8234;
	and.b32  	%r8235, %r7842, %r8219;
	xor.b32  	%r18363, %r18363, %r8235;
	and.b32  	%r8236, %r7843, %r8220;
	xor.b32  	%r18362, %r18362, %r8236;
	and.b32  	%r8237, %r7844, %r8221;
	xor.b32  	%r18361, %r18361, %r8237;
	and.b32  	%r8238, %r7845, %r8222;
	xor.b32  	%r18360, %r18360, %r8238;
	and.b32  	%r8239, %r7846, %r8219;
	xor.b32  	%r18331, %r18331, %r8239;
	and.b32  	%r8240, %r7847, %r8220;
	xor.b32  	%r18330, %r18330, %r8240;
	and.b32  	%r8241, %r7848, %r8221;
	xor.b32  	%r18329, %r18329, %r8241;
	and.b32  	%r8242, %r7849, %r8222;
	xor.b32  	%r18328, %r18328, %r8242;
	and.b32  	%r8243, %r7850, %r8219;
	xor.b32  	%r18299, %r18299, %r8243;
	and.b32  	%r8244, %r7851, %r8220;
	xor.b32  	%r18298, %r18298, %r8244;
	and.b32  	%r8245, %r7852, %r8221;
	xor.b32  	%r18297, %r18297, %r8245;
	and.b32  	%r8246, %r7853, %r8222;
	xor.b32  	%r18296, %r18296, %r8246;
	and.b32  	%r8247, %r7854, %r8219;
	xor.b32  	%r18267, %r18267, %r8247;
	and.b32  	%r8248, %r7855, %r8220;
	xor.b32  	%r18266, %r18266, %r8248;
	and.b32  	%r8249, %r7856, %r8221;
	xor.b32  	%r18265, %r18265, %r8249;
	and.b32  	%r8250, %r7857, %r8222;
	xor.b32  	%r18264, %r18264, %r8250;
	and.b32  	%r8251, %r7858, %r8219;
	xor.b32  	%r18235, %r18235, %r8251;
	and.b32  	%r8252, %r7859, %r8220;
	xor.b32  	%r18234, %r18234, %r8252;
	and.b32  	%r8253, %r7860, %r8221;
	xor.b32  	%r18233, %r18233, %r8253;
	and.b32  	%r8254, %r7861, %r8222;
	xor.b32  	%r18232, %r18232, %r8254;
	and.b32  	%r8255, %r7862, %r8219;
	xor.b32  	%r18203, %r18203, %r8255;
	and.b32  	%r8256, %r7863, %r8220;
	xor.b32  	%r18202, %r18202, %r8256;
	and.b32  	%r8257, %r7864, %r8221;
	xor.b32  	%r18201, %r18201, %r8257;
	and.b32  	%r8258, %r7865, %r8222;
	xor.b32  	%r18200, %r18200, %r8258;
	and.b32  	%r8259, %r7866, %r8219;
	xor.b32  	%r18171, %r18171, %r8259;
	and.b32  	%r8260, %r7867, %r8220;
	xor.b32  	%r18170, %r18170, %r8260;
	and.b32  	%r8261, %r7868, %r8221;
	xor.b32  	%r18169, %r18169, %r8261;
	and.b32  	%r8262, %r7869, %r8222;
	xor.b32  	%r18168, %r18168, %r8262;
	and.b32  	%r8263, %r7870, %r8219;
	xor.b32  	%r18139, %r18139, %r8263;
	and.b32  	%r8264, %r7871, %r8220;
	xor.b32  	%r18138, %r18138, %r8264;
	and.b32  	%r8265, %r7872, %r8221;
	xor.b32  	%r18137, %r18137, %r8265;
	and.b32  	%r8266, %r7873, %r8222;
	xor.b32  	%r18136, %r18136, %r8266;
	and.b32  	%r8267, %r7874, %r8219;
	xor.b32  	%r18107, %r18107, %r8267;
	and.b32  	%r8268, %r7875, %r8220;
	xor.b32  	%r18106, %r18106, %r8268;
	and.b32  	%r8269, %r7876, %r8221;
	xor.b32  	%r18105, %r18105, %r8269;
	and.b32  	%r8270, %r7877, %r8222;
	xor.b32  	%r18104, %r18104, %r8270;
	and.b32  	%r8271, %r7878, %r8219;
	xor.b32  	%r18075, %r18075, %r8271;
	and.b32  	%r8272, %r7879, %r8220;
	xor.b32  	%r18074, %r18074, %r8272;
	and.b32  	%r8273, %r7880, %r8221;
	xor.b32  	%r18073, %r18073, %r8273;
	and.b32  	%r8274, %r7881, %r8222;
	xor.b32  	%r18072, %r18072, %r8274;
	and.b32  	%r8275, %r7882, %r8219;
	xor.b32  	%r18043, %r18043, %r8275;
	and.b32  	%r8276, %r7883, %r8220;
	xor.b32  	%r18042, %r18042, %r8276;
	and.b32  	%r8277, %r7884, %r8221;
	xor.b32  	%r18041, %r18041, %r8277;
	and.b32  	%r8278, %r7885, %r8222;
	xor.b32  	%r18040, %r18040, %r8278;
	and.b32  	%r8279, %r7886, %r8219;
	xor.b32  	%r18011, %r18011, %r8279;
	and.b32  	%r8280, %r7887, %r8220;
	xor.b32  	%r18010, %r18010, %r8280;
	and.b32  	%r8281, %r7888, %r8221;
	xor.b32  	%r18009, %r18009, %r8281;
	and.b32  	%r8282, %r7889, %r8222;
	xor.b32  	%r18008, %r18008, %r8282;
	and.b32  	%r8283, %r7890, %r8219;
	xor.b32  	%r17979, %r17979, %r8283;
	and.b32  	%r8284, %r7891, %r8220;
	xor.b32  	%r17978, %r17978, %r8284;
	and.b32  	%r8285, %r7892, %r8221;
	xor.b32  	%r17977, %r17977, %r8285;
	and.b32  	%r8286, %r7893, %r8222;
	xor.b32  	%r17976, %r17976, %r8286;
	and.b32  	%r8287, %r7894, %r8219;
	xor.b32  	%r17947, %r17947, %r8287;
	and.b32  	%r8288, %r7895, %r8220;
	xor.b32  	%r17946, %r17946, %r8288;
	and.b32  	%r8289, %r7896, %r8221;
	xor.b32  	%r17945, %r17945, %r8289;
	and.b32  	%r8290, %r7897, %r8222;
	xor.b32  	%r17944, %r17944, %r8290;
	and.b32  	%r8291, %r7898, %r8219;
	xor.b32  	%r17915, %r17915, %r8291;
	and.b32  	%r8292, %r7899, %r8220;
	xor.b32  	%r17914, %r17914, %r8292;
	and.b32  	%r8293, %r7900, %r8221;
	xor.b32  	%r17913, %r17913, %r8293;
	and.b32  	%r8294, %r7901, %r8222;
	xor.b32  	%r17912, %r17912, %r8294;
	and.b32  	%r8295, %r7902, %r8219;
	xor.b32  	%r17883, %r17883, %r8295;
	and.b32  	%r8296, %r7903, %r8220;
	xor.b32  	%r17882, %r17882, %r8296;
	and.b32  	%r8297, %r7904, %r8221;
	xor.b32  	%r17881, %r17881, %r8297;
	and.b32  	%r8298, %r7905, %r8222;
	xor.b32  	%r17880, %r17880, %r8298;
	and.b32  	%r8299, %r7906, %r8219;
	xor.b32  	%r17851, %r17851, %r8299;
	and.b32  	%r8300, %r7907, %r8220;
	xor.b32  	%r17850, %r17850, %r8300;
	and.b32  	%r8301, %r7908, %r8221;
	xor.b32  	%r17849, %r17849, %r8301;
	and.b32  	%r8302, %r7909, %r8222;
	xor.b32  	%r17848, %r17848, %r8302;
	and.b32  	%r8303, %r7910, %r8219;
	xor.b32  	%r17819, %r17819, %r8303;
	and.b32  	%r8304, %r7911, %r8220;
	xor.b32  	%r17818, %r17818, %r8304;
	and.b32  	%r8305, %r7912, %r8221;
	xor.b32  	%r17817, %r17817, %r8305;
	and.b32  	%r8306, %r7913, %r8222;
	xor.b32  	%r17816, %r17816, %r8306;
	and.b32  	%r8307, %r7914, %r8219;
	xor.b32  	%r17787, %r17787, %r8307;
	and.b32  	%r8308, %r7915, %r8220;
	xor.b32  	%r17786, %r17786, %r8308;
	and.b32  	%r8309, %r7916, %r8221;
	xor.b32  	%r17785, %r17785, %r8309;
	and.b32  	%r8310, %r7917, %r8222;
	xor.b32  	%r17784, %r17784, %r8310;
	and.b32  	%r8311, %r7918, %r8219;
	xor.b32  	%r17755, %r17755, %r8311;
	and.b32  	%r8312, %r7919, %r8220;
	xor.b32  	%r17754, %r17754, %r8312;
	and.b32  	%r8313, %r7920, %r8221;
	xor.b32  	%r17753, %r17753, %r8313;
	and.b32  	%r8314, %r7921, %r8222;
	xor.b32  	%r17752, %r17752, %r8314;
	and.b32  	%r8315, %r7922, %r8219;
	xor.b32  	%r17723, %r17723, %r8315;
	and.b32  	%r8316, %r7923, %r8220;
	xor.b32  	%r17722, %r17722, %r8316;
	and.b32  	%r8317, %r7924, %r8221;
	xor.b32  	%r17721, %r17721, %r8317;
	and.b32  	%r8318, %r7925, %r8222;
	xor.b32  	%r17720, %r17720, %r8318;
	and.b32  	%r8319, %r7926, %r8219;
	xor.b32  	%r17691, %r17691, %r8319;
	and.b32  	%r8320, %r7927, %r8220;
	xor.b32  	%r17690, %r17690, %r8320;
	and.b32  	%r8321, %r7928, %r8221;
	xor.b32  	%r17689, %r17689, %r8321;
	and.b32  	%r8322, %r7929, %r8222;
	xor.b32  	%r17688, %r17688, %r8322;
	and.b32  	%r8323, %r7930, %r8219;
	xor.b32  	%r17659, %r17659, %r8323;
	and.b32  	%r8324, %r7931, %r8220;
	xor.b32  	%r17658, %r17658, %r8324;
	and.b32  	%r8325, %r7932, %r8221;
	xor.b32  	%r17657, %r17657, %r8325;
	and.b32  	%r8326, %r7933, %r8222;
	xor.b32  	%r17656, %r17656, %r8326;
	and.b32  	%r8327, %r7934, %r8219;
	xor.b32  	%r17627, %r17627, %r8327;
	and.b32  	%r8328, %r7935, %r8220;
	xor.b32  	%r17626, %r17626, %r8328;
	and.b32  	%r8329, %r7936, %r8221;
	xor.b32  	%r17625, %r17625, %r8329;
	and.b32  	%r8330, %r7937, %r8222;
	xor.b32  	%r17624, %r17624, %r8330;
	and.b32  	%r8331, %r7938, %r8219;
	xor.b32  	%r17595, %r17595, %r8331;
	and.b32  	%r8332, %r7939, %r8220;
	xor.b32  	%r17594, %r17594, %r8332;
	and.b32  	%r8333, %r7940, %r8221;
	xor.b32  	%r17593, %r17593, %r8333;
	and.b32  	%r8334, %r7941, %r8222;
	xor.b32  	%r17592, %r17592, %r8334;
	and.b32  	%r8335, %r7942, %r8219;
	xor.b32  	%r17563, %r17563, %r8335;
	and.b32  	%r8336, %r7943, %r8220;
	xor.b32  	%r17562, %r17562, %r8336;
	and.b32  	%r8337, %r7944, %r8221;
	xor.b32  	%r17561, %r17561, %r8337;
	and.b32  	%r8338, %r7945, %r8222;
	xor.b32  	%r17560, %r17560, %r8338;
	and.b32  	%r8339, %r7946, %r8219;
	xor.b32  	%r17531, %r17531, %r8339;
	and.b32  	%r8340, %r7947, %r8220;
	xor.b32  	%r17530, %r17530, %r8340;
	and.b32  	%r8341, %r7948, %r8221;
	xor.b32  	%r17529, %r17529, %r8341;
	and.b32  	%r8342, %r7949, %r8222;
	xor.b32  	%r17528, %r17528, %r8342;
	and.b32  	%r8343, %r7950, %r8219;
	xor.b32  	%r17499, %r17499, %r8343;
	and.b32  	%r8344, %r7951, %r8220;
	xor.b32  	%r17498, %r17498, %r8344;
	and.b32  	%r8345, %r7952, %r8221;
	xor.b32  	%r17497, %r17497, %r8345;
	and.b32  	%r8346, %r7953, %r8222;
	xor.b32  	%r17496, %r17496, %r8346;
	and.b32  	%r8347, %r7954, %r8219;
	xor.b32  	%r17467, %r17467, %r8347;
	and.b32  	%r8348, %r7955, %r8220;
	xor.b32  	%r17466, %r17466, %r8348;
	and.b32  	%r8349, %r7956, %r8221;
	xor.b32  	%r17465, %r17465, %r8349;
	and.b32  	%r8350, %r7957, %r8222;
	xor.b32  	%r17464, %r17464, %r8350;
	and.b32  	%r8351, %r7958, %r8219;
	xor.b32  	%r17435, %r17435, %r8351;
	and.b32  	%r8352, %r7959, %r8220;
	xor.b32  	%r17434, %r17434, %r8352;
	and.b32  	%r8353, %r7960, %r8221;
	xor.b32  	%r17433, %r17433, %r8353;
	and.b32  	%r8354, %r7961, %r8222;
	xor.b32  	%r17432, %r17432, %r8354;
	and.b32  	%r8355, %r7962, %r8219;
	xor.b32  	%r17403, %r17403, %r8355;
	and.b32  	%r8356, %r7963, %r8220;
	xor.b32  	%r17402, %r17402, %r8356;
	and.b32  	%r8357, %r7964, %r8221;
	xor.b32  	%r17401, %r17401, %r8357;
	and.b32  	%r8358, %r7965, %r8222;
	xor.b32  	%r17400, %r17400, %r8358;
	and.b32  	%r8359, %r7966, %r8219;
	xor.b32  	%r17371, %r17371, %r8359;
	and.b32  	%r8360, %r7967, %r8220;
	xor.b32  	%r17370, %r17370, %r8360;
	and.b32  	%r8361, %r7968, %r8221;
	xor.b32  	%r17369, %r17369, %r8361;
	and.b32  	%r8362, %r7969, %r8222;
	xor.b32  	%r17368, %r17368, %r8362;
	and.b32  	%r8363, %r7970, %r8219;
	xor.b32  	%r17339, %r17339, %r8363;
	and.b32  	%r8364, %r7971, %r8220;
	xor.b32  	%r17338, %r17338, %r8364;
	and.b32  	%r8365, %r7972, %r8221;
	xor.b32  	%r17337, %r17337, %r8365;
	and.b32  	%r8366, %r7973, %r8222;
	xor.b32  	%r17336, %r17336, %r8366;
	and.b32  	%r8367, %r7974, %r8219;
	xor.b32  	%r17307, %r17307, %r8367;
	and.b32  	%r8368, %r7975, %r8220;
	xor.b32  	%r17306, %r17306, %r8368;
	and.b32  	%r8369, %r7976, %r8221;
	xor.b32  	%r17305, %r17305, %r8369;
	and.b32  	%r8370, %r7977, %r8222;
	xor.b32  	%r17304, %r17304, %r8370;
	and.b32  	%r8371, %r7978, %r8219;
	xor.b32  	%r17275, %r17275, %r8371;
	and.b32  	%r8372, %r7979, %r8220;
	xor.b32  	%r17274, %r17274, %r8372;
	and.b32  	%r8373, %r7980, %r8221;
	xor.b32  	%r17273, %r17273, %r8373;
	and.b32  	%r8374, %r7981, %r8222;
	xor.b32  	%r17272, %r17272, %r8374;
	and.b32  	%r8375, %r7982, %r8219;
	xor.b32  	%r17243, %r17243, %r8375;
	and.b32  	%r8376, %r7983, %r8220;
	xor.b32  	%r17242, %r17242, %r8376;
	and.b32  	%r8377, %r7984, %r8221;
	xor.b32  	%r17241, %r17241, %r8377;
	and.b32  	%r8378, %r7985, %r8222;
	xor.b32  	%r17240, %r17240, %r8378;
	and.b32  	%r8379, %r7986, %r8219;
	xor.b32  	%r17211, %r17211, %r8379;
	and.b32  	%r8380, %r7987, %r8220;
	xor.b32  	%r17210, %r17210, %r8380;
	and.b32  	%r8381, %r7988, %r8221;
	xor.b32  	%r17209, %r17209, %r8381;
	and.b32  	%r8382, %r7989, %r8222;
	xor.b32  	%r17208, %r17208, %r8382;
	and.b32  	%r8383, %r7990, %r8219;
	xor.b32  	%r17179, %r17179, %r8383;
	and.b32  	%r8384, %r7991, %r8220;
	xor.b32  	%r17178, %r17178, %r8384;
	and.b32  	%r8385, %r7992, %r8221;
	xor.b32  	%r17177, %r17177, %r8385;
	and.b32  	%r8386, %r7993, %r8222;
	xor.b32  	%r17176, %r17176, %r8386;
	and.b32  	%r8387, %r7994, %r8219;
	xor.b32  	%r17147, %r17147, %r8387;
	and.b32  	%r8388, %r7995, %r8220;
	xor.b32  	%r17146, %r17146, %r8388;
	and.b32  	%r8389, %r7996, %r8221;
	xor.b32  	%r17145, %r17145, %r8389;
	and.b32  	%r8390, %r7997, %r8222;
	xor.b32  	%r17144, %r17144, %r8390;
	and.b32  	%r8391, %r7998, %r8219;
	xor.b32  	%r17115, %r17115, %r8391;
	and.b32  	%r8392, %r7999, %r8220;
	xor.b32  	%r17114, %r17114, %r8392;
	and.b32  	%r8393, %r8000, %r8221;
	xor.b32  	%r17113, %r17113, %r8393;
	and.b32  	%r8394, %r8001, %r8222;
	xor.b32  	%r17112, %r17112, %r8394;
	and.b32  	%r8395, %r8002, %r8219;
	xor.b32  	%r18476, %r18476, %r8395;
	and.b32  	%r8396, %r8003, %r8220;
	xor.b32  	%r18477, %r18477, %r8396;
	and.b32  	%r8397, %r8004, %r8221;
	xor.b32  	%r18478, %r18478, %r8397;
	and.b32  	%r8398, %r8005, %r8222;
	xor.b32  	%r18479, %r18479, %r8398;
	and.b32  	%r8399, %r8006, %r8219;
	xor.b32  	%r18508, %r18508, %r8399;
	and.b32  	%r8400, %r8007, %r8220;
	xor.b32  	%r18509, %r18509, %r8400;
	and.b32  	%r8401, %r8008, %r8221;
	xor.b32  	%r18510, %r18510, %r8401;
	and.b32  	%r8402, %r8009, %r8222;
	xor.b32  	%r18511, %r18511, %r8402;
	and.b32  	%r8403, %r8010, %r8219;
	xor.b32  	%r18540, %r18540, %r8403;
	and.b32  	%r8404, %r8011, %r8220;
	xor.b32  	%r18541, %r18541, %r8404;
	and.b32  	%r8405, %r8012, %r8221;
	xor.b32  	%r18542, %r18542, %r8405;
	and.b32  	%r8406, %r8013, %r8222;
	xor.b32  	%r18543, %r18543, %r8406;
	and.b32  	%r8407, %r8014, %r8219;
	xor.b32  	%r18572, %r18572, %r8407;
	and.b32  	%r8408, %r8015, %r8220;
	xor.b32  	%r18573, %r18573, %r8408;
	and.b32  	%r8409, %r8016, %r8221;
	xor.b32  	%r18574, %r18574, %r8409;
	and.b32  	%r8410, %r8017, %r8222;
	xor.b32  	%r18575, %r18575, %r8410;
	and.b32  	%r8411, %r8018, %r8219;
	xor.b32  	%r18604, %r18604, %r8411;
	and.b32  	%r8412, %r8019, %r8220;
	xor.b32  	%r18605, %r18605, %r8412;
	and.b32  	%r8413, %r8020, %r8221;
	xor.b32  	%r18606, %r18606, %r8413;
	and.b32  	%r8414, %r8021, %r8222;
	xor.b32  	%r18607, %r18607, %r8414;
	ld.global.v4.u32 	{%r8415, %r8416, %r8417, %r8418}, [%rd59+1024];
	and.b32  	%r8419, %r7830, %r8415;
	xor.b32  	%r18455, %r18455, %r8419;
	and.b32  	%r8420, %r7831, %r8416;
	xor.b32  	%r18454, %r18454, %r8420;
	and.b32  	%r8421, %r7832, %r8417;
	xor.b32  	%r18453, %r18453, %r8421;
	and.b32  	%r8422, %r7833, %r8418;
	xor.b32  	%r18452, %r18452, %r8422;
	and.b32  	%r8423, %r7834, %r8415;
	xor.b32  	%r18423, %r18423, %r8423;
	and.b32  	%r8424, %r7835, %r8416;
	xor.b32  	%r18422, %r18422, %r8424;
	and.b32  	%r8425, %r7836, %r8417;
	xor.b32  	%r18421, %r18421, %r8425;
	and.b32  	%r8426, %r7837, %r8418;
	xor.b32  	%r18420, %r18420, %r8426;
	and.b32  	%r8427, %r7838, %r8415;
	xor.b32  	%r18391, %r18391, %r8427;
	and.b32  	%r8428, %r7839, %r8416;
	xor.b32  	%r18390, %r18390, %r8428;
	and.b32  	%r8429, %r7840, %r8417;
	xor.b32  	%r18389, %r18389, %r8429;
	and.b32  	%r8430, %r7841, %r8418;
	xor.b32  	%r18388, %r18388, %r8430;
	and.b32  	%r8431, %r7842, %r8415;
	xor.b32  	%r18359, %r18359, %r8431;
	and.b32  	%r8432, %r7843, %r8416;
	xor.b32  	%r18358, %r18358, %r8432;
	and.b32  	%r8433, %r7844, %r8417;
	xor.b32  	%r18357, %r18357, %r8433;
	and.b32  	%r8434, %r7845, %r8418;
	xor.b32  	%r18356, %r18356, %r8434;
	and.b32  	%r8435, %r7846, %r8415;
	xor.b32  	%r18327, %r18327, %r8435;
	and.b32  	%r8436, %r7847, %r8416;
	xor.b32  	%r18326, %r18326, %r8436;
	and.b32  	%r8437, %r7848, %r8417;
	xor.b32  	%r18325, %r18325, %r8437;
	and.b32  	%r8438, %r7849, %r8418;
	xor.b32  	%r18324, %r18324, %r8438;
	and.b32  	%r8439, %r7850, %r8415;
	xor.b32  	%r18295, %r18295, %r8439;
	and.b32  	%r8440, %r7851, %r8416;
	xor.b32  	%r18294, %r18294, %r8440;
	and.b32  	%r8441, %r7852, %r8417;
	xor.b32  	%r18293, %r18293, %r8441;
	and.b32  	%r8442, %r7853, %r8418;
	xor.b32  	%r18292, %r18292, %r8442;
	and.b32  	%r8443, %r7854, %r8415;
	xor.b32  	%r18263, %r18263, %r8443;
	and.b32  	%r8444, %r7855, %r8416;
	xor.b32  	%r18262, %r18262, %r8444;
	and.b32  	%r8445, %r7856, %r8417;
	xor.b32  	%r18261, %r18261, %r8445;
	and.b32  	%r8446, %r7857, %r8418;
	xor.b32  	%r18260, %r18260, %r8446;
	and.b32  	%r8447, %r7858, %r8415;
	xor.b32  	%r18231, %r18231, %r8447;
	and.b32  	%r8448, %r7859, %r8416;
	xor.b32  	%r18230, %r18230, %r8448;
	and.b32  	%r8449, %r7860, %r8417;
	xor.b32  	%r18229, %r18229, %r8449;
	and.b32  	%r8450, %r7861, %r8418;
	xor.b32  	%r18228, %r18228, %r8450;
	and.b32  	%r8451, %r7862, %r8415;
	xor.b32  	%r18199, %r18199, %r8451;
	and.b32  	%r8452, %r7863, %r8416;
	xor.b32  	%r18198, %r18198, %r8452;
	and.b32  	%r8453, %r7864, %r8417;
	xor.b32  	%r18197, %r18197, %r8453;
	and.b32  	%r8454, %r7865, %r8418;
	xor.b32  	%r18196, %r18196, %r8454;
	and.b32  	%r8455, %r7866, %r8415;
	xor.b32  	%r18167, %r18167, %r8455;
	and.b32  	%r8456, %r7867, %r8416;
	xor.b32  	%r18166, %r18166, %r8456;
	and.b32  	%r8457, %r7868, %r8417;
	xor.b32  	%r18165, %r18165, %r8457;
	and.b32  	%r8458, %r7869, %r8418;
	xor.b32  	%r18164, %r18164, %r8458;
	and.b32  	%r8459, %r7870, %r8415;
	xor.b32  	%r18135, %r18135, %r8459;
	and.b32  	%r8460, %r7871, %r8416;
	xor.b32  	%r18134, %r18134, %r8460;
	and.b32  	%r8461, %r7872, %r8417;
	xor.b32  	%r18133, %r18133, %r8461;
	and.b32  	%r8462, %r7873, %r8418;
	xor.b32  	%r18132, %r18132, %r8462;
	and.b32  	%r8463, %r7874, %r8415;
	xor.b32  	%r18103, %r18103, %r8463;
	and.b32  	%r8464, %r7875, %r8416;
	xor.b32  	%r18102, %r18102, %r8464;
	and.b32  	%r8465, %r7876, %r8417;
	xor.b32  	%r18101, %r18101, %r8465;
	and.b32  	%r8466, %r7877, %r8418;
	xor.b32  	%r18100, %r18100, %r8466;
	and.b32  	%r8467, %r7878, %r8415;
	xor.b32  	%r18071, %r18071, %r8467;
	and.b32  	%r8468, %r7879, %r8416;
	xor.b32  	%r18070, %r18070, %r8468;
	and.b32  	%r8469, %r7880, %r8417;
	xor.b32  	%r18069, %r18069, %r8469;
	and.b32  	%r8470, %r7881, %r8418;
	xor.b32  	%r18068, %r18068, %r8470;
	and.b32  	%r8471, %r7882, %r8415;
	xor.b32  	%r18039, %r18039, %r8471;
	and.b32  	%r8472, %r7883, %r8416;
	xor.b32  	%r18038, %r18038, %r8472;
	and.b32  	%r8473, %r7884, %r8417;
	xor.b32  	%r18037, %r18037, %r8473;
	and.b32  	%r8474, %r7885, %r8418;
	xor.b32  	%r18036, %r18036, %r8474;
	and.b32  	%r8475, %r7886, %r8415;
	xor.b32  	%r18007, %r18007, %r8475;
	and.b32  	%r8476, %r7887, %r8416;
	xor.b32  	%r18006, %r18006, %r8476;
	and.b32  	%r8477, %r7888, %r8417;
	xor.b32  	%r18005, %r18005, %r8477;
	and.b32  	%r8478, %r7889, %r8418;
	xor.b32  	%r18004, %r18004, %r8478;
	and.b32  	%r8479, %r7890, %r8415;
	xor.b32  	%r17975, %r17975, %r8479;
	and.b32  	%r8480, %r7891, %r8416;
	xor.b32  	%r17974, %r17974, %r8480;
	and.b32  	%r8481, %r7892, %r8417;
	xor.b32  	%r17973, %r17973, %r8481;
	and.b32  	%r8482, %r7893, %r8418;
	xor.b32  	%r17972, %r17972, %r8482;
	and.b32  	%r8483, %r7894, %r8415;
	xor.b32  	%r17943, %r17943, %r8483;
	and.b32  	%r8484, %r7895, %r8416;
	xor.b32  	%r17942, %r17942, %r8484;
	and.b32  	%r8485, %r7896, %r8417;
	xor.b32  	%r17941, %r17941, %r8485;
	and.b32  	%r8486, %r7897, %r8418;
	xor.b32  	%r17940, %r17940, %r8486;
	and.b32  	%r8487, %r7898, %r8415;
	xor.b32  	%r17911, %r17911, %r8487;
	and.b32  	%r8488, %r7899, %r8416;
	xor.b32  	%r17910, %r17910, %r8488;
	and.b32  	%r8489, %r7900, %r8417;
	xor.b32  	%r17909, %r17909, %r8489;
	and.b32  	%r8490, %r7901, %r8418;
	xor.b32  	%r17908, %r17908, %r8490;
	and.b32  	%r8491, %r7902, %r8415;
	xor.b32  	%r17879, %r17879, %r8491;
	and.b32  	%r8492, %r7903, %r8416;
	xor.b32  	%r17878, %r17878, %r8492;
	and.b32  	%r8493, %r7904, %r8417;
	xor.b32  	%r17877, %r17877, %r8493;
	and.b32  	%r8494, %r7905, %r8418;
	xor.b32  	%r17876, %r17876, %r8494;
	and.b32  	%r8495, %r7906, %r8415;
	xor.b32  	%r17847, %r17847, %r8495;
	and.b32  	%r8496, %r7907, %r8416;
	xor.b32  	%r17846, %r17846, %r8496;
	and.b32  	%r8497, %r7908, %r8417;
	xor.b32  	%r17845, %r17845, %r8497;
	and.b32  	%r8498, %r7909, %r8418;
	xor.b32  	%r17844, %r17844, %r8498;
	and.b32  	%r8499, %r7910, %r8415;
	xor.b32  	%r17815, %r17815, %r8499;
	and.b32  	%r8500, %r7911, %r8416;
	xor.b32  	%r17814, %r17814, %r8500;
	and.b32  	%r8501, %r7912, %r8417;
	xor.b32  	%r17813, %r17813, %r8501;
	and.b32  	%r8502, %r7913, %r8418;
	xor.b32  	%r17812, %r17812, %r8502;
	and.b32  	%r8503, %r7914, %r8415;
	xor.b32  	%r17783, %r17783, %r8503;
	and.b32  	%r8504, %r7915, %r8416;
	xor.b32  	%r17782, %r17782, %r8504;
	and.b32  	%r8505, %r7916, %r8417;
	xor.b32  	%r17781, %r17781, %r8505;
	and.b32  	%r8506, %r7917, %r8418;
	xor.b32  	%r17780, %r17780, %r8506;
	and.b32  	%r8507, %r7918, %r8415;
	xor.b32  	%r17751, %r17751, %r8507;
	and.b32  	%r8508, %r7919, %r8416;
	xor.b32  	%r17750, %r17750, %r8508;
	and.b32  	%r8509, %r7920, %r8417;
	xor.b32  	%r17749, %r17749, %r8509;
	and.b32  	%r8510, %r7921, %r8418;
	xor.b32  	%r17748, %r17748, %r8510;
	and.b32  	%r8511, %r7922, %r8415;
	xor.b32  	%r17719, %r17719, %r8511;
	and.b32  	%r8512, %r7923, %r8416;
	xor.b32  	%r17718, %r17718, %r8512;
	and.b32  	%r8513, %r7924, %r8417;
	xor.b32  	%r17717, %r17717, %r8513;
	and.b32  	%r8514, %r7925, %r8418;
	xor.b32  	%r17716, %r17716, %r8514;
	and.b32  	%r8515, %r7926, %r8415;
	xor.b32  	%r17687, %r17687, %r8515;
	and.b32  	%r8516, %r7927, %r8416;
	xor.b32  	%r17686, %r17686, %r8516;
	and.b32  	%r8517, %r7928, %r8417;
	xor.b32  	%r17685, %r17685, %r8517;
	and.b32  	%r8518, %r7929, %r8418;
	xor.b32  	%r17684, %r17684, %r8518;
	and.b32  	%r8519, %r7930, %r8415;
	xor.b32  	%r17655, %r17655, %r8519;
	and.b32  	%r8520, %r7931, %r8416;
	xor.b32  	%r17654, %r17654, %r8520;
	and.b32  	%r8521, %r7932, %r8417;
	xor.b32  	%r17653, %r17653, %r8521;
	and.b32  	%r8522, %r7933, %r8418;
	xor.b32  	%r17652, %r17652, %r8522;
	and.b32  	%r8523, %r7934, %r8415;
	xor.b32  	%r17623, %r17623, %r8523;
	and.b32  	%r8524, %r7935, %r8416;
	xor.b32  	%r17622, %r17622, %r8524;
	and.b32  	%r8525, %r7936, %r8417;
	xor.b32  	%r17621, %r17621, %r8525;
	and.b32  	%r8526, %r7937, %r8418;
	xor.b32  	%r17620, %r17620, %r8526;
	and.b32  	%r8527, %r7938, %r8415;
	xor.b32  	%r17591, %r17591, %r8527;
	and.b32  	%r8528, %r7939, %r8416;
	xor.b32  	%r17590, %r17590, %r8528;
	and.b32  	%r8529, %r7940, %r8417;
	xor.b32  	%r17589, %r17589, %r8529;
	and.b32  	%r8530, %r7941, %r8418;
	xor.b32  	%r17588, %r17588, %r8530;
	and.b32  	%r8531, %r7942, %r8415;
	xor.b32  	%r17559, %r17559, %r8531;
	and.b32  	%r8532, %r7943, %r8416;
	xor.b32  	%r17558, %r17558, %r8532;
	and.b32  	%r8533, %r7944, %r8417;
	xor.b32  	%r17557, %r17557, %r8533;
	and.b32  	%r8534, %r7945, %r8418;
	xor.b32  	%r17556, %r17556, %r8534;
	and.b32  	%r8535, %r7946, %r8415;
	xor.b32  	%r17527, %r17527, %r8535;
	and.b32  	%r8536, %r7947, %r8416;
	xor.b32  	%r17526, %r17526, %r8536;
	and.b32  	%r8537, %r7948, %r8417;
	xor.b32  	%r17525, %r17525, %r8537;
	and.b32  	%r8538, %r7949, %r8418;
	xor.b32  	%r17524, %r17524, %r8538;
	and.b32  	%r8539, %r7950, %r8415;
	xor.b32  	%r17495, %r17495, %r8539;
	and.b32  	%r8540, %r7951, %r8416;
	xor.b32  	%r17494, %r17494, %r8540;
	and.b32  	%r8541, %r7952, %r8417;
	xor.b32  	%r17493, %r17493, %r8541;
	and.b32  	%r8542, %r7953, %r8418;
	xor.b32  	%r17492, %r17492, %r8542;
	and.b32  	%r8543, %r7954, %r8415;
	xor.b32  	%r17463, %r17463, %r8543;
	and.b32  	%r8544, %r7955, %r8416;
	xor.b32  	%r17462, %r17462, %r8544;
	and.b32  	%r8545, %r7956, %r8417;
	xor.b32  	%r17461, %r17461, %r8545;
	and.b32  	%r8546, %r7957, %r8418;
	xor.b32  	%r17460, %r17460, %r8546;
	and.b32  	%r8547, %r7958, %r8415;
	xor.b32  	%r17431, %r17431, %r8547;
	and.b32  	%r8548, %r7959, %r8416;
	xor.b32  	%r17430, %r17430, %r8548;
	and.b32  	%r8549, %r7960, %r8417;
	xor.b32  	%r17429, %r17429, %r8549;
	and.b32  	%r8550, %r7961, %r8418;
	xor.b32  	%r17428, %r17428, %r8550;
	and.b32  	%r8551, %r7962, %r8415;
	xor.b32  	%r17399, %r17399, %r8551;
	and.b32  	%r8552, %r7963, %r8416;
	xor.b32  	%r17398, %r17398, %r8552;
	and.b32  	%r8553, %r7964, %r8417;
	xor.b32  	%r17397, %r17397, %r8553;
	and.b32  	%r8554, %r7965, %r8418;
	xor.b32  	%r17396, %r17396, %r8554;
	and.b32  	%r8555, %r7966, %r8415;
	xor.b32  	%r17367, %r17367, %r8555;
	and.b32  	%r8556, %r7967, %r8416;
	xor.b32  	%r17366, %r17366, %r8556;
	and.b32  	%r8557, %r7968, %r8417;
	xor.b32  	%r17365, %r17365, %r8557;
	and.b32  	%r8558, %r7969, %r8418;
	xor.b32  	%r17364, %r17364, %r8558;
	and.b32  	%r8559, %r7970, %r8415;
	xor.b32  	%r17335, %r17335, %r8559;
	and.b32  	%r8560, %r7971, %r8416;
	xor.b32  	%r17334, %r17334, %r8560;
	and.b32  	%r8561, %r7972, %r8417;
	xor.b32  	%r17333, %r17333, %r8561;
	and.b32  	%r8562, %r7973, %r8418;
	xor.b32  	%r17332, %r17332, %r8562;
	and.b32  	%r8563, %r7974, %r8415;
	xor.b32  	%r17303, %r17303, %r8563;
	and.b32  	%r8564, %r7975, %r8416;
	xor.b32  	%r17302, %r17302, %r8564;
	and.b32  	%r8565, %r7976, %r8417;
	xor.b32  	%r17301, %r17301, %r8565;
	and.b32  	%r8566, %r7977, %r8418;
	xor.b32  	%r17300, %r17300, %r8566;
	and.b32  	%r8567, %r7978, %r8415;
	xor.b32  	%r17271, %r17271, %r8567;
	and.b32  	%r8568, %r7979, %r8416;
	xor.b32  	%r17270, %r17270, %r8568;
	and.b32  	%r8569, %r7980, %r8417;
	xor.b32  	%r17269, %r17269, %r8569;
	and.b32  	%r8570, %r7981, %r8418;
	xor.b32  	%r17268, %r17268, %r8570;
	and.b32  	%r8571, %r7982, %r8415;
	xor.b32  	%r17239, %r17239, %r8571;
	and.b32  	%r8572, %r7983, %r8416;
	xor.b32  	%r17238, %r17238, %r8572;
	and.b32  	%r8573, %r7984, %r8417;
	xor.b32  	%r17237, %r17237, %r8573;
	and.b32  	%r8574, %r7985, %r8418;
	xor.b32  	%r17236, %r17236, %r8574;
	and.b32  	%r8575, %r7986, %r8415;
	xor.b32  	%r17207, %r17207, %r8575;
	and.b32  	%r8576, %r7987, %r8416;
	xor.b32  	%r17206, %r17206, %r8576;
	and.b32  	%r8577, %r7988, %r8417;
	xor.b32  	%r17205, %r17205, %r8577;
	and.b32  	%r8578, %r7989, %r8418;
	xor.b32  	%r17204, %r17204, %r8578;
	and.b32  	%r8579, %r7990, %r8415;
	xor.b32  	%r17175, %r17175, %r8579;
	and.b32  	%r8580, %r7991, %r8416;
	xor.b32  	%r17174, %r17174, %r8580;
	and.b32  	%r8581, %r7992, %r8417;
	xor.b32  	%r17173, %r17173, %r8581;
	and.b32  	%r8582, %r7993, %r8418;
	xor.b32  	%r17172, %r17172, %r8582;
	and.b32  	%r8583, %r7994, %r8415;
	xor.b32  	%r17143, %r17143, %r8583;
	and.b32  	%r8584, %r7995, %r8416;
	xor.b32  	%r17142, %r17142, %r8584;
	and.b32  	%r8585, %r7996, %r8417;
	xor.b32  	%r17141, %r17141, %r8585;
	and.b32  	%r8586, %r7997, %r8418;
	xor.b32  	%r17140, %r17140, %r8586;
	and.b32  	%r8587, %r7998, %r8415;
	xor.b32  	%r17111, %r17111, %r8587;
	and.b32  	%r8588, %r7999, %r8416;
	xor.b32  	%r17110, %r17110, %r8588;
	and.b32  	%r8589, %r8000, %r8417;
	xor.b32  	%r17109, %r17109, %r8589;
	and.b32  	%r8590, %r8001, %r8418;
	xor.b32  	%r17108, %r17108, %r8590;
	and.b32  	%r8591, %r8002, %r8415;
	xor.b32  	%r18480, %r18480, %r8591;
	and.b32  	%r8592, %r8003, %r8416;
	xor.b32  	%r18481, %r18481, %r8592;
	and.b32  	%r8593, %r8004, %r8417;
	xor.b32  	%r18482, %r18482, %r8593;
	and.b32  	%r8594, %r8005, %r8418;
	xor.b32  	%r18483, %r18483, %r8594;
	and.b32  	%r8595, %r8006, %r8415;
	xor.b32  	%r18512, %r18512, %r8595;
	and.b32  	%r8596, %r8007, %r8416;
	xor.b32  	%r18513, %r18513, %r8596;
	and.b32  	%r8597, %r8008, %r8417;
	xor.b32  	%r18514, %r18514, %r8597;
	and.b32  	%r8598, %r8009, %r8418;
	xor.b32  	%r18515, %r18515, %r8598;
	and.b32  	%r8599, %r8010, %r8415;
	xor.b32  	%r18544, %r18544, %r8599;
	and.b32  	%r8600, %r8011, %r8416;
	xor.b32  	%r18545, %r18545, %r8600;
	and.b32  	%r8601, %r8012, %r8417;
	xor.b32  	%r18546, %r18546, %r8601;
	and.b32  	%r8602, %r8013, %r8418;
	xor.b32  	%r18547, %r18547, %r8602;
	and.b32  	%r8603, %r8014, %r8415;
	xor.b32  	%r18576, %r18576, %r8603;
	and.b32  	%r8604, %r8015, %r8416;
	xor.b32  	%r18577, %r18577, %r8604;
	and.b32  	%r8605, %r8016, %r8417;
	xor.b32  	%r18578, %r18578, %r8605;
	and.b32  	%r8606, %r8017, %r8418;
	xor.b32  	%r18579, %r18579, %r8606;
	and.b32  	%r8607, %r8018, %r8415;
	xor.b32  	%r18608, %r18608, %r8607;
	and.b32  	%r8608, %r8019, %r8416;
	xor.b32  	%r18609, %r18609, %r8608;
	and.b32  	%r8609, %r8020, %r8417;
	xor.b32  	%r18610, %r18610, %r8609;
	and.b32  	%r8610, %r8021, %r8418;
	xor.b32  	%r18611, %r18611, %r8610;
	ld.global.v4.u32 	{%r8611, %r8612, %r8613, %r8614}, [%rd59+1536];
	and.b32  	%r8615, %r7830, %r8611;
	xor.b32  	%r18451, %r18451, %r8615;
	and.b32  	%r8616, %r7831, %r8612;
	xor.b32  	%r18450, %r18450, %r8616;
	and.b32  	%r8617, %r7832, %r8613;
	xor.b32  	%r18449, %r18449, %r8617;
	and.b32  	%r8618, %r7833, %r8614;
	xor.b32  	%r18448, %r18448, %r8618;
	and.b32  	%r8619, %r7834, %r8611;
	xor.b32  	%r18419, %r18419, %r8619;
	and.b32  	%r8620, %r7835, %r8612;
	xor.b32  	%r18418, %r18418, %r8620;
	and.b32  	%r8621, %r7836, %r8613;
	xor.b32  	%r18417, %r18417, %r8621;
	and.b32  	%r8622, %r7837, %r8614;
	xor.b32  	%r18416, %r18416, %r8622;
	and.b32  	%r8623, %r7838, %r8611;
	xor.b32  	%r18387, %r18387, %r8623;
	and.b32  	%r8624, %r7839, %r8612;
	xor.b32  	%r18386, %r18386, %r8624;
	and.b32  	%r8625, %r7840, %r8613;
	xor.b32  	%r18385, %r18385, %r8625;
	and.b32  	%r8626, %r7841, %r8614;
	xor.b32  	%r18384, %r18384, %r8626;
	and.b32  	%r8627, %r7842, %r8611;
	xor.b32  	%r18355, %r18355, %r8627;
	and.b32  	%r8628, %r7843, %r8612;
	xor.b32  	%r18354, %r18354, %r8628;
	and.b32  	%r8629, %r7844, %r8613;
	xor.b32  	%r18353, %r18353, %r8629;
	and.b32  	%r8630, %r7845, %r8614;
	xor.b32  	%r18352, %r18352, %r8630;
	and.b32  	%r8631, %r7846, %r8611;
	xor.b32  	%r18323, %r18323, %r8631;
	and.b32  	%r8632, %r7847, %r8612;
	xor.b32  	%r18322, %r18322, %r8632;
	and.b32  	%r8633, %r7848, %r8613;
	xor.b32  	%r18321, %r18321, %r8633;
	and.b32  	%r8634, %r7849, %r8614;
	xor.b32  	%r18320, %r18320, %r8634;
	and.b32  	%r8635, %r7850, %r8611;
	xor.b32  	%r18291, %r18291, %r8635;
	and.b32  	%r8636, %r7851, %r8612;
	xor.b32  	%r18290, %r18290, %r8636;
	and.b32  	%r8637, %r7852, %r8613;
	xor.b32  	%r18289, %r18289, %r8637;
	and.b32  	%r8638, %r7853, %r8614;
	xor.b32  	%r18288, %r18288, %r8638;
	and.b32  	%r8639, %r7854, %r8611;
	xor.b32  	%r18259, %r18259, %r8639;
	and.b32  	%r8640, %r7855, %r8612;
	xor.b32  	%r18258, %r18258, %r8640;
	and.b32  	%r8641, %r7856, %r8613;
	xor.b32  	%r18257, %r18257, %r8641;
	and.b32  	%r8642, %r7857, %r8614;
	xor.b32  	%r18256, %r18256, %r8642;
	and.b32  	%r8643, %r7858, %r8611;
	xor.b32  	%r18227, %r18227, %r8643;
	and.b32  	%r8644, %r7859, %r8612;
	xor.b32  	%r18226, %r18226, %r8644;
	and.b32  	%r8645, %r7860, %r8613;
	xor.b32  	%r18225, %r18225, %r8645;
	and.b32  	%r8646, %r7861, %r8614;
	xor.b32  	%r18224, %r18224, %r8646;
	and.b32  	%r8647, %r7862, %r8611;
	xor.b32  	%r18195, %r18195, %r8647;
	and.b32  	%r8648, %r7863, %r8612;
	xor.b32  	%r18194, %r18194, %r8648;
	and.b32  	%r8649, %r7864, %r8613;
	xor.b32  	%r18193, %r18193, %r8649;
	and.b32  	%r8650, %r7865, %r8614;
	xor.b32  	%r18192, %r18192, %r8650;
	and.b32  	%r8651, %r7866, %r8611;
	xor.b32  	%r18163, %r18163, %r8651;
	and.b32  	%r8652, %r7867, %r8612;
	xor.b32  	%r18162, %r18162, %r8652;
	and.b32  	%r8653, %r7868, %r8613;
	xor.b32  	%r18161, %r18161, %r8653;
	and.b32  	%r8654, %r7869, %r8614;
	xor.b32  	%r18160, %r18160, %r8654;
	and.b32  	%r8655, %r7870, %r8611;
	xor.b32  	%r18131, %r18131, %r8655;
	and.b32  	%r8656, %r7871, %r8612;
	xor.b32  	%r18130, %r18130, %r8656;
	and.b32  	%r8657, %r7872, %r8613;
	xor.b32  	%r18129, %r18129, %r8657;
	and.b32  	%r8658, %r7873, %r8614;
	xor.b32  	%r18128, %r18128, %r8658;
	and.b32  	%r8659, %r7874, %r8611;
	xor.b32  	%r18099, %r18099, %r8659;
	and.b32  	%r8660, %r7875, %r8612;
	xor.b32  	%r18098, %r18098, %r8660;
	and.b32  	%r8661, %r7876, %r8613;
	xor.b32  	%r18097, %r18097, %r8661;
	and.b32  	%r8662, %r7877, %r8614;
	xor.b32  	%r18096, %r18096, %r8662;
	and.b32  	%r8663, %r7878, %r8611;
	xor.b32  	%r18067, %r18067, %r8663;
	and.b32  	%r8664, %r7879, %r8612;
	xor.b32  	%r18066, %r18066, %r8664;
	and.b32  	%r8665, %r7880, %r8613;
	xor.b32  	%r18065, %r18065, %r8665;
	and.b32  	%r8666, %r7881, %r8614;
	xor.b32  	%r18064, %r18064, %r8666;
	and.b32  	%r8667, %r7882, %r8611;
	xor.b32  	%r18035, %r18035, %r8667;
	and.b32  	%r8668, %r7883, %r8612;
	xor.b32  	%r18034, %r18034, %r8668;
	and.b32  	%r8669, %r7884, %r8613;
	xor.b32  	%r18033, %r18033, %r8669;
	and.b32  	%r8670, %r7885, %r8614;
	xor.b32  	%r18032, %r18032, %r8670;
	and.b32  	%r8671, %r7886, %r8611;
	xor.b32  	%r18003, %r18003, %r8671;
	and.b32  	%r8672, %r7887, %r8612;
	xor.b32  	%r18002, %r18002, %r8672;
	and.b32  	%r8673, %r7888, %r8613;
	xor.b32  	%r18001, %r18001, %r8673;
	and.b32  	%r8674, %r7889, %r8614;
	xor.b32  	%r18000, %r18000, %r8674;
	and.b32  	%r8675, %r7890, %r8611;
	xor.b32  	%r17971, %r17971, %r8675;
	and.b32  	%r8676, %r7891, %r8612;
	xor.b32  	%r17970, %r17970, %r8676;
	and.b32  	%r8677, %r7892, %r8613;
	xor.b32  	%r17969, %r17969, %r8677;
	and.b32  	%r8678, %r7893, %r8614;
	xor.b32  	%r17968, %r17968, %r8678;
	and.b32  	%r8679, %r7894, %r8611;
	xor.b32  	%r17939, %r17939, %r8679;
	and.b32  	%r8680, %r7895, %r8612;
	xor.b32  	%r17938, %r17938, %r8680;
	and.b32  	%r8681, %r7896, %r8613;
	xor.b32  	%r17937, %r17937, %r8681;
	and.b32  	%r8682, %r7897, %r8614;
	xor.b32  	%r17936, %r17936, %r8682;
	and.b32  	%r8683, %r7898, %r8611;
	xor.b32  	%r17907, %r17907, %r8683;
	and.b32  	%r8684, %r7899, %r8612;
	xor.b32  	%r17906, %r17906, %r8684;
	and.b32  	%r8685, %r7900, %r8613;
	xor.b32  	%r17905, %r17905, %r8685;
	and.b32  	%r8686, %r7901, %r8614;
	xor.b32  	%r17904, %r17904, %r8686;
	and.b32  	%r8687, %r7902, %r8611;
	xor.b32  	%r17875, %r17875, %r8687;
	and.b32  	%r8688, %r7903, %r8612;
	xor.b32  	%r17874, %r17874, %r8688;
	and.b32  	%r8689, %r7904, %r8613;
	xor.b32  	%r17873, %r17873, %r8689;
	and.b32  	%r8690, %r7905, %r8614;
	xor.b32  	%r17872, %r17872, %r8690;
	and.b32  	%r8691, %r7906, %r8611;
	xor.b32  	%r17843, %r17843, %r8691;
	and.b32  	%r8692, %r7907, %r8612;
	xor.b32  	%r17842, %r17842, %r8692;
	and.b32  	%r8693, %r7908, %r8613;
	xor.b32  	%r17841, %r17841, %r8693;
	and.b32  	%r8694, %r7909, %r8614;
	xor.b32  	%r17840, %r17840, %r8694;
	and.b32  	%r8695, %r7910, %r8611;
	xor.b32  	%r17811, %r17811, %r8695;
	and.b32  	%r8696, %r7911, %r8612;
	xor.b32  	%r17810, %r17810, %r8696;
	and.b32  	%r8697, %r7912, %r8613;
	xor.b32  	%r17809, %r17809, %r8697;
	and.b32  	%r8698, %r7913, %r8614;
	xor.b32  	%r17808, %r17808, %r8698;
	and.b32  	%r8699, %r7914, %r8611;
	xor.b32  	%r17779, %r17779, %r8699;
	and.b32  	%r8700, %r7915, %r8612;
	xor.b32  	%r17778, %r17778, %r8700;
	and.b32  	%r8701, %r7916, %r8613;
	xor.b32  	%r17777, %r17777, %r8701;
	and.b32  	%r8702, %r7917, %r8614;
	xor.b32  	%r17776, %r17776, %r8702;
	and.b32  	%r8703, %r7918, %r8611;
	xor.b32  	%r17747, %r17747, %r8703;
	and.b32  	%r8704, %r7919, %r8612;
	xor.b32  	%r17746, %r17746, %r8704;
	and.b32  	%r8705, %r7920, %r8613;
	xor.b32  	%r17745, %r17745, %r8705;
	and.b32  	%r8706, %r7921, %r8614;
	xor.b32  	%r17744, %r17744, %r8706;
	and.b32  	%r8707, %r7922, %r8611;
	xor.b32  	%r17715, %r17715, %r8707;
	and.b32  	%r8708, %r7923, %r8612;
	xor.b32  	%r17714, %r17714, %r8708;
	and.b32  	%r8709, %r7924, %r8613;
	xor.b32  	%r17713, %r17713, %r8709;
	and.b32  	%r8710, %r7925, %r8614;
	xor.b32  	%r17712, %r17712, %r8710;
	and.b32  	%r8711, %r7926, %r8611;
	xor.b32  	%r17683, %r17683, %r8711;
	and.b32  	%r8712, %r7927, %r8612;
	xor.b32  	%r17682, %r17682, %r8712;
	and.b32  	%r8713, %r7928, %r8613;
	xor.b32  	%r17681, %r17681, %r8713;
	and.b32  	%r8714, %r7929, %r8614;
	xor.b32  	%r17680, %r17680, %r8714;
	and.b32  	%r8715, %r7930, %r8611;
	xor.b32  	%r17651, %r17651, %r8715;
	and.b32  	%r8716, %r7931, %r8612;
	xor.b32  	%r17650, %r17650, %r8716;
	and.b32  	%r8717, %r7932, %r8613;
	xor.b32  	%r17649, %r17649, %r8717;
	and.b32  	%r8718, %r7933, %r8614;
	xor.b32  	%r17648, %r17648, %r8718;
	and.b32  	%r8719, %r7934, %r8611;
	xor.b32  	%r17619, %r17619, %r8719;
	and.b32  	%r8720, %r7935, %r8612;
	xor.b32  	%r17618, %r17618, %r8720;
	and.b32  	%r8721, %r7936, %r8613;
	xor.b32  	%r17617, %r17617, %r8721;
	and.b32  	%r8722, %r7937, %r8614;
	xor.b32  	%r17616, %r17616, %r8722;
	and.b32  	%r8723, %r7938, %r8611;
	xor.b32  	%r17587, %r17587, %r8723;
	and.b32  	%r8724, %r7939, %r8612;
	xor.b32  	%r17586, %r17586, %r8724;
	and.b32  	%r8725, %r7940, %r8613;
	xor.b32  	%r17585, %r17585, %r8725;
	and.b32  	%r8726, %r7941, %r8614;
	xor.b32  	%r17584, %r17584, %r8726;
	and.b32  	%r8727, %r7942, %r8611;
	xor.b32  	%r17555, %r17555, %r8727;
	and.b32  	%r8728, %r7943, %r8612;
	xor.b32  	%r17554, %r17554, %r8728;
	and.b32  	%r8729, %r7944, %r8613;
	xor.b32  	%r17553, %r17553, %r8729;
	and.b32  	%r8730, %r7945, %r8614;
	xor.b32  	%r17552, %r17552, %r8730;
	and.b32  	%r8731, %r7946, %r8611;
	xor.b32  	%r17523, %r17523, %r8731;
	and.b32  	%r8732, %r7947, %r8612;
	xor.b32  	%r17522, %r17522, %r8732;
	and.b32  	%r8733, %r7948, %r8613;
	xor.b32  	%r17521, %r17521, %r8733;
	and.b32  	%r8734, %r7949, %r8614;
	xor.b32  	%r17520, %r17520, %r8734;
	and.b32  	%r8735, %r7950, %r8611;
	xor.b32  	%r17491, %r17491, %r8735;
	and.b32  	%r8736, %r7951, %r8612;
	xor.b32  	%r17490, %r17490, %r8736;
	and.b32  	%r8737, %r7952, %r8613;
	xor.b32  	%r17489, %r17489, %r8737;
	and.b32  	%r8738, %r7953, %r8614;
	xor.b32  	%r17488, %r17488, %r8738;
	and.b32  	%r8739, %r7954, %r8611;
	xor.b32  	%r17459, %r17459, %r8739;
	and.b32  	%r8740, %r7955, %r8612;
	xor.b32  	%r17458, %r17458, %r8740;
	and.b32  	%r8741, %r7956, %r8613;
	xor.b32  	%r17457, %r17457, %r8741;
	and.b32  	%r8742, %r7957, %r8614;
	xor.b32  	%r17456, %r17456, %r8742;
	and.b32  	%r8743, %r7958, %r8611;
	xor.b32  	%r17427, %r17427, %r8743;
	and.b32  	%r8744, %r7959, %r8612;
	xor.b32  	%r17426, %r17426, %r8744;
	and.b32  	%r8745, %r7960, %r8613;
	xor.b32  	%r17425, %r17425, %r8745;
	and.b32  	%r8746, %r7961, %r8614;
	xor.b32  	%r17424, %r17424, %r8746;
	and.b32  	%r8747, %r7962, %r8611;
	xor.b32  	%r17395, %r17395, %r8747;
	and.b32  	%r8748, %r7963, %r8612;
	xor.b32  	%r17394, %r17394, %r8748;
	and.b32  	%r8749, %r7964, %r8613;
	xor.b32  	%r17393, %r17393, %r8749;
	and.b32  	%r8750, %r7965, %r8614;
	xor.b32  	%r17392, %r17392, %r8750;
	and.b32  	%r8751, %r7966, %r8611;
	xor.b32  	%r17363, %r17363, %r8751;
	and.b32  	%r8752, %r7967, %r8612;
	xor.b32  	%r17362, %r17362, %r8752;
	and.b32  	%r8753, %r7968, %r8613;
	xor.b32  	%r17361, %r17361, %r8753;
	and.b32  	%r8754, %r7969, %r8614;
	xor.b32  	%r17360, %r17360, %r8754;
	and.b32  	%r8755, %r7970, %r8611;
	xor.b32  	%r17331, %r17331, %r8755;
	and.b32  	%r8756, %r7971, %r8612;
	xor.b32  	%r17330, %r17330, %r8756;
	and.b32  	%r8757, %r7972, %r8613;
	xor.b32  	%r17329, %r17329, %r8757;
	and.b32  	%r8758, %r7973, %r8614;
	xor.b32  	%r17328, %r17328, %r8758;
	and.b32  	%r8759, %r7974, %r8611;
	xor.b32  	%r17299, %r17299, %r8759;
	and.b32  	%r8760, %r7975, %r8612;
	xor.b32  	%r17298, %r17298, %r8760;
	and.b32  	%r8761, %r7976, %r8613;
	xor.b32  	%r17297, %r17297, %r8761;
	and.b32  	%r8762, %r7977, %r8614;
	xor.b32  	%r17296, %r17296, %r8762;
	and.b32  	%r8763, %r7978, %r8611;
	xor.b32  	%r17267, %r17267, %r8763;
	and.b32  	%r8764, %r7979, %r8612;
	xor.b32  	%r17266, %r17266, %r8764;
	and.b32  	%r8765, %r7980, %r8613;
	xor.b32  	%r17265, %r17265, %r8765;
	and.b32  	%r8766, %r7981, %r8614;
	xor.b32  	%r17264, %r17264, %r8766;
	and.b32  	%r8767, %r7982, %r8611;
	xor.b32  	%r17235, %r17235, %r8767;
	and.b32  	%r8768, %r7983, %r8612;
	xor.b32  	%r17234, %r17234, %r8768;
	and.b32  	%r8769, %r7984, %r8613;
	xor.b32  	%r17233, %r17233, %r8769;
	and.b32  	%r8770, %r7985, %r8614;
	xor.b32  	%r17232, %r17232, %r8770;
	and.b32  	%r8771, %r7986, %r8611;
	xor.b32  	%r17203, %r17203, %r8771;
	and.b32  	%r8772, %r7987, %r8612;
	xor.b32  	%r17202, %r17202, %r8772;
	and.b32  	%r8773, %r7988, %r8613;
	xor.b32  	%r17201, %r17201, %r8773;
	and.b32  	%r8774, %r7989, %r8614;
	xor.b32  	%r17200, %r17200, %r8774;
	and.b32  	%r8775, %r7990, %r8611;
	xor.b32  	%r17171, %r17171, %r8775;
	and.b32  	%r8776, %r7991, %r8612;
	xor.b32  	%r17170, %r17170, %r8776;
	and.b32  	%r8777, %r7992, %r8613;
	xor.b32  	%r17169, %r17169, %r8777;
	and.b32  	%r8778, %r7993, %r8614;
	xor.b32  	%r17168, %r17168, %r8778;
	and.b32  	%r8779, %r7994, %r8611;
	xor.b32  	%r17139, %r17139, %r8779;
	and.b32  	%r8780, %r7995, %r8612;
	xor.b32  	%r17138, %r17138, %r8780;
	and.b32  	%r8781, %r7996, %r8613;
	xor.b32  	%r17137, %r17137, %r8781;
	and.b32  	%r8782, %r7997, %r8614;
	xor.b32  	%r17136, %r17136, %r8782;
	and.b32  	%r8783, %r7998, %r8611;
	xor.b32  	%r17107, %r17107, %r8783;
	and.b32  	%r8784, %r7999, %r8612;
	xor.b32  	%r17106, %r17106, %r8784;
	and.b32  	%r8785, %r8000, %r8613;
	xor.b32  	%r17105, %r17105, %r8785;
	and.b32  	%r8786, %r8001, %r8614;
	xor.b32  	%r17104, %r17104, %r8786;
	and.b32  	%r8787, %r8002, %r8611;
	xor.b32  	%r18484, %r18484, %r8787;
	and.b32  	%r8788, %r8003, %r8612;
	xor.b32  	%r18485, %r18485, %r8788;
	and.b32  	%r8789, %r8004, %r8613;
	xor.b32  	%r18486, %r18486, %r8789;
	and.b32  	%r8790, %r8005, %r8614;
	xor.b32  	%r18487, %r18487, %r8790;
	and.b32  	%r8791, %r8006, %r8611;
	xor.b32  	%r18516, %r18516, %r8791;
	and.b32  	%r8792, %r8007, %r8612;
	xor.b32  	%r18517, %r18517, %r8792;
	and.b32  	%r8793, %r8008, %r8613;
	xor.b32  	%r18518, %r18518, %r8793;
	and.b32  	%r8794, %r8009, %r8614;
	xor.b32  	%r18519, %r18519, %r8794;
	and.b32  	%r8795, %r8010, %r8611;
	xor.b32  	%r18548, %r18548, %r8795;
	and.b32  	%r8796, %r8011, %r8612;
	xor.b32  	%r18549, %r18549, %r8796;
	and.b32  	%r8797, %r8012, %r8613;
	xor.b32  	%r18550, %r18550, %r8797;
	and.b32  	%r8798, %r8013, %r8614;
	xor.b32  	%r18551, %r18551, %r8798;
	and.b32  	%r8799, %r8014, %r8611;
	xor.b32  	%r18580, %r18580, %r8799;
	and.b32  	%r8800, %r8015, %r8612;
	xor.b32  	%r18581, %r18581, %r8800;
	and.b32  	%r8801, %r8016, %r8613;
	xor.b32  	%r18582, %r18582, %r8801;
	and.b32  	%r8802, %r8017, %r8614;
	xor.b32  	%r18583, %r18583, %r8802;
	and.b32  	%r8803, %r8018, %r8611;
	xor.b32  	%r18612, %r18612, %r8803;
	and.b32  	%r8804, %r8019, %r8612;
	xor.b32  	%r18613, %r18613, %r8804;
	and.b32  	%r8805, %r8020, %r8613;
	xor.b32  	%r18614, %r18614, %r8805;
	and.b32  	%r8806, %r8021, %r8614;
	xor.b32  	%r18615, %r18615, %r8806;
	ld.global.v4.u32 	{%r8807, %r8808, %r8809, %r8810}, [%rd59+2048];
	and.b32  	%r8811, %r7830, %r8807;
	xor.b32  	%r18447, %r18447, %r8811;
	and.b32  	%r8812, %r7831, %r8808;
	xor.b32  	%r18446, %r18446, %r8812;
	and.b32  	%r8813, %r7832, %r8809;
	xor.b32  	%r18445, %r18445, %r8813;
	and.b32  	%r8814, %r7833, %r8810;
	xor.b32  	%r18444, %r18444, %r8814;
	and.b32  	%r8815, %r7834, %r8807;
	xor.b32  	%r18415, %r18415, %r8815;
	and.b32  	%r8816, %r7835, %r8808;
	xor.b32  	%r18414, %r18414, %r8816;
	and.b32  	%r8817, %r7836, %r8809;
	xor.b32  	%r18413, %r18413, %r8817;
	and.b32  	%r8818, %r7837, %r8810;
	xor.b32  	%r18412, %r18412, %r8818;
	and.b32  	%r8819, %r7838, %r8807;
	xor.b32  	%r18383, %r18383, %r8819;
	and.b32  	%r8820, %r7839, %r8808;
	xor.b32  	%r18382, %r18382, %r8820;
	and.b32  	%r8821, %r7840, %r8809;
	xor.b32  	%r18381, %r18381, %r8821;
	and.b32  	%r8822, %r7841, %r8810;
	xor.b32  	%r18380, %r18380, %r8822;
	and.b32  	%r8823, %r7842, %r8807;
	xor.b32  	%r18351, %r18351, %r8823;
	and.b32  	%r8824, %r7843, %r8808;
	xor.b32  	%r18350, %r18350, %r8824;
	and.b32  	%r8825, %r7844, %r8809;
	xor.b32  	%r18349, %r18349, %r8825;
	and.b32  	%r8826, %r7845, %r8810;
	xor.b32  	%r18348, %r18348, %r8826;
	and.b32  	%r8827, %r7846, %r8807;
	xor.b32  	%r18319, %r18319, %r8827;
	and.b32  	%r8828, %r7847, %r8808;
	xor.b32  	%r18318, %r18318, %r8828;
	and.b32  	%r8829, %r7848, %r8809;
	xor.b32  	%r18317, %r18317, %r8829;
	and.b32  	%r8830, %r7849, %r8810;
	xor.b32  	%r18316, %r18316, %r8830;
	and.b32  	%r8831, %r7850, %r8807;
	xor.b32  	%r18287, %r18287, %r8831;
	and.b32  	%r8832, %r7851, %r8808;
	xor.b32  	%r18286, %r18286, %r8832;
	and.b32  	%r8833, %r7852, %r8809;
	xor.b32  	%r18285, %r18285, %r8833;
	and.b32  	%r8834, %r7853, %r8810;
	xor.b32  	%r18284, %r18284, %r8834;
	and.b32  	%r8835, %r7854, %r8807;
	xor.b32  	%r18255, %r18255, %r8835;
	and.b32  	%r8836, %r7855, %r8808;
	xor.b32  	%r18254, %r18254, %r8836;
	and.b32  	%r8837, %r7856, %r8809;
	xor.b32  	%r18253, %r18253, %r8837;
	and.b32  	%r8838, %r7857, %r8810;
	xor.b32  	%r18252, %r18252, %r8838;
	and.b32  	%r8839, %r7858, %r8807;
	xor.b32  	%r18223, %r18223, %r8839;
	and.b32  	%r8840, %r7859, %r8808;
	xor.b32  	%r18222, %r18222, %r8840;
	and.b32  	%r8841, %r7860, %r8809;
	xor.b32  	%r18221, %r18221, %r8841;
	and.b32  	%r8842, %r7861, %r8810;
	xor.b32  	%r18220, %r18220, %r8842;
	and.b32  	%r8843, %r7862, %r8807;
	xor.b32  	%r18191, %r18191, %r8843;
	and.b32  	%r8844, %r7863, %r8808;
	xor.b32  	%r18190, %r18190, %r8844;
	and.b32  	%r8845, %r7864, %r8809;
	xor.b32  	%r18189, %r18189, %r8845;
	and.b32  	%r8846, %r7865, %r8810;
	xor.b32  	%r18188, %r18188, %r8846;
	and.b32  	%r8847, %r7866, %r8807;
	xor.b32  	%r18159, %r18159, %r8847;
	and.b32  	%r8848, %r7867, %r8808;
	xor.b32  	%r18158, %r18158, %r8848;
	and.b32  	%r8849, %r7868, %r8809;
	xor.b32  	%r18157, %r18157, %r8849;
	and.b32  	%r8850, %r7869, %r8810;
	xor.b32  	%r18156, %r18156, %r8850;
	and.b32  	%r8851, %r7870, %r8807;
	xor.b32  	%r18127, %r18127, %r8851;
	and.b32  	%r8852, %r7871, %r8808;
	xor.b32  	%r18126, %r18126, %r8852;
	and.b32  	%r8853, %r7872, %r8809;
	xor.b32  	%r18125, %r18125, %r8853;
	and.b32  	%r8854, %r7873, %r8810;
	xor.b32  	%r18124, %r18124, %r8854;
	and.b32  	%r8855, %r7874, %r8807;
	xor.b32  	%r18095, %r18095, %r8855;
	and.b32  	%r8856, %r7875, %r8808;
	xor.b32  	%r18094, %r18094, %r8856;
	and.b32  	%r8857, %r7876, %r8809;
	xor.b32  	%r18093, %r18093, %r8857;
	and.b32  	%r8858, %r7877, %r8810;
	xor.b32  	%r18092, %r18092, %r8858;
	and.b32  	%r8859, %r7878, %r8807;
	xor.b32  	%r18063, %r18063, %r8859;
	and.b32  	%r8860, %r7879, %r8808;
	xor.b32  	%r18062, %r18062, %r8860;
	and.b32  	%r8861, %r7880, %r8809;
	xor.b32  	%r18061, %r18061, %r8861;
	and.b32  	%r8862, %r7881, %r8810;
	xor.b32  	%r18060, %r18060, %r8862;
	and.b32  	%r8863, %r7882, %r8807;
	xor.b32  	%r18031, %r18031, %r8863;
	and.b32  	%r8864, %r7883, %r8808;
	xor.b32  	%r18030, %r18030, %r8864;
	and.b32  	%r8865, %r7884, %r8809;
	xor.b32  	%r18029, %r18029, %r8865;
	and.b32  	%r8866, %r7885, %r8810;
	xor.b32  	%r18028, %r18028, %r8866;
	and.b32  	%r8867, %r7886, %r8807;
	xor.b32  	%r17999, %r17999, %r8867;
	and.b32  	%r8868, %r7887, %r8808;
	xor.b32  	%r17998, %r17998, %r8868;
	and.b32  	%r8869, %r7888, %r8809;
	xor.b32  	%r17997, %r17997, %r8869;
	and.b32  	%r8870, %r7889, %r8810;
	xor.b32  	%r17996, %r17996, %r8870;
	and.b32  	%r8871, %r7890, %r8807;
	xor.b32  	%r17967, %r17967, %r8871;
	and.b32  	%r8872, %r7891, %r8808;
	xor.b32  	%r17966, %r17966, %r8872;
	and.b32  	%r8873, %r7892, %r8809;
	xor.b32  	%r17965, %r17965, %r8873;
	and.b32  	%r8874, %r7893, %r8810;
	xor.b32  	%r17964, %r17964, %r8874;
	and.b32  	%r8875, %r7894, %r8807;
	xor.b32  	%r17935, %r17935, %r8875;
	and.b32  	%r8876, %r7895, %r8808;
	xor.b32  	%r17934, %r17934, %r8876;
	and.b32  	%r8877, %r7896, %r8809;
	xor.b32  	%r17933, %r17933, %r8877;
	and.b32  	%r8878, %r7897, %r8810;
	xor.b32  	%r17932, %r17932, %r8878;
	and.b32  	%r8879, %r7898, %r8807;
	xor.b32  	%r17903, %r17903, %r8879;
	and.b32  	%r8880, %r7899, %r8808;
	xor.b32  	%r17902, %r17902, %r8880;
	and.b32  	%r8881, %r7900, %r8809;
	xor.b32  	%r17901, %r17901, %r8881;
	and.b32  	%r8882, %r7901, %r8810;
	xor.b32  	%r17900, %r17900, %r8882;
	and.b32  	%r8883, %r7902, %r8807;
	xor.b32  	%r17871, %r17871, %r8883;
	and.b32  	%r8884, %r7903, %r8808;
	xor.b32  	%r17870, %r17870, %r8884;
	and.b32  	%r8885, %r7904, %r8809;
	xor.b32  	%r17869, %r17869, %r8885;
	and.b32  	%r8886, %r7905, %r8810;
	xor.b32  	%r17868, %r17868, %r8886;
	and.b32  	%r8887, %r7906, %r8807;
	xor.b32  	%r17839, %r17839, %r8887;
	and.b32  	%r8888, %r7907, %r8808;
	xor.b32  	%r17838, %r17838, %r8888;
	and.b32  	%r8889, %r7908, %r8809;
	xor.b32  	%r17837, %r17837, %r8889;
	and.b32  	%r8890, %r7909, %r8810;
	xor.b32  	%r17836, %r17836, %r8890;
	and.b32  	%r8891, %r7910, %r8807;
	xor.b32  	%r17807, %r17807, %r8891;
	and.b32  	%r8892, %r7911, %r8808;
	xor.b32  	%r17806, %r17806, %r8892;
	and.b32  	%r8893, %r7912, %r8809;
	xor.b32  	%r17805, %r17805, %r8893;
	and.b32  	%r8894, %r7913, %r8810;
	xor.b32  	%r17804, %r17804, %r8894;
	and.b32  	%r8895, %r7914, %r8807;
	xor.b32  	%r17775, %r17775, %r8895;
	and.b32  	%r8896, %r7915, %r8808;
	xor.b32  	%r17774, %r17774, %r8896;
	and.b32  	%r8897, %r7916, %r8809;
	xor.b32  	%r17773, %r17773, %r8897;
	and.b32  	%r8898, %r7917, %r8810;
	xor.b32  	%r17772, %r17772, %r8898;
	and.b32  	%r8899, %r7918, %r8807;
	xor.b32  	%r17743, %r17743, %r8899;
	and.b32  	%r8900, %r7919, %r8808;
	xor.b32  	%r17742, %r17742, %r8900;
	and.b32  	%r8901, %r7920, %r8809;
	xor.b32  	%r17741, %r17741, %r8901;
	and.b32  	%r8902, %r7921, %r8810;
	xor.b32  	%r17740, %r17740, %r8902;
	and.b32  	%r8903, %r7922, %r8807;
	xor.b32  	%r17711, %r17711, %r8903;
	and.b32  	%r8904, %r7923, %r8808;
	xor.b32  	%r17710, %r17710, %r8904;
	and.b32  	%r8905, %r7924, %r8809;
	xor.b32  	%r17709, %r17709, %r8905;
	and.b32  	%r8906, %r7925, %r8810;
	xor.b32  	%r17708, %r17708, %r8906;
	and.b32  	%r8907, %r7926, %r8807;
	xor.b32  	%r17679, %r17679, %r8907;
	and.b32  	%r8908, %r7927, %r8808;
	xor.b32  	%r17678, %r17678, %r8908;
	and.b32  	%r8909, %r7928, %r8809;
	xor.b32  	%r17677, %r17677, %r8909;
	and.b32  	%r8910, %r7929, %r8810;
	xor.b32  	%r17676, %r17676, %r8910;
	and.b32  	%r8911, %r7930, %r8807;
	xor.b32  	%r17647, %r17647, %r8911;
	and.b32  	%r8912, %r7931, %r8808;
	xor.b32  	%r17646, %r17646, %r8912;
	and.b32  	%r8913, %r7932, %r8809;
	xor.b32  	%r17645, %r17645, %r8913;
	and.b32  	%r8914, %r7933, %r8810;
	xor.b32  	%r17644, %r17644, %r8914;
	and.b32  	%r8915, %r7934, %r8807;
	xor.b32  	%r17615, %r17615, %r8915;
	and.b32  	%r8916, %r7935, %r8808;
	xor.b32  	%r17614, %r17614, %r8916;
	and.b32  	%r8917, %r7936, %r8809;
	xor.b32  	%r17613, %r17613, %r8917;
	and.b32  	%r8918, %r7937, %r8810;
	xor.b32  	%r17612, %r17612, %r8918;
	and.b32  	%r8919, %r7938, %r8807;
	xor.b32  	%r17583, %r17583, %r8919;
	and.b32  	%r8920, %r7939, %r8808;
	xor.b32  	%r17582, %r17582, %r8920;
	and.b32  	%r8921, %r7940, %r8809;
	xor.b32  	%r17581, %r17581, %r8921;
	and.b32  	%r8922, %r7941, %r8810;
	xor.b32  	%r17580, %r17580, %r8922;
	and.b32  	%r8923, %r7942, %r8807;
	xor.b32  	%r17551, %r17551, %r8923;
	and.b32  	%r8924, %r7943, %r8808;
	xor.b32  	%r17550, %r17550, %r8924;
	and.b32  	%r8925, %r7944, %r8809;
	xor.b32  	%r17549, %r17549, %r8925;
	and.b32  	%r8926, %r7945, %r8810;
	xor.b32  	%r17548, %r17548, %r8926;
	and.b32  	%r8927, %r7946, %r8807;
	xor.b32  	%r17519, %r17519, %r8927;
	and.b32  	%r8928, %r7947, %r8808;
	xor.b32  	%r17518, %r17518, %r8928;
	and.b32  	%r8929, %r7948, %r8809;
	xor.b32  	%r17517, %r17517, %r8929;
	and.b32  	%r8930, %r7949, %r8810;
	xor.b32  	%r17516, %r17516, %r8930;
	and.b32  	%r8931, %r7950, %r8807;
	xor.b32  	%r17487, %r17487, %r8931;
	and.b32  	%r8932, %r7951, %r8808;
	xor.b32  	%r17486, %r17486, %r8932;
	and.b32  	%r8933, %r7952, %r8809;
	xor.b32  	%r17485, %r17485, %r8933;
	and.b32  	%r8934, %r7953, %r8810;
	xor.b32  	%r17484, %r17484, %r8934;
	and.b32  	%r8935, %r7954, %r8807;
	xor.b32  	%r17455, %r17455, %r8935;
	and.b32  	%r8936, %r7955, %r8808;
	xor.b32  	%r17454, %r17454, %r8936;
	and.b32  	%r8937, %r7956, %r8809;
	xor.b32  	%r17453, %r17453, %r8937;
	and.b32  	%r8938, %r7957, %r8810;
	xor.b32  	%r17452, %r17452, %r8938;
	and.b32  	%r8939, %r7958, %r8807;
	xor.b32  	%r17423, %r17423, %r8939;
	and.b32  	%r8940, %r7959, %r8808;
	xor.b32  	%r17422, %r17422, %r8940;
	and.b32  	%r8941, %r7960, %r8809;
	xor.b32  	%r17421, %r17421, %r8941;
	and.b32  	%r8942, %r7961, %r8810;
	xor.b32  	%r17420, %r17420, %r8942;
	and.b32  	%r8943, %r7962, %r8807;
	xor.b32  	%r17391, %r17391, %r8943;
	and.b32  	%r8944, %r7963, %r8808;
	xor.b32  	%r17390, %r17390, %r8944;
	and.b32  	%r8945, %r7964, %r8809;
	xor.b32  	%r17389, %r17389, %r8945;
	and.b32  	%r8946, %r7965, %r8810;
	xor.b32  	%r17388, %r17388, %r8946;
	and.b32  	%r8947, %r7966, %r8807;
	xor.b32  	%r17359, %r17359, %r8947;
	and.b32  	%r8948, %r7967, %r8808;
	xor.b32  	%r17358, %r17358, %r8948;
	and.b32  	%r8949, %r7968, %r8809;
	xor.b32  	%r17357, %r17357, %r8949;
	and.b32  	%r8950, %r7969, %r8810;
	xor.b32  	%r17356, %r17356, %r8950;
	and.b32  	%r8951, %r7970, %r8807;
	xor.b32  	%r17327, %r17327, %r8951;
	and.b32  	%r8952, %r7971, %r8808;
	xor.b32  	%r17326, %r17326, %r8952;
	and.b32  	%r8953, %r7972, %r8809;
	xor.b32  	%r17325, %r17325, %r8953;
	and.b32  	%r8954, %r7973, %r8810;
	xor.b32  	%r17324, %r17324, %r8954;
	and.b32  	%r8955, %r7974, %r8807;
	xor.b32  	%r17295, %r17295, %r8955;
	and.b32  	%r8956, %r7975, %r8808;
	xor.b32  	%r17294, %r17294, %r8956;
	and.b32  	%r8957, %r7976, %r8809;
	xor.b32  	%r17293, %r17293, %r8957;
	and.b32  	%r8958, %r7977, %r8810;
	xor.b32  	%r17292, %r17292, %r8958;
	and.b32  	%r8959, %r7978, %r8807;
	xor.b32  	%r17263, %r17263, %r8959;
	and.b32  	%r8960, %r7979, %r8808;
	xor.b32  	%r17262, %r17262, %r8960;
	and.b32  	%r8961, %r7980, %r8809;
	xor.b32  	%r17261, %r17261, %r8961;
	and.b32  	%r8962, %r7981, %r8810;
	xor.b32  	%r17260, %r17260, %r8962;
	and.b32  	%r8963, %r7982, %r8807;
	xor.b32  	%r17231, %r17231, %r8963;
	and.b32  	%r8964, %r7983, %r8808;
	xor.b32  	%r17230, %r17230, %r8964;
	and.b32  	%r8965, %r7984, %r8809;
	xor.b32  	%r17229, %r17229, %r8965;
	and.b32  	%r8966, %r7985, %r8810;
	xor.b32  	%r17228, %r17228, %r8966;
	and.b32  	%r8967, %r7986, %r8807;
	xor.b32  	%r17199, %r17199, %r8967;
	and.b32  	%r8968, %r7987, %r8808;
	xor.b32  	%r17198, %r17198, %r8968;
	and.b32  	%r8969, %r7988, %r8809;
	xor.b32  	%r17197, %r17197, %r8969;
	and.b32  	%r8970, %r7989, %r8810;
	xor.b32  	%r17196, %r17196, %r8970;
	and.b32  	%r8971, %r7990, %r8807;
	xor.b32  	%r17167, %r17167, %r8971;
	and.b32  	%r8972, %r7991, %r8808;
	xor.b32  	%r17166, %r17166, %r8972;
	and.b32  	%r8973, %r7992, %r8809;
	xor.b32  	%r17165, %r17165, %r8973;
	and.b32  	%r8974, %r7993, %r8810;
	xor.b32  	%r17164, %r17164, %r8974;
	and.b32  	%r8975, %r7994, %r8807;
	xor.b32  	%r17135, %r17135, %r8975;
	and.b32  	%r8976, %r7995, %r8808;
	xor.b32  	%r17134, %r17134, %r8976;
	and.b32  	%r8977, %r7996, %r8809;
	xor.b32  	%r17133, %r17133, %r8977;
	and.b32  	%r8978, %r7997, %r8810;
	xor.b32  	%r17132, %r17132, %r8978;
	and.b32  	%r8979, %r7998, %r8807;
	xor.b32  	%r17103, %r17103, %r8979;
	and.b32  	%r8980, %r7999, %r8808;
	xor.b32  	%r17102, %r17102, %r8980;
	and.b32  	%r8981, %r8000, %r8809;
	xor.b32  	%r17101, %r17101, %r8981;
	and.b32  	%r8982, %r8001, %r8810;
	xor.b32  	%r17100, %r17100, %r8982;
	and.b32  	%r8983, %r8002, %r8807;
	xor.b32  	%r18488, %r18488, %r8983;
	and.b32  	%r8984, %r8003, %r8808;
	xor.b32  	%r18489, %r18489, %r8984;
	and.b32  	%r8985, %r8004, %r8809;
	xor.b32  	%r18490, %r18490, %r8985;
	and.b32  	%r8986, %r8005, %r8810;
	xor.b32  	%r18491, %r18491, %r8986;
	and.b32  	%r8987, %r8006, %r8807;
	xor.b32  	%r18520, %r18520, %r8987;
	and.b32  	%r8988, %r8007, %r8808;
	xor.b32  	%r18521, %r18521, %r8988;
	and.b32  	%r8989, %r8008, %r8809;
	xor.b32  	%r18522, %r18522, %r8989;
	and.b32  	%r8990, %r8009, %r8810;
	xor.b32  	%r18523, %r18523, %r8990;
	and.b32  	%r8991, %r8010, %r8807;
	xor.b32  	%r18552, %r18552, %r8991;
	and.b32  	%r8992, %r8011, %r8808;
	xor.b32  	%r18553, %r18553, %r8992;
	and.b32  	%r8993, %r8012, %r8809;
	xor.b32  	%r18554, %r18554, %r8993;
	and.b32  	%r8994, %r8013, %r8810;
	xor.b32  	%r18555, %r18555, %r8994;
	and.b32  	%r8995, %r8014, %r8807;
	xor.b32  	%r18584, %r18584, %r8995;
	and.b32  	%r8996, %r8015, %r8808;
	xor.b32  	%r18585, %r18585, %r8996;
	and.b32  	%r8997, %r8016, %r8809;
	xor.b32  	%r18586, %r18586, %r8997;
	and.b32  	%r8998, %r8017, %r8810;
	xor.b32  	%r18587, %r18587, %r8998;
	and.b32  	%r8999, %r8018, %r8807;
	xor.b32  	%r18616, %r18616, %r8999;
	and.b32  	%r9000, %r8019, %r8808;
	xor.b32  	%r18617, %r18617, %r9000;
	and.b32  	%r9001, %r8020, %r8809;
	xor.b32  	%r18618, %r18618, %r9001;
	and.b32  	%r9002, %r8021, %r8810;
	xor.b32  	%r18619, %r18619, %r9002;
	ld.global.v4.u32 	{%r9003, %r9004, %r9005, %r9006}, [%rd59+2560];
	and.b32  	%r9007, %r7830, %r9003;
	xor.b32  	%r18443, %r18443, %r9007;
	and.b32  	%r9008, %r7831, %r9004;
	xor.b32  	%r18442, %r18442, %r9008;
	and.b32  	%r9009, %r7832, %r9005;
	xor.b32  	%r18441, %r18441, %r9009;
	and.b32  	%r9010, %r7833, %r9006;
	xor.b32  	%r18440, %r18440, %r9010;
	and.b32  	%r9011, %r7834, %r9003;
	xor.b32  	%r18411, %r18411, %r9011;
	and.b32  	%r9012, %r7835, %r9004;
	xor.b32  	%r18410, %r18410, %r9012;
	and.b32  	%r9013, %r7836, %r9005;
	xor.b32  	%r18409, %r18409, %r9013;
	and.b32  	%r9014, %r7837, %r9006;
	xor.b32  	%r18408, %r18408, %r9014;
	and.b32  	%r9015, %r7838, %r9003;
	xor.b32  	%r18379, %r18379, %r9015;
	and.b32  	%r9016, %r7839, %r9004;
	xor.b32  	%r18378, %r18378, %r9016;
	and.b32  	%r9017, %r7840, %r9005;
	xor.b32  	%r18377, %r18377, %r9017;
	and.b32  	%r9018, %r7841, %r9006;
	xor.b32  	%r18376, %r18376, %r9018;
	and.b32  	%r9019, %r7842, %r9003;
	xor.b32  	%r18347, %r18347, %r9019;
	and.b32  	%r9020, %r7843, %r9004;
	xor.b32  	%r18346, %r18346, %r9020;
	and.b32  	%r9021, %r7844, %r9005;
	xor.b32  	%r18345, %r18345, %r9021;
	and.b32  	%r9022, %r7845, %r9006;
	xor.b32  	%r18344, %r18344, %r9022;
	and.b32  	%r9023, %r7846, %r9003;
	xor.b32  	%r18315, %r18315, %r9023;
	and.b32  	%r9024, %r7847, %r9004;
	xor.b32  	%r18314, %r18314, %r9024;
	and.b32  	%r9025, %r7848, %r9005;
	xor.b32  	%r18313, %r18313, %r9025;
	and.b32  	%r9026, %r7849, %r9006;
	xor.b32  	%r18312, %r18312, %r9026;
	and.b32  	%r9027, %r7850, %r9003;
	xor.b32  	%r18283, %r18283, %r9027;
	and.b32  	%r9028, %r7851, %r9004;
	xor.b32  	%r18282, %r18282, %r9028;
	and.b32  	%r9029, %r7852, %r9005;
	xor.b32  	%r18281, %r18281, %r9029;
	and.b32  	%r9030, %r7853, %r9006;
	xor.b32  	%r18280, %r18280, %r9030;
	and.b32  	%r9031, %r7854, %r9003;
	xor.b32  	%r18251, %r18251, %r9031;
	and.b32  	%r9032, %r7855, %r9004;
	xor.b32  	%r18250, %r18250, %r9032;
	and.b32  	%r9033, %r7856, %r9005;
	xor.b32  	%r18249, %r18249, %r9033;
	and.b32  	%r9034, %r7857, %r9006;
	xor.b32  	%r18248, %r18248, %r9034;
	and.b32  	%r9035, %r7858, %r9003;
	xor.b32  	%r18219, %r18219, %r9035;
	and.b32  	%r9036, %r7859, %r9004;
	xor.b32  	%r18218, %r18218, %r9036;
	and.b32  	%r9037, %r7860, %r9005;
	xor.b32  	%r18217, %r18217, %r9037;
	and.b32  	%r9038, %r7861, %r9006;
	xor.b32  	%r18216, %r18216, %r9038;
	and.b32  	%r9039, %r7862, %r9003;
	xor.b32  	%r18187, %r18187, %r9039;
	and.b32  	%r9040, %r7863, %r9004;
	xor.b32  	%r18186, %r18186, %r9040;
	and.b32  	%r9041, %r7864, %r9005;
	xor.b32  	%r18185, %r18185, %r9041;
	and.b32  	%r9042, %r7865, %r9006;
	xor.b32  	%r18184, %r18184, %r9042;
	and.b32  	%r9043, %r7866, %r9003;
	xor.b32  	%r18155, %r18155, %r9043;
	and.b32  	%r9044, %r7867, %r9004;
	xor.b32  	%r18154, %r18154, %r9044;
	and.b32  	%r9045, %r7868, %r9005;
	xor.b32  	%r18153, %r18153, %r9045;
	and.b32  	%r9046, %r7869, %r9006;
	xor.b32  	%r18152, %r18152, %r9046;
	and.b32  	%r9047, %r7870, %r9003;
	and.b32  	%r9048, %r7871, %r9004;
	xor.b32  	%r18123, %r18123, %r9047;
	xor.b32  	%r18122, %r18122, %r9048;
	and.b32  	%r9049, %r7872, %r9005;
	and.b32  	%r9050, %r7873, %r9006;
	xor.b32  	%r18121, %r18121, %r9049;
	xor.b32  	%r18120, %r18120, %r9050;
	and.b32  	%r9051, %r7874, %r9003;
	and.b32  	%r9052, %r7875, %r9004;
	xor.b32  	%r18091, %r18091, %r9051;
	xor.b32  	%r18090, %r18090, %r9052;
	and.b32  	%r9053, %r7876, %r9005;
	and.b32  	%r9054, %r7877, %r9006;
	xor.b32  	%r18089, %r18089, %r9053;
	xor.b32  	%r18088, %r18088, %r9054;
	and.b32  	%r9055, %r7878, %r9003;
	and.b32  	%r9056, %r7879, %r9004;
	xor.b32  	%r18059, %r18059, %r9055;
	xor.b32  	%r18058, %r18058, %r9056;
	and.b32  	%r9057, %r7880, %r9005;
	and.b32  	%r9058, %r7881, %r9006;
	xor.b32  	%r18057, %r18057, %r9057;
	xor.b32  	%r18056, %r18056, %r9058;
	and.b32  	%r9059, %r7882, %r9003;
	and.b32  	%r9060, %r7883, %r9004;
	xor.b32  	%r18027, %r18027, %r9059;
	xor.b32  	%r18026, %r18026, %r9060;
	and.b32  	%r9061, %r7884, %r9005;
	and.b32  	%r9062, %r7885, %r9006;
	xor.b32  	%r18025, %r18025, %r9061;
	xor.b32  	%r18024, %r18024, %r9062;
	and.b32  	%r9063, %r7886, %r9003;
	and.b32  	%r9064, %r7887, %r9004;
	xor.b32  	%r17995, %r17995, %r9063;
	xor.b32  	%r17994, %r17994, %r9064;
	and.b32  	%r9065, %r7888, %r9005;
	and.b32  	%r9066, %r7889, %r9006;
	xor.b32  	%r17993, %r17993, %r9065;
	xor.b32  	%r17992, %r17992, %r9066;
	and.b32  	%r9067, %r7890, %r9003;
	and.b32  	%r9068, %r7891, %r9004;
	xor.b32  	%r17963, %r17963, %r9067;
	xor.b32  	%r17962, %r17962, %r9068;
	and.b32  	%r9069, %r7892, %r9005;
	and.b32  	%r9070, %r7893, %r9006;
	xor.b32  	%r17961, %r17961, %r9069;
	xor.b32  	%r17960, %r17960, %r9070;
	and.b32  	%r9071, %r7894, %r9003;
	and.b32  	%r9072, %r7895, %r9004;
	xor.b32  	%r17931, %r17931, %r9071;
	xor.b32  	%r17930, %r17930, %r9072;
	and.b32  	%r9073, %r7896, %r9005;
	and.b32  	%r9074, %r7897, %r9006;
	xor.b32  	%r17929, %r17929, %r9073;
	xor.b32  	%r17928, %r17928, %r9074;
	and.b32  	%r9075, %r7898, %r9003;
	and.b32  	%r9076, %r7899, %r9004;
	xor.b32  	%r17899, %r17899, %r9075;
	xor.b32  	%r17898, %r17898, %r9076;
	and.b32  	%r9077, %r7900, %r9005;
	and.b32  	%r9078, %r7901, %r9006;
	xor.b32  	%r17897, %r17897, %r9077;
	xor.b32  	%r17896, %r17896, %r9078;
	and.b32  	%r9079, %r7902, %r9003;
	and.b32  	%r9080, %r7903, %r9004;
	xor.b32  	%r17867, %r17867, %r9079;
	xor.b32  	%r17866, %r17866, %r9080;
	and.b32  	%r9081, %r7904, %r9005;
	and.b32  	%r9082, %r7905, %r9006;
	xor.b32  	%r17865, %r17865, %r9081;
	xor.b32  	%r17864, %r17864, %r9082;
	and.b32  	%r9083, %r7906, %r9003;
	and.b32  	%r9084, %r7907, %r9004;
	xor.b32  	%r17835, %r17835, %r9083;
	xor.b32  	%r17834, %r17834, %r9084;
	and.b32  	%r9085, %r7908, %r9005;
	and.b32  	%r9086, %r7909, %r9006;
	xor.b32  	%r17833, %r17833, %r9085;
	xor.b32  	%r17832, %r17832, %r9086;
	and.b32  	%r9087, %r7910, %r9003;
	and.b32  	%r9088, %r7911, %r9004;
	xor.b32  	%r17803, %r17803, %r9087;
	xor.b32  	%r17802, %r17802, %r9088;
	and.b32  	%r9089, %r7912, %r9005;
	and.b32  	%r9090, %r7913, %r9006;
	xor.b32  	%r17801, %r17801, %r9089;
	xor.b32  	%r17800, %r17800, %r9090;
	and.b32  	%r9091, %r7914, %r9003;
	and.b32  	%r9092, %r7915, %r9004;
	xor.b32  	%r17771, %r17771, %r9091;
	xor.b32  	%r17770, %r17770, %r9092;
	and.b32  	%r9093, %r7916, %r9005;
	and.b32  	%r9094, %r7917, %r9006;
	xor.b32  	%r17769, %r17769, %r9093;
	xor.b32  	%r17768, %r17768, %r9094;
	and.b32  	%r9095, %r7918, %r9003;
	and.b32  	%r9096, %r7919, %r9004;
	xor.b32  	%r17739, %r17739, %r9095;
	xor.b32  	%r17738, %r17738, %r9096;
	and.b32  	%r9097, %r7920, %r9005;
	and.b32  	%r9098, %r7921, %r9006;
	xor.b32  	%r17737, %r17737, %r9097;
	xor.b32  	%r17736, %r17736, %r9098;
	and.b32  	%r9099, %r7922, %r9003;
	and.b32  	%r9100, %r7923, %r9004;
	xor.b32  	%r17707, %r17707, %r9099;
	xor.b32  	%r17706, %r17706, %r9100;
	and.b32  	%r9101, %r7924, %r9005;
	and.b32  	%r9102, %r7925, %r9006;
	xor.b32  	%r17705, %r17705, %r9101;
	xor.b32  	%r17704, %r17704, %r9102;
	and.b32  	%r9103, %r7926, %r9003;
	and.b32  	%r9104, %r7927, %r9004;
	xor.b32  	%r17675, %r17675, %r9103;
	xor.b32  	%r17674, %r17674, %r9104;
	and.b32  	%r9105, %r7928, %r9005;
	and.b32  	%r9106, %r7929, %r9006;
	xor.b32  	%r17673, %r17673, %r9105;
	xor.b32  	%r17672, %r17672, %r9106;
	and.b32  	%r9107, %r7930, %r9003;
	and.b32  	%r9108, %r7931, %r9004;
	xor.b32  	%r17643, %r17643, %r9107;
	xor.b32  	%r17642, %r17642, %r9108;
	and.b32  	%r9109, %r7932, %r9005;
	and.b32  	%r9110, %r7933, %r9006;
	xor.b32  	%r17641, %r17641, %r9109;
	xor.b32  	%r17640, %r17640, %r9110;
	and.b32  	%r9111, %r7934, %r9003;
	and.b32  	%r9112, %r7935, %r9004;
	xor.b32  	%r17611, %r17611, %r9111;
	xor.b32  	%r17610, %r17610, %r9112;
	and.b32  	%r9113, %r7936, %r9005;
	and.b32  	%r9114, %r7937, %r9006;
	xor.b32  	%r17609, %r17609, %r9113;
	xor.b32  	%r17608, %r17608, %r9114;
	and.b32  	%r9115, %r7938, %r9003;
	and.b32  	%r9116, %r7939, %r9004;
	xor.b32  	%r17579, %r17579, %r9115;
	xor.b32  	%r17578, %r17578, %r9116;
	and.b32  	%r9117, %r7940, %r9005;
	and.b32  	%r9118, %r7941, %r9006;
	xor.b32  	%r17577, %r17577, %r9117;
	xor.b32  	%r17576, %r17576, %r9118;
	and.b32  	%r9119, %r7942, %r9003;
	and.b32  	%r9120, %r7943, %r9004;
	xor.b32  	%r17547, %r17547, %r9119;
	xor.b32  	%r17546, %r17546, %r9120;
	and.b32  	%r9121, %r7944, %r9005;
	and.b32  	%r9122, %r7945, %r9006;
	xor.b32  	%r17545, %r17545, %r9121;
	xor.b32  	%r17544, %r17544, %r9122;
	and.b32  	%r9123, %r7946, %r9003;
	and.b32  	%r9124, %r7947, %r9004;
	xor.b32  	%r17515, %r17515, %r9123;
	xor.b32  	%r17514, %r17514, %r9124;
	and.b32  	%r9125, %r7948, %r9005;
	and.b32  	%r9126, %r7949, %r9006;
	xor.b32  	%r17513, %r17513, %r9125;
	xor.b32  	%r17512, %r17512, %r9126;
	and.b32  	%r9127, %r7950, %r9003;
	and.b32  	%r9128, %r7951, %r9004;
	xor.b32  	%r17483, %r17483, %r9127;
	xor.b32  	%r17482, %r17482, %r9128;
	and.b32  	%r9129, %r7952, %r9005;
	and.b32  	%r9130, %r7953, %r9006;
	xor.b32  	%r17481, %r17481, %r9129;
	xor.b32  	%r17480, %r17480, %r9130;
	and.b32  	%r9131, %r7954, %r9003;
	and.b32  	%r9132, %r7955, %r9004;
	xor.b32  	%r17451, %r17451, %r9131;
	xor.b32  	%r17450, %r17450, %r9132;
	and.b32  	%r9133, %r7956, %r9005;
	and.b32  	%r9134, %r7957, %r9006;
	xor.b32  	%r17449, %r17449, %r9133;
	xor.b32  	%r17448, %r17448, %r9134;
	and.b32  	%r9135, %r7958, %r9003;
	and.b32  	%r9136, %r7959, %r9004;
	xor.b32  	%r17419, %r17419, %r9135;
	xor.b32  	%r17418, %r17418, %r9136;
	and.b32  	%r9137, %r7960, %r9005;
	and.b32  	%r9138, %r7961, %r9006;
	xor.b32  	%r17417, %r17417, %r9137;
	xor.b32  	%r17416, %r17416, %r9138;
	and.b32  	%r9139, %r7962, %r9003;
	and.b32  	%r9140, %r7963, %r9004;
	xor.b32  	%r17387, %r17387, %r9139;
	xor.b32  	%r17386, %r17386, %r9140;
	and.b32  	%r9141, %r7964, %r9005;
	and.b32  	%r9142, %r7965, %r9006;
	xor.b32  	%r17385, %r17385, %r9141;
	xor.b32  	%r17384, %r17384, %r9142;
	and.b32  	%r9143, %r7966, %r9003;
	and.b32  	%r9144, %r7967, %r9004;
	xor.b32  	%r17355, %r17355, %r9143;
	xor.b32  	%r17354, %r17354, %r9144;
	and.b32  	%r9145, %r7968, %r9005;
	and.b32  	%r9146, %r7969, %r9006;
	xor.b32  	%r17353, %r17353, %r9145;
	xor.b32  	%r17352, %r17352, %r9146;
	and.b32  	%r9147, %r7970, %r9003;
	and.b32  	%r9148, %r7971, %r9004;
	xor.b32  	%r17323, %r17323, %r9147;
	xor.b32  	%r17322, %r17322, %r9148;
	and.b32  	%r9149, %r7972, %r9005;
	and.b32  	%r9150, %r7973, %r9006;
	xor.b32  	%r17321, %r17321, %r9149;
	xor.b32  	%r17320, %r17320, %r9150;
	and.b32  	%r9151, %r7974, %r9003;
	and.b32  	%r9152, %r7975, %r9004;
	xor.b32  	%r17291, %r17291, %r9151;
	xor.b32  	%r17290, %r17290, %r9152;
	and.b32  	%r9153, %r7976, %r9005;
	and.b32  	%r9154, %r7977, %r9006;
	xor.b32  	%r17289, %r17289, %r9153;
	xor.b32  	%r17288, %r17288, %r9154;
	and.b32  	%r9155, %r7978, %r9003;
	and.b32  	%r9156, %r7979, %r9004;
	xor.b32  	%r17259, %r17259, %r9155;
	xor.b32  	%r17258, %r17258, %r9156;
	and.b32  	%r9157, %r7980, %r9005;
	and.b32  	%r9158, %r7981, %r9006;
	xor.b32  	%r17257, %r17257, %r9157;
	xor.b32  	%r17256, %r17256, %r9158;
	and.b32  	%r9159, %r7982, %r9003;
	and.b32  	%r9160, %r7983, %r9004;
	xor.b32  	%r17227, %r17227, %r9159;
	xor.b32  	%r17226, %r17226, %r9160;
	and.b32  	%r9161, %r7984, %r9005;
	and.b32  	%r9162, %r7985, %r9006;
	xor.b32  	%r17225, %r17225, %r9161;
	xor.b32  	%r17224, %r17224, %r9162;
	and.b32  	%r9163, %r7986, %r9003;
	and.b32  	%r9164, %r7987, %r9004;
	xor.b32  	%r17195, %r17195, %r9163;
	xor.b32  	%r17194, %r17194, %r9164;
	and.b32  	%r9165, %r7988, %r9005;
	and.b32  	%r9166, %r7989, %r9006;
	xor.b32  	%r17193, %r17193, %r9165;
	xor.b32  	%r17192, %r17192, %r9166;
	and.b32  	%r9167, %r7990, %r9003;
	and.b32  	%r9168, %r7991, %r9004;
	xor.b32  	%r17163, %r17163, %r9167;
	xor.b32  	%r17162, %r17162, %r9168;
	and.b32  	%r9169, %r7992, %r9005;
	and.b32  	%r9170, %r7993, %r9006;
	xor.b32  	%r17161, %r17161, %r9169;
	xor.b32  	%r17160, %r17160, %r9170;
	and.b32  	%r9171, %r7994, %r9003;
	and.b32  	%r9172, %r7995, %r9004;
	xor.b32  	%r17131, %r17131, %r9171;
	xor.b32  	%r17130, %r17130, %r9172;
	and.b32  	%r9173, %r7996, %r9005;
	and.b32  	%r9174, %r7997, %r9006;
	xor.b32  	%r17129, %r17129, %r9173;
	xor.b32  	%r17128, %r17128, %r9174;
	and.b32  	%r9175, %r7998, %r9003;
	and.b32  	%r9176, %r7999, %r9004;
	xor.b32  	%r17099, %r17099, %r9175;
	xor.b32  	%r17098, %r17098, %r9176;
	and.b32  	%r9177, %r8000, %r9005;
	and.b32  	%r9178, %r8001, %r9006;
	xor.b32  	%r17097, %r17097, %r9177;
	xor.b32  	%r17096, %r17096, %r9178;
	and.b32  	%r9179, %r8002, %r9003;
	and.b32  	%r9180, %r8003, %r9004;
	xor.b32  	%r18492, %r18492, %r9179;
	xor.b32  	%r18493, %r18493, %r9180;
	and.b32  	%r9181, %r8004, %r9005;
	and.b32  	%r9182, %r8005, %r9006;
	xor.b32  	%r18494, %r18494, %r9181;
	xor.b32  	%r18495, %r18495, %r9182;
	and.b32  	%r9183, %r8006, %r9003;
	and.b32  	%r9184, %r8007, %r9004;
	xor.b32  	%r18524, %r18524, %r9183;
	xor.b32  	%r18525, %r18525, %r9184;
	and.b32  	%r9185, %r8008, %r9005;
	and.b32  	%r9186, %r8009, %r9006;
	xor.b32  	%r18526, %r18526, %r9185;
	xor.b32  	%r18527, %r18527, %r9186;
	and.b32  	%r9187, %r8010, %r9003;
	and.b32  	%r9188, %r8011, %r9004;
	xor.b32  	%r18556, %r18556, %r9187;
	xor.b32  	%r18557, %r18557, %r9188;
	and.b32  	%r9189, %r8012, %r9005;
	and.b32  	%r9190, %r8013, %r9006;
	xor.b32  	%r18558, %r18558, %r9189;
	xor.b32  	%r18559, %r18559, %r9190;
	and.b32  	%r9191, %r8014, %r9003;
	and.b32  	%r9192, %r8015, %r9004;
	xor.b32  	%r18588, %r18588, %r9191;
	xor.b32  	%r18589, %r18589, %r9192;
	and.b32  	%r9193, %r8016, %r9005;
	and.b32  	%r9194, %r8017, %r9006;
	xor.b32  	%r18590, %r18590, %r9193;
	xor.b32  	%r18591, %r18591, %r9194;
	and.b32  	%r9195, %r8018, %r9003;
	and.b32  	%r9196, %r8019, %r9004;
	xor.b32  	%r18620, %r18620, %r9195;
	xor.b32  	%r18621, %r18621, %r9196;
	and.b32  	%r9197, %r8020, %r9005;
	and.b32  	%r9198, %r8021, %r9006;
	xor.b32  	%r18622, %r18622, %r9197;
	xor.b32  	%r18623, %r18623, %r9198;
	ld.global.v4.u32 	{%r9199, %r9200, %r9201, %r9202}, [%rd59+3072];
	and.b32  	%r9203, %r7830, %r9199;
	and.b32  	%r9204, %r7831, %r9200;
	xor.b32  	%r18439, %r18439, %r9203;
	xor.b32  	%r18438, %r18438, %r9204;
	and.b32  	%r9205, %r7832, %r9201;
	and.b32  	%r9206, %r7833, %r9202;
	xor.b32  	%r18437, %r18437, %r9205;
	xor.b32  	%r18436, %r18436, %r9206;
	and.b32  	%r9207, %r7834, %r9199;
	and.b32  	%r9208, %r7835, %r9200;
	xor.b32  	%r18407, %r18407, %r9207;
	xor.b32  	%r18406, %r18406, %r9208;
	and.b32  	%r9209, %r7836, %r9201;
	and.b32  	%r9210, %r7837, %r9202;
	xor.b32  	%r18405, %r18405, %r9209;
	xor.b32  	%r18404, %r18404, %r9210;
	and.b32  	%r9211, %r7838, %r9199;
	and.b32  	%r9212, %r7839, %r9200;
	xor.b32  	%r18375, %r18375, %r9211;
	xor.b32  	%r18374, %r18374, %r9212;
	and.b32  	%r9213, %r7840, %r9201;
	and.b32  	%r9214, %r7841, %r9202;
	xor.b32  	%r18373, %r18373, %r9213;
	xor.b32  	%r18372, %r18372, %r9214;
	and.b32  	%r9215, %r7842, %r9199;
	and.b32  	%r9216, %r7843, %r9200;
	xor.b32  	%r18343, %r18343, %r9215;
	xor.b32  	%r18342, %r18342, %r9216;
	and.b32  	%r9217, %r7844, %r9201;
	and.b32  	%r9218, %r7845, %r9202;
	xor.b32  	%r18341, %r18341, %r9217;
	xor.b32  	%r18340, %r18340, %r9218;
	and.b32  	%r9219, %r7846, %r9199;
	and.b32  	%r9220, %r7847, %r9200;
	xor.b32  	%r18311, %r18311, %r9219;
	xor.b32  	%r18310, %r18310, %r9220;
	and.b32  	%r9221, %r7848, %r9201;
	and.b32  	%r9222, %r7849, %r9202;
	xor.b32  	%r18309, %r18309, %r9221;
	xor.b32  	%r18308, %r18308, %r9222;
	and.b32  	%r9223, %r7850, %r9199;
	and.b32  	%r9224, %r7851, %r9200;
	xor.b32  	%r18279, %r18279, %r9223;
	xor.b32  	%r18278, %r18278, %r9224;
	and.b32  	%r9225, %r7852, %r9201;
	and.b32  	%r9226, %r7853, %r9202;
	xor.b32  	%r18277, %r18277, %r9225;
	xor.b32  	%r18276, %r18276, %r9226;
	and.b32  	%r9227, %r7854, %r9199;
	and.b32  	%r9228, %r7855, %r9200;
	xor.b32  	%r18247, %r18247, %r9227;
	xor.b32  	%r18246, %r18246, %r9228;
	and.b32  	%r9229, %r7856, %r9201;
	and.b32  	%r9230, %r7857, %r9202;
	xor.b32  	%r18245, %r18245, %r9229;
	xor.b32  	%r18244, %r18244, %r9230;
	and.b32  	%r9231, %r7858, %r9199;
	and.b32  	%r9232, %r7859, %r9200;
	xor.b32  	%r18215, %r18215, %r9231;
	xor.b32  	%r18214, %r18214, %r9232;
	and.b32  	%r9233, %r7860, %r9201;
	and.b32  	%r9234, %r7861, %r9202;
	xor.b32  	%r18213, %r18213, %r9233;
	xor.b32  	%r18212, %r18212, %r9234;
	and.b32  	%r9235, %r7862, %r9199;
	and.b32  	%r9236, %r7863, %r9200;
	xor.b32  	%r18183, %r18183, %r9235;
	xor.b32  	%r18182, %r18182, %r9236;
	and.b32  	%r9237, %r7864, %r9201;
	and.b32  	%r9238, %r7865, %r9202;
	xor.b32  	%r18181, %r18181, %r9237;
	xor.b32  	%r18180, %r18180, %r9238;
	and.b32  	%r9239, %r7866, %r9199;
	and.b32  	%r9240, %r7867, %r9200;
	xor.b32  	%r18151, %r18151, %r9239;
	xor.b32  	%r18150, %r18150, %r9240;
	and.b32  	%r9241, %r7868, %r9201;
	and.b32  	%r9242, %r7869, %r9202;
	xor.b32  	%r18149, %r18149, %r9241;
	xor.b32  	%r18148, %r18148, %r9242;
	and.b32  	%r9243, %r7870, %r9199;
	and.b32  	%r9244, %r7871, %r9200;
	xor.b32  	%r18119, %r18119, %r9243;
	xor.b32  	%r18118, %r18118, %r9244;
	and.b32  	%r9245, %r7872, %r9201;
	and.b32  	%r9246, %r7873, %r9202;
	xor.b32  	%r18117, %r18117, %r9245;
	xor.b32  	%r18116, %r18116, %r9246;
	and.b32  	%r9247, %r7874, %r9199;
	and.b32  	%r9248, %r7875, %r9200;
	xor.b32  	%r18087, %r18087, %r9247;
	xor.b32  	%r18086, %r18086, %r9248;
	and.b32  	%r9249, %r7876, %r9201;
	and.b32  	%r9250, %r7877, %r9202;
	xor.b32  	%r18085, %r18085, %r9249;
	xor.b32  	%r18084, %r18084, %r9250;
	and.b32  	%r9251, %r7878, %r9199;
	and.b32  	%r9252, %r7879, %r9200;
	xor.b32  	%r18055, %r18055, %r9251;
	xor.b32  	%r18054, %r18054, %r9252;
	and.b32  	%r9253, %r7880, %r9201;
	and.b32  	%r9254, %r7881, %r9202;
	xor.b32  	%r18053, %r18053, %r9253;
	xor.b32  	%r18052, %r18052, %r9254;
	and.b32  	%r9255, %r7882, %r9199;
	and.b32  	%r9256, %r7883, %r9200;
	xor.b32  	%r18023, %r18023, %r9255;
	xor.b32  	%r18022, %r18022, %r9256;
	and.b32  	%r9257, %r7884, %r9201;
	and.b32  	%r9258, %r7885, %r9202;
	xor.b32  	%r18021, %r18021, %r9257;
	xor.b32  	%r18020, %r18020, %r9258;
	and.b32  	%r9259, %r7886, %r9199;
	and.b32  	%r9260, %r7887, %r9200;
	xor.b32  	%r17991, %r17991, %r9259;
	xor.b32  	%r17990, %r17990, %r9260;
	and.b32  	%r9261, %r7888, %r9201;
	and.b32  	%r9262, %r7889, %r9202;
	xor.b32  	%r17989, %r17989, %r9261;
	xor.b32  	%r17988, %r17988, %r9262;
	and.b32  	%r9263, %r7890, %r9199;
	and.b32  	%r9264, %r7891, %r9200;
	xor.b32  	%r17959, %r17959, %r9263;
	xor.b32  	%r17958, %r17958, %r9264;
	and.b32  	%r9265, %r7892, %r9201;
	and.b32  	%r9266, %r7893, %r9202;
	xor.b32  	%r17957, %r17957, %r9265;
	xor.b32  	%r17956, %r17956, %r9266;
	and.b32  	%r9267, %r7894, %r9199;
	and.b32  	%r9268, %r7895, %r9200;
	xor.b32  	%r17927, %r17927, %r9267;
	xor.b32  	%r17926, %r17926, %r9268;
	and.b32  	%r9269, %r7896, %r9201;
	and.b32  	%r9270, %r7897, %r9202;
	xor.b32  	%r17925, %r17925, %r9269;
	xor.b32  	%r17924, %r17924, %r9270;
	and.b32  	%r9271, %r7898, %r9199;
	and.b32  	%r9272, %r7899, %r9200;
	xor.b32  	%r17895, %r17895, %r9271;
	xor.b32  	%r17894, %r17894, %r9272;
	and.b32  	%r9273, %r7900, %r9201;
	and.b32  	%r9274, %r7901, %r9202;
	xor.b32  	%r17893, %r17893, %r9273;
	xor.b32  	%r17892, %r17892, %r9274;
	and.b32  	%r9275, %r7902, %r9199;
	and.b32  	%r9276, %r7903, %r9200;
	xor.b32  	%r17863, %r17863, %r9275;
	xor.b32  	%r17862, %r17862, %r9276;
	and.b32  	%r9277, %r7904, %r9201;
	and.b32  	%r9278, %r7905, %r9202;
	xor.b32  	%r17861, %r17861, %r9277;
	xor.b32  	%r17860, %r17860, %r9278;
	and.b32  	%r9279, %r7906, %r9199;
	and.b32  	%r9280, %r7907, %r9200;
	xor.b32  	%r17831, %r17831, %r9279;
	xor.b32  	%r17830, %r17830, %r9280;
	and.b32  	%r9281, %r7908, %r9201;
	and.b32  	%r9282, %r7909, %r9202;
	xor.b32  	%r17829, %r17829, %r9281;
	xor.b32  	%r17828, %r17828, %r9282;
	and.b32  	%r9283, %r7910, %r9199;
	and.b32  	%r9284, %r7911, %r9200;
	xor.b32  	%r17799, %r17799, %r9283;
	xor.b32  	%r17798, %r17798, %r9284;
	and.b32  	%r9285, %r7912, %r9201;
	and.b32  	%r9286, %r7913, %r9202;
	xor.b32  	%r17797, %r17797, %r9285;
	xor.b32  	%r17796, %r17796, %r9286;
	and.b32  	%r9287, %r7914, %r9199;
	and.b32  	%r9288, %r7915, %r9200;
	xor.b32  	%r17767, %r17767, %r9287;
	xor.b32  	%r17766, %r17766, %r9288;
	and.b32  	%r9289, %r7916, %r9201;
	and.b32  	%r9290, %r7917, %r9202;
	xor.b32  	%r17765, %r17765, %r9289;
	xor.b32  	%r17764, %r17764, %r9290;
	and.b32  	%r9291, %r7918, %r9199;
	and.b32  	%r9292, %r7919, %r9200;
	xor.b32  	%r17735, %r17735, %r9291;
	xor.b32  	%r17734, %r17734, %r9292;
	and.b32  	%r9293, %r7920, %r9201;
	and.b32  	%r9294, %r7921, %r9202;
	xor.b32  	%r17733, %r17733, %r9293;
	xor.b32  	%r17732, %r17732, %r9294;
	and.b32  	%r9295, %r7922, %r9199;
	and.b32  	%r9296, %r7923, %r9200;
	xor.b32  	%r17703, %r17703, %r9295;
	xor.b32  	%r17702, %r17702, %r9296;
	and.b32  	%r9297, %r7924, %r9201;
	and.b32  	%r9298, %r7925, %r9202;
	xor.b32  	%r17701, %r17701, %r9297;
	xor.b32  	%r17700, %r17700, %r9298;
	and.b32  	%r9299, %r7926, %r9199;
	and.b32  	%r9300, %r7927, %r9200;
	xor.b32  	%r17671, %r17671, %r9299;
	xor.b32  	%r17670, %r17670, %r9300;
	and.b32  	%r9301, %r7928, %r9201;
	and.b32  	%r9302, %r7929, %r9202;
	xor.b32  	%r17669, %r17669, %r9301;
	xor.b32  	%r17668, %r17668, %r9302;
	and.b32  	%r9303, %r7930, %r9199;
	and.b32  	%r9304, %r7931, %r9200;
	xor.b32  	%r17639, %r17639, %r9303;
	xor.b32  	%r17638, %r17638, %r9304;
	and.b32  	%r9305, %r7932, %r9201;
	and.b32  	%r9306, %r7933, %r9202;
	xor.b32  	%r17637, %r17637, %r9305;
	xor.b32  	%r17636, %r17636, %r9306;
	and.b32  	%r9307, %r7934, %r9199;
	and.b32  	%r9308, %r7935, %r9200;
	xor.b32  	%r17607, %r17607, %r9307;
	xor.b32  	%r17606, %r17606, %r9308;
	and.b32  	%r9309, %r7936, %r9201;
	and.b32  	%r9310, %r7937, %r9202;
	xor.b32  	%r17605, %r17605, %r9309;
	xor.b32  	%r17604, %r17604, %r9310;
	and.b32  	%r9311, %r7938, %r9199;
	and.b32  	%r9312, %r7939, %r9200;
	xor.b32  	%r17575, %r17575, %r9311;
	xor.b32  	%r17574, %r17574, %r9312;
	and.b32  	%r9313, %r7940, %r9201;
	and.b32  	%r9314, %r7941, %r9202;
	xor.b32  	%r17573, %r17573, %r9313;
	xor.b32  	%r17572, %r17572, %r9314;
	and.b32  	%r9315, %r7942, %r9199;
	and.b32  	%r9316, %r7943, %r9200;
	xor.b32  	%r17543, %r17543, %r9315;
	xor.b32  	%r17542, %r17542, %r9316;
	and.b32  	%r9317, %r7944, %r9201;
	and.b32  	%r9318, %r7945, %r9202;
	xor.b32  	%r17541, %r17541, %r9317;
	xor.b32  	%r17540, %r17540, %r9318;
	and.b32  	%r9319, %r7946, %r9199;
	and.b32  	%r9320, %r7947, %r9200;
	xor.b32  	%r17511, %r17511, %r9319;
	xor.b32  	%r17510, %r17510, %r9320;
	and.b32  	%r9321, %r7948, %r9201;
	and.b32  	%r9322, %r7949, %r9202;
	xor.b32  	%r17509, %r17509, %r9321;
	xor.b32  	%r17508, %r17508, %r9322;
	and.b32  	%r9323, %r7950, %r9199;
	and.b32  	%r9324, %r7951, %r9200;
	xor.b32  	%r17479, %r17479, %r9323;
	xor.b32  	%r17478, %r17478, %r9324;
	and.b32  	%r9325, %r7952, %r9201;
	and.b32  	%r9326, %r7953, %r9202;
	xor.b32  	%r17477, %r17477, %r9325;
	xor.b32  	%r17476, %r17476, %r9326;
	and.b32  	%r9327, %r7954, %r9199;
	and.b32  	%r9328, %r7955, %r9200;
	xor.b32  	%r17447, %r17447, %r9327;
	xor.b32  	%r17446, %r17446, %r9328;
	and.b32  	%r9329, %r7956, %r9201;
	and.b32  	%r9330, %r7957, %r9202;
	xor.b32  	%r17445, %r17445, %r9329;
	xor.b32  	%r17444, %r17444, %r9330;
	and.b32  	%r9331, %r7958, %r9199;
	and.b32  	%r9332, %r7959, %r9200;
	xor.b32  	%r17415, %r17415, %r9331;
	xor.b32  	%r17414, %r17414, %r9332;
	and.b32  	%r9333, %r7960, %r9201;
	and.b32  	%r9334, %r7961, %r9202;
	xor.b32  	%r17413, %r17413, %r9333;
	xor.b32  	%r17412, %r17412, %r9334;
	and.b32  	%r9335, %r7962, %r9199;
	and.b32  	%r9336, %r7963, %r9200;
	xor.b32  	%r17383, %r17383, %r9335;
	xor.b32  	%r17382, %r17382, %r9336;
	and.b32  	%r9337, %r7964, %r9201;
	and.b32  	%r9338, %r7965, %r9202;
	xor.b32  	%r17381, %r17381, %r9337;
	xor.b32  	%r17380, %r17380, %r9338;
	and.b32  	%r9339, %r7966, %r9199;
	and.b32  	%r9340, %r7967, %r9200;
	xor.b32  	%r17351, %r17351, %r9339;
	xor.b32  	%r17350, %r17350, %r9340;
	and.b32  	%r9341, %r7968, %r9201;
	and.b32  	%r9342, %r7969, %r9202;
	xor.b32  	%r17349, %r17349, %r9341;
	xor.b32  	%r17348, %r17348, %r9342;
	and.b32  	%r9343, %r7970, %r9199;
	and.b32  	%r9344, %r7971, %r9200;
	xor.b32  	%r17319, %r17319, %r9343;
	xor.b32  	%r17318, %r17318, %r9344;
	and.b32  	%r9345, %r7972, %r9201;
	and.b32  	%r9346, %r7973, %r9202;
	xor.b32  	%r17317, %r17317, %r9345;
	xor.b32  	%r17316, %r17316, %r9346;
	and.b32  	%r9347, %r7974, %r9199;
	and.b32  	%r9348, %r7975, %r9200;
	xor.b32  	%r17287, %r17287, %r9347;
	xor.b32  	%r17286, %r17286, %r9348;
	and.b32  	%r9349, %r7976, %r9201;
	and.b32  	%r9350, %r7977, %r9202;
	xor.b32  	%r17285, %r17285, %r9349;
	xor.b32  	%r17284, %r17284, %r9350;
	and.b32  	%r9351, %r7978, %r9199;
	and.b32  	%r9352, %r7979, %r9200;
	xor.b32  	%r17255, %r17255, %r9351;
	xor.b32  	%r17254, %r17254, %r9352;
	and.b32  	%r9353, %r7980, %r9201;
	and.b32  	%r9354, %r7981, %r9202;
	xor.b32  	%r17253, %r17253, %r9353;
	xor.b32  	%r17252, %r17252, %r9354;
	and.b32  	%r9355, %r7982, %r9199;
	and.b32  	%r9356, %r7983, %r9200;
	xor.b32  	%r17223, %r17223, %r9355;
	xor.b32  	%r17222, %r17222, %r9356;
	and.b32  	%r9357, %r7984, %r9201;
	and.b32  	%r9358, %r7985, %r9202;
	xor.b32  	%r17221, %r17221, %r9357;
	xor.b32  	%r17220, %r17220, %r9358;
	and.b32  	%r9359, %r7986, %r9199;
	and.b32  	%r9360, %r7987, %r9200;
	xor.b32  	%r17191, %r17191, %r9359;
	xor.b32  	%r17190, %r17190, %r9360;
	and.b32  	%r9361, %r7988, %r9201;
	and.b32  	%r9362, %r7989, %r9202;
	xor.b32  	%r17189, %r17189, %r9361;
	xor.b32  	%r17188, %r17188, %r9362;
	and.b32  	%r9363, %r7990, %r9199;
	and.b32  	%r9364, %r7991, %r9200;
	xor.b32  	%r17159, %r17159, %r9363;
	xor.b32  	%r17158, %r17158, %r9364;
	and.b32  	%r9365, %r7992, %r9201;
	and.b32  	%r9366, %r7993, %r9202;
	xor.b32  	%r17157, %r17157, %r9365;
	xor.b32  	%r17156, %r17156, %r9366;
	and.b32  	%r9367, %r7994, %r9199;
	and.b32  	%r9368, %r7995, %r9200;
	xor.b32  	%r17127, %r17127, %r9367;
	xor.b32  	%r17126, %r17126, %r9368;
	and.b32  	%r9369, %r7996, %r9201;
	and.b32  	%r9370, %r7997, %r9202;
	xor.b32  	%r17125, %r17125, %r9369;
	xor.b32  	%r17124, %r17124, %r9370;
	and.b32  	%r9371, %r7998, %r9199;
	and.b32  	%r9372, %r7999, %r9200;
	xor.b32  	%r18464, %r18464, %r9371;
	xor.b32  	%r18465, %r18465, %r9372;
	and.b32  	%r9373, %r8000, %r9201;
	and.b32  	%r9374, %r8001, %r9202;
	xor.b32  	%r18466, %r18466, %r9373;
	xor.b32  	%r18467, %r18467, %r9374;
	and.b32  	%r9375, %r8002, %r9199;
	and.b32  	%r9376, %r8003, %r9200;
	xor.b32  	%r18496, %r18496, %r9375;
	xor.b32  	%r18497, %r18497, %r9376;
	and.b32  	%r9377, %r8004, %r9201;
	and.b32  	%r9378, %r8005, %r9202;
	xor.b32  	%r18498, %r18498, %r9377;
	xor.b32  	%r18499, %r18499, %r9378;
	and.b32  	%r9379, %r8006, %r9199;
	and.b32  	%r9380, %r8007, %r9200;
	xor.b32  	%r18528, %r18528, %r9379;
	xor.b32  	%r18529, %r18529, %r9380;
	and.b32  	%r9381, %r8008, %r9201;
	and.b32  	%r9382, %r8009, %r9202;
	xor.b32  	%r18530, %r18530, %r9381;
	xor.b32  	%r18531, %r18531, %r9382;
	and.b32  	%r9383, %r8010, %r9199;
	and.b32  	%r9384, %r8011, %r9200;
	xor.b32  	%r18560, %r18560, %r9383;
	xor.b32  	%r18561, %r18561, %r9384;
	and.b32  	%r9385, %r8012, %r9201;
	and.b32  	%r9386, %r8013, %r9202;
	xor.b32  	%r18562, %r18562, %r9385;
	xor.b32  	%r18563, %r18563, %r9386;
	and.b32  	%r9387, %r8014, %r9199;
	and.b32  	%r9388, %r8015, %r9200;
	xor.b32  	%r18592, %r18592, %r9387;
	xor.b32  	%r18593, %r18593, %r9388;
	and.b32  	%r9389, %r8016, %r9201;
	and.b32  	%r9390, %r8017, %r9202;
	xor.b32  	%r18594, %r18594, %r9389;
	xor.b32  	%r18595, %r18595, %r9390;
	and.b32  	%r9391, %r8018, %r9199;
	and.b32  	%r9392, %r8019, %r9200;
	xor.b32  	%r18624, %r18624, %r9391;
	xor.b32  	%r18625, %r18625, %r9392;
	and.b32  	%r9393, %r8020, %r9201;
	and.b32  	%r9394, %r8021, %r9202;
	xor.b32  	%r18626, %r18626, %r9393;
	xor.b32  	%r18627, %r18627, %r9394;
	ld.global.v4.u32 	{%r9395, %r9396, %r9397, %r9398}, [%rd59+3584];
	and.b32  	%r9399, %r7830, %r9395;
	and.b32  	%r9400, %r7831, %r9396;
	xor.b32  	%r18435, %r18435, %r9399;
	xor.b32  	%r18434, %r18434, %r9400;
	and.b32  	%r9401, %r7832, %r9397;
	and.b32  	%r9402, %r7833, %r9398;
	xor.b32  	%r18433, %r18433, %r9401;
	xor.b32  	%r18432, %r18432, %r9402;
	and.b32  	%r9403, %r7834, %r9395;
	and.b32  	%r9404, %r7835, %r9396;
	xor.b32  	%r18403, %r18403, %r9403;
	xor.b32  	%r18402, %r18402, %r9404;
	and.b32  	%r9405, %r7836, %r9397;
	and.b32  	%r9406, %r7837, %r9398;
	xor.b32  	%r18401, %r18401, %r9405;
	xor.b32  	%r18400, %r18400, %r9406;
	and.b32  	%r9407, %r7838, %r9395;
	and.b32  	%r9408, %r7839, %r9396;
	xor.b32  	%r18371, %r18371, %r9407;
	xor.b32  	%r18370, %r18370, %r9408;
	and.b32  	%r9409, %r7840, %r9397;
	and.b32  	%r9410, %r7841, %r9398;
	xor.b32  	%r18369, %r18369, %r9409;
	xor.b32  	%r18368, %r18368, %r9410;
	and.b32  	%r9411, %r7842, %r9395;
	and.b32  	%r9412, %r7843, %r9396;
	xor.b32  	%r18339, %r18339, %r9411;
	xor.b32  	%r18338, %r18338, %r9412;
	and.b32  	%r9413, %r7844, %r9397;
	and.b32  	%r9414, %r7845, %r9398;
	xor.b32  	%r18337, %r18337, %r9413;
	xor.b32  	%r18336, %r18336, %r9414;
	and.b32  	%r9415, %r7846, %r9395;
	and.b32  	%r9416, %r7847, %r9396;
	xor.b32  	%r18307, %r18307, %r9415;
	xor.b32  	%r18306, %r18306, %r9416;
	and.b32  	%r9417, %r7848, %r9397;
	and.b32  	%r9418, %r7849, %r9398;
	xor.b32  	%r18305, %r18305, %r9417;
	xor.b32  	%r18304, %r18304, %r9418;
	and.b32  	%r9419, %r7850, %r9395;
	and.b32  	%r9420, %r7851, %r9396;
	xor.b32  	%r18275, %r18275, %r9419;
	xor.b32  	%r18274, %r18274, %r9420;
	and.b32  	%r9421, %r7852, %r9397;
	and.b32  	%r9422, %r7853, %r9398;
	xor.b32  	%r18273, %r18273, %r9421;
	xor.b32  	%r18272, %r18272, %r9422;
	and.b32  	%r9423, %r7854, %r9395;
	and.b32  	%r9424, %r7855, %r9396;
	xor.b32  	%r18243, %r18243, %r9423;
	xor.b32  	%r18242, %r18242, %r9424;
	and.b32  	%r9425, %r7856, %r9397;
	and.b32  	%r9426, %r7857, %r9398;
	xor.b32  	%r18241, %r18241, %r9425;
	xor.b32  	%r18240, %r18240, %r9426;
	and.b32  	%r9427, %r7858, %r9395;
	and.b32  	%r9428, %r7859, %r9396;
	xor.b32  	%r18211, %r18211, %r9427;
	xor.b32  	%r18210, %r18210, %r9428;
	and.b32  	%r9429, %r7860, %r9397;
	and.b32  	%r9430, %r7861, %r9398;
	xor.b32  	%r18209, %r18209, %r9429;
	xor.b32  	%r18208, %r18208, %r9430;
	and.b32  	%r9431, %r7862, %r9395;
	and.b32  	%r9432, %r7863, %r9396;
	xor.b32  	%r18179, %r18179, %r9431;
	xor.b32  	%r18178, %r18178, %r9432;
	and.b32  	%r9433, %r7864, %r9397;
	and.b32  	%r9434, %r7865, %r9398;
	xor.b32  	%r18177, %r18177, %r9433;
	xor.b32  	%r18176, %r18176, %r9434;
	and.b32  	%r9435, %r7866, %r9395;
	and.b32  	%r9436, %r7867, %r9396;
	xor.b32  	%r18147, %r18147, %r9435;
	xor.b32  	%r18146, %r18146, %r9436;
	and.b32  	%r9437, %r7868, %r9397;
	and.b32  	%r9438, %r7869, %r9398;
	xor.b32  	%r18145, %r18145, %r9437;
	xor.b32  	%r18144, %r18144, %r9438;
	and.b32  	%r9439, %r7870, %r9395;
	and.b32  	%r9440, %r7871, %r9396;
	xor.b32  	%r18115, %r18115, %r9439;
	xor.b32  	%r18114, %r18114, %r9440;
	and.b32  	%r9441, %r7872, %r9397;
	and.b32  	%r9442, %r7873, %r9398;
	xor.b32  	%r18113, %r18113, %r9441;
	xor.b32  	%r18112, %r18112, %r9442;
	and.b32  	%r9443, %r7874, %r9395;
	and.b32  	%r9444, %r7875, %r9396;
	xor.b32  	%r18083, %r18083, %r9443;
	xor.b32  	%r18082, %r18082, %r9444;
	and.b32  	%r9445, %r7876, %r9397;
	and.b32  	%r9446, %r7877, %r9398;
	xor.b32  	%r18081, %r18081, %r9445;
	xor.b32  	%r18080, %r18080, %r9446;
	and.b32  	%r9447, %r7878, %r9395;
	and.b32  	%r9448, %r7879, %r9396;
	xor.b32  	%r18051, %r18051, %r9447;
	xor.b32  	%r18050, %r18050, %r9448;
	and.b32  	%r9449, %r7880, %r9397;
	and.b32  	%r9450, %r7881, %r9398;
	xor.b32  	%r18049, %r18049, %r9449;
	xor.b32  	%r18048, %r18048, %r9450;
	and.b32  	%r9451, %r7882, %r9395;
	and.b32  	%r9452, %r7883, %r9396;
	xor.b32  	%r18019, %r18019, %r9451;
	xor.b32  	%r18018, %r18018, %r9452;
	and.b32  	%r9453, %r7884, %r9397;
	and.b32  	%r9454, %r7885, %r9398;
	xor.b32  	%r18017, %r18017, %r9453;
	xor.b32  	%r18016, %r18016, %r9454;
	and.b32  	%r9455, %r7886, %r9395;
	and.b32  	%r9456, %r7887, %r9396;
	xor.b32  	%r17987, %r17987, %r9455;
	xor.b32  	%r17986, %r17986, %r9456;
	and.b32  	%r9457, %r7888, %r9397;
	and.b32  	%r9458, %r7889, %r9398;
	xor.b32  	%r17985, %r17985, %r9457;
	xor.b32  	%r17984, %r17984, %r9458;
	and.b32  	%r9459, %r7890, %r9395;
	and.b32  	%r9460, %r7891, %r9396;
	xor.b32  	%r17955, %r17955, %r9459;
	xor.b32  	%r17954, %r17954, %r9460;
	and.b32  	%r9461, %r7892, %r9397;
	and.b32  	%r9462, %r7893, %r9398;
	xor.b32  	%r17953, %r17953, %r9461;
	xor.b32  	%r17952, %r17952, %r9462;
	and.b32  	%r9463, %r7894, %r9395;
	and.b32  	%r9464, %r7895, %r9396;
	xor.b32  	%r17923, %r17923, %r9463;
	xor.b32  	%r17922, %r17922, %r9464;
	and.b32  	%r9465, %r7896, %r9397;
	and.b32  	%r9466, %r7897, %r9398;
	xor.b32  	%r17921, %r17921, %r9465;
	xor.b32  	%r17920, %r17920, %r9466;
	and.b32  	%r9467, %r7898, %r9395;
	and.b32  	%r9468, %r7899, %r9396;
	xor.b32  	%r17891, %r17891, %r9467;
	xor.b32  	%r17890, %r17890, %r9468;
	and.b32  	%r9469, %r7900, %r9397;
	and.b32  	%r9470, %r7901, %r9398;
	xor.b32  	%r17889, %r17889, %r9469;
	xor.b32  	%r17888, %r17888, %r9470;
	and.b32  	%r9471, %r7902, %r9395;
	and.b32  	%r9472, %r7903, %r9396;
	xor.b32  	%r17859, %r17859, %r9471;
	xor.b32  	%r17858, %r17858, %r9472;
	and.b32  	%r9473, %r7904, %r9397;
	and.b32  	%r9474, %r7905, %r9398;
	xor.b32  	%r17857, %r17857, %r9473;
	xor.b32  	%r17856, %r17856, %r9474;
	and.b32  	%r9475, %r7906, %r9395;
	and.b32  	%r9476, %r7907, %r9396;
	xor.b32  	%r17827, %r17827, %r9475;
	xor.b32  	%r17826, %r17826, %r9476;
	and.b32  	%r9477, %r7908, %r9397;
	and.b32  	%r9478, %r7909, %r9398;
	xor.b32  	%r17825, %r17825, %r9477;
	xor.b32  	%r17824, %r17824, %r9478;
	and.b32  	%r9479, %r7910, %r9395;
	and.b32  	%r9480, %r7911, %r9396;
	xor.b32  	%r17795, %r17795, %r9479;
	xor.b32  	%r17794, %r17794, %r9480;
	and.b32  	%r9481, %r7912, %r9397;
	and.b32  	%r9482, %r7913, %r9398;
	xor.b32  	%r17793, %r17793, %r9481;
	xor.b32  	%r17792, %r17792, %r9482;
	and.b32  	%r9483, %r7914, %r9395;
	and.b32  	%r9484, %r7915, %r9396;
	xor.b32  	%r17763, %r17763, %r9483;
	xor.b32  	%r17762, %r17762, %r9484;
	and.b32  	%r9485, %r7916, %r9397;
	and.b32  	%r9486, %r7917, %r9398;
	xor.b32  	%r17761, %r17761, %r9485;
	xor.b32  	%r17760, %r17760, %r9486;
	and.b32  	%r9487, %r7918, %r9395;
	and.b32  	%r9488, %r7919, %r9396;
	xor.b32  	%r17731, %r17731, %r9487;
	xor.b32  	%r17730, %r17730, %r9488;
	and.b32  	%r9489, %r7920, %r9397;
	and.b32  	%r9490, %r7921, %r9398;
	xor.b32  	%r17729, %r17729, %r9489;
	xor.b32  	%r17728, %r17728, %r9490;
	and.b32  	%r9491, %r7922, %r9395;
	and.b32  	%r9492, %r7923, %r9396;
	xor.b32  	%r17699, %r17699, %r9491;
	xor.b32  	%r17698, %r17698, %r9492;
	and.b32  	%r9493, %r7924, %r9397;
	and.b32  	%r9494, %r7925, %r9398;
	xor.b32  	%r17697, %r17697, %r9493;
	xor.b32  	%r17696, %r17696, %r9494;
	and.b32  	%r9495, %r7926, %r9395;
	and.b32  	%r9496, %r7927, %r9396;
	xor.b32  	%r17667, %r17667, %r9495;
	xor.b32  	%r17666, %r17666, %r9496;
	and.b32  	%r9497, %r7928, %r9397;
	and.b32  	%r9498, %r7929, %r9398;
	xor.b32  	%r17665, %r17665, %r9497;
	xor.b32  	%r17664, %r17664, %r9498;
	and.b32  	%r9499, %r7930, %r9395;
	and.b32  	%r9500, %r7931, %r9396;
	xor.b32  	%r17635, %r17635, %r9499;
	xor.b32  	%r17634, %r17634, %r9500;
	and.b32  	%r9501, %r7932, %r9397;
	and.b32  	%r9502, %r7933, %r9398;
	xor.b32  	%r17633, %r17633, %r9501;
	xor.b32  	%r17632, %r17632, %r9502;
	and.b32  	%r9503, %r7934, %r9395;
	and.b32  	%r9504, %r7935, %r9396;
	xor.b32  	%r17603, %r17603, %r9503;
	xor.b32  	%r17602, %r17602, %r9504;
	and.b32  	%r9505, %r7936, %r9397;
	and.b32  	%r9506, %r7937, %r9398;
	xor.b32  	%r17601, %r17601, %r9505;
	xor.b32  	%r17600, %r17600, %r9506;
	and.b32  	%r9507, %r7938, %r9395;
	and.b32  	%r9508, %r7939, %r9396;
	xor.b32  	%r17571, %r17571, %r9507;
	xor.b32  	%r17570, %r17570, %r9508;
	and.b32  	%r9509, %r7940, %r9397;
	and.b32  	%r9510, %r7941, %r9398;
	xor.b32  	%r17569, %r17569, %r9509;
	xor.b32  	%r17568, %r17568, %r9510;
	and.b32  	%r9511, %r7942, %r9395;
	and.b32  	%r9512, %r7943, %r9396;
	xor.b32  	%r17539, %r17539, %r9511;
	xor.b32  	%r17538, %r17538, %r9512;
	and.b32  	%r9513, %r7944, %r9397;
	and.b32  	%r9514, %r7945, %r9398;
	xor.b32  	%r17537, %r17537, %r9513;
	xor.b32  	%r17536, %r17536, %r9514;
	and.b32  	%r9515, %r7946, %r9395;
	and.b32  	%r9516, %r7947, %r9396;
	xor.b32  	%r17507, %r17507, %r9515;
	xor.b32  	%r17506, %r17506, %r9516;
	and.b32  	%r9517, %r7948, %r9397;
	and.b32  	%r9518, %r7949, %r9398;
	xor.b32  	%r17505, %r17505, %r9517;
	xor.b32  	%r17504, %r17504, %r9518;
	and.b32  	%r9519, %r7950, %r9395;
	and.b32  	%r9520, %r7951, %r9396;
	xor.b32  	%r17475, %r17475, %r9519;
	xor.b32  	%r17474, %r17474, %r9520;
	and.b32  	%r9521, %r7952, %r9397;
	and.b32  	%r9522, %r7953, %r9398;
	xor.b32  	%r17473, %r17473, %r9521;
	xor.b32  	%r17472, %r17472, %r9522;
	and.b32  	%r9523, %r7954, %r9395;
	and.b32  	%r9524, %r7955, %r9396;
	xor.b32  	%r17443, %r17443, %r9523;
	xor.b32  	%r17442, %r17442, %r9524;
	and.b32  	%r9525, %r7956, %r9397;
	and.b32  	%r9526, %r7957, %r9398;
	xor.b32  	%r17441, %r17441, %r9525;
	xor.b32  	%r17440, %r17440, %r9526;
	and.b32  	%r9527, %r7958, %r9395;
	and.b32  	%r9528, %r7959, %r9396;
	xor.b32  	%r17411, %r17411, %r9527;
	xor.b32  	%r17410, %r17410, %r9528;
	and.b32  	%r9529, %r7960, %r9397;
	and.b32  	%r9530, %r7961, %r9398;
	xor.b32  	%r17409, %r17409, %r9529;
	xor.b32  	%r17408, %r17408, %r9530;
	and.b32  	%r9531, %r7962, %r9395;
	and.b32  	%r9532, %r7963, %r9396;
	xor.b32  	%r17379, %r17379, %r9531;
	xor.b32  	%r17378, %r17378, %r9532;
	and.b32  	%r9533, %r7964, %r9397;
	and.b32  	%r9534, %r7965, %r9398;
	xor.b32  	%r17377, %r17377, %r9533;
	xor.b32  	%r17376, %r17376, %r9534;
	and.b32  	%r9535, %r7966, %r9395;
	and.b32  	%r9536, %r7967, %r9396;
	xor.b32  	%r17347, %r17347, %r9535;
	xor.b32  	%r17346, %r17346, %r9536;
	and.b32  	%r9537, %r7968, %r9397;
	and.b32  	%r9538, %r7969, %r9398;
	xor.b32  	%r17345, %r17345, %r9537;
	xor.b32  	%r17344, %r17344, %r9538;
	and.b32  	%r9539, %r7970, %r9395;
	and.b32  	%r9540, %r7971, %r9396;
	xor.b32  	%r17315, %r17315, %r9539;
	xor.b32  	%r17314, %r17314, %r9540;
	and.b32  	%r9541, %r7972, %r9397;
	and.b32  	%r9542, %r7973, %r9398;
	xor.b32  	%r17313, %r17313, %r9541;
	xor.b32  	%r17312, %r17312, %r9542;
	and.b32  	%r9543, %r7974, %r9395;
	and.b32  	%r9544, %r7975, %r9396;
	xor.b32  	%r17283, %r17283, %r9543;
	xor.b32  	%r17282, %r17282, %r9544;
	and.b32  	%r9545, %r7976, %r9397;
	and.b32  	%r9546, %r7977, %r9398;
	xor.b32  	%r17281, %r17281, %r9545;
	xor.b32  	%r17280, %r17280, %r9546;
	and.b32  	%r9547, %r7978, %r9395;
	and.b32  	%r9548, %r7979, %r9396;
	xor.b32  	%r17251, %r17251, %r9547;
	xor.b32  	%r17250, %r17250, %r9548;
	and.b32  	%r9549, %r7980, %r9397;
	and.b32  	%r9550, %r7981, %r9398;
	xor.b32  	%r17249, %r17249, %r9549;
	xor.b32  	%r17248, %r17248, %r9550;
	and.b32  	%r9551, %r7982, %r9395;
	and.b32  	%r9552, %r7983, %r9396;
	xor.b32  	%r17219, %r17219, %r9551;
	xor.b32  	%r17218, %r17218, %r9552;
	and.b32  	%r9553, %r7984, %r9397;
	and.b32  	%r9554, %r7985, %r9398;
	xor.b32  	%r17217, %r17217, %r9553;
	xor.b32  	%r17216, %r17216, %r9554;
	and.b32  	%r9555, %r7986, %r9395;
	and.b32  	%r9556, %r7987, %r9396;
	xor.b32  	%r17187, %r17187, %r9555;
	xor.b32  	%r17186, %r17186, %r9556;
	and.b32  	%r9557, %r7988, %r9397;
	and.b32  	%r9558, %r7989, %r9398;
	xor.b32  	%r17185, %r17185, %r9557;
	xor.b32  	%r17184, %r17184, %r9558;
	and.b32  	%r9559, %r7990, %r9395;
	and.b32  	%r9560, %r7991, %r9396;
	xor.b32  	%r17155, %r17155, %r9559;
	xor.b32  	%r17154, %r17154, %r9560;
	and.b32  	%r9561, %r7992, %r9397;
	and.b32  	%r9562, %r7993, %r9398;
	xor.b32  	%r17153, %r17153, %r9561;
	xor.b32  	%r17152, %r17152, %r9562;
	and.b32  	%r9563, %r7994, %r9395;
	and.b32  	%r9564, %r7995, %r9396;
	xor.b32  	%r17123, %r17123, %r9563;
	xor.b32  	%r17122, %r17122, %r9564;
	and.b32  	%r9565, %r7996, %r9397;
	and.b32  	%r9566, %r7997, %r9398;
	xor.b32  	%r17121, %r17121, %r9565;
	xor.b32  	%r17120, %r17120, %r9566;
	and.b32  	%r9567, %r7998, %r9395;
	and.b32  	%r9568, %r7999, %r9396;
	xor.b32  	%r18468, %r18468, %r9567;
	xor.b32  	%r18469, %r18469, %r9568;
	and.b32  	%r9569, %r8000, %r9397;
	and.b32  	%r9570, %r8001, %r9398;
	xor.b32  	%r18470, %r18470, %r9569;
	xor.b32  	%r18471, %r18471, %r9570;
	and.b32  	%r9571, %r8002, %r9395;
	and.b32  	%r9572, %r8003, %r9396;
	xor.b32  	%r18500, %r18500, %r9571;
	xor.b32  	%r18501, %r18501, %r9572;
	and.b32  	%r9573, %r8004, %r9397;
	and.b32  	%r9574, %r8005, %r9398;
	xor.b32  	%r18502, %r18502, %r9573;
	xor.b32  	%r18503, %r18503, %r9574;
	and.b32  	%r9575, %r8006, %r9395;
	and.b32  	%r9576, %r8007, %r9396;
	xor.b32  	%r18532, %r18532, %r9575;
	xor.b32  	%r18533, %r18533, %r9576;
	and.b32  	%r9577, %r8008, %r9397;
	and.b32  	%r9578, %r8009, %r9398;
	xor.b32  	%r18534, %r18534, %r9577;
	xor.b32  	%r18535, %r18535, %r9578;
	and.b32  	%r9579, %r8010, %r9395;
	and.b32  	%r9580, %r8011, %r9396;
	xor.b32  	%r18564, %r18564, %r9579;
	xor.b32  	%r18565, %r18565, %r9580;
	and.b32  	%r9581, %r8012, %r9397;
	and.b32  	%r9582, %r8013, %r9398;
	xor.b32  	%r18566, %r18566, %r9581;
	xor.b32  	%r18567, %r18567, %r9582;
	and.b32  	%r9583, %r8014, %r9395;
	and.b32  	%r9584, %r8015, %r9396;
	xor.b32  	%r18596, %r18596, %r9583;
	xor.b32  	%r18597, %r18597, %r9584;
	and.b32  	%r9585, %r8016, %r9397;
	and.b32  	%r9586, %r8017, %r9398;
	xor.b32  	%r18598, %r18598, %r9585;
	xor.b32  	%r18599, %r18599, %r9586;
	and.b32  	%r9587, %r8018, %r9395;
	and.b32  	%r9588, %r8019, %r9396;
	xor.b32  	%r18628, %r18628, %r9587;
	xor.b32  	%r18629, %r18629, %r9588;
	and.b32  	%r9589, %r8020, %r9397;
	xor.b32  	%r18630, %r18630, %r9589;
	and.b32  	%r9590, %r8021, %r9398;
	xor.b32  	%r18631, %r18631, %r9590;
	add.s32 	%r17095, %r17095, 1;
	setp.ne.s32 	%p25, %r17095, 32;
	@%p25 bra 	$L__BB9_31;
$L__BB9_33:
	add.s32 	%r15532, %r1599, 32;
	setp.lt.u32 	%p26, %r1599, 224;
	@%p26 bra 	$L__BB9_14;
	or.b32  	%r9591, %r18462, %r18463;
	or.b32  	%r9592, %r9591, %r18461;
	or.b32  	%r9593, %r9592, %r18460;
	setp.eq.s32 	%p27, %r9593, 0;
	@%p27 bra 	$L__BB9_36;
	mov.u32 	%r9594, %tid.x;
	shl.b32 	%r9595, %r9594, 4;
	and.b32  	%r9596, %r9595, 496;
	mov.u32 	%r9597, s_mem;
	add.s32 	%r9598, %r9597, %r9596;
	atom.shared.xor.b32 	%r9599, [%r9598], %r18463;
	atom.shared.xor.b32 	%r9600, [%r9598+4], %r18462;
	atom.shared.xor.b32 	%r9601, [%r9598+8], %r18461;
	atom.shared.xor.b32 	%r9602, [%r9598+12], %r18460;
$L__BB9_36:
	or.b32  	%r9603, %r18458, %r18459;
	or.b32  	%r9604, %r9603, %r18457;
	or.b32  	%r9605, %r9604, %r18456;
	setp.eq.s32 	%p28, %r9605, 0;
	@%p28 bra 	$L__BB9_38;
	mov.u32 	%r9606, %tid.x;
	shl.b32 	%r9607, %r9606, 4;
	and.b32  	%r9608, %r9607, 496;
	mov.u32 	%r9609, s_mem;
	add.s32 	%r9610, %r9609, %r9608;
	atom.shared.xor.b32 	%r9611, [%r9610+512], %r18459;
	atom.shared.xor.b32 	%r9612, [%r9610+516], %r18458;
	atom.shared.xor.b32 	%r9613, [%r9610+520], %r18457;
	atom.shared.xor.b32 	%r9614, [%r9610+524], %r18456;
$L__BB9_38:
	or.b32  	%r9615, %r18454, %r18455;
	or.b32  	%r9616, %r9615, %r18453;
	or.b32  	%r9617, %r9616, %r18452;
	setp.eq.s32 	%p29, %r9617, 0;
	@%p29 bra 	$L__BB9_40;
	mov.u32 	%r9618, %tid.x;
	shl.b32 	%r9619, %r9618, 4;
	and.b32  	%r9620, %r9619, 496;
	mov.u32 	%r9621, s_mem;
	add.s32 	%r9622, %r9621, %r9620;
	atom.shared.xor.b32 	%r9623, [%r9622+1024], %r18455;
	atom.shared.xor.b32 	%r9624, [%r9622+1028], %r18454;
	atom.shared.xor.b32 	%r9625, [%r9622+1032], %r18453;
	atom.shared.xor.b32 	%r9626, [%r9622+1036], %r18452;
$L__BB9_40:
	or.b32  	%r9627, %r18450, %r18451;
	or.b32  	%r9628, %r9627, %r18449;
	or.b32  	%r9629, %r9628, %r18448;
	setp.eq.s32 	%p30, %r9629, 0;
	@%p30 bra 	$L__BB9_42;
	mov.u32 	%r9630, %tid.x;
	shl.b32 	%r9631, %r9630, 4;
	and.b32  	%r9632, %r9631, 496;
	mov.u32 	%r9633, s_mem;
	add.s32 	%r9634, %r9633, %r9632;
	atom.shared.xor.b32 	%r9635, [%r9634+1536], %r18451;
	atom.shared.xor.b32 	%r9636, [%r9634+1540], %r18450;
	atom.shared.xor.b32 	%r9637, [%r9634+1544], %r18449;
	atom.shared.xor.b32 	%r9638, [%r9634+1548], %r18448;
$L__BB9_42:
	or.b32  	%r9639, %r18446, %r18447;
	or.b32  	%r9640, %r9639, %r18445;
	or.b32  	%r9641, %r9640, %r18444;
	setp.eq.s32 	%p31, %r9641, 0;
	@%p31 bra 	$L__BB9_44;
	mov.u32 	%r9642, %tid.x;
	shl.b32 	%r9643, %r9642, 4;
	and.b32  	%r9644, %r9643, 496;
	mov.u32 	%r9645, s_mem;
	add.s32 	%r9646, %r9645, %r9644;
	atom.shared.xor.b32 	%r9647, [%r9646+2048], %r18447;
	atom.shared.xor.b32 	%r9648, [%r9646+2052], %r18446;
	atom.shared.xor.b32 	%r9649, [%r9646+2056], %r18445;
	atom.shared.xor.b32 	%r9650, [%r9646+2060], %r18444;
$L__BB9_44:
	or.b32  	%r9651, %r18442, %r18443;
	or.b32  	%r9652, %r9651, %r18441;
	or.b32  	%r9653, %r9652, %r18440;
	setp.eq.s32 	%p32, %r9653, 0;
	@%p32 bra 	$L__BB9_46;
	mov.u32 	%r9654, %tid.x;
	shl.b32 	%r9655, %r9654, 4;
	and.b32  	%r9656, %r9655, 496;
	mov.u32 	%r9657, s_mem;
	add.s32 	%r9658, %r9657, %r9656;
	atom.shared.xor.b32 	%r9659, [%r9658+2560], %r18443;
	atom.shared.xor.b32 	%r9660, [%r9658+2564], %r18442;
	atom.shared.xor.b32 	%r9661, [%r9658+2568], %r18441;
	atom.shared.xor.b32 	%r9662, [%r9658+2572], %r18440;
$L__BB9_46:
	or.b32  	%r9663, %r18438, %r18439;
	or.b32  	%r9664, %r9663, %r18437;
	or.b32  	%r9665, %r9664, %r18436;
	setp.eq.s32 	%p33, %r9665, 0;
	@%p33 bra 	$L__BB9_48;
	mov.u32 	%r9666, %tid.x;
	shl.b32 	%r9667, %r9666, 4;
	and.b32  	%r9668, %r9667, 496;
	mov.u32 	%r9669, s_mem;
	add.s32 	%r9670, %r9669, %r9668;
	atom.shared.xor.b32 	%r9671, [%r9670+3072], %r18439;
	atom.shared.xor.b32 	%r9672, [%r9670+3076], %r18438;
	atom.shared.xor.b32 	%r9673, [%r9670+3080], %r18437;
	atom.shared.xor.b32 	%r9674, [%r9670+3084], %r18436;
$L__BB9_48:
	or.b32  	%r9675, %r18434, %r18435;
	or.b32  	%r9676, %r9675, %r18433;
	or.b32  	%r9677, %r9676, %r18432;
	setp.eq.s32 	%p34, %r9677, 0;
	@%p34 bra 	$L__BB9_50;
	mov.u32 	%r9678, %tid.x;
	shl.b32 	%r9679, %r9678, 4;
	and.b32  	%r9680, %r9679, 496;
	mov.u32 	%r9681, s_mem;
	add.s32 	%r9682, %r9681, %r9680;
	atom.shared.xor.b32 	%r9683, [%r9682+3584], %r18435;
	atom.shared.xor.b32 	%r9684, [%r9682+3588], %r18434;
	atom.shared.xor.b32 	%r9685, [%r9682+3592], %r18433;
	atom.shared.xor.b32 	%r9686, [%r9682+3596], %r18432;
$L__BB9_50:
	or.b32  	%r9687, %r18430, %r18431;
	or.b32  	%r9688, %r9687, %r18429;
	or.b32  	%r9689, %r9688, %r18428;
	setp.eq.s32 	%p35, %r9689, 0;
	@%p35 bra 	$L__BB9_52;
	mov.u32 	%r9690, %tid.x;
	shl.b32 	%r9691, %r9690, 4;
	and.b32  	%r9692, %r9691, 496;
	mov.u32 	%r9693, s_mem;
	add.s32 	%r9694, %r9693, %r9692;
	atom.shared.xor.b32 	%r9695, [%r9694+4096], %r18431;
	atom.shared.xor.b32 	%r9696, [%r9694+4100], %r18430;
	atom.shared.xor.b32 	%r9697, [%r9694+4104], %r18429;
	atom.shared.xor.b32 	%r9698, [%r9694+4108], %r18428;
$L__BB9_52:
	or.b32  	%r9699, %r18426, %r18427;
	or.b32  	%r9700, %r9699, %r18425;
	or.b32  	%r9701, %r9700, %r18424;
	setp.eq.s32 	%p36, %r9701, 0;
	@%p36 bra 	$L__BB9_54;
	mov.u32 	%r9702, %tid.x;
	shl.b32 	%r9703, %r9702, 4;
	and.b32  	%r9704, %r9703, 496;
	mov.u32 	%r9705, s_mem;
	add.s32 	%r9706, %r9705, %r9704;
	atom.shared.xor.b32 	%r9707, [%r9706+4608], %r18427;
	atom.shared.xor.b32 	%r9708, [%r9706+4612], %r18426;
	atom.shared.xor.b32 	%r9709, [%r9706+4616], %r18425;
	atom.shared.xor.b32 	%r9710, [%r9706+4620], %r18424;
$L__BB9_54:
	or.b32  	%r9711, %r18422, %r18423;
	or.b32  	%r9712, %r9711, %r18421;
	or.b32  	%r9713, %r9712, %r18420;
	setp.eq.s32 	%p37, %r9713, 0;
	@%p37 bra 	$L__BB9_56;
	mov.u32 	%r9714, %tid.x;
	shl.b32 	%r9715, %r9714, 4;
	and.b32  	%r9716, %r9715, 496;
	mov.u32 	%r9717, s_mem;
	add.s32 	%r9718, %r9717, %r9716;
	atom.shared.xor.b32 	%r9719, [%r9718+5120], %r18423;
	atom.shared.xor.b32 	%r9720, [%r9718+5124], %r18422;
	atom.shared.xor.b32 	%r9721, [%r9718+5128], %r18421;
	atom.shared.xor.b32 	%r9722, [%r9718+5132], %r18420;
$L__BB9_56:
	or.b32  	%r9723, %r18418, %r18419;
	or.b32  	%r9724, %r9723, %r18417;
	or.b32  	%r9725, %r9724, %r18416;
	setp.eq.s32 	%p38, %r9725, 0;
	@%p38 bra 	$L__BB9_58;
	mov.u32 	%r9726, %tid.x;
	shl.b32 	%r9727, %r9726, 4;
	and.b32  	%r9728, %r9727, 496;
	mov.u32 	%r9729, s_mem;
	add.s32 	%r9730, %r9729, %r9728;
	atom.shared.xor.b32 	%r9731, [%r9730+5632], %r18419;
	atom.shared.xor.b32 	%r9732, [%r9730+5636], %r18418;
	atom.shared.xor.b32 	%r9733, [%r9730+5640], %r18417;
	atom.shared.xor.b32 	%r9734, [%r9730+5644], %r18416;
$L__BB9_58:
	or.b32  	%r9735, %r18414, %r18415;
	or.b32  	%r9736, %r9735, %r18413;
	or.b32  	%r9737, %r9736, %r18412;
	setp.eq.s32 	%p39, %r9737, 0;
	@%p39 bra 	$L__BB9_60;
	mov.u32 	%r9738, %tid.x;
	shl.b32 	%r9739, %r9738, 4;
	and.b32  	%r9740, %r9739, 496;
	mov.u32 	%r9741, s_mem;
	add.s32 	%r9742, %r9741, %r9740;
	atom.shared.xor.b32 	%r9743, [%r9742+6144], %r18415;
	atom.shared.xor.b32 	%r9744, [%r9742+6148], %r18414;
	atom.shared.xor.b32 	%r9745, [%r9742+6152], %r18413;
	atom.shared.xor.b32 	%r9746, [%r9742+6156], %r18412;
$L__BB9_60:
	or.b32  	%r9747, %r18410, %r18411;
	or.b32  	%r9748, %r9747, %r18409;
	or.b32  	%r9749, %r9748, %r18408;
	setp.eq.s32 	%p40, %r9749, 0;
	@%p40 bra 	$L__BB9_62;
	mov.u32 	%r9750, %tid.x;
	shl.b32 	%r9751, %r9750, 4;
	and.b32  	%r9752, %r9751, 496;
	mov.u32 	%r9753, s_mem;
	add.s32 	%r9754, %r9753, %r9752;
	atom.shared.xor.b32 	%r9755, [%r9754+6656], %r18411;
	atom.shared.xor.b32 	%r9756, [%r9754+6660], %r18410;
	atom.shared.xor.b32 	%r9757, [%r9754+6664], %r18409;
	atom.shared.xor.b32 	%r9758, [%r9754+6668], %r18408;
$L__BB9_62:
	or.b32  	%r9759, %r18406, %r18407;
	or.b32  	%r9760, %r9759, %r18405;
	or.b32  	%r9761, %r9760, %r18404;
	setp.eq.s32 	%p41, %r9761, 0;
	@%p41 bra 	$L__BB9_64;
	mov.u32 	%r9762, %tid.x;
	shl.b32 	%r9763, %r9762, 4;
	and.b32  	%r9764, %r9763, 496;
	mov.u32 	%r9765, s_mem;
	add.s32 	%r9766, %r9765, %r9764;
	atom.shared.xor.b32 	%r9767, [%r9766+7168], %r18407;
	atom.shared.xor.b32 	%r9768, [%r9766+7172], %r18406;
	atom.shared.xor.b32 	%r9769, [%r9766+7176], %r18405;
	atom.shared.xor.b32 	%r9770, [%r9766+7180], %r18404;
$L__BB9_64:
	or.b32  	%r9771, %r18402, %r18403;
	or.b32  	%r9772, %r9771, %r18401;
	or.b32  	%r9773, %r9772, %r18400;
	setp.eq.s32 	%p42, %r9773, 0;
	@%p42 bra 	$L__BB9_66;
	mov.u32 	%r9774, %tid.x;
	shl.b32 	%r9775, %r9774, 4;
	and.b32  	%r9776, %r9775, 496;
	mov.u32 	%r9777, s_mem;
	add.s32 	%r9778, %r9777, %r9776;
	atom.shared.xor.b32 	%r9779, [%r9778+7680], %r18403;
	atom.shared.xor.b32 	%r9780, [%r9778+7684], %r18402;
	atom.shared.xor.b32 	%r9781, [%r9778+7688], %r18401;
	atom.shared.xor.b32 	%r9782, [%r9778+7692], %r18400;
$L__BB9_66:
	or.b32  	%r9783, %r18398, %r18399;
	or.b32  	%r9784, %r9783, %r18397;
	or.b32  	%r9785, %r9784, %r18396;
	setp.eq.s32 	%p43, %r9785, 0;
	@%p43 bra 	$L__BB9_68;
	mov.u32 	%r9786, %tid.x;
	shl.b32 	%r9787, %r9786, 4;
	and.b32  	%r9788, %r9787, 496;
	mov.u32 	%r9789, s_mem;
	add.s32 	%r9790, %r9789, %r9788;
	atom.shared.xor.b32 	%r9791, [%r9790+8192], %r18399;
	atom.shared.xor.b32 	%r9792, [%r9790+8196], %r18398;
	atom.shared.xor.b32 	%r9793, [%r9790+8200], %r18397;
	atom.shared.xor.b32 	%r9794, [%r9790+8204], %r18396;
$L__BB9_68:
	or.b32  	%r9795, %r18394, %r18395;
	or.b32  	%r9796, %r9795, %r18393;
	or.b32  	%r9797, %r9796, %r18392;
	setp.eq.s32 	%p44, %r9797, 0;
	@%p44 bra 	$L__BB9_70;
	mov.u32 	%r9798, %tid.x;
	shl.b32 	%r9799, %r9798, 4;
	and.b32  	%r9800, %r9799, 496;
	mov.u32 	%r9801, s_mem;
	add.s32 	%r9802, %r9801, %r9800;
	atom.shared.xor.b32 	%r9803, [%r9802+8704], %r18395;
	atom.shared.xor.b32 	%r9804, [%r9802+8708], %r18394;
	atom.shared.xor.b32 	%r9805, [%r9802+8712], %r18393;
	atom.shared.xor.b32 	%r9806, [%r9802+8716], %r18392;
$L__BB9_70:
	or.b32  	%r9807, %r18390, %r18391;
	or.b32  	%r9808, %r9807, %r18389;
	or.b32  	%r9809, %r9808, %r18388;
	setp.eq.s32 	%p45, %r9809, 0;
	@%p45 bra 	$L__BB9_72;
	mov.u32 	%r9810, %tid.x;
	shl.b32 	%r9811, %r9810, 4;
	and.b32  	%r9812, %r9811, 496;
	mov.u32 	%r9813, s_mem;
	add.s32 	%r9814, %r9813, %r9812;
	atom.shared.xor.b32 	%r9815, [%r9814+9216], %r18391;
	atom.shared.xor.b32 	%r9816, [%r9814+9220], %r18390;
	atom.shared.xor.b32 	%r9817, [%r9814+9224], %r18389;
	atom.shared.xor.b32 	%r9818, [%r9814+9228], %r18388;
$L__BB9_72:
	or.b32  	%r9819, %r18386, %r18387;
	or.b32  	%r9820, %r9819, %r18385;
	or.b32  	%r9821, %r9820, %r18384;
	setp.eq.s32 	%p46, %r9821, 0;
	@%p46 bra 	$L__BB9_74;
	mov.u32 	%r9822, %tid.x;
	shl.b32 	%r9823, %r9822, 4;
	and.b32  	%r9824, %r9823, 496;
	mov.u32 	%r9825, s_mem;
	add.s32 	%r9826, %r9825, %r9824;
	atom.shared.xor.b32 	%r9827, [%r9826+9728], %r18387;
	atom.shared.xor.b32 	%r9828, [%r9826+9732], %r18386;
	atom.shared.xor.b32 	%r9829, [%r9826+9736], %r18385;
	atom.shared.xor.b32 	%r9830, [%r9826+9740], %r18384;
$L__BB9_74:
	or.b32  	%r9831, %r18382, %r18383;
	or.b32  	%r9832, %r9831, %r18381;
	or.b32  	%r9833, %r9832, %r18380;
	setp.eq.s32 	%p47, %r9833, 0;
	@%p47 bra 	$L__BB9_76;
	mov.u32 	%r9834, %tid.x;
	shl.b32 	%r9835, %r9834, 4;
	and.b32  	%r9836, %r9835, 496;
	mov.u32 	%r9837, s_mem;
	add.s32 	%r9838, %r9837, %r9836;
	atom.shared.xor.b32 	%r9839, [%r9838+10240], %r18383;
	atom.shared.xor.b32 	%r9840, [%r9838+10244], %r18382;
	atom.shared.xor.b32 	%r9841, [%r9838+10248], %r18381;
	atom.shared.xor.b32 	%r9842, [%r9838+10252], %r18380;
$L__BB9_76:
	or.b32  	%r9843, %r18378, %r18379;
	or.b32  	%r9844, %r9843, %r18377;
	or.b32  	%r9845, %r9844, %r18376;
	setp.eq.s32 	%p48, %r9845, 0;
	@%p48 bra 	$L__BB9_78;
	mov.u32 	%r9846, %tid.x;
	shl.b32 	%r9847, %r9846, 4;
	and.b32  	%r9848, %r9847, 496;
	mov.u32 	%r9849, s_mem;
	add.s32 	%r9850, %r9849, %r9848;
	atom.shared.xor.b32 	%r9851, [%r9850+10752], %r18379;
	atom.shared.xor.b32 	%r9852, [%r9850+10756], %r18378;
	atom.shared.xor.b32 	%r9853, [%r9850+10760], %r18377;
	atom.shared.xor.b32 	%r9854, [%r9850+10764], %r18376;
$L__BB9_78:
	or.b32  	%r9855, %r18374, %r18375;
	or.b32  	%r9856, %r9855, %r18373;
	or.b32  	%r9857, %r9856, %r18372;
	setp.eq.s32 	%p49, %r9857, 0;
	@%p49 bra 	$L__BB9_80;
	mov.u32 	%r9858, %tid.x;
	shl.b32 	%r9859, %r9858, 4;
	and.b32  	%r9860, %r9859, 496;
	mov.u32 	%r9861, s_mem;
	add.s32 	%r9862, %r9861, %r9860;
	atom.shared.xor.b32 	%r9863, [%r9862+11264], %r18375;
	atom.shared.xor.b32 	%r9864, [%r9862+11268], %r18374;
	atom.shared.xor.b32 	%r9865, [%r9862+11272], %r18373;
	atom.shared.xor.b32 	%r9866, [%r9862+11276], %r18372;
$L__BB9_80:
	or.b32  	%r9867, %r18370, %r18371;
	or.b32  	%r9868, %r9867, %r18369;
	or.b32  	%r9869, %r9868, %r18368;
	setp.eq.s32 	%p50, %r9869, 0;
	@%p50 bra 	$L__BB9_82;
	mov.u32 	%r9870, %tid.x;
	shl.b32 	%r9871, %r9870, 4;
	and.b32  	%r9872, %r9871, 496;
	mov.u32 	%r9873, s_mem;
	add.s32 	%r9874, %r9873, %r9872;
	atom.shared.xor.b32 	%r9875, [%r9874+11776], %r18371;
	atom.shared.xor.b32 	%r9876, [%r9874+11780], %r18370;
	atom.shared.xor.b32 	%r9877, [%r9874+11784], %r18369;
	atom.shared.xor.b32 	%r9878, [%r9874+11788], %r18368;
$L__BB9_82:
	or.b32  	%r9879, %r18366, %r18367;
	or.b32  	%r9880, %r9879, %r18365;
	or.b32  	%r9881, %r9880, %r18364;
	setp.eq.s32 	%p51, %r9881, 0;
	@%p51 bra 	$L__BB9_84;
	mov.u32 	%r9882, %tid.x;
	shl.b32 	%r9883, %r9882, 4;
	and.b32  	%r9884, %r9883, 496;
	mov.u32 	%r9885, s_mem;
	add.s32 	%r9886, %r9885, %r9884;
	atom.shared.xor.b32 	%r9887, [%r9886+12288], %r18367;
	atom.shared.xor.b32 	%r9888, [%r9886+12292], %r18366;
	atom.shared.xor.b32 	%r9889, [%r9886+12296], %r18365;
	atom.shared.xor.b32 	%r9890, [%r9886+12300], %r18364;
$L__BB9_84:
	or.b32  	%r9891, %r18362, %r18363;
	or.b32  	%r9892, %r9891, %r18361;
	or.b32  	%r9893, %r9892, %r18360;
	setp.eq.s32 	%p52, %r9893, 0;
	@%p52 bra 	$L__BB9_86;
	mov.u32 	%r9894, %tid.x;
	shl.b32 	%r9895, %r9894, 4;
	and.b32  	%r9896, %r9895, 496;
	mov.u32 	%r9897, s_mem;
	add.s32 	%r9898, %r9897, %r9896;
	atom.shared.xor.b32 	%r9899, [%r9898+12800], %r18363;
	atom.shared.xor.b32 	%r9900, [%r9898+12804], %r18362;
	atom.shared.xor.b32 	%r9901, [%r9898+12808], %r18361;
	atom.shared.xor.b32 	%r9902, [%r9898+12812], %r18360;
$L__BB9_86:
	or.b32  	%r9903, %r18358, %r18359;
	or.b32  	%r9904, %r9903, %r18357;
	or.b32  	%r9905, %r9904, %r18356;
	setp.eq.s32 	%p53, %r9905, 0;
	@%p53 bra 	$L__BB9_88;
	mov.u32 	%r9906, %tid.x;
	shl.b32 	%r9907, %r9906, 4;
	and.b32  	%r9908, %r9907, 496;
	mov.u32 	%r9909, s_mem;
	add.s32 	%r9910, %r9909, %r9908;
	atom.shared.xor.b32 	%r9911, [%r9910+13312], %r18359;
	atom.shared.xor.b32 	%r9912, [%r9910+13316], %r18358;
	atom.shared.xor.b32 	%r9913, [%r9910+13320], %r18357;
	atom.shared.xor.b32 	%r9914, [%r9910+13324], %r18356;
$L__BB9_88:
	or.b32  	%r9915, %r18354, %r18355;
	or.b32  	%r9916, %r9915, %r18353;
	or.b32  	%r9917, %r9916, %r18352;
	setp.eq.s32 	%p54, %r9917, 0;
	@%p54 bra 	$L__BB9_90;
	mov.u32 	%r9918, %tid.x;
	shl.b32 	%r9919, %r9918, 4;
	and.b32  	%r9920, %r9919, 496;
	mov.u32 	%r9921, s_mem;
	add.s32 	%r9922, %r9921, %r9920;
	atom.shared.xor.b32 	%r9923, [%r9922+13824], %r18355;
	atom.shared.xor.b32 	%r9924, [%r9922+13828], %r18354;
	atom.shared.xor.b32 	%r9925, [%r9922+13832], %r18353;
	atom.shared.xor.b32 	%r9926, [%r9922+13836], %r18352;
$L__BB9_90:
	or.b32  	%r9927, %r18350, %r18351;
	or.b32  	%r9928, %r9927, %r18349;
	or.b32  	%r9929, %r9928, %r18348;
	setp.eq.s32 	%p55, %r9929, 0;
	@%p55 bra 	$L__BB9_92;
	mov.u32 	%r9930, %tid.x;
	shl.b32 	%r9931, %r9930, 4;
	and.b32  	%r9932, %r9931, 496;
	mov.u32 	%r9933, s_mem;
	add.s32 	%r9934, %r9933, %r9932;
	atom.shared.xor.b32 	%r9935, [%r9934+14336], %r18351;
	atom.shared.xor.b32 	%r9936, [%r9934+14340], %r18350;
	atom.shared.xor.b32 	%r9937, [%r9934+14344], %r18349;
	atom.shared.xor.b32 	%r9938, [%r9934+14348], %r18348;
$L__BB9_92:
	or.b32  	%r9939, %r18346, %r18347;
	or.b32  	%r9940, %r9939, %r18345;
	or.b32  	%r9941, %r9940, %r18344;
	setp.eq.s32 	%p56, %r9941, 0;
	@%p56 bra 	$L__BB9_94;
	mov.u32 	%r9942, %tid.x;
	shl.b32 	%r9943, %r9942, 4;
	and.b32  	%r9944, %r9943, 496;
	mov.u32 	%r9945, s_mem;
	add.s32 	%r9946, %r9945, %r9944;
	atom.shared.xor.b32 	%r9947, [%r9946+14848], %r18347;
	atom.shared.xor.b32 	%r9948, [%r9946+14852], %r18346;
	atom.shared.xor.b32 	%r9949, [%r9946+14856], %r18345;
	atom.shared.xor.b32 	%r9950, [%r9946+14860], %r18344;
$L__BB9_94:
	or.b32  	%r9951, %r18342, %r18343;
	or.b32  	%r9952, %r9951, %r18341;
	or.b32  	%r9953, %r9952, %r18340;
	setp.eq.s32 	%p57, %r9953, 0;
	@%p57 bra 	$L__BB9_96;
	mov.u32 	%r9954, %tid.x;
	shl.b32 	%r9955, %r9954, 4;
	and.b32  	%r9956, %r9955, 496;
	mov.u32 	%r9957, s_mem;
	add.s32 	%r9958, %r9957, %r9956;
	atom.shared.xor.b32 	%r9959, [%r9958+15360], %r18343;
	atom.shared.xor.b32 	%r9960, [%r9958+15364], %r18342;
	atom.shared.xor.b32 	%r9961, [%r9958+15368], %r18341;
	atom.shared.xor.b32 	%r9962, [%r9958+15372], %r18340;
$L__BB9_96:
	or.b32  	%r9963, %r18338, %r18339;
	or.b32  	%r9964, %r9963, %r18337;
	or.b32  	%r9965, %r9964, %r18336;
	setp.eq.s32 	%p58, %r9965, 0;
	@%p58 bra 	$L__BB9_98;
	mov.u32 	%r9966, %tid.x;
	shl.b32 	%r9967, %r9966, 4;
	and.b32  	%r9968, %r9967, 496;
	mov.u32 	%r9969, s_mem;
	add.s32 	%r9970, %r9969, %r9968;
	atom.shared.xor.b32 	%r9971, [%r9970+15872], %r18339;
	atom.shared.xor.b32 	%r9972, [%r9970+15876], %r18338;
	atom.shared.xor.b32 	%r9973, [%r9970+15880], %r18337;
	atom.shared.xor.b32 	%r9974, [%r9970+15884], %r18336;
$L__BB9_98:
	or.b32  	%r9975, %r18334, %r18335;
	or.b32  	%r9976, %r9975, %r18333;
	or.b32  	%r9977, %r9976, %r18332;
	setp.eq.s32 	%p59, %r9977, 0;
	@%p59 bra 	$L__BB9_100;
	mov.u32 	%r9978, %tid.x;
	shl.b32 	%r9979, %r9978, 4;
	and.b32  	%r9980, %r9979, 496;
	mov.u32 	%r9981, s_mem;
	add.s32 	%r9982, %r9981, %r9980;
	atom.shared.xor.b32 	%r9983, [%r9982+16384], %r18335;
	atom.shared.xor.b32 	%r9984, [%r9982+16388], %r18334;
	atom.shared.xor.b32 	%r9985, [%r9982+16392], %r18333;
	atom.shared.xor.b32 	%r9986, [%r9982+16396], %r18332;
$L__BB9_100:
	or.b32  	%r9987, %r18330, %r18331;
	or.b32  	%r9988, %r9987, %r18329;
	or.b32  	%r9989, %r9988, %r18328;
	setp.eq.s32 	%p60, %r9989, 0;
	@%p60 bra 	$L__BB9_102;
	mov.u32 	%r9990, %tid.x;
	shl.b32 	%r9991, %r9990, 4;
	and.b32  	%r9992, %r9991, 496;
	mov.u32 	%r9993, s_mem;
	add.s32 	%r9994, %r9993, %r9992;
	atom.shared.xor.b32 	%r9995, [%r9994+16896], %r18331;
	atom.shared.xor.b32 	%r9996, [%r9994+16900], %r18330;
	atom.shared.xor.b32 	%r9997, [%r9994+16904], %r18329;
	atom.shared.xor.b32 	%r9998, [%r9994+16908], %r18328;
$L__BB9_102:
	or.b32  	%r9999, %r18326, %r18327;
	or.b32  	%r10000, %r9999, %r18325;
	or.b32  	%r10001, %r10000, %r18324;
	setp.eq.s32 	%p61, %r10001, 0;
	@%p61 bra 	$L__BB9_104;
	mov.u32 	%r10002, %tid.x;
	shl.b32 	%r10003, %r10002, 4;
	and.b32  	%r10004, %r10003, 496;
	mov.u32 	%r10005, s_mem;
	add.s32 	%r10006, %r10005, %r10004;
	atom.shared.xor.b32 	%r10007, [%r10006+17408], %r18327;
	atom.shared.xor.b32 	%r10008, [%r10006+17412], %r18326;
	atom.shared.xor.b32 	%r10009, [%r10006+17416], %r18325;
	atom.shared.xor.b32 	%r10010, [%r10006+17420], %r18324;
$L__BB9_104:
	or.b32  	%r10011, %r18322, %r18323;
	or.b32  	%r10012, %r10011, %r18321;
	or.b32  	%r10013, %r10012, %r18320;
	setp.eq.s32 	%p62, %r10013, 0;
	@%p62 bra 	$L__BB9_106;
	mov.u32 	%r10014, %tid.x;
	shl.b32 	%r10015, %r10014, 4;
	and.b32  	%r10016, %r10015, 496;
	mov.u32 	%r10017, s_mem;
	add.s32 	%r10018, %r10017, %r10016;
	atom.shared.xor.b32 	%r10019, [%r10018+17920], %r18323;
	atom.shared.xor.b32 	%r10020, [%r10018+17924], %r18322;
	atom.shared.xor.b32 	%r10021, [%r10018+17928], %r18321;
	atom.shared.xor.b32 	%r10022, [%r10018+17932], %r18320;
$L__BB9_106:
	or.b32  	%r10023, %r18318, %r18319;
	or.b32  	%r10024, %r10023, %r18317;
	or.b32  	%r10025, %r10024, %r18316;
	setp.eq.s32 	%p63, %r10025, 0;
	@%p63 bra 	$L__BB9_108;
	mov.u32 	%r10026, %tid.x;
	shl.b32 	%r10027, %r10026, 4;
	and.b32  	%r10028, %r10027, 496;
	mov.u32 	%r10029, s_mem;
	add.s32 	%r10030, %r10029, %r10028;
	atom.shared.xor.b32 	%r10031, [%r10030+18432], %r18319;
	atom.shared.xor.b32 	%r10032, [%r10030+18436], %r18318;
	atom.shared.xor.b32 	%r10033, [%r10030+18440], %r18317;
	atom.shared.xor.b32 	%r10034, [%r10030+18444], %r18316;
$L__BB9_108:
	or.b32  	%r10035, %r18314, %r18315;
	or.b32  	%r10036, %r10035, %r18313;
	or.b32  	%r10037, %r10036, %r18312;
	setp.eq.s32 	%p64, %r10037, 0;
	@%p64 bra 	$L__BB9_110;
	mov.u32 	%r10038, %tid.x;
	shl.b32 	%r10039, %r10038, 4;
	and.b32  	%r10040, %r10039, 496;
	mov.u32 	%r10041, s_mem;
	add.s32 	%r10042, %r10041, %r10040;
	atom.shared.xor.b32 	%r10043, [%r10042+18944], %r18315;
	atom.shared.xor.b32 	%r10044, [%r10042+18948], %r18314;
	atom.shared.xor.b32 	%r10045, [%r10042+18952], %r18313;
	atom.shared.xor.b32 	%r10046, [%r10042+18956], %r18312;
$L__BB9_110:
	or.b32  	%r10047, %r18310, %r18311;
	or.b32  	%r10048, %r10047, %r18309;
	or.b32  	%r10049, %r10048, %r18308;
	setp.eq.s32 	%p65, %r10049, 0;
	@%p65 bra 	$L__BB9_112;
	mov.u32 	%r10050, %tid.x;
	shl.b32 	%r10051, %r10050, 4;
	and.b32  	%r10052, %r10051, 496;
	mov.u32 	%r10053, s_mem;
	add.s32 	%r10054, %r10053, %r10052;
	atom.shared.xor.b32 	%r10055, [%r10054+19456], %r18311;
	atom.shared.xor.b32 	%r10056, [%r10054+19460], %r18310;
	atom.shared.xor.b32 	%r10057, [%r10054+19464], %r18309;
	atom.shared.xor.b32 	%r10058, [%r10054+19468], %r18308;
$L__BB9_112:
	or.b32  	%r10059, %r18306, %r18307;
	or.b32  	%r10060, %r10059, %r18305;
	or.b32  	%r10061, %r10060, %r18304;
	setp.eq.s32 	%p66, %r10061, 0;
	@%p66 bra 	$L__BB9_114;
	mov.u32 	%r10062, %tid.x;
	shl.b32 	%r10063, %r10062, 4;
	and.b32  	%r10064, %r10063, 496;
	mov.u32 	%r10065, s_mem;
	add.s32 	%r10066, %r10065, %r10064;
	atom.shared.xor.b32 	%r10067, [%r10066+19968], %r18307;
	atom.shared.xor.b32 	%r10068, [%r10066+19972], %r18306;
	atom.shared.xor.b32 	%r10069, [%r10066+19976], %r18305;
	atom.shared.xor.b32 	%r10070, [%r10066+19980], %r18304;
$L__BB9_114:
	or.b32  	%r10071, %r18302, %r18303;
	or.b32  	%r10072, %r10071, %r18301;
	or.b32  	%r10073, %r10072, %r18300;
	setp.eq.s32 	%p67, %r10073, 0;
	@%p67 bra 	$L__BB9_116;
	mov.u32 	%r10074, %tid.x;
	shl.b32 	%r10075, %r10074, 4;
	and.b32  	%r10076, %r10075, 496;
	mov.u32 	%r10077, s_mem;
	add.s32 	%r10078, %r10077, %r10076;
	atom.shared.xor.b32 	%r10079, [%r10078+20480], %r18303;
	atom.shared.xor.b32 	%r10080, [%r10078+20484], %r18302;
	atom.shared.xor.b32 	%r10081, [%r10078+20488], %r18301;
	atom.shared.xor.b32 	%r10082, [%r10078+20492], %r18300;
$L__BB9_116:
	or.b32  	%r10083, %r18298, %r18299;
	or.b32  	%r10084, %r10083, %r18297;
	or.b32  	%r10085, %r10084, %r18296;
	setp.eq.s32 	%p68, %r10085, 0;
	@%p68 bra 	$L__BB9_118;
	mov.u32 	%r10086, %tid.x;
	shl.b32 	%r10087, %r10086, 4;
	and.b32  	%r10088, %r10087, 496;
	mov.u32 	%r10089, s_mem;
	add.s32 	%r10090, %r10089, %r10088;
	atom.shared.xor.b32 	%r10091, [%r10090+20992], %r18299;
	atom.shared.xor.b32 	%r10092, [%r10090+20996], %r18298;
	atom.shared.xor.b32 	%r10093, [%r10090+21000], %r18297;
	atom.shared.xor.b32 	%r10094, [%r10090+21004], %r18296;
$L__BB9_118:
	or.b32  	%r10095, %r18294, %r18295;
	or.b32  	%r10096, %r10095, %r18293;
	or.b32  	%r10097, %r10096, %r18292;
	setp.eq.s32 	%p69, %r10097, 0;
	@%p69 bra 	$L__BB9_120;
	mov.u32 	%r10098, %tid.x;
	shl.b32 	%r10099, %r10098, 4;
	and.b32  	%r10100, %r10099, 496;
	mov.u32 	%r10101, s_mem;
	add.s32 	%r10102, %r10101, %r10100;
	atom.shared.xor.b32 	%r10103, [%r10102+21504], %r18295;
	atom.shared.xor.b32 	%r10104, [%r10102+21508], %r18294;
	atom.shared.xor.b32 	%r10105, [%r10102+21512], %r18293;
	atom.shared.xor.b32 	%r10106, [%r10102+21516], %r18292;
$L__BB9_120:
	or.b32  	%r10107, %r18290, %r18291;
	or.b32  	%r10108, %r10107, %r18289;
	or.b32  	%r10109, %r10108, %r18288;
	setp.eq.s32 	%p70, %r10109, 0;
	@%p70 bra 	$L__BB9_122;
	mov.u32 	%r10110, %tid.x;
	shl.b32 	%r10111, %r10110, 4;
	and.b32  	%r10112, %r10111, 496;
	mov.u32 	%r10113, s_mem;
	add.s32 	%r10114, %r10113, %r10112;
	atom.shared.xor.b32 	%r10115, [%r10114+22016], %r18291;
	atom.shared.xor.b32 	%r10116, [%r10114+22020], %r18290;
	atom.shared.xor.b32 	%r10117, [%r10114+22024], %r18289;
	atom.shared.xor.b32 	%r10118, [%r10114+22028], %r18288;
$L__BB9_122:
	or.b32  	%r10119, %r18286, %r18287;
	or.b32  	%r10120, %r10119, %r18285;
	or.b32  	%r10121, %r10120, %r18284;
	setp.eq.s32 	%p71, %r10121, 0;
	@%p71 bra 	$L__BB9_124;
	mov.u32 	%r10122, %tid.x;
	shl.b32 	%r10123, %r10122, 4;
	and.b32  	%r10124, %r10123, 496;
	mov.u32 	%r10125, s_mem;
	add.s32 	%r10126, %r10125, %r10124;
	atom.shared.xor.b32 	%r10127, [%r10126+22528], %r18287;
	atom.shared.xor.b32 	%r10128, [%r10126+22532], %r18286;
	atom.shared.xor.b32 	%r10129, [%r10126+22536], %r18285;
	atom.shared.xor.b32 	%r10130, [%r10126+22540], %r18284;
$L__BB9_124:
	or.b32  	%r10131, %r18282, %r18283;
	or.b32  	%r10132, %r10131, %r18281;
	or.b32  	%r10133, %r10132, %r18280;
	setp.eq.s32 	%p72, %r10133, 0;
	@%p72 bra 	$L__BB9_126;
	mov.u32 	%r10134, %tid.x;
	shl.b32 	%r10135, %r10134, 4;
	and.b32  	%r10136, %r10135, 496;
	mov.u32 	%r10137, s_mem;
	add.s32 	%r10138, %r10137, %r10136;
	atom.shared.xor.b32 	%r10139, [%r10138+23040], %r18283;
	atom.shared.xor.b32 	%r10140, [%r10138+23044], %r18282;
	atom.shared.xor.b32 	%r10141, [%r10138+23048], %r18281;
	atom.shared.xor.b32 	%r10142, [%r10138+23052], %r18280;
$L__BB9_126:
	or.b32  	%r10143, %r18278, %r18279;
	or.b32  	%r10144, %r10143, %r18277;
	or.b32  	%r10145, %r10144, %r18276;
	setp.eq.s32 	%p73, %r10145, 0;
	@%p73 bra 	$L__BB9_128;
	mov.u32 	%r10146, %tid.x;
	shl.b32 	%r10147, %r10146, 4;
	and.b32  	%r10148, %r10147, 496;
	mov.u32 	%r10149, s_mem;
	add.s32 	%r10150, %r10149, %r10148;
	atom.shared.xor.b32 	%r10151, [%r10150+23552], %r18279;
	atom.shared.xor.b32 	%r10152, [%r10150+23556], %r18278;
	atom.shared.xor.b32 	%r10153, [%r10150+23560], %r18277;
	atom.shared.xor.b32 	%r10154, [%r10150+23564], %r18276;
$L__BB9_128:
	or.b32  	%r10155, %r18274, %r18275;
	or.b32  	%r10156, %r10155, %r18273;
	or.b32  	%r10157, %r10156, %r18272;
	setp.eq.s32 	%p74, %r10157, 0;
	@%p74 bra 	$L__BB9_130;
	mov.u32 	%r10158, %tid.x;
	shl.b32 	%r10159, %r10158, 4;
	and.b32  	%r10160, %r10159, 496;
	mov.u32 	%r10161, s_mem;
	add.s32 	%r10162, %r10161, %r10160;
	atom.shared.xor.b32 	%r10163, [%r10162+24064], %r18275;
	atom.shared.xor.b32 	%r10164, [%r10162+24068], %r18274;
	atom.shared.xor.b32 	%r10165, [%r10162+24072], %r18273;
	atom.shared.xor.b32 	%r10166, [%r10162+24076], %r18272;
$L__BB9_130:
	or.b32  	%r10167, %r18270, %r18271;
	or.b32  	%r10168, %r10167, %r18269;
	or.b32  	%r10169, %r10168, %r18268;
	setp.eq.s32 	%p75, %r10169, 0;
	@%p75 bra 	$L__BB9_132;
	mov.u32 	%r10170, %tid.x;
	shl.b32 	%r10171, %r10170, 4;
	and.b32  	%r10172, %r10171, 496;
	mov.u32 	%r10173, s_mem;
	add.s32 	%r10174, %r10173, %r10172;
	atom.shared.xor.b32 	%r10175, [%r10174+24576], %r18271;
	atom.shared.xor.b32 	%r10176, [%r10174+24580], %r18270;
	atom.shared.xor.b32 	%r10177, [%r10174+24584], %r18269;
	atom.shared.xor.b32 	%r10178, [%r10174+24588], %r18268;
$L__BB9_132:
	or.b32  	%r10179, %r18266, %r18267;
	or.b32  	%r10180, %r10179, %r18265;
	or.b32  	%r10181, %r10180, %r18264;
	setp.eq.s32 	%p76, %r10181, 0;
	@%p76 bra 	$L__BB9_134;
	mov.u32 	%r10182, %tid.x;
	shl.b32 	%r10183, %r10182, 4;
	and.b32  	%r10184, %r10183, 496;
	mov.u32 	%r10185, s_mem;
	add.s32 	%r10186, %r10185, %r10184;
	atom.shared.xor.b32 	%r10187, [%r10186+25088], %r18267;
	atom.shared.xor.b32 	%r10188, [%r10186+25092], %r18266;
	atom.shared.xor.b32 	%r10189, [%r10186+25096], %r18265;
	atom.shared.xor.b32 	%r10190, [%r10186+25100], %r18264;
$L__BB9_134:
	or.b32  	%r10191, %r18262, %r18263;
	or.b32  	%r10192, %r10191, %r18261;
	or.b32  	%r10193, %r10192, %r18260;
	setp.eq.s32 	%p77, %r10193, 0;
	@%p77 bra 	$L__BB9_136;
	mov.u32 	%r10194, %tid.x;
	shl.b32 	%r10195, %r10194, 4;
	and.b32  	%r10196, %r10195, 496;
	mov.u32 	%r10197, s_mem;
	add.s32 	%r10198, %r10197, %r10196;
	atom.shared.xor.b32 	%r10199, [%r10198+25600], %r18263;
	atom.shared.xor.b32 	%r10200, [%r10198+25604], %r18262;
	atom.shared.xor.b32 	%r10201, [%r10198+25608], %r18261;
	atom.shared.xor.b32 	%r10202, [%r10198+25612], %r18260;
$L__BB9_136:
	or.b32  	%r10203, %r18258, %r18259;
	or.b32  	%r10204, %r10203, %r18257;
	or.b32  	%r10205, %r10204, %r18256;
	setp.eq.s32 	%p78, %r10205, 0;
	@%p78 bra 	$L__BB9_138;
	mov.u32 	%r10206, %tid.x;
	shl.b32 	%r10207, %r10206, 4;
	and.b32  	%r10208, %r10207, 496;
	mov.u32 	%r10209, s_mem;
	add.s32 	%r10210, %r10209, %r10208;
	atom.shared.xor.b32 	%r10211, [%r10210+26112], %r18259;
	atom.shared.xor.b32 	%r10212, [%r10210+26116], %r18258;
	atom.shared.xor.b32 	%r10213, [%r10210+26120], %r18257;
	atom.shared.xor.b32 	%r10214, [%r10210+26124], %r18256;
$L__BB9_138:
	or.b32  	%r10215, %r18254, %r18255;
	or.b32  	%r10216, %r10215, %r18253;
	or.b32  	%r10217, %r10216, %r18252;
	setp.eq.s32 	%p79, %r10217, 0;
	@%p79 bra 	$L__BB9_140;
	mov.u32 	%r10218, %tid.x;
	shl.b32 	%r10219, %r10218, 4;
	and.b32  	%r10220, %r10219, 496;
	mov.u32 	%r10221, s_mem;
	add.s32 	%r10222, %r10221, %r10220;
	atom.shared.xor.b32 	%r10223, [%r10222+26624], %r18255;
	atom.shared.xor.b32 	%r10224, [%r10222+26628], %r18254;
	atom.shared.xor.b32 	%r10225, [%r10222+26632], %r18253;
	atom.shared.xor.b32 	%r10226, [%r10222+26636], %r18252;
$L__BB9_140:
	or.b32  	%r10227, %r18250, %r18251;
	or.b32  	%r10228, %r10227, %r18249;
	or.b32  	%r10229, %r10228, %r18248;
	setp.eq.s32 	%p80, %r10229, 0;
	@%p80 bra 	$L__BB9_142;
	mov.u32 	%r10230, %tid.x;
	shl.b32 	%r10231, %r10230, 4;
	and.b32  	%r10232, %r10231, 496;
	mov.u32 	%r10233, s_mem;
	add.s32 	%r10234, %r10233, %r10232;
	atom.shared.xor.b32 	%r10235, [%r10234+27136], %r18251;
	atom.shared.xor.b32 	%r10236, [%r10234+27140], %r18250;
	atom.shared.xor.b32 	%r10237, [%r10234+27144], %r18249;
	atom.shared.xor.b32 	%r10238, [%r10234+27148], %r18248;
$L__BB9_142:
	or.b32  	%r10239, %r18246, %r18247;
	or.b32  	%r10240, %r10239, %r18245;
	or.b32  	%r10241, %r10240, %r18244;
	setp.eq.s32 	%p81, %r10241, 0;
	@%p81 bra 	$L__BB9_144;
	mov.u32 	%r10242, %tid.x;
	shl.b32 	%r10243, %r10242, 4;
	and.b32  	%r10244, %r10243, 496;
	mov.u32 	%r10245, s_mem;
	add.s32 	%r10246, %r10245, %r10244;
	atom.shared.xor.b32 	%r10247, [%r10246+27648], %r18247;
	atom.shared.xor.b32 	%r10248, [%r10246+27652], %r18246;
	atom.shared.xor.b32 	%r10249, [%r10246+27656], %r18245;
	atom.shared.xor.b32 	%r10250, [%r10246+27660], %r18244;
$L__BB9_144:
	or.b32  	%r10251, %r18242, %r18243;
	or.b32  	%r10252, %r10251, %r18241;
	or.b32  	%r10253, %r10252, %r18240;
	setp.eq.s32 	%p82, %r10253, 0;
	@%p82 bra 	$L__BB9_146;
	mov.u32 	%r10254, %tid.x;
	shl.b32 	%r10255, %r10254, 4;
	and.b32  	%r10256, %r10255, 496;
	mov.u32 	%r10257, s_mem;
	add.s32 	%r10258, %r10257, %r10256;
	atom.shared.xor.b32 	%r10259, [%r10258+28160], %r18243;
	atom.shared.xor.b32 	%r10260, [%r10258+28164], %r18242;
	atom.shared.xor.b32 	%r10261, [%r10258+28168], %r18241;
	atom.shared.xor.b32 	%r10262, [%r10258+28172], %r18240;
$L__BB9_146:
	or.b32  	%r10263, %r18238, %r18239;
	or.b32  	%r10264, %r10263, %r18237;
	or.b32  	%r10265, %r10264, %r18236;
	setp.eq.s32 	%p83, %r10265, 0;
	@%p83 bra 	$L__BB9_148;
	mov.u32 	%r10266, %tid.x;
	shl.b32 	%r10267, %r10266, 4;
	and.b32  	%r10268, %r10267, 496;
	mov.u32 	%r10269, s_mem;
	add.s32 	%r10270, %r10269, %r10268;
	atom.shared.xor.b32 	%r10271, [%r10270+28672], %r18239;
	atom.shared.xor.b32 	%r10272, [%r10270+28676], %r18238;
	atom.shared.xor.b32 	%r10273, [%r10270+28680], %r18237;
	atom.shared.xor.b32 	%r10274, [%r10270+28684], %r18236;
$L__BB9_148:
	or.b32  	%r10275, %r18234, %r18235;
	or.b32  	%r10276, %r10275, %r18233;
	or.b32  	%r10277, %r10276, %r18232;
	setp.eq.s32 	%p84, %r10277, 0;
	@%p84 bra 	$L__BB9_150;
	mov.u32 	%r10278, %tid.x;
	shl.b32 	%r10279, %r10278, 4;
	and.b32  	%r10280, %r10279, 496;
	mov.u32 	%r10281, s_mem;
	add.s32 	%r10282, %r10281, %r10280;
	atom.shared.xor.b32 	%r10283, [%r10282+29184], %r18235;
	atom.shared.xor.b32 	%r10284, [%r10282+29188], %r18234;
	atom.shared.xor.b32 	%r10285, [%r10282+29192], %r18233;
	atom.shared.xor.b32 	%r10286, [%r10282+29196], %r18232;
$L__BB9_150:
	or.b32  	%r10287, %r18230, %r18231;
	or.b32  	%r10288, %r10287, %r18229;
	or.b32  	%r10289, %r10288, %r18228;
	setp.eq.s32 	%p85, %r10289, 0;
	@%p85 bra 	$L__BB9_152;
	mov.u32 	%r10290, %tid.x;
	shl.b32 	%r10291, %r10290, 4;
	and.b32  	%r10292, %r10291, 496;
	mov.u32 	%r10293, s_mem;
	add.s32 	%r10294, %r10293, %r10292;
	atom.shared.xor.b32 	%r10295, [%r10294+29696], %r18231;
	atom.shared.xor.b32 	%r10296, [%r10294+29700], %r18230;
	atom.shared.xor.b32 	%r10297, [%r10294+29704], %r18229;
	atom.shared.xor.b32 	%r10298, [%r10294+29708], %r18228;
$L__BB9_152:
	or.b32  	%r10299, %r18226, %r18227;
	or.b32  	%r10300, %r10299, %r18225;
	or.b32  	%r10301, %r10300, %r18224;
	setp.eq.s32 	%p86, %r10301, 0;
	@%p86 bra 	$L__BB9_154;
	mov.u32 	%r10302, %tid.x;
	shl.b32 	%r10303, %r10302, 4;
	and.b32  	%r10304, %r10303, 496;
	mov.u32 	%r10305, s_mem;
	add.s32 	%r10306, %r10305, %r10304;
	atom.shared.xor.b32 	%r10307, [%r10306+30208], %r18227;
	atom.shared.xor.b32 	%r10308, [%r10306+30212], %r18226;
	atom.shared.xor.b32 	%r10309, [%r10306+30216], %r18225;
	atom.shared.xor.b32 	%r10310, [%r10306+30220], %r18224;
$L__BB9_154:
	or.b32  	%r10311, %r18222, %r18223;
	or.b32  	%r10312, %r10311, %r18221;
	or.b32  	%r10313, %r10312, %r18220;
	setp.eq.s32 	%p87, %r10313, 0;
	@%p87 bra 	$L__BB9_156;
	mov.u32 	%r10314, %tid.x;
	shl.b32 	%r10315, %r10314, 4;
	and.b32  	%r10316, %r10315, 496;
	mov.u32 	%r10317, s_mem;
	add.s32 	%r10318, %r10317, %r10316;
	atom.shared.xor.b32 	%r10319, [%r10318+30720], %r18223;
	atom.shared.xor.b32 	%r10320, [%r10318+30724], %r18222;
	atom.shared.xor.b32 	%r10321, [%r10318+30728], %r18221;
	atom.shared.xor.b32 	%r10322, [%r10318+30732], %r18220;
$L__BB9_156:
	or.b32  	%r10323, %r18218, %r18219;
	or.b32  	%r10324, %r10323, %r18217;
	or.b32  	%r10325, %r10324, %r18216;
	setp.eq.s32 	%p88, %r10325, 0;
	@%p88 bra 	$L__BB9_158;
	mov.u32 	%r10326, %tid.x;
	shl.b32 	%r10327, %r10326, 4;
	and.b32  	%r10328, %r10327, 496;
	mov.u32 	%r10329, s_mem;
	add.s32 	%r10330, %r10329, %r10328;
	atom.shared.xor.b32 	%r10331, [%r10330+31232], %r18219;
	atom.shared.xor.b32 	%r10332, [%r10330+31236], %r18218;
	atom.shared.xor.b32 	%r10333, [%r10330+31240], %r18217;
	atom.shared.xor.b32 	%r10334, [%r10330+31244], %r18216;
$L__BB9_158:
	or.b32  	%r10335, %r18214, %r18215;
	or.b32  	%r10336, %r10335, %r18213;
	or.b32  	%r10337, %r10336, %r18212;
	setp.eq.s32 	%p89, %r10337, 0;
	@%p89 bra 	$L__BB9_160;
	mov.u32 	%r10338, %tid.x;
	shl.b32 	%r10339, %r10338, 4;
	and.b32  	%r10340, %r10339, 496;
	mov.u32 	%r10341, s_mem;
	add.s32 	%r10342, %r10341, %r10340;
	atom.shared.xor.b32 	%r10343, [%r10342+31744], %r18215;
	atom.shared.xor.b32 	%r10344, [%r10342+31748], %r18214;
	atom.shared.xor.b32 	%r10345, [%r10342+31752], %r18213;
	atom.shared.xor.b32 	%r10346, [%r10342+31756], %r18212;
$L__BB9_160:
	or.b32  	%r10347, %r18210, %r18211;
	or.b32  	%r10348, %r10347, %r18209;
	or.b32  	%r10349, %r10348, %r18208;
	setp.eq.s32 	%p90, %r10349, 0;
	@%p90 bra 	$L__BB9_162;
	mov.u32 	%r10350, %tid.x;
	shl.b32 	%r10351, %r10350, 4;
	and.b32  	%r10352, %r10351, 496;
	mov.u32 	%r10353, s_mem;
	add.s32 	%r10354, %r10353, %r10352;
	atom.shared.xor.b32 	%r10355, [%r10354+32256], %r18211;
	atom.shared.xor.b32 	%r10356, [%r10354+32260], %r18210;
	atom.shared.xor.b32 	%r10357, [%r10354+32264], %r18209;
	atom.shared.xor.b32 	%r10358, [%r10354+32268], %r18208;
$L__BB9_162:
	or.b32  	%r10359, %r18206, %r18207;
	or.b32  	%r10360, %r10359, %r18205;
	or.b32  	%r10361, %r10360, %r18204;
	setp.eq.s32 	%p91, %r10361, 0;
	@%p91 bra 	$L__BB9_164;
	mov.u32 	%r10362, %tid.x;
	shl.b32 	%r10363, %r10362, 4;
	and.b32  	%r10364, %r10363, 496;
	mov.u32 	%r10365, s_mem;
	add.s32 	%r10366, %r10365, %r10364;
	atom.shared.xor.b32 	%r10367, [%r10366+32768], %r18207;
	atom.shared.xor.b32 	%r10368, [%r10366+32772], %r18206;
	atom.shared.xor.b32 	%r10369, [%r10366+32776], %r18205;
	atom.shared.xor.b32 	%r10370, [%r10366+32780], %r18204;
$L__BB9_164:
	or.b32  	%r10371, %r18202, %r18203;
	or.b32  	%r10372, %r10371, %r18201;
	or.b32  	%r10373, %r10372, %r18200;
	setp.eq.s32 	%p92, %r10373, 0;
	@%p92 bra 	$L__BB9_166;
	mov.u32 	%r10374, %tid.x;
	shl.b32 	%r10375, %r10374, 4;
	and.b32  	%r10376, %r10375, 496;
	mov.u32 	%r10377, s_mem;
	add.s32 	%r10378, %r10377, %r10376;
	atom.shared.xor.b32 	%r10379, [%r10378+33280], %r18203;
	atom.shared.xor.b32 	%r10380, [%r10378+33284], %r18202;
	atom.shared.xor.b32 	%r10381, [%r10378+33288], %r18201;
	atom.shared.xor.b32 	%r10382, [%r10378+33292], %r18200;
$L__BB9_166:
	or.b32  	%r10383, %r18198, %r18199;
	or.b32  	%r10384, %r10383, %r18197;
	or.b32  	%r10385, %r10384, %r18196;
	setp.eq.s32 	%p93, %r10385, 0;
	@%p93 bra 	$L__BB9_168;
	mov.u32 	%r10386, %tid.x;
	shl.b32 	%r10387, %r10386, 4;
	and.b32  	%r10388, %r10387, 496;
	mov.u32 	%r10389, s_mem;
	add.s32 	%r10390, %r10389, %r10388;
	atom.shared.xor.b32 	%r10391, [%r10390+33792], %r18199;
	atom.shared.xor.b32 	%r10392, [%r10390+33796], %r18198;
	atom.shared.xor.b32 	%r10393, [%r10390+33800], %r18197;
	atom.shared.xor.b32 	%r10394, [%r10390+33804], %r18196;
$L__BB9_168:
	or.b32  	%r10395, %r18194, %r18195;
	or.b32  	%r10396, %r10395, %r18193;
	or.b32  	%r10397, %r10396, %r18192;
	setp.eq.s32 	%p94, %r10397, 0;
	@%p94 bra 	$L__BB9_170;
	mov.u32 	%r10398, %tid.x;
	shl.b32 	%r10399, %r10398, 4;
	and.b32  	%r10400, %r10399, 496;
	mov.u32 	%r10401, s_mem;
	add.s32 	%r10402, %r10401, %r10400;
	atom.shared.xor.b32 	%r10403, [%r10402+34304], %r18195;
	atom.shared.xor.b32 	%r10404, [%r10402+34308], %r18194;
	atom.shared.xor.b32 	%r10405, [%r10402+34312], %r18193;
	atom.shared.xor.b32 	%r10406, [%r10402+34316], %r18192;
$L__BB9_170:
	or.b32  	%r10407, %r18190, %r18191;
	or.b32  	%r10408, %r10407, %r18189;
	or.b32  	%r10409, %r10408, %r18188;
	setp.eq.s32 	%p95, %r10409, 0;
	@%p95 bra 	$L__BB9_172;
	mov.u32 	%r10410, %tid.x;
	shl.b32 	%r10411, %r10410, 4;
	and.b32  	%r10412, %r10411, 496;
	mov.u32 	%r10413, s_mem;
	add.s32 	%r10414, %r10413, %r10412;
	atom.shared.xor.b32 	%r10415, [%r10414+34816], %r18191;
	atom.shared.xor.b32 	%r10416, [%r10414+34820], %r18190;
	atom.shared.xor.b32 	%r10417, [%r10414+34824], %r18189;
	atom.shared.xor.b32 	%r10418, [%r10414+34828], %r18188;
$L__BB9_172:
	or.b32  	%r10419, %r18186, %r18187;
	or.b32  	%r10420, %r10419, %r18185;
	or.b32  	%r10421, %r10420, %r18184;
	setp.eq.s32 	%p96, %r10421, 0;
	@%p96 bra 	$L__BB9_174;
	mov.u32 	%r10422, %tid.x;
	shl.b32 	%r10423, %r10422, 4;
	and.b32  	%r10424, %r10423, 496;
	mov.u32 	%r10425, s_mem;
	add.s32 	%r10426, %r10425, %r10424;
	atom.shared.xor.b32 	%r10427, [%r10426+35328], %r18187;
	atom.shared.xor.b32 	%r10428, [%r10426+35332], %r18186;
	atom.shared.xor.b32 	%r10429, [%r10426+35336], %r18185;
	atom.shared.xor.b32 	%r10430, [%r10426+35340], %r18184;
$L__BB9_174:
	or.b32  	%r10431, %r18182, %r18183;
	or.b32  	%r10432, %r10431, %r18181;
	or.b32  	%r10433, %r10432, %r18180;
	setp.eq.s32 	%p97, %r10433, 0;
	@%p97 bra 	$L__BB9_176;
	mov.u32 	%r10434, %tid.x;
	shl.b32 	%r10435, %r10434, 4;
	and.b32  	%r10436, %r10435, 496;
	mov.u32 	%r10437, s_mem;
	add.s32 	%r10438, %r10437, %r10436;
	atom.shared.xor.b32 	%r10439, [%r10438+35840], %r18183;
	atom.shared.xor.b32 	%r10440, [%r10438+35844], %r18182;
	atom.shared.xor.b32 	%r10441, [%r10438+35848], %r18181;
	atom.shared.xor.b32 	%r10442, [%r10438+35852], %r18180;
$L__BB9_176:
	or.b32  	%r10443, %r18178, %r18179;
	or.b32  	%r10444, %r10443, %r18177;
	or.b32  	%r10445, %r10444, %r18176;
	setp.eq.s32 	%p98, %r10445, 0;
	@%p98 bra 	$L__BB9_178;
	mov.u32 	%r10446, %tid.x;
	shl.b32 	%r10447, %r10446, 4;
	and.b32  	%r10448, %r10447, 496;
	mov.u32 	%r10449, s_mem;
	add.s32 	%r10450, %r10449, %r10448;
	atom.shared.xor.b32 	%r10451, [%r10450+36352], %r18179;
	atom.shared.xor.b32 	%r10452, [%r10450+36356], %r18178;
	atom.shared.xor.b32 	%r10453, [%r10450+36360], %r18177;
	atom.shared.xor.b32 	%r10454, [%r10450+36364], %r18176;
$L__BB9_178:
	or.b32  	%r10455, %r18174, %r18175;
	or.b32  	%r10456, %r10455, %r18173;
	or.b32  	%r10457, %r10456, %r18172;
	setp.eq.s32 	%p99, %r10457, 0;
	@%p99 bra 	$L__BB9_180;
	mov.u32 	%r10458, %tid.x;
	shl.b32 	%r10459, %r10458, 4;
	and.b32  	%r10460, %r10459, 496;
	mov.u32 	%r10461, s_mem;
	add.s32 	%r10462, %r10461, %r10460;
	atom.shared.xor.b32 	%r10463, [%r10462+36864], %r18175;
	atom.shared.xor.b32 	%r10464, [%r10462+36868], %r18174;
	atom.shared.xor.b32 	%r10465, [%r10462+36872], %r18173;
	atom.shared.xor.b32 	%r10466, [%r10462+36876], %r18172;
$L__BB9_180:
	or.b32  	%r10467, %r18170, %r18171;
	or.b32  	%r10468, %r10467, %r18169;
	or.b32  	%r10469, %r10468, %r18168;
	setp.eq.s32 	%p100, %r10469, 0;
	@%p100 bra 	$L__BB9_182;
	mov.u32 	%r10470, %tid.x;
	shl.b32 	%r10471, %r10470, 4;
	and.b32  	%r10472, %r10471, 496;
	mov.u32 	%r10473, s_mem;
	add.s32 	%r10474, %r10473, %r10472;
	atom.shared.xor.b32 	%r10475, [%r10474+37376], %r18171;
	atom.shared.xor.b32 	%r10476, [%r10474+37380], %r18170;
	atom.shared.xor.b32 	%r10477, [%r10474+37384], %r18169;
	atom.shared.xor.b32 	%r10478, [%r10474+37388], %r18168;
$L__BB9_182:
	or.b32  	%r10479, %r18166, %r18167;
	or.b32  	%r10480, %r10479, %r18165;
	or.b32  	%r10481, %r10480, %r18164;
	setp.eq.s32 	%p101, %r10481, 0;
	@%p101 bra 	$L__BB9_184;
	mov.u32 	%r10482, %tid.x;
	shl.b32 	%r10483, %r10482, 4;
	and.b32  	%r10484, %r10483, 496;
	mov.u32 	%r10485, s_mem;
	add.s32 	%r10486, %r10485, %r10484;
	atom.shared.xor.b32 	%r10487, [%r10486+37888], %r18167;
	atom.shared.xor.b32 	%r10488, [%r10486+37892], %r18166;
	atom.shared.xor.b32 	%r10489, [%r10486+37896], %r18165;
	atom.shared.xor.b32 	%r10490, [%r10486+37900], %r18164;
$L__BB9_184:
	or.b32  	%r10491, %r18162, %r18163;
	or.b32  	%r10492, %r10491, %r18161;
	or.b32  	%r10493, %r10492, %r18160;
	setp.eq.s32 	%p102, %r10493, 0;
	@%p102 bra 	$L__BB9_186;
	mov.u32 	%r10494, %tid.x;
	shl.b32 	%r10495, %r10494, 4;
	and.b32  	%r10496, %r10495, 496;
	mov.u32 	%r10497, s_mem;
	add.s32 	%r10498, %r10497, %r10496;
	atom.shared.xor.b32 	%r10499, [%r10498+38400], %r18163;
	atom.shared.xor.b32 	%r10500, [%r10498+38404], %r18162;
	atom.shared.xor.b32 	%r10501, [%r10498+38408], %r18161;
	atom.shared.xor.b32 	%r10502, [%r10498+38412], %r18160;
$L__BB9_186:
	or.b32  	%r10503, %r18158, %r18159;
	or.b32  	%r10504, %r10503, %r18157;
	or.b32  	%r10505, %r10504, %r18156;
	setp.eq.s32 	%p103, %r10505, 0;
	@%p103 bra 	$L__BB9_188;
	mov.u32 	%r10506, %tid.x;
	shl.b32 	%r10507, %r10506, 4;
	and.b32  	%r10508, %r10507, 496;
	mov.u32 	%r10509, s_mem;
	add.s32 	%r10510, %r10509, %r10508;
	atom.shared.xor.b32 	%r10511, [%r10510+38912], %r18159;
	atom.shared.xor.b32 	%r10512, [%r10510+38916], %r18158;
	atom.shared.xor.b32 	%r10513, [%r10510+38920], %r18157;
	atom.shared.xor.b32 	%r10514, [%r10510+38924], %r18156;
$L__BB9_188:
	or.b32  	%r10515, %r18154, %r18155;
	or.b32  	%r10516, %r10515, %r18153;
	or.b32  	%r10517, %r10516, %r18152;
	setp.eq.s32 	%p104, %r10517, 0;
	@%p104 bra 	$L__BB9_190;
	mov.u32 	%r10518, %tid.x;
	shl.b32 	%r10519, %r10518, 4;
	and.b32  	%r10520, %r10519, 496;
	mov.u32 	%r10521, s_mem;
	add.s32 	%r10522, %r10521, %r10520;
	atom.shared.xor.b32 	%r10523, [%r10522+39424], %r18155;
	atom.shared.xor.b32 	%r10524, [%r10522+39428], %r18154;
	atom.shared.xor.b32 	%r10525, [%r10522+39432], %r18153;
	atom.shared.xor.b32 	%r10526, [%r10522+39436], %r18152;
$L__BB9_190:
	or.b32  	%r10527, %r18150, %r18151;
	or.b32  	%r10528, %r10527, %r18149;
	or.b32  	%r10529, %r10528, %r18148;
	setp.eq.s32 	%p105, %r10529, 0;
	@%p105 bra 	$L__BB9_192;
	mov.u32 	%r10530, %tid.x;
	shl.b32 	%r10531, %r10530, 4;
	and.b32  	%r10532, %r10531, 496;
	mov.u32 	%r10533, s_mem;
	add.s32 	%r10534, %r10533, %r10532;
	atom.shared.xor.b32 	%r10535, [%r10534+39936], %r18151;
	atom.shared.xor.b32 	%r10536, [%r10534+39940], %r18150;
	atom.shared.xor.b32 	%r10537, [%r10534+39944], %r18149;
	atom.shared.xor.b32 	%r10538, [%r10534+39948], %r18148;
$L__BB9_192:
	or.b32  	%r10539, %r18146, %r18147;
	or.b32  	%r10540, %r10539, %r18145;
	or.b32  	%r10541, %r10540, %r18144;
	setp.eq.s32 	%p106, %r10541, 0;
	@%p106 bra 	$L__BB9_194;
	mov.u32 	%r10542, %tid.x;
	shl.b32 	%r10543, %r10542, 4;
	and.b32  	%r10544, %r10543, 496;
	mov.u32 	%r10545, s_mem;
	add.s32 	%r10546, %r10545, %r10544;
	atom.shared.xor.b32 	%r10547, [%r10546+40448], %r18147;
	atom.shared.xor.b32 	%r10548, [%r10546+40452], %r18146;
	atom.shared.xor.b32 	%r10549, [%r10546+40456], %r18145;
	atom.shared.xor.b32 	%r10550, [%r10546+40460], %r18144;
$L__BB9_194:
	or.b32  	%r10551, %r18142, %r18143;
	or.b32  	%r10552, %r10551, %r18141;
	or.b32  	%r10553, %r10552, %r18140;
	setp.eq.s32 	%p107, %r10553, 0;
	@%p107 bra 	$L__BB9_196;
	mov.u32 	%r10554, %tid.x;
	shl.b32 	%r10555, %r10554, 4;
	and.b32  	%r10556, %r10555, 496;
	mov.u32 	%r10557, s_mem;
	add.s32 	%r10558, %r10557, %r10556;
	atom.shared.xor.b32 	%r10559, [%r10558+40960], %r18143;
	atom.shared.xor.b32 	%r10560, [%r10558+40964], %r18142;
	atom.shared.xor.b32 	%r10561, [%r10558+40968], %r18141;
	atom.shared.xor.b32 	%r10562, [%r10558+40972], %r18140;
$L__BB9_196:
	or.b32  	%r10563, %r18138, %r18139;
	or.b32  	%r10564, %r10563, %r18137;
	or.b32  	%r10565, %r10564, %r18136;
	setp.eq.s32 	%p108, %r10565, 0;
	@%p108 bra 	$L__BB9_198;
	mov.u32 	%r10566, %tid.x;
	shl.b32 	%r10567, %r10566, 4;
	and.b32  	%r10568, %r10567, 496;
	mov.u32 	%r10569, s_mem;
	add.s32 	%r10570, %r10569, %r10568;
	atom.shared.xor.b32 	%r10571, [%r10570+41472], %r18139;
	atom.shared.xor.b32 	%r10572, [%r10570+41476], %r18138;
	atom.shared.xor.b32 	%r10573, [%r10570+41480], %r18137;
	atom.shared.xor.b32 	%r10574, [%r10570+41484], %r18136;
$L__BB9_198:
	or.b32  	%r10575, %r18134, %r18135;
	or.b32  	%r10576, %r10575, %r18133;
	or.b32  	%r10577, %r10576, %r18132;
	setp.eq.s32 	%p109, %r10577, 0;
	@%p109 bra 	$L__BB9_200;
	mov.u32 	%r10578, %tid.x;
	shl.b32 	%r10579, %r10578, 4;
	and.b32  	%r10580, %r10579, 496;
	mov.u32 	%r10581, s_mem;
	add.s32 	%r10582, %r10581, %r10580;
	atom.shared.xor.b32 	%r10583, [%r10582+41984], %r18135;
	atom.shared.xor.b32 	%r10584, [%r10582+41988], %r18134;
	atom.shared.xor.b32 	%r10585, [%r10582+41992], %r18133;
	atom.shared.xor.b32 	%r10586, [%r10582+41996], %r18132;
$L__BB9_200:
	or.b32  	%r10587, %r18130, %r18131;
	or.b32  	%r10588, %r10587, %r18129;
	or.b32  	%r10589, %r10588, %r18128;
	setp.eq.s32 	%p110, %r10589, 0;
	@%p110 bra 	$L__BB9_202;
	mov.u32 	%r10590, %tid.x;
	shl.b32 	%r10591, %r10590, 4;
	and.b32  	%r10592, %r10591, 496;
	mov.u32 	%r10593, s_mem;
	add.s32 	%r10594, %r10593, %r10592;
	atom.shared.xor.b32 	%r10595, [%r10594+42496], %r18131;
	atom.shared.xor.b32 	%r10596, [%r10594+42500], %r18130;
	atom.shared.xor.b32 	%r10597, [%r10594+42504], %r18129;
	atom.shared.xor.b32 	%r10598, [%r10594+42508], %r18128;
$L__BB9_202:
	or.b32  	%r10599, %r18126, %r18127;
	or.b32  	%r10600, %r10599, %r18125;
	or.b32  	%r10601, %r10600, %r18124;
	setp.eq.s32 	%p111, %r10601, 0;
	@%p111 bra 	$L__BB9_204;
	mov.u32 	%r10602, %tid.x;
	shl.b32 	%r10603, %r10602, 4;
	and.b32  	%r10604, %r10603, 496;
	mov.u32 	%r10605, s_mem;
	add.s32 	%r10606, %r10605, %r10604;
	atom.shared.xor.b32 	%r10607, [%r10606+43008], %r18127;
	atom.shared.xor.b32 	%r10608, [%r10606+43012], %r18126;
	atom.shared.xor.b32 	%r10609, [%r10606+43016], %r18125;
	atom.shared.xor.b32 	%r10610, [%r10606+43020], %r18124;
$L__BB9_204:
	or.b32  	%r10611, %r18122, %r18123;
	or.b32  	%r10612, %r10611, %r18121;
	or.b32  	%r10613, %r10612, %r18120;
	setp.eq.s32 	%p112, %r10613, 0;
	@%p112 bra 	$L__BB9_206;
	mov.u32 	%r10614, %tid.x;
	shl.b32 	%r10615, %r10614, 4;
	and.b32  	%r10616, %r10615, 496;
	mov.u32 	%r10617, s_mem;
	add.s32 	%r10618, %r10617, %r10616;
	atom.shared.xor.b32 	%r10619, [%r10618+43520], %r18123;
	atom.shared.xor.b32 	%r10620, [%r10618+43524], %r18122;
	atom.shared.xor.b32 	%r10621, [%r10618+43528], %r18121;
	atom.shared.xor.b32 	%r10622, [%r10618+43532], %r18120;
$L__BB9_206:
	or.b32  	%r10623, %r18118, %r18119;
	or.b32  	%r10624, %r10623, %r18117;
	or.b32  	%r10625, %r10624, %r18116;
	setp.eq.s32 	%p113, %r10625, 0;
	@%p113 bra 	$L__BB9_208;
	mov.u32 	%r10626, %tid.x;
	shl.b32 	%r10627, %r10626, 4;
	and.b32  	%r10628, %r10627, 496;
	mov.u32 	%r10629, s_mem;
	add.s32 	%r10630, %r10629, %r10628;
	atom.shared.xor.b32 	%r10631, [%r10630+44032], %r18119;
	atom.shared.xor.b32 	%r10632, [%r10630+44036], %r18118;
	atom.shared.xor.b32 	%r10633, [%r10630+44040], %r18117;
	atom.shared.xor.b32 	%r10634, [%r10630+44044], %r18116;
$L__BB9_208:
	or.b32  	%r10635, %r18114, %r18115;
	or.b32  	%r10636, %r10635, %r18113;
	or.b32  	%r10637, %r10636, %r18112;
	setp.eq.s32 	%p114, %r10637, 0;
	@%p114 bra 	$L__BB9_210;
	mov.u32 	%r10638, %tid.x;
	shl.b32 	%r10639, %r10638, 4;
	and.b32  	%r10640, %r10639, 496;
	mov.u32 	%r10641, s_mem;
	add.s32 	%r10642, %r10641, %r10640;
	atom.shared.xor.b32 	%r10643, [%r10642+44544], %r18115;
	atom.shared.xor.b32 	%r10644, [%r10642+44548], %r18114;
	atom.shared.xor.b32 	%r10645, [%r10642+44552], %r18113;
	atom.shared.xor.b32 	%r10646, [%r10642+44556], %r18112;
$L__BB9_210:
	or.b32  	%r10647, %r18110, %r18111;
	or.b32  	%r10648, %r10647, %r18109;
	or.b32  	%r10649, %r10648, %r18108;
	setp.eq.s32 	%p115, %r10649, 0;
	@%p115 bra 	$L__BB9_212;
	mov.u32 	%r10650, %tid.x;
	shl.b32 	%r10651, %r10650, 4;
	and.b32  	%r10652, %r10651, 496;
	mov.u32 	%r10653, s_mem;
	add.s32 	%r10654, %r10653, %r10652;
	atom.shared.xor.b32 	%r10655, [%r10654+45056], %r18111;
	atom.shared.xor.b32 	%r10656, [%r10654+45060], %r18110;
	atom.shared.xor.b32 	%r10657, [%r10654+45064], %r18109;
	atom.shared.xor.b32 	%r10658, [%r10654+45068], %r18108;
$L__BB9_212:
	or.b32  	%r10659, %r18106, %r18107;
	or.b32  	%r10660, %r10659, %r18105;
	or.b32  	%r10661, %r10660, %r18104;
	setp.eq.s32 	%p116, %r10661, 0;
	@%p116 bra 	$L__BB9_214;
	mov.u32 	%r10662, %tid.x;
	shl.b32 	%r10663, %r10662, 4;
	and.b32  	%r10664, %r10663, 496;
	mov.u32 	%r10665, s_mem;
	add.s32 	%r10666, %r10665, %r10664;
	atom.shared.xor.b32 	%r10667, [%r10666+45568], %r18107;
	atom.shared.xor.b32 	%r10668, [%r10666+45572], %r18106;
	atom.shared.xor.b32 	%r10669, [%r10666+45576], %r18105;
	atom.shared.xor.b32 	%r10670, [%r10666+45580], %r18104;
$L__BB9_214:
	or.b32  	%r10671, %r18102, %r18103;
	or.b32  	%r10672, %r10671, %r18101;
	or.b32  	%r10673, %r10672, %r18100;
	setp.eq.s32 	%p117, %r10673, 0;
	@%p117 bra 	$L__BB9_216;
	mov.u32 	%r10674, %tid.x;
	shl.b32 	%r10675, %r10674, 4;
	and.b32  	%r10676, %r10675, 496;
	mov.u32 	%r10677, s_mem;
	add.s32 	%r10678, %r10677, %r10676;
	atom.shared.xor.b32 	%r10679, [%r10678+46080], %r18103;
	atom.shared.xor.b32 	%r10680, [%r10678+46084], %r18102;
	atom.shared.xor.b32 	%r10681, [%r10678+46088], %r18101;
	atom.shared.xor.b32 	%r10682, [%r10678+46092], %r18100;
$L__BB9_216:
	or.b32  	%r10683, %r18098, %r18099;
	or.b32  	%r10684, %r10683, %r18097;
	or.b32  	%r10685, %r10684, %r18096;
	setp.eq.s32 	%p118, %r10685, 0;
	@%p118 bra 	$L__BB9_218;
	mov.u32 	%r10686, %tid.x;
	shl.b32 	%r10687, %r10686, 4;
	and.b32  	%r10688, %r10687, 496;
	mov.u32 	%r10689, s_mem;
	add.s32 	%r10690, %r10689, %r10688;
	atom.shared.xor.b32 	%r10691, [%r10690+46592], %r18099;
	atom.shared.xor.b32 	%r10692, [%r10690+46596], %r18098;
	atom.shared.xor.b32 	%r10693, [%r10690+46600], %r18097;
	atom.shared.xor.b32 	%r10694, [%r10690+46604], %r18096;
$L__BB9_218:
	or.b32  	%r10695, %r18094, %r18095;
	or.b32  	%r10696, %r10695, %r18093;
	or.b32  	%r10697, %r10696, %r18092;
	setp.eq.s32 	%p119, %r10697, 0;
	@%p119 bra 	$L__BB9_220;
	mov.u32 	%r10698, %tid.x;
	shl.b32 	%r10699, %r10698, 4;
	and.b32  	%r10700, %r10699, 496;
	mov.u32 	%r10701, s_mem;
	add.s32 	%r10702, %r10701, %r10700;
	atom.shared.xor.b32 	%r10703, [%r10702+47104], %r18095;
	atom.shared.xor.b32 	%r10704, [%r10702+47108], %r18094;
	atom.shared.xor.b32 	%r10705, [%r10702+47112], %r18093;
	atom.shared.xor.b32 	%r10706, [%r10702+47116], %r18092;
$L__BB9_220:
	or.b32  	%r10707, %r18090, %r18091;
	or.b32  	%r10708, %r10707, %r18089;
	or.b32  	%r10709, %r10708, %r18088;
	setp.eq.s32 	%p120, %r10709, 0;
	@%p120 bra 	$L__BB9_222;
	mov.u32 	%r10710, %tid.x;
	shl.b32 	%r10711, %r10710, 4;
	and.b32  	%r10712, %r10711, 496;
	mov.u32 	%r10713, s_mem;
	add.s32 	%r10714, %r10713, %r10712;
	atom.shared.xor.b32 	%r10715, [%r10714+47616], %r18091;
	atom.shared.xor.b32 	%r10716, [%r10714+47620], %r18090;
	atom.shared.xor.b32 	%r10717, [%r10714+47624], %r18089;
	atom.shared.xor.b32 	%r10718, [%r10714+47628], %r18088;
$L__BB9_222:
	or.b32  	%r10719, %r18086, %r18087;
	or.b32  	%r10720, %r10719, %r18085;
	or.b32  	%r10721, %r10720, %r18084;
	setp.eq.s32 	%p121, %r10721, 0;
	@%p121 bra 	$L__BB9_224;
	mov.u32 	%r10722, %tid.x;
	shl.b32 	%r10723, %r10722, 4;
	and.b32  	%r10724, %r10723, 496;
	mov.u32 	%r10725, s_mem;
	add.s32 	%r10726, %r10725, %r10724;
	atom.shared.xor.b32 	%r10727, [%r10726+48128], %r18087;
	atom.shared.xor.b32 	%r10728, [%r10726+48132], %r18086;
	atom.shared.xor.b32 	%r10729, [%r10726+48136], %r18085;
	atom.shared.xor.b32 	%r10730, [%r10726+48140], %r18084;
$L__BB9_224:
	or.b32  	%r10731, %r18082, %r18083;
	or.b32  	%r10732, %r10731, %r18081;
	or.b32  	%r10733, %r10732, %r18080;
	setp.eq.s32 	%p122, %r10733, 0;
	@%p122 bra 	$L__BB9_226;
	mov.u32 	%r10734, %tid.x;
	shl.b32 	%r10735, %r10734, 4;
	and.b32  	%r10736, %r10735, 496;
	mov.u32 	%r10737, s_mem;
	add.s32 	%r10738, %r10737, %r10736;
	atom.shared.xor.b32 	%r10739, [%r10738+48640], %r18083;
	atom.shared.xor.b32 	%r10740, [%r10738+48644], %r18082;
	atom.shared.xor.b32 	%r10741, [%r10738+48648], %r18081;
	atom.shared.xor.b32 	%r10742, [%r10738+48652], %r18080;
$L__BB9_226:
	or.b32  	%r10743, %r18078, %r18079;
	or.b32  	%r10744, %r10743, %r18077;
	or.b32  	%r10745, %r10744, %r18076;
	setp.eq.s32 	%p123, %r10745, 0;
	@%p123 bra 	$L__BB9_228;
	mov.u32 	%r10746, %tid.x;
	shl.b32 	%r10747, %r10746, 4;
	and.b32  	%r10748, %r10747, 496;
	mov.u32 	%r10749, s_mem;
	add.s32 	%r10750, %r10749, %r10748;
	atom.shared.xor.b32 	%r10751, [%r10750+49152], %r18079;
	atom.shared.xor.b32 	%r10752, [%r10750+49156], %r18078;
	atom.shared.xor.b32 	%r10753, [%r10750+49160], %r18077;
	atom.shared.xor.b32 	%r10754, [%r10750+49164], %r18076;
$L__BB9_228:
	or.b32  	%r10755, %r18074, %r18075;
	or.b32  	%r10756, %r10755, %r18073;
	or.b32  	%r10757, %r10756, %r18072;
	setp.eq.s32 	%p124, %r10757, 0;
	@%p124 bra 	$L__BB9_230;
	mov.u32 	%r10758, %tid.x;
	shl.b32 	%r10759, %r10758, 4;
	and.b32  	%r10760, %r10759, 496;
	mov.u32 	%r10761, s_mem;
	add.s32 	%r10762, %r10761, %r10760;
	atom.shared.xor.b32 	%r10763, [%r10762+49664], %r18075;
	atom.shared.xor.b32 	%r10764, [%r10762+49668], %r18074;
	atom.shared.xor.b32 	%r10765, [%r10762+49672], %r18073;
	atom.shared.xor.b32 	%r10766, [%r10762+49676], %r18072;
$L__BB9_230:
	or.b32  	%r10767, %r18070, %r18071;
	or.b32  	%r10768, %r10767, %r18069;
	or.b32  	%r10769, %r10768, %r18068;
	setp.eq.s32 	%p125, %r10769, 0;
	@%p125 bra 	$L__BB9_232;
	mov.u32 	%r10770, %tid.x;
	shl.b32 	%r10771, %r10770, 4;
	and.b32  	%r10772, %r10771, 496;
	mov.u32 	%r10773, s_mem;
	add.s32 	%r10774, %r10773, %r10772;
	atom.shared.xor.b32 	%r10775, [%r10774+50176], %r18071;
	atom.shared.xor.b32 	%r10776, [%r10774+50180], %r18070;
	atom.shared.xor.b32 	%r10777, [%r10774+50184], %r18069;
	atom.shared.xor.b32 	%r10778, [%r10774+50188], %r18068;
$L__BB9_232:
	or.b32  	%r10779, %r18066, %r18067;
	or.b32  	%r10780, %r10779, %r18065;
	or.b32  	%r10781, %r10780, %r18064;
	setp.eq.s32 	%p126, %r10781, 0;
	@%p126 bra 	$L__BB9_234;
	mov.u32 	%r10782, %tid.x;
	shl.b32 	%r10783, %r10782, 4;
	and.b32  	%r10784, %r10783, 496;
	mov.u32 	%r10785, s_mem;
	add.s32 	%r10786, %r10785, %r10784;
	atom.shared.xor.b32 	%r10787, [%r10786+50688], %r18067;
	atom.shared.xor.b32 	%r10788, [%r10786+50692], %r18066;
	atom.shared.xor.b32 	%r10789, [%r10786+50696], %r18065;
	atom.shared.xor.b32 	%r10790, [%r10786+50700], %r18064;
$L__BB9_234:
	or.b32  	%r10791, %r18062, %r18063;
	or.b32  	%r10792, %r10791, %r18061;
	or.b32  	%r10793, %r10792, %r18060;
	setp.eq.s32 	%p127, %r10793, 0;
	@%p127 bra 	$L__BB9_236;
	mov.u32 	%r10794, %tid.x;
	shl.b32 	%r10795, %r10794, 4;
	and.b32  	%r10796, %r10795, 496;
	mov.u32 	%r10797, s_mem;
	add.s32 	%r10798, %r10797, %r10796;
	atom.shared.xor.b32 	%r10799, [%r10798+51200], %r18063;
	atom.shared.xor.b32 	%r10800, [%r10798+51204], %r18062;
	atom.shared.xor.b32 	%r10801, [%r10798+51208], %r18061;
	atom.shared.xor.b32 	%r10802, [%r10798+51212], %r18060;
$L__BB9_236:
	or.b32  	%r10803, %r18058, %r18059;
	or.b32  	%r10804, %r10803, %r18057;
	or.b32  	%r10805, %r10804, %r18056;
	setp.eq.s32 	%p128, %r10805, 0;
	@%p128 bra 	$L__BB9_238;
	mov.u32 	%r10806, %tid.x;
	shl.b32 	%r10807, %r10806, 4;
	and.b32  	%r10808, %r10807, 496;
	mov.u32 	%r10809, s_mem;
	add.s32 	%r10810, %r10809, %r10808;
	atom.shared.xor.b32 	%r10811, [%r10810+51712], %r18059;
	atom.shared.xor.b32 	%r10812, [%r10810+51716], %r18058;
	atom.shared.xor.b32 	%r10813, [%r10810+51720], %r18057;
	atom.shared.xor.b32 	%r10814, [%r10810+51724], %r18056;
$L__BB9_238:
	or.b32  	%r10815, %r18054, %r18055;
	or.b32  	%r10816, %r10815, %r18053;
	or.b32  	%r10817, %r10816, %r18052;
	setp.eq.s32 	%p129, %r10817, 0;
	@%p129 bra 	$L__BB9_240;
	mov.u32 	%r10818, %tid.x;
	shl.b32 	%r10819, %r10818, 4;
	and.b32  	%r10820, %r10819, 496;
	mov.u32 	%r10821, s_mem;
	add.s32 	%r10822, %r10821, %r10820;
	atom.shared.xor.b32 	%r10823, [%r10822+52224], %r18055;
	atom.shared.xor.b32 	%r10824, [%r10822+52228], %r18054;
	atom.shared.xor.b32 	%r10825, [%r10822+52232], %r18053;
	atom.shared.xor.b32 	%r10826, [%r10822+52236], %r18052;
$L__BB9_240:
	or.b32  	%r10827, %r18050, %r18051;
	or.b32  	%r10828, %r10827, %r18049;
	or.b32  	%r10829, %r10828, %r18048;
	setp.eq.s32 	%p130, %r10829, 0;
	@%p130 bra 	$L__BB9_242;
	mov.u32 	%r10830, %tid.x;
	shl.b32 	%r10831, %r10830, 4;
	and.b32  	%r10832, %r10831, 496;
	mov.u32 	%r10833, s_mem;
	add.s32 	%r10834, %r10833, %r10832;
	atom.shared.xor.b32 	%r10835, [%r10834+52736], %r18051;
	atom.shared.xor.b32 	%r10836, [%r10834+52740], %r18050;
	atom.shared.xor.b32 	%r10837, [%r10834+52744], %r18049;
	atom.shared.xor.b32 	%r10838, [%r10834+52748], %r18048;
$L__BB9_242:
	or.b32  	%r10839, %r18046, %r18047;
	or.b32  	%r10840, %r10839, %r18045;
	or.b32  	%r10841, %r10840, %r18044;
	setp.eq.s32 	%p131, %r10841, 0;
	@%p131 bra 	$L__BB9_244;
	mov.u32 	%r10842, %tid.x;
	shl.b32 	%r10843, %r10842, 4;
	and.b32  	%r10844, %r10843, 496;
	mov.u32 	%r10845, s_mem;
	add.s32 	%r10846, %r10845, %r10844;
	atom.shared.xor.b32 	%r10847, [%r10846+53248], %r18047;
	atom.shared.xor.b32 	%r10848, [%r10846+53252], %r18046;
	atom.shared.xor.b32 	%r10849, [%r10846+53256], %r18045;
	atom.shared.xor.b32 	%r10850, [%r10846+53260], %r18044;
$L__BB9_244:
	or.b32  	%r10851, %r18042, %r18043;
	or.b32  	%r10852, %r10851, %r18041;
	or.b32  	%r10853, %r10852, %r18040;
	setp.eq.s32 	%p132, %r10853, 0;
	@%p132 bra 	$L__BB9_246;
	mov.u32 	%r10854, %tid.x;
	shl.b32 	%r10855, %r10854, 4;
	and.b32  	%r10856, %r10855, 496;
	mov.u32 	%r10857, s_mem;
	add.s32 	%r10858, %r10857, %r10856;
	atom.shared.xor.b32 	%r10859, [%r10858+53760], %r18043;
	atom.shared.xor.b32 	%r10860, [%r10858+53764], %r18042;
	atom.shared.xor.b32 	%r10861, [%r10858+53768], %r18041;
	atom.shared.xor.b32 	%r10862, [%r10858+53772], %r18040;
$L__BB9_246:
	or.b32  	%r10863, %r18038, %r18039;
	or.b32  	%r10864, %r10863, %r18037;
	or.b32  	%r10865, %r10864, %r18036;
	setp.eq.s32 	%p133, %r10865, 0;
	@%p133 bra 	$L__BB9_248;
	mov.u32 	%r10866, %tid.x;
	shl.b32 	%r10867, %r10866, 4;
	and.b32  	%r10868, %r10867, 496;
	mov.u32 	%r10869, s_mem;
	add.s32 	%r10870, %r10869, %r10868;
	atom.shared.xor.b32 	%r10871, [%r10870+54272], %r18039;
	atom.shared.xor.b32 	%r10872, [%r10870+54276], %r18038;
	atom.shared.xor.b32 	%r10873, [%r10870+54280], %r18037;
	atom.shared.xor.b32 	%r10874, [%r10870+54284], %r18036;
$L__BB9_248:
	or.b32  	%r10875, %r18034, %r18035;
	or.b32  	%r10876, %r10875, %r18033;
	or.b32  	%r10877, %r10876, %r18032;
	setp.eq.s32 	%p134, %r10877, 0;
	@%p134 bra 	$L__BB9_250;
	mov.u32 	%r10878, %tid.x;
	shl.b32 	%r10879, %r10878, 4;
	and.b32  	%r10880, %r10879, 496;
	mov.u32 	%r10881, s_mem;
	add.s32 	%r10882, %r10881, %r10880;
	atom.shared.xor.b32 	%r10883, [%r10882+54784], %r18035;
	atom.shared.xor.b32 	%r10884, [%r10882+54788], %r18034;
	atom.shared.xor.b32 	%r10885, [%r10882+54792], %r18033;
	atom.shared.xor.b32 	%r10886, [%r10882+54796], %r18032;
$L__BB9_250:
	or.b32  	%r10887, %r18030, %r18031;
	or.b32  	%r10888, %r10887, %r18029;
	or.b32  	%r10889, %r10888, %r18028;
	setp.eq.s32 	%p135, %r10889, 0;
	@%p135 bra 	$L__BB9_252;
	mov.u32 	%r10890, %tid.x;
	shl.b32 	%r10891, %r10890, 4;
	and.b32  	%r10892, %r10891, 496;
	mov.u32 	%r10893, s_mem;
	add.s32 	%r10894, %r10893, %r10892;
	atom.shared.xor.b32 	%r10895, [%r10894+55296], %r18031;
	atom.shared.xor.b32 	%r10896, [%r10894+55300], %r18030;
	atom.shared.xor.b32 	%r10897, [%r10894+55304], %r18029;
	atom.shared.xor.b32 	%r10898, [%r10894+55308], %r18028;
$L__BB9_252:
	or.b32  	%r10899, %r18026, %r18027;
	or.b32  	%r10900, %r10899, %r18025;
	or.b32  	%r10901, %r10900, %r18024;
	setp.eq.s32 	%p136, %r10901, 0;
	@%p136 bra 	$L__BB9_254;
	mov.u32 	%r10902, %tid.x;
	shl.b32 	%r10903, %r10902, 4;
	and.b32  	%r10904, %r10903, 496;
	mov.u32 	%r10905, s_mem;
	add.s32 	%r10906, %r10905, %r10904;
	atom.shared.xor.b32 	%r10907, [%r10906+55808], %r18027;
	atom.shared.xor.b32 	%r10908, [%r10906+55812], %r18026;
	atom.shared.xor.b32 	%r10909, [%r10906+55816], %r18025;
	atom.shared.xor.b32 	%r10910, [%r10906+55820], %r18024;
$L__BB9_254:
	or.b32  	%r10911, %r18022, %r18023;
	or.b32  	%r10912, %r10911, %r18021;
	or.b32  	%r10913, %r10912, %r18020;
	setp.eq.s32 	%p137, %r10913, 0;
	@%p137 bra 	$L__BB9_256;
	mov.u32 	%r10914, %tid.x;
	shl.b32 	%r10915, %r10914, 4;
	and.b32  	%r10916, %r10915, 496;
	mov.u32 	%r10917, s_mem;
	add.s32 	%r10918, %r10917, %r10916;
	atom.shared.xor.b32 	%r10919, [%r10918+56320], %r18023;
	atom.shared.xor.b32 	%r10920, [%r10918+56324], %r18022;
	atom.shared.xor.b32 	%r10921, [%r10918+56328], %r18021;
	atom.shared.xor.b32 	%r10922, [%r10918+56332], %r18020;
$L__BB9_256:
	or.b32  	%r10923, %r18018, %r18019;
	or.b32  	%r10924, %r10923, %r18017;
	or.b32  	%r10925, %r10924, %r18016;
	setp.eq.s32 	%p138, %r10925, 0;
	@%p138 bra 	$L__BB9_258;
	mov.u32 	%r10926, %tid.x;
	shl.b32 	%r10927, %r10926, 4;
	and.b32  	%r10928, %r10927, 496;
	mov.u32 	%r10929, s_mem;
	add.s32 	%r10930, %r10929, %r10928;
	atom.shared.xor.b32 	%r10931, [%r10930+56832], %r18019;
	atom.shared.xor.b32 	%r10932, [%r10930+56836], %r18018;
	atom.shared.xor.b32 	%r10933, [%r10930+56840], %r18017;
	atom.shared.xor.b32 	%r10934, [%r10930+56844], %r18016;
$L__BB9_258:
	or.b32  	%r10935, %r18014, %r18015;
	or.b32  	%r10936, %r10935, %r18013;
	or.b32  	%r10937, %r10936, %r18012;
	setp.eq.s32 	%p139, %r10937, 0;
	@%p139 bra 	$L__BB9_260;
	mov.u32 	%r10938, %tid.x;
	shl.b32 	%r10939, %r10938, 4;
	and.b32  	%r10940, %r10939, 496;
	mov.u32 	%r10941, s_mem;
	add.s32 	%r10942, %r10941, %r10940;
	atom.shared.xor.b32 	%r10943, [%r10942+57344], %r18015;
	atom.shared.xor.b32 	%r10944, [%r10942+57348], %r18014;
	atom.shared.xor.b32 	%r10945, [%r10942+57352], %r18013;
	atom.shared.xor.b32 	%r10946, [%r10942+57356], %r18012;
$L__BB9_260:
	or.b32  	%r10947, %r18010, %r18011;
	or.b32  	%r10948, %r10947, %r18009;
	or.b32  	%r10949, %r10948, %r18008;
	setp.eq.s32 	%p140, %r10949, 0;
	@%p140 bra 	$L__BB9_262;
	mov.u32 	%r10950, %tid.x;
	shl.b32 	%r10951, %r10950, 4;
	and.b32  	%r10952, %r10951, 496;
	mov.u32 	%r10953, s_mem;
	add.s32 	%r10954, %r10953, %r10952;
	atom.shared.xor.b32 	%r10955, [%r10954+57856], %r18011;
	atom.shared.xor.b32 	%r10956, [%r10954+57860], %r18010;
	atom.shared.xor.b32 	%r10957, [%r10954+57864], %r18009;
	atom.shared.xor.b32 	%r10958, [%r10954+57868], %r18008;
$L__BB9_262:
	or.b32  	%r10959, %r18006, %r18007;
	or.b32  	%r10960, %r10959, %r18005;
	or.b32  	%r10961, %r10960, %r18004;
	setp.eq.s32 	%p141, %r10961, 0;
	@%p141 bra 	$L__BB9_264;
	mov.u32 	%r10962, %tid.x;
	shl.b32 	%r10963, %r10962, 4;
	and.b32  	%r10964, %r10963, 496;
	mov.u32 	%r10965, s_mem;
	add.s32 	%r10966, %r10965, %r10964;
	atom.shared.xor.b32 	%r10967, [%r10966+58368], %r18007;
	atom.shared.xor.b32 	%r10968, [%r10966+58372], %r18006;
	atom.shared.xor.b32 	%r10969, [%r10966+58376], %r18005;
	atom.shared.xor.b32 	%r10970, [%r10966+58380], %r18004;
$L__BB9_264:
	or.b32  	%r10971, %r18002, %r18003;
	or.b32  	%r10972, %r10971, %r18001;
	or.b32  	%r10973, %r10972, %r18000;
	setp.eq.s32 	%p142, %r10973, 0;
	@%p142 bra 	$L__BB9_266;
	mov.u32 	%r10974, %tid.x;
	shl.b32 	%r10975, %r10974, 4;
	and.b32  	%r10976, %r10975, 496;
	mov.u32 	%r10977, s_mem;
	add.s32 	%r10978, %r10977, %r10976;
	atom.shared.xor.b32 	%r10979, [%r10978+58880], %r18003;
	atom.shared.xor.b32 	%r10980, [%r10978+58884], %r18002;
	atom.shared.xor.b32 	%r10981, [%r10978+58888], %r18001;
	atom.shared.xor.b32 	%r10982, [%r10978+58892], %r18000;
$L__BB9_266:
	or.b32  	%r10983, %r17998, %r17999;
	or.b32  	%r10984, %r10983, %r17997;
	or.b32  	%r10985, %r10984, %r17996;
	setp.eq.s32 	%p143, %r10985, 0;
	@%p143 bra 	$L__BB9_268;
	mov.u32 	%r10986, %tid.x;
	shl.b32 	%r10987, %r10986, 4;
	and.b32  	%r10988, %r10987, 496;
	mov.u32 	%r10989, s_mem;
	add.s32 	%r10990, %r10989, %r10988;
	atom.shared.xor.b32 	%r10991, [%r10990+59392], %r17999;
	atom.shared.xor.b32 	%r10992, [%r10990+59396], %r17998;
	atom.shared.xor.b32 	%r10993, [%r10990+59400], %r17997;
	atom.shared.xor.b32 	%r10994, [%r10990+59404], %r17996;
$L__BB9_268:
	or.b32  	%r10995, %r17994, %r17995;
	or.b32  	%r10996, %r10995, %r17993;
	or.b32  	%r10997, %r10996, %r17992;
	setp.eq.s32 	%p144, %r10997, 0;
	@%p144 bra 	$L__BB9_270;
	mov.u32 	%r10998, %tid.x;
	shl.b32 	%r10999, %r10998, 4;
	and.b32  	%r11000, %r10999, 496;
	mov.u32 	%r11001, s_mem;
	add.s32 	%r11002, %r11001, %r11000;
	atom.shared.xor.b32 	%r11003, [%r11002+59904], %r17995;
	atom.shared.xor.b32 	%r11004, [%r11002+59908], %r17994;
	atom.shared.xor.b32 	%r11005, [%r11002+59912], %r17993;
	atom.shared.xor.b32 	%r11006, [%r11002+59916], %r17992;
$L__BB9_270:
	or.b32  	%r11007, %r17990, %r17991;
	or.b32  	%r11008, %r11007, %r17989;
	or.b32  	%r11009, %r11008, %r17988;
	setp.eq.s32 	%p145, %r11009, 0;
	@%p145 bra 	$L__BB9_272;
	mov.u32 	%r11010, %tid.x;
	shl.b32 	%r11011, %r11010, 4;
	and.b32  	%r11012, %r11011, 496;
	mov.u32 	%r11013, s_mem;
	add.s32 	%r11014, %r11013, %r11012;
	atom.shared.xor.b32 	%r11015, [%r11014+60416], %r17991;
	atom.shared.xor.b32 	%r11016, [%r11014+60420], %r17990;
	atom.shared.xor.b32 	%r11017, [%r11014+60424], %r17989;
	atom.shared.xor.b32 	%r11018, [%r11014+60428], %r17988;
$L__BB9_272:
	or.b32  	%r11019, %r17986, %r17987;
	or.b32  	%r11020, %r11019, %r17985;
	or.b32  	%r11021, %r11020, %r17984;
	setp.eq.s32 	%p146, %r11021, 0;
	@%p146 bra 	$L__BB9_274;
	mov.u32 	%r11022, %tid.x;
	shl.b32 	%r11023, %r11022, 4;
	and.b32  	%r11024, %r11023, 496;
	mov.u32 	%r11025, s_mem;
	add.s32 	%r11026, %r11025, %r11024;
	atom.shared.xor.b32 	%r11027, [%r11026+60928], %r17987;
	atom.shared.xor.b32 	%r11028, [%r11026+60932], %r17986;
	atom.shared.xor.b32 	%r11029, [%r11026+60936], %r17985;
	atom.shared.xor.b32 	%r11030, [%r11026+60940], %r17984;
$L__BB9_274:
	or.b32  	%r11031, %r17982, %r17983;
	or.b32  	%r11032, %r11031, %r17981;
	or.b32  	%r11033, %r11032, %r17980;
	setp.eq.s32 	%p147, %r11033, 0;
	@%p147 bra 	$L__BB9_276;
	mov.u32 	%r11034, %tid.x;
	shl.b32 	%r11035, %r11034, 4;
	and.b32  	%r11036, %r11035, 496;
	mov.u32 	%r11037, s_mem;
	add.s32 	%r11038, %r11037, %r11036;
	atom.shared.xor.b32 	%r11039, [%r11038+61440], %r17983;
	atom.shared.xor.b32 	%r11040, [%r11038+61444], %r17982;
	atom.shared.xor.b32 	%r11041, [%r11038+61448], %r17981;
	atom.shared.xor.b32 	%r11042, [%r11038+61452], %r17980;
$L__BB9_276:
	or.b32  	%r11043, %r17978, %r17979;
	or.b32  	%r11044, %r11043, %r17977;
	or.b32  	%r11045, %r11044, %r17976;
	setp.eq.s32 	%p148, %r11045, 0;
	@%p148 bra 	$L__BB9_278;
	mov.u32 	%r11046, %tid.x;
	shl.b32 	%r11047, %r11046, 4;
	and.b32  	%r11048, %r11047, 496;
	mov.u32 	%r11049, s_mem;
	add.s32 	%r11050, %r11049, %r11048;
	atom.shared.xor.b32 	%r11051, [%r11050+61952], %r17979;
	atom.shared.xor.b32 	%r11052, [%r11050+61956], %r17978;
	atom.shared.xor.b32 	%r11053, [%r11050+61960], %r17977;
	atom.shared.xor.b32 	%r11054, [%r11050+61964], %r17976;
$L__BB9_278:
	or.b32  	%r11055, %r17974, %r17975;
	or.b32  	%r11056, %r11055, %r17973;
	or.b32  	%r11057, %r11056, %r17972;
	setp.eq.s32 	%p149, %r11057, 0;
	@%p149 bra 	$L__BB9_280;
	mov.u32 	%r11058, %tid.x;
	shl.b32 	%r11059, %r11058, 4;
	and.b32  	%r11060, %r11059, 496;
	mov.u32 	%r11061, s_mem;
	add.s32 	%r11062, %r11061, %r11060;
	atom.shared.xor.b32 	%r11063, [%r11062+62464], %r17975;
	atom.shared.xor.b32 	%r11064, [%r11062+62468], %r17974;
	atom.shared.xor.b32 	%r11065, [%r11062+62472], %r17973;
	atom.shared.xor.b32 	%r11066, [%r11062+62476], %r17972;
$L__BB9_280:
	or.b32  	%r11067, %r17970, %r17971;
	or.b32  	%r11068, %r11067, %r17969;
	or.b32  	%r11069, %r11068, %r17968;
	setp.eq.s32 	%p150, %r11069, 0;
	@%p150 bra 	$L__BB9_282;
	mov.u32 	%r11070, %tid.x;
	shl.b32 	%r11071, %r11070, 4;
	and.b32  	%r11072, %r11071, 496;
	mov.u32 	%r11073, s_mem;
	add.s32 	%r11074, %r11073, %r11072;
	atom.shared.xor.b32 	%r11075, [%r11074+62976], %r17971;
	atom.shared.xor.b32 	%r11076, [%r11074+62980], %r17970;
	atom.shared.xor.b32 	%r11077, [%r11074+62984], %r17969;
	atom.shared.xor.b32 	%r11078, [%r11074+62988], %r17968;
$L__BB9_282:
	or.b32  	%r11079, %r17966, %r17967;
	or.b32  	%r11080, %r11079, %r17965;
	or.b32  	%r11081, %r11080, %r17964;
	setp.eq.s32 	%p151, %r11081, 0;
	@%p151 bra 	$L__BB9_284;
	mov.u32 	%r11082, %tid.x;
	shl.b32 	%r11083, %r11082, 4;
	and.b32  	%r11084, %r11083, 496;
	mov.u32 	%r11085, s_mem;
	add.s32 	%r11086, %r11085, %r11084;
	atom.shared.xor.b32 	%r11087, [%r11086+63488], %r17967;
	atom.shared.xor.b32 	%r11088, [%r11086+63492], %r17966;
	atom.shared.xor.b32 	%r11089, [%r11086+63496], %r17965;
	atom.shared.xor.b32 	%r11090, [%r11086+63500], %r17964;
$L__BB9_284:
	or.b32  	%r11091, %r17962, %r17963;
	or.b32  	%r11092, %r11091, %r17961;
	or.b32  	%r11093, %r11092, %r17960;
	setp.eq.s32 	%p152, %r11093, 0;
	@%p152 bra 	$L__BB9_286;
	mov.u32 	%r11094, %tid.x;
	shl.b32 	%r11095, %r11094, 4;
	and.b32  	%r11096, %r11095, 496;
	mov.u32 	%r11097, s_mem;
	add.s32 	%r11098, %r11097, %r11096;
	atom.shared.xor.b32 	%r11099, [%r11098+64000], %r17963;
	atom.shared.xor.b32 	%r11100, [%r11098+64004], %r17962;
	atom.shared.xor.b32 	%r11101, [%r11098+64008], %r17961;
	atom.shared.xor.b32 	%r11102, [%r11098+64012], %r17960;
$L__BB9_286:
	or.b32  	%r11103, %r17958, %r17959;
	or.b32  	%r11104, %r11103, %r17957;
	or.b32  	%r11105, %r11104, %r17956;
	setp.eq.s32 	%p153, %r11105, 0;
	@%p153 bra 	$L__BB9_288;
	mov.u32 	%r11106, %tid.x;
	shl.b32 	%r11107, %r11106, 4;
	and.b32  	%r11108, %r11107, 496;
	mov.u32 	%r11109, s_mem;
	add.s32 	%r11110, %r11109, %r11108;
	atom.shared.xor.b32 	%r11111, [%r11110+64512], %r17959;
	atom.shared.xor.b32 	%r11112, [%r11110+64516], %r17958;
	atom.shared.xor.b32 	%r11113, [%r11110+64520], %r17957;
	atom.shared.xor.b32 	%r11114, [%r11110+64524], %r17956;
$L__BB9_288:
	or.b32  	%r11115, %r17954, %r17955;
	or.b32  	%r11116, %r11115, %r17953;
	or.b32  	%r11117, %r11116, %r17952;
	setp.eq.s32 	%p154, %r11117, 0;
	@%p154 bra 	$L__BB9_290;
	mov.u32 	%r11118, %tid.x;
	shl.b32 	%r11119, %r11118, 4;
	and.b32  	%r11120, %r11119, 496;
	mov.u32 	%r11121, s_mem;
	add.s32 	%r11122, %r11121, %r11120;
	atom.shared.xor.b32 	%r11123, [%r11122+65024], %r17955;
	atom.shared.xor.b32 	%r11124, [%r11122+65028], %r17954;
	atom.shared.xor.b32 	%r11125, [%r11122+65032], %r17953;
	atom.shared.xor.b32 	%r11126, [%r11122+65036], %r17952;
$L__BB9_290:
	or.b32  	%r11127, %r17950, %r17951;
	or.b32  	%r11128, %r11127, %r17949;
	or.b32  	%r11129, %r11128, %r17948;
	setp.eq.s32 	%p155, %r11129, 0;
	@%p155 bra 	$L__BB9_292;
	mov.u32 	%r11130, %tid.x;
	shl.b32 	%r11131, %r11130, 4;
	and.b32  	%r11132, %r11131, 496;
	mov.u32 	%r11133, s_mem;
	add.s32 	%r11134, %r11133, %r11132;
	atom.shared.xor.b32 	%r11135, [%r11134+65536], %r17951;
	atom.shared.xor.b32 	%r11136, [%r11134+65540], %r17950;
	atom.shared.xor.b32 	%r11137, [%r11134+65544], %r17949;
	atom.shared.xor.b32 	%r11138, [%r11134+65548], %r17948;
$L__BB9_292:
	or.b32  	%r11139, %r17946, %r17947;
	or.b32  	%r11140, %r11139, %r17945;
	or.b32  	%r11141, %r11140, %r17944;
	setp.eq.s32 	%p156, %r11141, 0;
	@%p156 bra 	$L__BB9_294;
	mov.u32 	%r11142, %tid.x;
	shl.b32 	%r11143, %r11142, 4;
	and.b32  	%r11144, %r11143, 496;
	mov.u32 	%r11145, s_mem;
	add.s32 	%r11146, %r11145, %r11144;
	atom.shared.xor.b32 	%r11147, [%r11146+66048], %r17947;
	atom.shared.xor.b32 	%r11148, [%r11146+66052], %r17946;
	atom.shared.xor.b32 	%r11149, [%r11146+66056], %r17945;
	atom.shared.xor.b32 	%r11150, [%r11146+66060], %r17944;
$L__BB9_294:
	or.b32  	%r11151, %r17942, %r17943;
	or.b32  	%r11152, %r11151, %r17941;
	or.b32  	%r11153, %r11152, %r17940;
	setp.eq.s32 	%p157, %r11153, 0;
	@%p157 bra 	$L__BB9_296;
	mov.u32 	%r11154, %tid.x;
	shl.b32 	%r11155, %r11154, 4;
	and.b32  	%r11156, %r11155, 496;
	mov.u32 	%r11157, s_mem;
	add.s32 	%r11158, %r11157, %r11156;
	atom.shared.xor.b32 	%r11159, [%r11158+66560], %r17943;
	atom.shared.xor.b32 	%r11160, [%r11158+66564], %r17942;
	atom.shared.xor.b32 	%r11161, [%r11158+66568], %r17941;
	atom.shared.xor.b32 	%r11162, [%r11158+66572], %r17940;
$L__BB9_296:
	or.b32  	%r11163, %r17938, %r17939;
	or.b32  	%r11164, %r11163, %r17937;
	or.b32  	%r11165, %r11164, %r17936;
	setp.eq.s32 	%p158, %r11165, 0;
	@%p158 bra 	$L__BB9_298;
	mov.u32 	%r11166, %tid.x;
	shl.b32 	%r11167, %r11166, 4;
	and.b32  	%r11168, %r11167, 496;
	mov.u32 	%r11169, s_mem;
	add.s32 	%r11170, %r11169, %r11168;
	atom.shared.xor.b32 	%r11171, [%r11170+67072], %r17939;
	atom.shared.xor.b32 	%r11172, [%r11170+67076], %r17938;
	atom.shared.xor.b32 	%r11173, [%r11170+67080], %r17937;
	atom.shared.xor.b32 	%r11174, [%r11170+67084], %r17936;
$L__BB9_298:
	or.b32  	%r11175, %r17934, %r17935;
	or.b32  	%r11176, %r11175, %r17933;
	or.b32  	%r11177, %r11176, %r17932;
	setp.eq.s32 	%p159, %r11177, 0;
	@%p159 bra 	$L__BB9_300;
	mov.u32 	%r11178, %tid.x;
	shl.b32 	%r11179, %r11178, 4;
	and.b32  	%r11180, %r11179, 496;
	mov.u32 	%r11181, s_mem;
	add.s32 	%r11182, %r11181, %r11180;
	atom.shared.xor.b32 	%r11183, [%r11182+67584], %r17935;
	atom.shared.xor.b32 	%r11184, [%r11182+67588], %r17934;
	atom.shared.xor.b32 	%r11185, [%r11182+67592], %r17933;
	atom.shared.xor.b32 	%r11186, [%r11182+67596], %r17932;
$L__BB9_300:
	or.b32  	%r11187, %r17930, %r17931;
	or.b32  	%r11188, %r11187, %r17929;
	or.b32  	%r11189, %r11188, %r17928;
	setp.eq.s32 	%p160, %r11189, 0;
	@%p160 bra 	$L__BB9_302;
	mov.u32 	%r11190, %tid.x;
	shl.b32 	%r11191, %r11190, 4;
	and.b32  	%r11192, %r11191, 496;
	mov.u32 	%r11193, s_mem;
	add.s32 	%r11194, %r11193, %r11192;
	atom.shared.xor.b32 	%r11195, [%r11194+68096], %r17931;
	atom.shared.xor.b32 	%r11196, [%r11194+68100], %r17930;
	atom.shared.xor.b32 	%r11197, [%r11194+68104], %r17929;
	atom.shared.xor.b32 	%r11198, [%r11194+68108], %r17928;
$L__BB9_302:
	or.b32  	%r11199, %r17926, %r17927;
	or.b32  	%r11200, %r11199, %r17925;
	or.b32  	%r11201, %r11200, %r17924;
	setp.eq.s32 	%p161, %r11201, 0;
	@%p161 bra 	$L__BB9_304;
	mov.u32 	%r11202, %tid.x;
	shl.b32 	%r11203, %r11202, 4;
	and.b32  	%r11204, %r11203, 496;
	mov.u32 	%r11205, s_mem;
	add.s32 	%r11206, %r11205, %r11204;
	atom.shared.xor.b32 	%r11207, [%r11206+68608], %r17927;
	atom.shared.xor.b32 	%r11208, [%r11206+68612], %r17926;
	atom.shared.xor.b32 	%r11209, [%r11206+68616], %r17925;
	atom.shared.xor.b32 	%r11210, [%r11206+68620], %r17924;
$L__BB9_304:
	or.b32  	%r11211, %r17922, %r17923;
	or.b32  	%r11212, %r11211, %r17921;
	or.b32  	%r11213, %r11212, %r17920;
	setp.eq.s32 	%p162, %r11213, 0;
	@%p162 bra 	$L__BB9_306;
	mov.u32 	%r11214, %tid.x;
	shl.b32 	%r11215, %r11214, 4;
	and.b32  	%r11216, %r11215, 496;
	mov.u32 	%r11217, s_mem;
	add.s32 	%r11218, %r11217, %r11216;
	atom.shared.xor.b32 	%r11219, [%r11218+69120], %r17923;
	atom.shared.xor.b32 	%r11220, [%r11218+69124], %r17922;
	atom.shared.xor.b32 	%r11221, [%r11218+69128], %r17921;
	atom.shared.xor.b32 	%r11222, [%r11218+69132], %r17920;
$L__BB9_306:
	or.b32  	%r11223, %r17918, %r17919;
	or.b32  	%r11224, %r11223, %r17917;
	or.b32  	%r11225, %r11224, %r17916;
	setp.eq.s32 	%p163, %r11225, 0;
	@%p163 bra 	$L__BB9_308;
	mov.u32 	%r11226, %tid.x;
	shl.b32 	%r11227, %r11226, 4;
	and.b32  	%r11228, %r11227, 496;
	mov.u32 	%r11229, s_mem;
	add.s32 	%r11230, %r11229, %r11228;
	atom.shared.xor.b32 	%r11231, [%r11230+69632], %r17919;
	atom.shared.xor.b32 	%r11232, [%r11230+69636], %r17918;
	atom.shared.xor.b32 	%r11233, [%r11230+69640], %r17917;
	atom.shared.xor.b32 	%r11234, [%r11230+69644], %r17916;
$L__BB9_308:
	or.b32  	%r11235, %r17914, %r17915;
	or.b32  	%r11236, %r11235, %r17913;
	or.b32  	%r11237, %r11236, %r17912;
	setp.eq.s32 	%p164, %r11237, 0;
	@%p164 bra 	$L__BB9_310;
	mov.u32 	%r11238, %tid.x;
	shl.b32 	%r11239, %r11238, 4;
	and.b32  	%r11240, %r11239, 496;
	mov.u32 	%r11241, s_mem;
	add.s32 	%r11242, %r11241, %r11240;
	atom.shared.xor.b32 	%r11243, [%r11242+70144], %r17915;
	atom.shared.xor.b32 	%r11244, [%r11242+70148], %r17914;
	atom.shared.xor.b32 	%r11245, [%r11242+70152], %r17913;
	atom.shared.xor.b32 	%r11246, [%r11242+70156], %r17912;
$L__BB9_310:
	or.b32  	%r11247, %r17910, %r17911;
	or.b32  	%r11248, %r11247, %r17909;
	or.b32  	%r11249, %r11248, %r17908;
	setp.eq.s32 	%p165, %r11249, 0;
	@%p165 bra 	$L__BB9_312;
	mov.u32 	%r11250, %tid.x;
	shl.b32 	%r11251, %r11250, 4;
	and.b32  	%r11252, %r11251, 496;
	mov.u32 	%r11253, s_mem;
	add.s32 	%r11254, %r11253, %r11252;
	atom.shared.xor.b32 	%r11255, [%r11254+70656], %r17911;
	atom.shared.xor.b32 	%r11256, [%r11254+70660], %r17910;
	atom.shared.xor.b32 	%r11257, [%r11254+70664], %r17909;
	atom.shared.xor.b32 	%r11258, [%r11254+70668], %r17908;
$L__BB9_312:
	or.b32  	%r11259, %r17906, %r17907;
	or.b32  	%r11260, %r11259, %r17905;
	or.b32  	%r11261, %r11260, %r17904;
	setp.eq.s32 	%p166, %r11261, 0;
	@%p166 bra 	$L__BB9_314;
	mov.u32 	%r11262, %tid.x;
	shl.b32 	%r11263, %r11262, 4;
	and.b32  	%r11264, %r11263, 496;
	mov.u32 	%r11265, s_mem;
	add.s32 	%r11266, %r11265, %r11264;
	atom.shared.xor.b32 	%r11267, [%r11266+71168], %r17907;
	atom.shared.xor.b32 	%r11268, [%r11266+71172], %r17906;
	atom.shared.xor.b32 	%r11269, [%r11266+71176], %r17905;
	atom.shared.xor.b32 	%r11270, [%r11266+71180], %r17904;
$L__BB9_314:
	or.b32  	%r11271, %r17902, %r17903;
	or.b32  	%r11272, %r11271, %r17901;
	or.b32  	%r11273, %r11272, %r17900;
	setp.eq.s32 	%p167, %r11273, 0;
	@%p167 bra 	$L__BB9_316;
	mov.u32 	%r11274, %tid.x;
	shl.b32 	%r11275, %r11274, 4;
	and.b32  	%r11276, %r11275, 496;
	mov.u32 	%r11277, s_mem;
	add.s32 	%r11278, %r11277, %r11276;
	atom.shared.xor.b32 	%r11279, [%r11278+71680], %r17903;
	atom.shared.xor.b32 	%r11280, [%r11278+71684], %r17902;
	atom.shared.xor.b32 	%r11281, [%r11278+71688], %r17901;
	atom.shared.xor.b32 	%r11282, [%r11278+71692], %r17900;
$L__BB9_316:
	or.b32  	%r11283, %r17898, %r17899;
	or.b32  	%r11284, %r11283, %r17897;
	or.b32  	%r11285, %r11284, %r17896;
	setp.eq.s32 	%p168, %r11285, 0;
	@%p168 bra 	$L__BB9_318;
	mov.u32 	%r11286, %tid.x;
	shl.b32 	%r11287, %r11286, 4;
	and.b32  	%r11288, %r11287, 496;
	mov.u32 	%r11289, s_mem;
	add.s32 	%r11290, %r11289, %r11288;
	atom.shared.xor.b32 	%r11291, [%r11290+72192], %r17899;
	atom.shared.xor.b32 	%r11292, [%r11290+72196], %r17898;
	atom.shared.xor.b32 	%r11293, [%r11290+72200], %r17897;
	atom.shared.xor.b32 	%r11294, [%r11290+72204], %r17896;
$L__BB9_318:
	or.b32  	%r11295, %r17894, %r17895;
	or.b32  	%r11296, %r11295, %r17893;
	or.b32  	%r11297, %r11296, %r17892;
	setp.eq.s32 	%p169, %r11297, 0;
	@%p169 bra 	$L__BB9_320;
	mov.u32 	%r11298, %tid.x;
	shl.b32 	%r11299, %r11298, 4;
	and.b32  	%r11300, %r11299, 496;
	mov.u32 	%r11301, s_mem;
	add.s32 	%r11302, %r11301, %r11300;
	atom.shared.xor.b32 	%r11303, [%r11302+72704], %r17895;
	atom.shared.xor.b32 	%r11304, [%r11302+72708], %r17894;
	atom.shared.xor.b32 	%r11305, [%r11302+72712], %r17893;
	atom.shared.xor.b32 	%r11306, [%r11302+72716], %r17892;
$L__BB9_320:
	or.b32  	%r11307, %r17890, %r17891;
	or.b32  	%r11308, %r11307, %r17889;
	or.b32  	%r11309, %r11308, %r17888;
	setp.eq.s32 	%p170, %r11309, 0;
	@%p170 bra 	$L__BB9_322;
	mov.u32 	%r11310, %tid.x;
	shl.b32 	%r11311, %r11310, 4;
	and.b32  	%r11312, %r11311, 496;
	mov.u32 	%r11313, s_mem;
	add.s32 	%r11314, %r11313, %r11312;
	atom.shared.xor.b32 	%r11315, [%r11314+73216], %r17891;
	atom.shared.xor.b32 	%r11316, [%r11314+73220], %r17890;
	atom.shared.xor.b32 	%r11317, [%r11314+73224], %r17889;
	atom.shared.xor.b32 	%r11318, [%r11314+73228], %r17888;
$L__BB9_322:
	or.b32  	%r11319, %r17886, %r17887;
	or.b32  	%r11320, %r11319, %r17885;
	or.b32  	%r11321, %r11320, %r17884;
	setp.eq.s32 	%p171, %r11321, 0;
	@%p171 bra 	$L__BB9_324;
	mov.u32 	%r11322, %tid.x;
	shl.b32 	%r11323, %r11322, 4;
	and.b32  	%r11324, %r11323, 496;
	mov.u32 	%r11325, s_mem;
	add.s32 	%r11326, %r11325, %r11324;
	atom.shared.xor.b32 	%r11327, [%r11326+73728], %r17887;
	atom.shared.xor.b32 	%r11328, [%r11326+73732], %r17886;
	atom.shared.xor.b32 	%r11329, [%r11326+73736], %r17885;
	atom.shared.xor.b32 	%r11330, [%r11326+73740], %r17884;
$L__BB9_324:
	or.b32  	%r11331, %r17882, %r17883;
	or.b32  	%r11332, %r11331, %r17881;
	or.b32  	%r11333, %r11332, %r17880;
	setp.eq.s32 	%p172, %r11333, 0;
	@%p172 bra 	$L__BB9_326;
	mov.u32 	%r11334, %tid.x;
	shl.b32 	%r11335, %r11334, 4;
	and.b32  	%r11336, %r11335, 496;
	mov.u32 	%r11337, s_mem;
	add.s32 	%r11338, %r11337, %r11336;
	atom.shared.xor.b32 	%r11339, [%r11338+74240], %r17883;
	atom.shared.xor.b32 	%r11340, [%r11338+74244], %r17882;
	atom.shared.xor.b32 	%r11341, [%r11338+74248], %r17881;
	atom.shared.xor.b32 	%r11342, [%r11338+74252], %r17880;
$L__BB9_326:
	or.b32  	%r11343, %r17878, %r17879;
	or.b32  	%r11344, %r11343, %r17877;
	or.b32  	%r11345, %r11344, %r17876;
	setp.eq.s32 	%p173, %r11345, 0;
	@%p173 bra 	$L__BB9_328;
	mov.u32 	%r11346, %tid.x;
	shl.b32 	%r11347, %r11346, 4;
	and.b32  	%r11348, %r11347, 496;
	mov.u32 	%r11349, s_mem;
	add.s32 	%r11350, %r11349, %r11348;
	atom.shared.xor.b32 	%r11351, [%r11350+74752], %r17879;
	atom.shared.xor.b32 	%r11352, [%r11350+74756], %r17878;
	atom.shared.xor.b32 	%r11353, [%r11350+74760], %r17877;
	atom.shared.xor.b32 	%r11354, [%r11350+74764], %r17876;
$L__BB9_328:
	or.b32  	%r11355, %r17874, %r17875;
	or.b32  	%r11356, %r11355, %r17873;
	or.b32  	%r11357, %r11356, %r17872;
	setp.eq.s32 	%p174, %r11357, 0;
	@%p174 bra 	$L__BB9_330;
	mov.u32 	%r11358, %tid.x;
	shl.b32 	%r11359, %r11358, 4;
	and.b32  	%r11360, %r11359, 496;
	mov.u32 	%r11361, s_mem;
	add.s32 	%r11362, %r11361, %r11360;
	atom.shared.xor.b32 	%r11363, [%r11362+75264], %r17875;
	atom.shared.xor.b32 	%r11364, [%r11362+75268], %r17874;
	atom.shared.xor.b32 	%r11365, [%r11362+75272], %r17873;
	atom.shared.xor.b32 	%r11366, [%r11362+75276], %r17872;
$L__BB9_330:
	or.b32  	%r11367, %r17870, %r17871;
	or.b32  	%r11368, %r11367, %r17869;
	or.b32  	%r11369, %r11368, %r17868;
	setp.eq.s32 	%p175, %r11369, 0;
	@%p175 bra 	$L__BB9_332;
	mov.u32 	%r11370, %tid.x;
	shl.b32 	%r11371, %r11370, 4;
	and.b32  	%r11372, %r11371, 496;
	mov.u32 	%r11373, s_mem;
	add.s32 	%r11374, %r11373, %r11372;
	atom.shared.xor.b32 	%r11375, [%r11374+75776], %r17871;
	atom.shared.xor.b32 	%r11376, [%r11374+75780], %r17870;
	atom.shared.xor.b32 	%r11377, [%r11374+75784], %r17869;
	atom.shared.xor.b32 	%r11378, [%r11374+75788], %r17868;
$L__BB9_332:
	or.b32  	%r11379, %r17866, %r17867;
	or.b32  	%r11380, %r11379, %r17865;
	or.b32  	%r11381, %r11380, %r17864;
	setp.eq.s32 	%p176, %r11381, 0;
	@%p176 bra 	$L__BB9_334;
	mov.u32 	%r11382, %tid.x;
	shl.b32 	%r11383, %r11382, 4;
	and.b32  	%r11384, %r11383, 496;
	mov.u32 	%r11385, s_mem;
	add.s32 	%r11386, %r11385, %r11384;
	atom.shared.xor.b32 	%r11387, [%r11386+76288], %r17867;
	atom.shared.xor.b32 	%r11388, [%r11386+76292], %r17866;
	atom.shared.xor.b32 	%r11389, [%r11386+76296], %r17865;
	atom.shared.xor.b32 	%r11390, [%r11386+76300], %r17864;
$L__BB9_334:
	or.b32  	%r11391, %r17862, %r17863;
	or.b32  	%r11392, %r11391, %r17861;
	or.b32  	%r11393, %r11392, %r17860;
	setp.eq.s32 	%p177, %r11393, 0;
	@%p177 bra 	$L__BB9_336;
	mov.u32 	%r11394, %tid.x;
	shl.b32 	%r11395, %r11394, 4;
	and.b32  	%r11396, %r11395, 496;
	mov.u32 	%r11397, s_mem;
	add.s32 	%r11398, %r11397, %r11396;
	atom.shared.xor.b32 	%r11399, [%r11398+76800], %r17863;
	atom.shared.xor.b32 	%r11400, [%r11398+76804], %r17862;
	atom.shared.xor.b32 	%r11401, [%r11398+76808], %r17861;
	atom.shared.xor.b32 	%r11402, [%r11398+76812], %r17860;
$L__BB9_336:
	or.b32  	%r11403, %r17858, %r17859;
	or.b32  	%r11404, %r11403, %r17857;
	or.b32  	%r11405, %r11404, %r17856;
	setp.eq.s32 	%p178, %r11405, 0;
	@%p178 bra 	$L__BB9_338;
	mov.u32 	%r11406, %tid.x;
	shl.b32 	%r11407, %r11406, 4;
	and.b32  	%r11408, %r11407, 496;
	mov.u32 	%r11409, s_mem;
	add.s32 	%r11410, %r11409, %r11408;
	atom.shared.xor.b32 	%r11411, [%r11410+77312], %r17859;
	atom.shared.xor.b32 	%r11412, [%r11410+77316], %r17858;
	atom.shared.xor.b32 	%r11413, [%r11410+77320], %r17857;
	atom.shared.xor.b32 	%r11414, [%r11410+77324], %r17856;
$L__BB9_338:
	or.b32  	%r11415, %r17854, %r17855;
	or.b32  	%r11416, %r11415, %r17853;
	or.b32  	%r11417, %r11416, %r17852;
	setp.eq.s32 	%p179, %r11417, 0;
	@%p179 bra 	$L__BB9_340;
	mov.u32 	%r11418, %tid.x;
	shl.b32 	%r11419, %r11418, 4;
	and.b32  	%r11420, %r11419, 496;
	mov.u32 	%r11421, s_mem;
	add.s32 	%r11422, %r11421, %r11420;
	atom.shared.xor.b32 	%r11423, [%r11422+77824], %r17855;
	atom.shared.xor.b32 	%r11424, [%r11422+77828], %r17854;
	atom.shared.xor.b32 	%r11425, [%r11422+77832], %r17853;
	atom.shared.xor.b32 	%r11426, [%r11422+77836], %r17852;
$L__BB9_340:
	or.b32  	%r11427, %r17850, %r17851;
	or.b32  	%r11428, %r11427, %r17849;
	or.b32  	%r11429, %r11428, %r17848;
	setp.eq.s32 	%p180, %r11429, 0;
	@%p180 bra 	$L__BB9_342;
	mov.u32 	%r11430, %tid.x;
	shl.b32 	%r11431, %r11430, 4;
	and.b32  	%r11432, %r11431, 496;
	mov.u32 	%r11433, s_mem;
	add.s32 	%r11434, %r11433, %r11432;
	atom.shared.xor.b32 	%r11435, [%r11434+78336], %r17851;
	atom.shared.xor.b32 	%r11436, [%r11434+78340], %r17850;
	atom.shared.xor.b32 	%r11437, [%r11434+78344], %r17849;
	atom.shared.xor.b32 	%r11438, [%r11434+78348], %r17848;
$L__BB9_342:
	or.b32  	%r11439, %r17846, %r17847;
	or.b32  	%r11440, %r11439, %r17845;
	or.b32  	%r11441, %r11440, %r17844;
	setp.eq.s32 	%p181, %r11441, 0;
	@%p181 bra 	$L__BB9_344;
	mov.u32 	%r11442, %tid.x;
	shl.b32 	%r11443, %r11442, 4;
	and.b32  	%r11444, %r11443, 496;
	mov.u32 	%r11445, s_mem;
	add.s32 	%r11446, %r11445, %r11444;
	atom.shared.xor.b32 	%r11447, [%r11446+78848], %r17847;
	atom.shared.xor.b32 	%r11448, [%r11446+78852], %r17846;
	atom.shared.xor.b32 	%r11449, [%r11446+78856], %r17845;
	atom.shared.xor.b32 	%r11450, [%r11446+78860], %r17844;
$L__BB9_344:
	or.b32  	%r11451, %r17842, %r17843;
	or.b32  	%r11452, %r11451, %r17841;
	or.b32  	%r11453, %r11452, %r17840;
	setp.eq.s32 	%p182, %r11453, 0;
	@%p182 bra 	$L__BB9_346;
	mov.u32 	%r11454, %tid.x;
	shl.b32 	%r11455, %r11454, 4;
	and.b32  	%r11456, %r11455, 496;
	mov.u32 	%r11457, s_mem;
	add.s32 	%r11458, %r11457, %r11456;
	atom.shared.xor.b32 	%r11459, [%r11458+79360], %r17843;
	atom.shared.xor.b32 	%r11460, [%r11458+79364], %r17842;
	atom.shared.xor.b32 	%r11461, [%r11458+79368], %r17841;
	atom.shared.xor.b32 	%r11462, [%r11458+79372], %r17840;
$L__BB9_346:
	or.b32  	%r11463, %r17838, %r17839;
	or.b32  	%r11464, %r11463, %r17837;
	or.b32  	%r11465, %r11464, %r17836;
	setp.eq.s32 	%p183, %r11465, 0;
	@%p183 bra 	$L__BB9_348;
	mov.u32 	%r11466, %tid.x;
	shl.b32 	%r11467, %r11466, 4;
	and.b32  	%r11468, %r11467, 496;
	mov.u32 	%r11469, s_mem;
	add.s32 	%r11470, %r11469, %r11468;
	atom.shared.xor.b32 	%r11471, [%r11470+79872], %r17839;
	atom.shared.xor.b32 	%r11472, [%r11470+79876], %r17838;
	atom.shared.xor.b32 	%r11473, [%r11470+79880], %r17837;
	atom.shared.xor.b32 	%r11474, [%r11470+79884], %r17836;
$L__BB9_348:
	or.b32  	%r11475, %r17834, %r17835;
	or.b32  	%r11476, %r11475, %r17833;
	or.b32  	%r11477, %r11476, %r17832;
	setp.eq.s32 	%p184, %r11477, 0;
	@%p184 bra 	$L__BB9_350;
	mov.u32 	%r11478, %tid.x;
	shl.b32 	%r11479, %r11478, 4;
	and.b32  	%r11480, %r11479, 496;
	mov.u32 	%r11481, s_mem;
	add.s32 	%r11482, %r11481, %r11480;
	atom.shared.xor.b32 	%r11483, [%r11482+80384], %r17835;
	atom.shared.xor.b32 	%r11484, [%r11482+80388], %r17834;
	atom.shared.xor.b32 	%r11485, [%r11482+80392], %r17833;
	atom.shared.xor.b32 	%r11486, [%r11482+80396], %r17832;
$L__BB9_350:
	or.b32  	%r11487, %r17830, %r17831;
	or.b32  	%r11488, %r11487, %r17829;
	or.b32  	%r11489, %r11488, %r17828;
	setp.eq.s32 	%p185, %r11489, 0;
	@%p185 bra 	$L__BB9_352;
	mov.u32 	%r11490, %tid.x;
	shl.b32 	%r11491, %r11490, 4;
	and.b32  	%r11492, %r11491, 496;
	mov.u32 	%r11493, s_mem;
	add.s32 	%r11494, %r11493, %r11492;
	atom.shared.xor.b32 	%r11495, [%r11494+80896], %r17831;
	atom.shared.xor.b32 	%r11496, [%r11494+80900], %r17830;
	atom.shared.xor.b32 	%r11497, [%r11494+80904], %r17829;
	atom.shared.xor.b32 	%r11498, [%r11494+80908], %r17828;
$L__BB9_352:
	or.b32  	%r11499, %r17826, %r17827;
	or.b32  	%r11500, %r11499, %r17825;
	or.b32  	%r11501, %r11500, %r17824;
	setp.eq.s32 	%p186, %r11501, 0;
	@%p186 bra 	$L__BB9_354;
	mov.u32 	%r11502, %tid.x;
	shl.b32 	%r11503, %r11502, 4;
	and.b32  	%r11504, %r11503, 496;
	mov.u32 	%r11505, s_mem;
	add.s32 	%r11506, %r11505, %r11504;
	atom.shared.xor.b32 	%r11507, [%r11506+81408], %r17827;
	atom.shared.xor.b32 	%r11508, [%r11506+81412], %r17826;
	atom.shared.xor.b32 	%r11509, [%r11506+81416], %r17825;
	atom.shared.xor.b32 	%r11510, [%r11506+81420], %r17824;
$L__BB9_354:
	or.b32  	%r11511, %r17822, %r17823;
	or.b32  	%r11512, %r11511, %r17821;
	or.b32  	%r11513, %r11512, %r17820;
	setp.eq.s32 	%p187, %r11513, 0;
	@%p187 bra 	$L__BB9_356;
	mov.u32 	%r11514, %tid.x;
	shl.b32 	%r11515, %r11514, 4;
	and.b32  	%r11516, %r11515, 496;
	mov.u32 	%r11517, s_mem;
	add.s32 	%r11518, %r11517, %r11516;
	atom.shared.xor.b32 	%r11519, [%r11518+81920], %r17823;
	atom.shared.xor.b32 	%r11520, [%r11518+81924], %r17822;
	atom.shared.xor.b32 	%r11521, [%r11518+81928], %r17821;
	atom.shared.xor.b32 	%r11522, [%r11518+81932], %r17820;
$L__BB9_356:
	or.b32  	%r11523, %r17818, %r17819;
	or.b32  	%r11524, %r11523, %r17817;
	or.b32  	%r11525, %r11524, %r17816;
	setp.eq.s32 	%p188, %r11525, 0;
	@%p188 bra 	$L__BB9_358;
	mov.u32 	%r11526, %tid.x;
	shl.b32 	%r11527, %r11526, 4;
	and.b32  	%r11528, %r11527, 496;
	mov.u32 	%r11529, s_mem;
	add.s32 	%r11530, %r11529, %r11528;
	atom.shared.xor.b32 	%r11531, [%r11530+82432], %r17819;
	atom.shared.xor.b32 	%r11532, [%r11530+82436], %r17818;
	atom.shared.xor.b32 	%r11533, [%r11530+82440], %r17817;
	atom.shared.xor.b32 	%r11534, [%r11530+82444], %r17816;
$L__BB9_358:
	or.b32  	%r11535, %r17814, %r17815;
	or.b32  	%r11536, %r11535, %r17813;
	or.b32  	%r11537, %r11536, %r17812;
	setp.eq.s32 	%p189, %r11537, 0;
	@%p189 bra 	$L__BB9_360;
	mov.u32 	%r11538, %tid.x;
	shl.b32 	%r11539, %r11538, 4;
	and.b32  	%r11540, %r11539, 496;
	mov.u32 	%r11541, s_mem;
	add.s32 	%r11542, %r11541, %r11540;
	atom.shared.xor.b32 	%r11543, [%r11542+82944], %r17815;
	atom.shared.xor.b32 	%r11544, [%r11542+82948], %r17814;
	atom.shared.xor.b32 	%r11545, [%r11542+82952], %r17813;
	atom.shared.xor.b32 	%r11546, [%r11542+82956], %r17812;
$L__BB9_360:
	or.b32  	%r11547, %r17810, %r17811;
	or.b32  	%r11548, %r11547, %r17809;
	or.b32  	%r11549, %r11548, %r17808;
	setp.eq.s32 	%p190, %r11549, 0;
	@%p190 bra 	$L__BB9_362;
	mov.u32 	%r11550, %tid.x;
	shl.b32 	%r11551, %r11550, 4;
	and.b32  	%r11552, %r11551, 496;
	mov.u32 	%r11553, s_mem;
	add.s32 	%r11554, %r11553, %r11552;
	atom.shared.xor.b32 	%r11555, [%r11554+83456], %r17811;
	atom.shared.xor.b32 	%r11556, [%r11554+83460], %r17810;
	atom.shared.xor.b32 	%r11557, [%r11554+83464], %r17809;
	atom.shared.xor.b32 	%r11558, [%r11554+83468], %r17808;
$L__BB9_362:
	or.b32  	%r11559, %r17806, %r17807;
	or.b32  	%r11560, %r11559, %r17805;
	or.b32  	%r11561, %r11560, %r17804;
	setp.eq.s32 	%p191, %r11561, 0;
	@%p191 bra 	$L__BB9_364;
	mov.u32 	%r11562, %tid.x;
	shl.b32 	%r11563, %r11562, 4;
	and.b32  	%r11564, %r11563, 496;
	mov.u32 	%r11565, s_mem;
	add.s32 	%r11566, %r11565, %r11564;
	atom.shared.xor.b32 	%r11567, [%r11566+83968], %r17807;
	atom.shared.xor.b32 	%r11568, [%r11566+83972], %r17806;
	atom.shared.xor.b32 	%r11569, [%r11566+83976], %r17805;
	atom.shared.xor.b32 	%r11570, [%r11566+83980], %r17804;
$L__BB9_364:
	or.b32  	%r11571, %r17802, %r17803;
	or.b32  	%r11572, %r11571, %r17801;
	or.b32  	%r11573, %r11572, %r17800;
	setp.eq.s32 	%p192, %r11573, 0;
	@%p192 bra 	$L__BB9_366;
	mov.u32 	%r11574, %tid.x;
	shl.b32 	%r11575, %r11574, 4;
	and.b32  	%r11576, %r11575, 496;
	mov.u32 	%r11577, s_mem;
	add.s32 	%r11578, %r11577, %r11576;
	atom.shared.xor.b32 	%r11579, [%r11578+84480], %r17803;
	atom.shared.xor.b32 	%r11580, [%r11578+84484], %r17802;
	atom.shared.xor.b32 	%r11581, [%r11578+84488], %r17801;
	atom.shared.xor.b32 	%r11582, [%r11578+84492], %r17800;
$L__BB9_366:
	or.b32  	%r11583, %r17798, %r17799;
	or.b32  	%r11584, %r11583, %r17797;
	or.b32  	%r11585, %r11584, %r17796;
	setp.eq.s32 	%p193, %r11585, 0;
	@%p193 bra 	$L__BB9_368;
	mov.u32 	%r11586, %tid.x;
	shl.b32 	%r11587, %r11586, 4;
	and.b32  	%r11588, %r11587, 496;
	mov.u32 	%r11589, s_mem;
	add.s32 	%r11590, %r11589, %r11588;
	atom.shared.xor.b32 	%r11591, [%r11590+84992], %r17799;
	atom.shared.xor.b32 	%r11592, [%r11590+84996], %r17798;
	atom.shared.xor.b32 	%r11593, [%r11590+85000], %r17797;
	atom.shared.xor.b32 	%r11594, [%r11590+85004], %r17796;
$L__BB9_368:
	or.b32  	%r11595, %r17794, %r17795;
	or.b32  	%r11596, %r11595, %r17793;
	or.b32  	%r11597, %r11596, %r17792;
	setp.eq.s32 	%p194, %r11597, 0;
	@%p194 bra 	$L__BB9_370;
	mov.u32 	%r11598, %tid.x;
	shl.b32 	%r11599, %r11598, 4;
	and.b32  	%r11600, %r11599, 496;
	mov.u32 	%r11601, s_mem;
	add.s32 	%r11602, %r11601, %r11600;
	atom.shared.xor.b32 	%r11603, [%r11602+85504], %r17795;
	atom.shared.xor.b32 	%r11604, [%r11602+85508], %r17794;
	atom.shared.xor.b32 	%r11605, [%r11602+85512], %r17793;
	atom.shared.xor.b32 	%r11606, [%r11602+85516], %r17792;
$L__BB9_370:
	or.b32  	%r11607, %r17790, %r17791;
	or.b32  	%r11608, %r11607, %r17789;
	or.b32  	%r11609, %r11608, %r17788;
	setp.eq.s32 	%p195, %r11609, 0;
	@%p195 bra 	$L__BB9_372;
	mov.u32 	%r11610, %tid.x;
	shl.b32 	%r11611, %r11610, 4;
	and.b32  	%r11612, %r11611, 496;
	mov.u32 	%r11613, s_mem;
	add.s32 	%r11614, %r11613, %r11612;
	atom.shared.xor.b32 	%r11615, [%r11614+86016], %r17791;
	atom.shared.xor.b32 	%r11616, [%r11614+86020], %r17790;
	atom.shared.xor.b32 	%r11617, [%r11614+86024], %r17789;
	atom.shared.xor.b32 	%r11618, [%r11614+86028], %r17788;
$L__BB9_372:
	or.b32  	%r11619, %r17786, %r17787;
	or.b32  	%r11620, %r11619, %r17785;
	or.b32  	%r11621, %r11620, %r17784;
	setp.eq.s32 	%p196, %r11621, 0;
	@%p196 bra 	$L__BB9_374;
	mov.u32 	%r11622, %tid.x;
	shl.b32 	%r11623, %r11622, 4;
	and.b32  	%r11624, %r11623, 496;
	mov.u32 	%r11625, s_mem;
	add.s32 	%r11626, %r11625, %r11624;
	atom.shared.xor.b32 	%r11627, [%r11626+86528], %r17787;
	atom.shared.xor.b32 	%r11628, [%r11626+86532], %r17786;
	atom.shared.xor.b32 	%r11629, [%r11626+86536], %r17785;
	atom.shared.xor.b32 	%r11630, [%r11626+86540], %r17784;
$L__BB9_374:
	or.b32  	%r11631, %r17782, %r17783;
	or.b32  	%r11632, %r11631, %r17781;
	or.b32  	%r11633, %r11632, %r17780;
	setp.eq.s32 	%p197, %r11633, 0;
	@%p197 bra 	$L__BB9_376;
	mov.u32 	%r11634, %tid.x;
	shl.b32 	%r11635, %r11634, 4;
	and.b32  	%r11636, %r11635, 496;
	mov.u32 	%r11637, s_mem;
	add.s32 	%r11638, %r11637, %r11636;
	atom.shared.xor.b32 	%r11639, [%r11638+87040], %r17783;
	atom.shared.xor.b32 	%r11640, [%r11638+87044], %r17782;
	atom.shared.xor.b32 	%r11641, [%r11638+87048], %r17781;
	atom.shared.xor.b32 	%r11642, [%r11638+87052], %r17780;
$L__BB9_376:
	or.b32  	%r11643, %r17778, %r17779;
	or.b32  	%r11644, %r11643, %r17777;
	or.b32  	%r11645, %r11644, %r17776;
	setp.eq.s32 	%p198, %r11645, 0;
	@%p198 bra 	$L__BB9_378;
	mov.u32 	%r11646, %tid.x;
	shl.b32 	%r11647, %r11646, 4;
	and.b32  	%r11648, %r11647, 496;
	mov.u32 	%r11649, s_mem;
	add.s32 	%r11650, %r11649, %r11648;
	atom.shared.xor.b32 	%r11651, [%r11650+87552], %r17779;
	atom.shared.xor.b32 	%r11652, [%r11650+87556], %r17778;
	atom.shared.xor.b32 	%r11653, [%r11650+87560], %r17777;
	atom.shared.xor.b32 	%r11654, [%r11650+87564], %r17776;
$L__BB9_378:
	or.b32  	%r11655, %r17774, %r17775;
	or.b32  	%r11656, %r11655, %r17773;
	or.b32  	%r11657, %r11656, %r17772;
	setp.eq.s32 	%p199, %r11657, 0;
	@%p199 bra 	$L__BB9_380;
	mov.u32 	%r11658, %tid.x;
	shl.b32 	%r11659, %r11658, 4;
	and.b32  	%r11660, %r11659, 496;
	mov.u32 	%r11661, s_mem;
	add.s32 	%r11662, %r11661, %r11660;
	atom.shared.xor.b32 	%r11663, [%r11662+88064], %r17775;
	atom.shared.xor.b32 	%r11664, [%r11662+88068], %r17774;
	atom.shared.xor.b32 	%r11665, [%r11662+88072], %r17773;
	atom.shared.xor.b32 	%r11666, [%r11662+88076], %r17772;
$L__BB9_380:
	or.b32  	%r11667, %r17770, %r17771;
	or.b32  	%r11668, %r11667, %r17769;
	or.b32  	%r11669, %r11668, %r17768;
	setp.eq.s32 	%p200, %r11669, 0;
	@%p200 bra 	$L__BB9_382;
	mov.u32 	%r11670, %tid.x;
	shl.b32 	%r11671, %r11670, 4;
	and.b32  	%r11672, %r11671, 496;
	mov.u32 	%r11673, s_mem;
	add.s32 	%r11674, %r11673, %r11672;
	atom.shared.xor.b32 	%r11675, [%r11674+88576], %r17771;
	atom.shared.xor.b32 	%r11676, [%r11674+88580], %r17770;
	atom.shared.xor.b32 	%r11677, [%r11674+88584], %r17769;
	atom.shared.xor.b32 	%r11678, [%r11674+88588], %r17768;
$L__BB9_382:
	or.b32  	%r11679, %r17766, %r17767;
	or.b32  	%r11680, %r11679, %r17765;
	or.b32  	%r11681, %r11680, %r17764;
	setp.eq.s32 	%p201, %r11681, 0;
	@%p201 bra 	$L__BB9_384;
	mov.u32 	%r11682, %tid.x;
	shl.b32 	%r11683, %r11682, 4;
	and.b32  	%r11684, %r11683, 496;
	mov.u32 	%r11685, s_mem;
	add.s32 	%r11686, %r11685, %r11684;
	atom.shared.xor.b32 	%r11687, [%r11686+89088], %r17767;
	atom.shared.xor.b32 	%r11688, [%r11686+89092], %r17766;
	atom.shared.xor.b32 	%r11689, [%r11686+89096], %r17765;
	atom.shared.xor.b32 	%r11690, [%r11686+89100], %r17764;
$L__BB9_384:
	or.b32  	%r11691, %r17762, %r17763;
	or.b32  	%r11692, %r11691, %r17761;
	or.b32  	%r11693, %r11692, %r17760;
	setp.eq.s32 	%p202, %r11693, 0;
	@%p202 bra 	$L__BB9_386;
	mov.u32 	%r11694, %tid.x;
	shl.b32 	%r11695, %r11694, 4;
	and.b32  	%r11696, %r11695, 496;
	mov.u32 	%r11697, s_mem;
	add.s32 	%r11698, %r11697, %r11696;
	atom.shared.xor.b32 	%r11699, [%r11698+89600], %r17763;
	atom.shared.xor.b32 	%r11700, [%r11698+89604], %r17762;
	atom.shared.xor.b32 	%r11701, [%r11698+89608], %r17761;
	atom.shared.xor.b32 	%r11702, [%r11698+89612], %r17760;
$L__BB9_386:
	or.b32  	%r11703, %r17758, %r17759;
	or.b32  	%r11704, %r11703, %r17757;
	or.b32  	%r11705, %r11704, %r17756;
	setp.eq.s32 	%p203, %r11705, 0;
	@%p203 bra 	$L__BB9_388;
	mov.u32 	%r11706, %tid.x;
	shl.b32 	%r11707, %r11706, 4;
	and.b32  	%r11708, %r11707, 496;
	mov.u32 	%r11709, s_mem;
	add.s32 	%r11710, %r11709, %r11708;
	atom.shared.xor.b32 	%r11711, [%r11710+90112], %r17759;
	atom.shared.xor.b32 	%r11712, [%r11710+90116], %r17758;
	atom.shared.xor.b32 	%r11713, [%r11710+90120], %r17757;
	atom.shared.xor.b32 	%r11714, [%r11710+90124], %r17756;
$L__BB9_388:
	or.b32  	%r11715, %r17754, %r17755;
	or.b32  	%r11716, %r11715, %r17753;
	or.b32  	%r11717, %r11716, %r17752;
	setp.eq.s32 	%p204, %r11717, 0;
	@%p204 bra 	$L__BB9_390;
	mov.u32 	%r11718, %tid.x;
	shl.b32 	%r11719, %r11718, 4;
	and.b32  	%r11720, %r11719, 496;
	mov.u32 	%r11721, s_mem;
	add.s32 	%r11722, %r11721, %r11720;
	atom.shared.xor.b32 	%r11723, [%r11722+90624], %r17755;
	atom.shared.xor.b32 	%r11724, [%r11722+90628], %r17754;
	atom.shared.xor.b32 	%r11725, [%r11722+90632], %r17753;
	atom.shared.xor.b32 	%r11726, [%r11722+90636], %r17752;
$L__BB9_390:
	or.b32  	%r11727, %r17750, %r17751;
	or.b32  	%r11728, %r11727, %r17749;
	or.b32  	%r11729, %r11728, %r17748;
	setp.eq.s32 	%p205, %r11729, 0;
	@%p205 bra 	$L__BB9_392;
	mov.u32 	%r11730, %tid.x;
	shl.b32 	%r11731, %r11730, 4;
	and.b32  	%r11732, %r11731, 496;
	mov.u32 	%r11733, s_mem;
	add.s32 	%r11734, %r11733, %r11732;
	atom.shared.xor.b32 	%r11735, [%r11734+91136], %r17751;
	atom.shared.xor.b32 	%r11736, [%r11734+91140], %r17750;
	atom.shared.xor.b32 	%r11737, [%r11734+91144], %r17749;
	atom.shared.xor.b32 	%r11738, [%r11734+91148], %r17748;
$L__BB9_392:
	or.b32  	%r11739, %r17746, %r17747;
	or.b32  	%r11740, %r11739, %r17745;
	or.b32  	%r11741, %r11740, %r17744;
	setp.eq.s32 	%p206, %r11741, 0;
	@%p206 bra 	$L__BB9_394;
	mov.u32 	%r11742, %tid.x;
	shl.b32 	%r11743, %r11742, 4;
	and.b32  	%r11744, %r11743, 496;
	mov.u32 	%r11745, s_mem;
	add.s32 	%r11746, %r11745, %r11744;
	atom.shared.xor.b32 	%r11747, [%r11746+91648], %r17747;
	atom.shared.xor.b32 	%r11748, [%r11746+91652], %r17746;
	atom.shared.xor.b32 	%r11749, [%r11746+91656], %r17745;
	atom.shared.xor.b32 	%r11750, [%r11746+91660], %r17744;
$L__BB9_394:
	or.b32  	%r11751, %r17742, %r17743;
	or.b32  	%r11752, %r11751, %r17741;
	or.b32  	%r11753, %r11752, %r17740;
	setp.eq.s32 	%p207, %r11753, 0;
	@%p207 bra 	$L__BB9_396;
	mov.u32 	%r11754, %tid.x;
	shl.b32 	%r11755, %r11754, 4;
	and.b32  	%r11756, %r11755, 496;
	mov.u32 	%r11757, s_mem;
	add.s32 	%r11758, %r11757, %r11756;
	atom.shared.xor.b32 	%r11759, [%r11758+92160], %r17743;
	atom.shared.xor.b32 	%r11760, [%r11758+92164], %r17742;
	atom.shared.xor.b32 	%r11761, [%r11758+92168], %r17741;
	atom.shared.xor.b32 	%r11762, [%r11758+92172], %r17740;
$L__BB9_396:
	or.b32  	%r11763, %r17738, %r17739;
	or.b32  	%r11764, %r11763, %r17737;
	or.b32  	%r11765, %r11764, %r17736;
	setp.eq.s32 	%p208, %r11765, 0;
	@%p208 bra 	$L__BB9_398;
	mov.u32 	%r11766, %tid.x;
	shl.b32 	%r11767, %r11766, 4;
	and.b32  	%r11768, %r11767, 496;
	mov.u32 	%r11769, s_mem;
	add.s32 	%r11770, %r11769, %r11768;
	atom.shared.xor.b32 	%r11771, [%r11770+92672], %r17739;
	atom.shared.xor.b32 	%r11772, [%r11770+92676], %r17738;
	atom.shared.xor.b32 	%r11773, [%r11770+92680], %r17737;
	atom.shared.xor.b32 	%r11774, [%r11770+92684], %r17736;
$L__BB9_398:
	or.b32  	%r11775, %r17734, %r17735;
	or.b32  	%r11776, %r11775, %r17733;
	or.b32  	%r11777, %r11776, %r17732;
	setp.eq.s32 	%p209, %r11777, 0;
	@%p209 bra 	$L__BB9_400;
	mov.u32 	%r11778, %tid.x;
	shl.b32 	%r11779, %r11778, 4;
	and.b32  	%r11780, %r11779, 496;
	mov.u32 	%r11781, s_mem;
	add.s32 	%r11782, %r11781, %r11780;
	atom.shared.xor.b32 	%r11783, [%r11782+93184], %r17735;
	atom.shared.xor.b32 	%r11784, [%r11782+93188], %r17734;
	atom.shared.xor.b32 	%r11785, [%r11782+93192], %r17733;
	atom.shared.xor.b32 	%r11786, [%r11782+93196], %r17732;
$L__BB9_400:
	or.b32  	%r11787, %r17730, %r17731;
	or.b32  	%r11788, %r11787, %r17729;
	or.b32  	%r11789, %r11788, %r17728;
	setp.eq.s32 	%p210, %r11789, 0;
	@%p210 bra 	$L__BB9_402;
	mov.u32 	%r11790, %tid.x;
	shl.b32 	%r11791, %r11790, 4;
	and.b32  	%r11792, %r11791, 496;
	mov.u32 	%r11793, s_mem;
	add.s32 	%r11794, %r11793, %r11792;
	atom.shared.xor.b32 	%r11795, [%r11794+93696], %r17731;
	atom.shared.xor.b32 	%r11796, [%r11794+93700], %r17730;
	atom.shared.xor.b32 	%r11797, [%r11794+93704], %r17729;
	atom.shared.xor.b32 	%r11798, [%r11794+93708], %r17728;
$L__BB9_402:
	or.b32  	%r11799, %r17726, %r17727;
	or.b32  	%r11800, %r11799, %r17725;
	or.b32  	%r11801, %r11800, %r17724;
	setp.eq.s32 	%p211, %r11801, 0;
	@%p211 bra 	$L__BB9_404;
	mov.u32 	%r11802, %tid.x;
	shl.b32 	%r11803, %r11802, 4;
	and.b32  	%r11804, %r11803, 496;
	mov.u32 	%r11805, s_mem;
	add.s32 	%r11806, %r11805, %r11804;
	atom.shared.xor.b32 	%r11807, [%r11806+94208], %r17727;
	atom.shared.xor.b32 	%r11808, [%r11806+94212], %r17726;
	atom.shared.xor.b32 	%r11809, [%r11806+94216], %r17725;
	atom.shared.xor.b32 	%r11810, [%r11806+94220], %r17724;
$L__BB9_404:
	or.b32  	%r11811, %r17722, %r17723;
	or.b32  	%r11812, %r11811, %r17721;
	or.b32  	%r11813, %r11812, %r17720;
	setp.eq.s32 	%p212, %r11813, 0;
	@%p212 bra 	$L__BB9_406;
	mov.u32 	%r11814, %tid.x;
	shl.b32 	%r11815, %r11814, 4;
	and.b32  	%r11816, %r11815, 496;
	mov.u32 	%r11817, s_mem;
	add.s32 	%r11818, %r11817, %r11816;
	atom.shared.xor.b32 	%r11819, [%r11818+94720], %r17723;
	atom.shared.xor.b32 	%r11820, [%r11818+94724], %r17722;
	atom.shared.xor.b32 	%r11821, [%r11818+94728], %r17721;
	atom.shared.xor.b32 	%r11822, [%r11818+94732], %r17720;
$L__BB9_406:
	or.b32  	%r11823, %r17718, %r17719;
	or.b32  	%r11824, %r11823, %r17717;
	or.b32  	%r11825, %r11824, %r17716;
	setp.eq.s32 	%p213, %r11825, 0;
	@%p213 bra 	$L__BB9_408;
	mov.u32 	%r11826, %tid.x;
	shl.b32 	%r11827, %r11826, 4;
	and.b32  	%r11828, %r11827, 496;
	mov.u32 	%r11829, s_mem;
	add.s32 	%r11830, %r11829, %r11828;
	atom.shared.xor.b32 	%r11831, [%r11830+95232], %r17719;
	atom.shared.xor.b32 	%r11832, [%r11830+95236], %r17718;
	atom.shared.xor.b32 	%r11833, [%r11830+95240], %r17717;
	atom.shared.xor.b32 	%r11834, [%r11830+95244], %r17716;
$L__BB9_408:
	or.b32  	%r11835, %r17714, %r17715;
	or.b32  	%r11836, %r11835, %r17713;
	or.b32  	%r11837, %r11836, %r17712;
	setp.eq.s32 	%p214, %r11837, 0;
	@%p214 bra 	$L__BB9_410;
	mov.u32 	%r11838, %tid.x;
	shl.b32 	%r11839, %r11838, 4;
	and.b32  	%r11840, %r11839, 496;
	mov.u32 	%r11841, s_mem;
	add.s32 	%r11842, %r11841, %r11840;
	atom.shared.xor.b32 	%r11843, [%r11842+95744], %r17715;
	atom.shared.xor.b32 	%r11844, [%r11842+95748], %r17714;
	atom.shared.xor.b32 	%r11845, [%r11842+95752], %r17713;
	atom.shared.xor.b32 	%r11846, [%r11842+95756], %r17712;
$L__BB9_410:
	or.b32  	%r11847, %r17710, %r17711;
	or.b32  	%r11848, %r11847, %r17709;
	or.b32  	%r11849, %r11848, %r17708;
	setp.eq.s32 	%p215, %r11849, 0;
	@%p215 bra 	$L__BB9_412;
	mov.u32 	%r11850, %tid.x;
	shl.b32 	%r11851, %r11850, 4;
	and.b32  	%r11852, %r11851, 496;
	mov.u32 	%r11853, s_mem;
	add.s32 	%r11854, %r11853, %r11852;
	atom.shared.xor.b32 	%r11855, [%r11854+96256], %r17711;
	atom.shared.xor.b32 	%r11856, [%r11854+96260], %r17710;
	atom.shared.xor.b32 	%r11857, [%r11854+96264], %r17709;
	atom.shared.xor.b32 	%r11858, [%r11854+96268], %r17708;
$L__BB9_412:
	or.b32  	%r11859, %r17706, %r17707;
	or.b32  	%r11860, %r11859, %r17705;
	or.b32  	%r11861, %r11860, %r17704;
	setp.eq.s32 	%p216, %r11861, 0;
	@%p216 bra 	$L__BB9_414;
	mov.u32 	%r11862, %tid.x;
	shl.b32 	%r11863, %r11862, 4;
	and.b32  	%r11864, %r11863, 496;
	mov.u32 	%r11865, s_mem;
	add.s32 	%r11866, %r11865, %r11864;
	atom.shared.xor.b32 	%r11867, [%r11866+96768], %r17707;
	atom.shared.xor.b32 	%r11868, [%r11866+96772], %r17706;
	atom.shared.xor.b32 	%r11869, [%r11866+96776], %r17705;
	atom.shared.xor.b32 	%r11870, [%r11866+96780], %r17704;
$L__BB9_414:
	or.b32  	%r11871, %r17702, %r17703;
	or.b32  	%r11872, %r11871, %r17701;
	or.b32  	%r11873, %r11872, %r17700;
	setp.eq.s32 	%p217, %r11873, 0;
	@%p217 bra 	$L__BB9_416;
	mov.u32 	%r11874, %tid.x;
	shl.b32 	%r11875, %r11874, 4;
	and.b32  	%r11876, %r11875, 496;
	mov.u32 	%r11877, s_mem;
	add.s32 	%r11878, %r11877, %r11876;
	atom.shared.xor.b32 	%r11879, [%r11878+97280], %r17703;
	atom.shared.xor.b32 	%r11880, [%r11878+97284], %r17702;
	atom.shared.xor.b32 	%r11881, [%r11878+97288], %r17701;
	atom.shared.xor.b32 	%r11882, [%r11878+97292], %r17700;
$L__BB9_416:
	or.b32  	%r11883, %r17698, %r17699;
	or.b32  	%r11884, %r11883, %r17697;
	or.b32  	%r11885, %r11884, %r17696;
	setp.eq.s32 	%p218, %r11885, 0;
	@%p218 bra 	$L__BB9_418;
	mov.u32 	%r11886, %tid.x;
	shl.b32 	%r11887, %r11886, 4;
	and.b32  	%r11888, %r11887, 496;
	mov.u32 	%r11889, s_mem;
	add.s32 	%r11890, %r11889, %r11888;
	atom.shared.xor.b32 	%r11891, [%r11890+97792], %r17699;
	atom.shared.xor.b32 	%r11892, [%r11890+97796], %r17698;
	atom.shared.xor.b32 	%r11893, [%r11890+97800], %r17697;
	atom.shared.xor.b32 	%r11894, [%r11890+97804], %r17696;
$L__BB9_418:
	or.b32  	%r11895, %r17694, %r17695;
	or.b32  	%r11896, %r11895, %r17693;
	or.b32  	%r11897, %r11896, %r17692;
	setp.eq.s32 	%p219, %r11897, 0;
	@%p219 bra 	$L__BB9_420;
	mov.u32 	%r11898, %tid.x;
	shl.b32 	%r11899, %r11898, 4;
	and.b32  	%r11900, %r11899, 496;
	mov.u32 	%r11901, s_mem;
	add.s32 	%r11902, %r11901, %r11900;
	atom.shared.xor.b32 	%r11903, [%r11902+98304], %r17695;
	atom.shared.xor.b32 	%r11904, [%r11902+98308], %r17694;
	atom.shared.xor.b32 	%r11905, [%r11902+98312], %r17693;
	atom.shared.xor.b32 	%r11906, [%r11902+98316], %r17692;
$L__BB9_420:
	or.b32  	%r11907, %r17690, %r17691;
	or.b32  	%r11908, %r11907, %r17689;
	or.b32  	%r11909, %r11908, %r17688;
	setp.eq.s32 	%p220, %r11909, 0;
	@%p220 bra 	$L__BB9_422;
	mov.u32 	%r11910, %tid.x;
	shl.b32 	%r11911, %r11910, 4;
	and.b32  	%r11912, %r11911, 496;
	mov.u32 	%r11913, s_mem;
	add.s32 	%r11914, %r11913, %r11912;
	atom.shared.xor.b32 	%r11915, [%r11914+98816], %r17691;
	atom.shared.xor.b32 	%r11916, [%r11914+98820], %r17690;
	atom.shared.xor.b32 	%r11917, [%r11914+98824], %r17689;
	atom.shared.xor.b32 	%r11918, [%r11914+98828], %r17688;
$L__BB9_422:
	or.b32  	%r11919, %r17686, %r17687;
	or.b32  	%r11920, %r11919, %r17685;
	or.b32  	%r11921, %r11920, %r17684;
	setp.eq.s32 	%p221, %r11921, 0;
	@%p221 bra 	$L__BB9_424;
	mov.u32 	%r11922, %tid.x;
	shl.b32 	%r11923, %r11922, 4;
	and.b32  	%r11924, %r11923, 496;
	mov.u32 	%r11925, s_mem;
	add.s32 	%r11926, %r11925, %r11924;
	atom.shared.xor.b32 	%r11927, [%r11926+99328], %r17687;
	atom.shared.xor.b32 	%r11928, [%r11926+99332], %r17686;
	atom.shared.xor.b32 	%r11929, [%r11926+99336], %r17685;
	atom.shared.xor.b32 	%r11930, [%r11926+99340], %r17684;
$L__BB9_424:
	or.b32  	%r11931, %r17682, %r17683;
	or.b32  	%r11932, %r11931, %r17681;
	or.b32  	%r11933, %r11932, %r17680;
	setp.eq.s32 	%p222, %r11933, 0;
	@%p222 bra 	$L__BB9_426;
	mov.u32 	%r11934, %tid.x;
	shl.b32 	%r11935, %r11934, 4;
	and.b32  	%r11936, %r11935, 496;
	mov.u32 	%r11937, s_mem;
	add.s32 	%r11938, %r11937, %r11936;
	atom.shared.xor.b32 	%r11939, [%r11938+99840], %r17683;
	atom.shared.xor.b32 	%r11940, [%r11938+99844], %r17682;
	atom.shared.xor.b32 	%r11941, [%r11938+99848], %r17681;
	atom.shared.xor.b32 	%r11942, [%r11938+99852], %r17680;
$L__BB9_426:
	or.b32  	%r11943, %r17678, %r17679;
	or.b32  	%r11944, %r11943, %r17677;
	or.b32  	%r11945, %r11944, %r17676;
	setp.eq.s32 	%p223, %r11945, 0;
	@%p223 bra 	$L__BB9_428;
	mov.u32 	%r11946, %tid.x;
	shl.b32 	%r11947, %r11946, 4;
	and.b32  	%r11948, %r11947, 496;
	mov.u32 	%r11949, s_mem;
	add.s32 	%r11950, %r11949, %r11948;
	atom.shared.xor.b32 	%r11951, [%r11950+100352], %r17679;
	atom.shared.xor.b32 	%r11952, [%r11950+100356], %r17678;
	atom.shared.xor.b32 	%r11953, [%r11950+100360], %r17677;
	atom.shared.xor.b32 	%r11954, [%r11950+100364], %r17676;
$L__BB9_428:
	or.b32  	%r11955, %r17674, %r17675;
	or.b32  	%r11956, %r11955, %r17673;
	or.b32  	%r11957, %r11956, %r17672;
	setp.eq.s32 	%p224, %r11957, 0;
	@%p224 bra 	$L__BB9_430;
	mov.u32 	%r11958, %tid.x;
	shl.b32 	%r11959, %r11958, 4;
	and.b32  	%r11960, %r11959, 496;
	mov.u32 	%r11961, s_mem;
	add.s32 	%r11962, %r11961, %r11960;
	atom.shared.xor.b32 	%r11963, [%r11962+100864], %r17675;
	atom.shared.xor.b32 	%r11964, [%r11962+100868], %r17674;
	atom.shared.xor.b32 	%r11965, [%r11962+100872], %r17673;
	atom.shared.xor.b32 	%r11966, [%r11962+100876], %r17672;
$L__BB9_430:
	or.b32  	%r11967, %r17670, %r17671;
	or.b32  	%r11968, %r11967, %r17669;
	or.b32  	%r11969, %r11968, %r17668;
	setp.eq.s32 	%p225, %r11969, 0;
	@%p225 bra 	$L__BB9_432;
	mov.u32 	%r11970, %tid.x;
	shl.b32 	%r11971, %r11970, 4;
	and.b32  	%r11972, %r11971, 496;
	mov.u32 	%r11973, s_mem;
	add.s32 	%r11974, %r11973, %r11972;
	atom.shared.xor.b32 	%r11975, [%r11974+101376], %r17671;
	atom.shared.xor.b32 	%r11976, [%r11974+101380], %r17670;
	atom.shared.xor.b32 	%r11977, [%r11974+101384], %r17669;
	atom.shared.xor.b32 	%r11978, [%r11974+101388], %r17668;
$L__BB9_432:
	or.b32  	%r11979, %r17666, %r17667;
	or.b32  	%r11980, %r11979, %r17665;
	or.b32  	%r11981, %r11980, %r17664;
	setp.eq.s32 	%p226, %r11981, 0;
	@%p226 bra 	$L__BB9_434;
	mov.u32 	%r11982, %tid.x;
	shl.b32 	%r11983, %r11982, 4;
	and.b32  	%r11984, %r11983, 496;
	mov.u32 	%r11985, s_mem;
	add.s32 	%r11986, %r11985, %r11984;
	atom.shared.xor.b32 	%r11987, [%r11986+101888], %r17667;
	atom.shared.xor.b32 	%r11988, [%r11986+101892], %r17666;
	atom.shared.xor.b32 	%r11989, [%r11986+101896], %r17665;
	atom.shared.xor.b32 	%r11990, [%r11986+101900], %r17664;
$L__BB9_434:
	or.b32  	%r11991, %r17662, %r17663;
	or.b32  	%r11992, %r11991, %r17661;
	or.b32  	%r11993, %r11992, %r17660;
	setp.eq.s32 	%p227, %r11993, 0;
	@%p227 bra 	$L__BB9_436;
	mov.u32 	%r11994, %tid.x;
	shl.b32 	%r11995, %r11994, 4;
	and.b32  	%r11996, %r11995, 496;
	mov.u32 	%r11997, s_mem;
	add.s32 	%r11998, %r11997, %r11996;
	atom.shared.xor.b32 	%r11999, [%r11998+102400], %r17663;
	atom.shared.xor.b32 	%r12000, [%r11998+102404], %r17662;
	atom.shared.xor.b32 	%r12001, [%r11998+102408], %r17661;
	atom.shared.xor.b32 	%r12002, [%r11998+102412], %r17660;
$L__BB9_436:
	or.b32  	%r12003, %r17658, %r17659;
	or.b32  	%r12004, %r12003, %r17657;
	or.b32  	%r12005, %r12004, %r17656;
	setp.eq.s32 	%p228, %r12005, 0;
	@%p228 bra 	$L__BB9_438;
	mov.u32 	%r12006, %tid.x;
	shl.b32 	%r12007, %r12006, 4;
	and.b32  	%r12008, %r12007, 496;
	mov.u32 	%r12009, s_mem;
	add.s32 	%r12010, %r12009, %r12008;
	atom.shared.xor.b32 	%r12011, [%r12010+102912], %r17659;
	atom.shared.xor.b32 	%r12012, [%r12010+102916], %r17658;
	atom.shared.xor.b32 	%r12013, [%r12010+102920], %r17657;
	atom.shared.xor.b32 	%r12014, [%r12010+102924], %r17656;
$L__BB9_438:
	or.b32  	%r12015, %r17654, %r17655;
	or.b32  	%r12016, %r12015, %r17653;
	or.b32  	%r12017, %r12016, %r17652;
	setp.eq.s32 	%p229, %r12017, 0;
	@%p229 bra 	$L__BB9_440;
	mov.u32 	%r12018, %tid.x;
	shl.b32 	%r12019, %r12018, 4;
	and.b32  	%r12020, %r12019, 496;
	mov.u32 	%r12021, s_mem;
	add.s32 	%r12022, %r12021, %r12020;
	atom.shared.xor.b32 	%r12023, [%r12022+103424], %r17655;
	atom.shared.xor.b32 	%r12024, [%r12022+103428], %r17654;
	atom.shared.xor.b32 	%r12025, [%r12022+103432], %r17653;
	atom.shared.xor.b32 	%r12026, [%r12022+103436], %r17652;
$L__BB9_440:
	or.b32  	%r12027, %r17650, %r17651;
	or.b32  	%r12028, %r12027, %r17649;
	or.b32  	%r12029, %r12028, %r17648;
	setp.eq.s32 	%p230, %r12029, 0;
	@%p230 bra 	$L__BB9_442;
	mov.u32 	%r12030, %tid.x;
	shl.b32 	%r12031, %r12030, 4;
	and.b32  	%r12032, %r12031, 496;
	mov.u32 	%r12033, s_mem;
	add.s32 	%r12034, %r12033, %r12032;
	atom.shared.xor.b32 	%r12035, [%r12034+103936], %r17651;
	atom.shared.xor.b32 	%r12036, [%r12034+103940], %r17650;
	atom.shared.xor.b32 	%r12037, [%r12034+103944], %r17649;
	atom.shared.xor.b32 	%r12038, [%r12034+103948], %r17648;
$L__BB9_442:
	or.b32  	%r12039, %r17646, %r17647;
	or.b32  	%r12040, %r12039, %r17645;
	or.b32  	%r12041, %r12040, %r17644;
	setp.eq.s32 	%p231, %r12041, 0;
	@%p231 bra 	$L__BB9_444;
	mov.u32 	%r12042, %tid.x;
	shl.b32 	%r12043, %r12042, 4;
	and.b32  	%r12044, %r12043, 496;
	mov.u32 	%r12045, s_mem;
	add.s32 	%r12046, %r12045, %r12044;
	atom.shared.xor.b32 	%r12047, [%r12046+104448], %r17647;
	atom.shared.xor.b32 	%r12048, [%r12046+104452], %r17646;
	atom.shared.xor.b32 	%r12049, [%r12046+104456], %r17645;
	atom.shared.xor.b32 	%r12050, [%r12046+104460], %r17644;
$L__BB9_444:
	or.b32  	%r12051, %r17642, %r17643;
	or.b32  	%r12052, %r12051, %r17641;
	or.b32  	%r12053, %r12052, %r17640;
	setp.eq.s32 	%p232, %r12053, 0;
	@%p232 bra 	$L__BB9_446;
	mov.u32 	%r12054, %tid.x;
	shl.b32 	%r12055, %r12054, 4;
	and.b32  	%r12056, %r12055, 496;
	mov.u32 	%r12057, s_mem;
	add.s32 	%r12058, %r12057, %r12056;
	atom.shared.xor.b32 	%r12059, [%r12058+104960], %r17643;
	atom.shared.xor.b32 	%r12060, [%r12058+104964], %r17642;
	atom.shared.xor.b32 	%r12061, [%r12058+104968], %r17641;
	atom.shared.xor.b32 	%r12062, [%r12058+104972], %r17640;
$L__BB9_446:
	or.b32  	%r12063, %r17638, %r17639;
	or.b32  	%r12064, %r12063, %r17637;
	or.b32  	%r12065, %r12064, %r17636;
	setp.eq.s32 	%p233, %r12065, 0;
	@%p233 bra 	$L__BB9_448;
	mov.u32 	%r12066, %tid.x;
	shl.b32 	%r12067, %r12066, 4;
	and.b32  	%r12068, %r12067, 496;
	mov.u32 	%r12069, s_mem;
	add.s32 	%r12070, %r12069, %r12068;
	atom.shared.xor.b32 	%r12071, [%r12070+105472], %r17639;
	atom.shared.xor.b32 	%r12072, [%r12070+105476], %r17638;
	atom.shared.xor.b32 	%r12073, [%r12070+105480], %r17637;
	atom.shared.xor.b32 	%r12074, [%r12070+105484], %r17636;
$L__BB9_448:
	or.b32  	%r12075, %r17634, %r17635;
	or.b32  	%r12076, %r12075, %r17633;
	or.b32  	%r12077, %r12076, %r17632;
	setp.eq.s32 	%p234, %r12077, 0;
	@%p234 bra 	$L__BB9_450;
	mov.u32 	%r12078, %tid.x;
	shl.b32 	%r12079, %r12078, 4;
	and.b32  	%r12080, %r12079, 496;
	mov.u32 	%r12081, s_mem;
	add.s32 	%r12082, %r12081, %r12080;
	atom.shared.xor.b32 	%r12083, [%r12082+105984], %r17635;
	atom.shared.xor.b32 	%r12084, [%r12082+105988], %r17634;
	atom.shared.xor.b32 	%r12085, [%r12082+105992], %r17633;
	atom.shared.xor.b32 	%r12086, [%r12082+105996], %r17632;
$L__BB9_450:
	or.b32  	%r12087, %r17630, %r17631;
	or.b32  	%r12088, %r12087, %r17629;
	or.b32  	%r12089, %r12088, %r17628;
	setp.eq.s32 	%p235, %r12089, 0;
	@%p235 bra 	$L__BB9_452;
	mov.u32 	%r12090, %tid.x;
	shl.b32 	%r12091, %r12090, 4;
	and.b32  	%r12092, %r12091, 496;
	mov.u32 	%r12093, s_mem;
	add.s32 	%r12094, %r12093, %r12092;
	atom.shared.xor.b32 	%r12095, [%r12094+106496], %r17631;
	atom.shared.xor.b32 	%r12096, [%r12094+106500], %r17630;
	atom.shared.xor.b32 	%r12097, [%r12094+106504], %r17629;
	atom.shared.xor.b32 	%r12098, [%r12094+106508], %r17628;
$L__BB9_452:
	or.b32  	%r12099, %r17626, %r17627;
	or.b32  	%r12100, %r12099, %r17625;
	or.b32  	%r12101, %r12100, %r17624;
	setp.eq.s32 	%p236, %r12101, 0;
	@%p236 bra 	$L__BB9_454;
	mov.u32 	%r12102, %tid.x;
	shl.b32 	%r12103, %r12102, 4;
	and.b32  	%r12104, %r12103, 496;
	mov.u32 	%r12105, s_mem;
	add.s32 	%r12106, %r12105, %r12104;
	atom.shared.xor.b32 	%r12107, [%r12106+107008], %r17627;
	atom.shared.xor.b32 	%r12108, [%r12106+107012], %r17626;
	atom.shared.xor.b32 	%r12109, [%r12106+107016], %r17625;
	atom.shared.xor.b32 	%r12110, [%r12106+107020], %r17624;
$L__BB9_454:
	or.b32  	%r12111, %r17622, %r17623;
	or.b32  	%r12112, %r12111, %r17621;
	or.b32  	%r12113, %r12112, %r17620;
	setp.eq.s32 	%p237, %r12113, 0;
	@%p237 bra 	$L__BB9_456;
	mov.u32 	%r12114, %tid.x;
	shl.b32 	%r12115, %r12114, 4;
	and.b32  	%r12116, %r12115, 496;
	mov.u32 	%r12117, s_mem;
	add.s32 	%r12118, %r12117, %r12116;
	atom.shared.xor.b32 	%r12119, [%r12118+107520], %r17623;
	atom.shared.xor.b32 	%r12120, [%r12118+107524], %r17622;
	atom.shared.xor.b32 	%r12121, [%r12118+107528], %r17621;
	atom.shared.xor.b32 	%r12122, [%r12118+107532], %r17620;
$L__BB9_456:
	or.b32  	%r12123, %r17618, %r17619;
	or.b32  	%r12124, %r12123, %r17617;
	or.b32  	%r12125, %r12124, %r17616;
	setp.eq.s32 	%p238, %r12125, 0;
	@%p238 bra 	$L__BB9_458;
	mov.u32 	%r12126, %tid.x;
	shl.b32 	%r12127, %r12126, 4;
	and.b32  	%r12128, %r12127, 496;
	mov.u32 	%r12129, s_mem;
	add.s32 	%r12130, %r12129, %r12128;
	atom.shared.xor.b32 	%r12131, [%r12130+108032], %r17619;
	atom.shared.xor.b32 	%r12132, [%r12130+108036], %r17618;
	atom.shared.xor.b32 	%r12133, [%r12130+108040], %r17617;
	atom.shared.xor.b32 	%r12134, [%r12130+108044], %r17616;
$L__BB9_458:
	or.b32  	%r12135, %r17614, %r17615;
	or.b32  	%r12136, %r12135, %r17613;
	or.b32  	%r12137, %r12136, %r17612;
	setp.eq.s32 	%p239, %r12137, 0;
	@%p239 bra 	$L__BB9_460;
	mov.u32 	%r12138, %tid.x;
	shl.b32 	%r12139, %r12138, 4;
	and.b32  	%r12140, %r12139, 496;
	mov.u32 	%r12141, s_mem;
	add.s32 	%r12142, %r12141, %r12140;
	atom.shared.xor.b32 	%r12143, [%r12142+108544], %r17615;
	atom.shared.xor.b32 	%r12144, [%r12142+108548], %r17614;
	atom.shared.xor.b32 	%r12145, [%r12142+108552], %r17613;
	atom.shared.xor.b32 	%r12146, [%r12142+108556], %r17612;
$L__BB9_460:
	or.b32  	%r12147, %r17610, %r17611;
	or.b32  	%r12148, %r12147, %r17609;
	or.b32  	%r12149, %r12148, %r17608;
	setp.eq.s32 	%p240, %r12149, 0;
	@%p240 bra 	$L__BB9_462;
	mov.u32 	%r12150, %tid.x;
	shl.b32 	%r12151, %r12150, 4;
	and.b32  	%r12152, %r12151, 496;
	mov.u32 	%r12153, s_mem;
	add.s32 	%r12154, %r12153, %r12152;
	atom.shared.xor.b32 	%r12155, [%r12154+109056], %r17611;
	atom.shared.xor.b32 	%r12156, [%r12154+109060], %r17610;
	atom.shared.xor.b32 	%r12157, [%r12154+109064], %r17609;
	atom.shared.xor.b32 	%r12158, [%r12154+109068], %r17608;
$L__BB9_462:
	or.b32  	%r12159, %r17606, %r17607;
	or.b32  	%r12160, %r12159, %r17605;
	or.b32  	%r12161, %r12160, %r17604;
	setp.eq.s32 	%p241, %r12161, 0;
	@%p241 bra 	$L__BB9_464;
	mov.u32 	%r12162, %tid.x;
	shl.b32 	%r12163, %r12162, 4;
	and.b32  	%r12164, %r12163, 496;
	mov.u32 	%r12165, s_mem;
	add.s32 	%r12166, %r12165, %r12164;
	atom.shared.xor.b32 	%r12167, [%r12166+109568], %r17607;
	atom.shared.xor.b32 	%r12168, [%r12166+109572], %r17606;
	atom.shared.xor.b32 	%r12169, [%r12166+109576], %r17605;
	atom.shared.xor.b32 	%r12170, [%r12166+109580], %r17604;
$L__BB9_464:
	or.b32  	%r12171, %r17602, %r17603;
	or.b32  	%r12172, %r12171, %r17601;
	or.b32  	%r12173, %r12172, %r17600;
	setp.eq.s32 	%p242, %r12173, 0;
	@%p242 bra 	$L__BB9_466;
	mov.u32 	%r12174, %tid.x;
	shl.b32 	%r12175, %r12174, 4;
	and.b32  	%r12176, %r12175, 496;
	mov.u32 	%r12177, s_mem;
	add.s32 	%r12178, %r12177, %r12176;
	atom.shared.xor.b32 	%r12179, [%r12178+110080], %r17603;
	atom.shared.xor.b32 	%r12180, [%r12178+110084], %r17602;
	atom.shared.xor.b32 	%r12181, [%r12178+110088], %r17601;
	atom.shared.xor.b32 	%r12182, [%r12178+110092], %r17600;
$L__BB9_466:
	or.b32  	%r12183, %r17598, %r17599;
	or.b32  	%r12184, %r12183, %r17597;
	or.b32  	%r12185, %r12184, %r17596;
	setp.eq.s32 	%p243, %r12185, 0;
	@%p243 bra 	$L__BB9_468;
	mov.u32 	%r12186, %tid.x;
	shl.b32 	%r12187, %r12186, 4;
	and.b32  	%r12188, %r12187, 496;
	mov.u32 	%r12189, s_mem;
	add.s32 	%r12190, %r12189, %r12188;
	atom.shared.xor.b32 	%r12191, [%r12190+110592], %r17599;
	atom.shared.xor.b32 	%r12192, [%r12190+110596], %r17598;
	atom.shared.xor.b32 	%r12193, [%r12190+110600], %r17597;
	atom.shared.xor.b32 	%r12194, [%r12190+110604], %r17596;
$L__BB9_468:
	or.b32  	%r12195, %r17594, %r17595;
	or.b32  	%r12196, %r12195, %r17593;
	or.b32  	%r12197, %r12196, %r17592;
	setp.eq.s32 	%p244, %r12197, 0;
	@%p244 bra 	$L__BB9_470;
	mov.u32 	%r12198, %tid.x;
	shl.b32 	%r12199, %r12198, 4;
	and.b32  	%r12200, %r12199, 496;
	mov.u32 	%r12201, s_mem;
	add.s32 	%r12202, %r12201, %r12200;
	atom.shared.xor.b32 	%r12203, [%r12202+111104], %r17595;
	atom.shared.xor.b32 	%r12204, [%r12202+111108], %r17594;
	atom.shared.xor.b32 	%r12205, [%r12202+111112], %r17593;
	atom.shared.xor.b32 	%r12206, [%r12202+111116], %r17592;
$L__BB9_470:
	or.b32  	%r12207, %r17590, %r17591;
	or.b32  	%r12208, %r12207, %r17589;
	or.b32  	%r12209, %r12208, %r17588;
	setp.eq.s32 	%p245, %r12209, 0;
	@%p245 bra 	$L__BB9_472;
	mov.u32 	%r12210, %tid.x;
	shl.b32 	%r12211, %r12210, 4;
	and.b32  	%r12212, %r12211, 496;
	mov.u32 	%r12213, s_mem;
	add.s32 	%r12214, %r12213, %r12212;
	atom.shared.xor.b32 	%r12215, [%r12214+111616], %r17591;
	atom.shared.xor.b32 	%r12216, [%r12214+111620], %r17590;
	atom.shared.xor.b32 	%r12217, [%r12214+111624], %r17589;
	atom.shared.xor.b32 	%r12218, [%r12214+111628], %r17588;
$L__BB9_472:
	or.b32  	%r12219, %r17586, %r17587;
	or.b32  	%r12220, %r12219, %r17585;
	or.b32  	%r12221, %r12220, %r17584;
	setp.eq.s32 	%p246, %r12221, 0;
	@%p246 bra 	$L__BB9_474;
	mov.u32 	%r12222, %tid.x;
	shl.b32 	%r12223, %r12222, 4;
	and.b32  	%r12224, %r12223, 496;
	mov.u32 	%r12225, s_mem;
	add.s32 	%r12226, %r12225, %r12224;
	atom.shared.xor.b32 	%r12227, [%r12226+112128], %r17587;
	atom.shared.xor.b32 	%r12228, [%r12226+112132], %r17586;
	atom.shared.xor.b32 	%r12229, [%r12226+112136], %r17585;
	atom.shared.xor.b32 	%r12230, [%r12226+112140], %r17584;
$L__BB9_474:
	or.b32  	%r12231, %r17582, %r17583;
	or.b32  	%r12232, %r12231, %r17581;
	or.b32  	%r12233, %r12232, %r17580;
	setp.eq.s32 	%p247, %r12233, 0;
	@%p247 bra 	$L__BB9_476;
	mov.u32 	%r12234, %tid.x;
	shl.b32 	%r12235, %r12234, 4;
	and.b32  	%r12236, %r12235, 496;
	mov.u32 	%r12237, s_mem;
	add.s32 	%r12238, %r12237, %r12236;
	atom.shared.xor.b32 	%r12239, [%r12238+112640], %r17583;
	atom.shared.xor.b32 	%r12240, [%r12238+112644], %r17582;
	atom.shared.xor.b32 	%r12241, [%r12238+112648], %r17581;
	atom.shared.xor.b32 	%r12242, [%r12238+112652], %r17580;
$L__BB9_476:
	or.b32  	%r12243, %r17578, %r17579;
	or.b32  	%r12244, %r12243, %r17577;
	or.b32  	%r12245, %r12244, %r17576;
	setp.eq.s32 	%p248, %r12245, 0;
	@%p248 bra 	$L__BB9_478;
	mov.u32 	%r12246, %tid.x;
	shl.b32 	%r12247, %r12246, 4;
	and.b32  	%r12248, %r12247, 496;
	mov.u32 	%r12249, s_mem;
	add.s32 	%r12250, %r12249, %r12248;
	atom.shared.xor.b32 	%r12251, [%r12250+113152], %r17579;
	atom.shared.xor.b32 	%r12252, [%r12250+113156], %r17578;
	atom.shared.xor.b32 	%r12253, [%r12250+113160], %r17577;
	atom.shared.xor.b32 	%r12254, [%r12250+113164], %r17576;
$L__BB9_478:
	or.b32  	%r12255, %r17574, %r17575;
	or.b32  	%r12256, %r12255, %r17573;
	or.b32  	%r12257, %r12256, %r17572;
	setp.eq.s32 	%p249, %r12257, 0;
	@%p249 bra 	$L__BB9_480;
	mov.u32 	%r12258, %tid.x;
	shl.b32 	%r12259, %r12258, 4;
	and.b32  	%r12260, %r12259, 496;
	mov.u32 	%r12261, s_mem;
	add.s32 	%r12262, %r12261, %r12260;
	atom.shared.xor.b32 	%r12263, [%r12262+113664], %r17575;
	atom.shared.xor.b32 	%r12264, [%r12262+113668], %r17574;
	atom.shared.xor.b32 	%r12265, [%r12262+113672], %r17573;
	atom.shared.xor.b32 	%r12266, [%r12262+113676], %r17572;
$L__BB9_480:
	or.b32  	%r12267, %r17570, %r17571;
	or.b32  	%r12268, %r12267, %r17569;
	or.b32  	%r12269, %r12268, %r17568;
	setp.eq.s32 	%p250, %r12269, 0;
	@%p250 bra 	$L__BB9_482;
	mov.u32 	%r12270, %tid.x;
	shl.b32 	%r12271, %r12270, 4;
	and.b32  	%r12272, %r12271, 496;
	mov.u32 	%r12273, s_mem;
	add.s32 	%r12274, %r12273, %r12272;
	atom.shared.xor.b32 	%r12275, [%r12274+114176], %r17571;
	atom.shared.xor.b32 	%r12276, [%r12274+114180], %r17570;
	atom.shared.xor.b32 	%r12277, [%r12274+114184], %r17569;
	atom.shared.xor.b32 	%r12278, [%r12274+114188], %r17568;
$L__BB9_482:
	or.b32  	%r12279, %r17566, %r17567;
	or.b32  	%r12280, %r12279, %r17565;
	or.b32  	%r12281, %r12280, %r17564;
	setp.eq.s32 	%p251, %r12281, 0;
	@%p251 bra 	$L__BB9_484;
	mov.u32 	%r12282, %tid.x;
	shl.b32 	%r12283, %r12282, 4;
	and.b32  	%r12284, %r12283, 496;
	mov.u32 	%r12285, s_mem;
	add.s32 	%r12286, %r12285, %r12284;
	atom.shared.xor.b32 	%r12287, [%r12286+114688], %r17567;
	atom.shared.xor.b32 	%r12288, [%r12286+114692], %r17566;
	atom.shared.xor.b32 	%r12289, [%r12286+114696], %r17565;
	atom.shared.xor.b32 	%r12290, [%r12286+114700], %r17564;
$L__BB9_484:
	or.b32  	%r12291, %r17562, %r17563;
	or.b32  	%r12292, %r12291, %r17561;
	or.b32  	%r12293, %r12292, %r17560;
	setp.eq.s32 	%p252, %r12293, 0;
	@%p252 bra 	$L__BB9_486;
	mov.u32 	%r12294, %tid.x;
	shl.b32 	%r12295, %r12294, 4;
	and.b32  	%r12296, %r12295, 496;
	mov.u32 	%r12297, s_mem;
	add.s32 	%r12298, %r12297, %r12296;
	atom.shared.xor.b32 	%r12299, [%r12298+115200], %r17563;
	atom.shared.xor.b32 	%r12300, [%r12298+115204], %r17562;
	atom.shared.xor.b32 	%r12301, [%r12298+115208], %r17561;
	atom.shared.xor.b32 	%r12302, [%r12298+115212], %r17560;
$L__BB9_486:
	or.b32  	%r12303, %r17558, %r17559;
	or.b32  	%r12304, %r12303, %r17557;
	or.b32  	%r12305, %r12304, %r17556;
	setp.eq.s32 	%p253, %r12305, 0;
	@%p253 bra 	$L__BB9_488;
	mov.u32 	%r12306, %tid.x;
	shl.b32 	%r12307, %r12306, 4;
	and.b32  	%r12308, %r12307, 496;
	mov.u32 	%r12309, s_mem;
	add.s32 	%r12310, %r12309, %r12308;
	atom.shared.xor.b32 	%r12311, [%r12310+115712], %r17559;
	atom.shared.xor.b32 	%r12312, [%r12310+115716], %r17558;
	atom.shared.xor.b32 	%r12313, [%r12310+115720], %r17557;
	atom.shared.xor.b32 	%r12314, [%r12310+115724], %r17556;
$L__BB9_488:
	or.b32  	%r12315, %r17554, %r17555;
	or.b32  	%r12316, %r12315, %r17553;
	or.b32  	%r12317, %r12316, %r17552;
	setp.eq.s32 	%p254, %r12317, 0;
	@%p254 bra 	$L__BB9_490;
	mov.u32 	%r12318, %tid.x;
	shl.b32 	%r12319, %r12318, 4;
	and.b32  	%r12320, %r12319, 496;
	mov.u32 	%r12321, s_mem;
	add.s32 	%r12322, %r12321, %r12320;
	atom.shared.xor.b32 	%r12323, [%r12322+116224], %r17555;
	atom.shared.xor.b32 	%r12324, [%r12322+116228], %r17554;
	atom.shared.xor.b32 	%r12325, [%r12322+116232], %r17553;
	atom.shared.xor.b32 	%r12326, [%r12322+116236], %r17552;
$L__BB9_490:
	or.b32  	%r12327, %r17550, %r17551;
	or.b32  	%r12328, %r12327, %r17549;
	or.b32  	%r12329, %r12328, %r17548;
	setp.eq.s32 	%p255, %r12329, 0;
	@%p255 bra 	$L__BB9_492;
	mov.u32 	%r12330, %tid.x;
	shl.b32 	%r12331, %r12330, 4;
	and.b32  	%r12332, %r12331, 496;
	mov.u32 	%r12333, s_mem;
	add.s32 	%r12334, %r12333, %r12332;
	atom.shared.xor.b32 	%r12335, [%r12334+116736], %r17551;
	atom.shared.xor.b32 	%r12336, [%r12334+116740], %r17550;
	atom.shared.xor.b32 	%r12337, [%r12334+116744], %r17549;
	atom.shared.xor.b32 	%r12338, [%r12334+116748], %r17548;
$L__BB9_492:
	or.b32  	%r12339, %r17546, %r17547;
	or.b32  	%r12340, %r12339, %r17545;
	or.b32  	%r12341, %r12340, %r17544;
	setp.eq.s32 	%p256, %r12341, 0;
	@%p256 bra 	$L__BB9_494;
	mov.u32 	%r12342, %tid.x;
	shl.b32 	%r12343, %r12342, 4;
	and.b32  	%r12344, %r12343, 496;
	mov.u32 	%r12345, s_mem;
	add.s32 	%r12346, %r12345, %r12344;
	atom.shared.xor.b32 	%r12347, [%r12346+117248], %r17547;
	atom.shared.xor.b32 	%r12348, [%r12346+117252], %r17546;
	atom.shared.xor.b32 	%r12349, [%r12346+117256], %r17545;
	atom.shared.xor.b32 	%r12350, [%r12346+117260], %r17544;
$L__BB9_494:
	or.b32  	%r12351, %r17542, %r17543;
	or.b32  	%r12352, %r12351, %r17541;
	or.b32  	%r12353, %r12352, %r17540;
	setp.eq.s32 	%p257, %r12353, 0;
	@%p257 bra 	$L__BB9_496;
	mov.u32 	%r12354, %tid.x;
	shl.b32 	%r12355, %r12354, 4;
	and.b32  	%r12356, %r12355, 496;
	mov.u32 	%r12357, s_mem;
	add.s32 	%r12358, %r12357, %r12356;
	atom.shared.xor.b32 	%r12359, [%r12358+117760], %r17543;
	atom.shared.xor.b32 	%r12360, [%r12358+117764], %r17542;
	atom.shared.xor.b32 	%r12361, [%r12358+117768], %r17541;
	atom.shared.xor.b32 	%r12362, [%r12358+117772], %r17540;
$L__BB9_496:
	or.b32  	%r12363, %r17538, %r17539;
	or.b32  	%r12364, %r12363, %r17537;
	or.b32  	%r12365, %r12364, %r17536;
	setp.eq.s32 	%p258, %r12365, 0;
	@%p258 bra 	$L__BB9_498;
	mov.u32 	%r12366, %tid.x;
	shl.b32 	%r12367, %r12366, 4;
	and.b32  	%r12368, %r12367, 496;
	mov.u32 	%r12369, s_mem;
	add.s32 	%r12370, %r12369, %r12368;
	atom.shared.xor.b32 	%r12371, [%r12370+118272], %r17539;
	atom.shared.xor.b32 	%r12372, [%r12370+118276], %r17538;
	atom.shared.xor.b32 	%r12373, [%r12370+118280], %r17537;
	atom.shared.xor.b32 	%r12374, [%r12370+118284], %r17536;
$L__BB9_498:
	or.b32  	%r12375, %r17534, %r17535;
	or.b32  	%r12376, %r12375, %r17533;
	or.b32  	%r12377, %r12376, %r17532;
	setp.eq.s32 	%p259, %r12377, 0;
	@%p259 bra 	$L__BB9_500;
	mov.u32 	%r12378, %tid.x;
	shl.b32 	%r12379, %r12378, 4;
	and.b32  	%r12380, %r12379, 496;
	mov.u32 	%r12381, s_mem;
	add.s32 	%r12382, %r12381, %r12380;
	atom.shared.xor.b32 	%r12383, [%r12382+118784], %r17535;
	atom.shared.xor.b32 	%r12384, [%r12382+118788], %r17534;
	atom.shared.xor.b32 	%r12385, [%r12382+118792], %r17533;
	atom.shared.xor.b32 	%r12386, [%r12382+118796], %r17532;
$L__BB9_500:
	or.b32  	%r12387, %r17530, %r17531;
	or.b32  	%r12388, %r12387, %r17529;
	or.b32  	%r12389, %r12388, %r17528;
	setp.eq.s32 	%p260, %r12389, 0;
	@%p260 bra 	$L__BB9_502;
	mov.u32 	%r12390, %tid.x;
	shl.b32 	%r12391, %r12390, 4;
	and.b32  	%r12392, %r12391, 496;
	mov.u32 	%r12393, s_mem;
	add.s32 	%r12394, %r12393, %r12392;
	atom.shared.xor.b32 	%r12395, [%r12394+119296], %r17531;
	atom.shared.xor.b32 	%r12396, [%r12394+119300], %r17530;
	atom.shared.xor.b32 	%r12397, [%r12394+119304], %r17529;
	atom.shared.xor.b32 	%r12398, [%r12394+119308], %r17528;
$L__BB9_502:
	or.b32  	%r12399, %r17526, %r17527;
	or.b32  	%r12400, %r12399, %r17525;
	or.b32  	%r12401, %r12400, %r17524;
	setp.eq.s32 	%p261, %r12401, 0;
	@%p261 bra 	$L__BB9_504;
	mov.u32 	%r12402, %tid.x;
	shl.b32 	%r12403, %r12402, 4;
	and.b32  	%r12404, %r12403, 496;
	mov.u32 	%r12405, s_mem;
	add.s32 	%r12406, %r12405, %r12404;
	atom.shared.xor.b32 	%r12407, [%r12406+119808], %r17527;
	atom.shared.xor.b32 	%r12408, [%r12406+119812], %r17526;
	atom.shared.xor.b32 	%r12409, [%r12406+119816], %r17525;
	atom.shared.xor.b32 	%r12410, [%r12406+119820], %r17524;
$L__BB9_504:
	or.b32  	%r12411, %r17522, %r17523;
	or.b32  	%r12412, %r12411, %r17521;
	or.b32  	%r12413, %r12412, %r17520;
	setp.eq.s32 	%p262, %r12413, 0;
	@%p262 bra 	$L__BB9_506;
	mov.u32 	%r12414, %tid.x;
	shl.b32 	%r12415, %r12414, 4;
	and.b32  	%r12416, %r12415, 496;
	mov.u32 	%r12417, s_mem;
	add.s32 	%r12418, %r12417, %r12416;
	atom.shared.xor.b32 	%r12419, [%r12418+120320], %r17523;
	atom.shared.xor.b32 	%r12420, [%r12418+120324], %r17522;
	atom.shared.xor.b32 	%r12421, [%r12418+120328], %r17521;
	atom.shared.xor.b32 	%r12422, [%r12418+120332], %r17520;
$L__BB9_506:
	or.b32  	%r12423, %r17518, %r17519;
	or.b32  	%r12424, %r12423, %r17517;
	or.b32  	%r12425, %r12424, %r17516;
	setp.eq.s32 	%p263, %r12425, 0;
	@%p263 bra 	$L__BB9_508;
	mov.u32 	%r12426, %tid.x;
	shl.b32 	%r12427, %r12426, 4;
	and.b32  	%r12428, %r12427, 496;
	mov.u32 	%r12429, s_mem;
	add.s32 	%r12430, %r12429, %r12428;
	atom.shared.xor.b32 	%r12431, [%r12430+120832], %r17519;
	atom.shared.xor.b32 	%r12432, [%r12430+120836], %r17518;
	atom.shared.xor.b32 	%r12433, [%r12430+120840], %r17517;
	atom.shared.xor.b32 	%r12434, [%r12430+120844], %r17516;
$L__BB9_508:
	or.b32  	%r12435, %r17514, %r17515;
	or.b32  	%r12436, %r12435, %r17513;
	or.b32  	%r12437, %r12436, %r17512;
	setp.eq.s32 	%p264, %r12437, 0;
	@%p264 bra 	$L__BB9_510;
	mov.u32 	%r12438, %tid.x;
	shl.b32 	%r12439, %r12438, 4;
	and.b32  	%r12440, %r12439, 496;
	mov.u32 	%r12441, s_mem;
	add.s32 	%r12442, %r12441, %r12440;
	atom.shared.xor.b32 	%r12443, [%r12442+121344], %r17515;
	atom.shared.xor.b32 	%r12444, [%r12442+121348], %r17514;
	atom.shared.xor.b32 	%r12445, [%r12442+121352], %r17513;
	atom.shared.xor.b32 	%r12446, [%r12442+121356], %r17512;
$L__BB9_510:
	or.b32  	%r12447, %r17510, %r17511;
	or.b32  	%r12448, %r12447, %r17509;
	or.b32  	%r12449, %r12448, %r17508;
	setp.eq.s32 	%p265, %r12449, 0;
	@%p265 bra 	$L__BB9_512;
	mov.u32 	%r12450, %tid.x;
	shl.b32 	%r12451, %r12450, 4;
	and.b32  	%r12452, %r12451, 496;
	mov.u32 	%r12453, s_mem;
	add.s32 	%r12454, %r12453, %r12452;
	atom.shared.xor.b32 	%r12455, [%r12454+121856], %r17511;
	atom.shared.xor.b32 	%r12456, [%r12454+121860], %r17510;
	atom.shared.xor.b32 	%r12457, [%r12454+121864], %r17509;
	atom.shared.xor.b32 	%r12458, [%r12454+121868], %r17508;
$L__BB9_512:
	or.b32  	%r12459, %r17506, %r17507;
	or.b32  	%r12460, %r12459, %r17505;
	or.b32  	%r12461, %r12460, %r17504;
	setp.eq.s32 	%p266, %r12461, 0;
	@%p266 bra 	$L__BB9_514;
	mov.u32 	%r12462, %tid.x;
	shl.b32 	%r12463, %r12462, 4;
	and.b32  	%r12464, %r12463, 496;
	mov.u32 	%r12465, s_mem;
	add.s32 	%r12466, %r12465, %r12464;
	atom.shared.xor.b32 	%r12467, [%r12466+122368], %r17507;
	atom.shared.xor.b32 	%r12468, [%r12466+122372], %r17506;
	atom.shared.xor.b32 	%r12469, [%r12466+122376], %r17505;
	atom.shared.xor.b32 	%r12470, [%r12466+122380], %r17504;
$L__BB9_514:
	or.b32  	%r12471, %r17502, %r17503;
	or.b32  	%r12472, %r12471, %r17501;
	or.b32  	%r12473, %r12472, %r17500;
	setp.eq.s32 	%p267, %r12473, 0;
	@%p267 bra 	$L__BB9_516;
	mov.u32 	%r12474, %tid.x;
	shl.b32 	%r12475, %r12474, 4;
	and.b32  	%r12476, %r12475, 496;
	mov.u32 	%r12477, s_mem;
	add.s32 	%r12478, %r12477, %r12476;
	atom.shared.xor.b32 	%r12479, [%r12478+122880], %r17503;
	atom.shared.xor.b32 	%r12480, [%r12478+122884], %r17502;
	atom.shared.xor.b32 	%r12481, [%r12478+122888], %r17501;
	atom.shared.xor.b32 	%r12482, [%r12478+122892], %r17500;
$L__BB9_516:
	or.b32  	%r12483, %r17498, %r17499;
	or.b32  	%r12484, %r12483, %r17497;
	or.b32  	%r12485, %r12484, %r17496;
	setp.eq.s32 	%p268, %r12485, 0;
	@%p268 bra 	$L__BB9_518;
	mov.u32 	%r12486, %tid.x;
	shl.b32 	%r12487, %r12486, 4;
	and.b32  	%r12488, %r12487, 496;
	mov.u32 	%r12489, s_mem;
	add.s32 	%r12490, %r12489, %r12488;
	atom.shared.xor.b32 	%r12491, [%r12490+123392], %r17499;
	atom.shared.xor.b32 	%r12492, [%r12490+123396], %r17498;
	atom.shared.xor.b32 	%r12493, [%r12490+123400], %r17497;
	atom.shared.xor.b32 	%r12494, [%r12490+123404], %r17496;
$L__BB9_518:
	or.b32  	%r12495, %r17494, %r17495;
	or.b32  	%r12496, %r12495, %r17493;
	or.b32  	%r12497, %r12496, %r17492;
	setp.eq.s32 	%p269, %r12497, 0;
	@%p269 bra 	$L__BB9_520;
	mov.u32 	%r12498, %tid.x;
	shl.b32 	%r12499, %r12498, 4;
	and.b32  	%r12500, %r12499, 496;
	mov.u32 	%r12501, s_mem;
	add.s32 	%r12502, %r12501, %r12500;
	atom.shared.xor.b32 	%r12503, [%r12502+123904], %r17495;
	atom.shared.xor.b32 	%r12504, [%r12502+123908], %r17494;
	atom.shared.xor.b32 	%r12505, [%r12502+123912], %r17493;
	atom.shared.xor.b32 	%r12506, [%r12502+123916], %r17492;
$L__BB9_520:
	or.b32  	%r12507, %r17490, %r17491;
	or.b32  	%r12508, %r12507, %r17489;
	or.b32  	%r12509, %r12508, %r17488;
	setp.eq.s32 	%p270, %r12509, 0;
	@%p270 bra 	$L__BB9_522;
	mov.u32 	%r12510, %tid.x;
	shl.b32 	%r12511, %r12510, 4;
	and.b32  	%r12512, %r12511, 496;
	mov.u32 	%r12513, s_mem;
	add.s32 	%r12514, %r12513, %r12512;
	atom.shared.xor.b32 	%r12515, [%r12514+124416], %r17491;
	atom.shared.xor.b32 	%r12516, [%r12514+124420], %r17490;
	atom.shared.xor.b32 	%r12517, [%r12514+124424], %r17489;
	atom.shared.xor.b32 	%r12518, [%r12514+124428], %r17488;
$L__BB9_522:
	or.b32  	%r12519, %r17486, %r17487;
	or.b32  	%r12520, %r12519, %r17485;
	or.b32  	%r12521, %r12520, %r17484;
	setp.eq.s32 	%p271, %r12521, 0;
	@%p271 bra 	$L__BB9_524;
	mov.u32 	%r12522, %tid.x;
	shl.b32 	%r12523, %r12522, 4;
	and.b32  	%r12524, %r12523, 496;
	mov.u32 	%r12525, s_mem;
	add.s32 	%r12526, %r12525, %r12524;
	atom.shared.xor.b32 	%r12527, [%r12526+124928], %r17487;
	atom.shared.xor.b32 	%r12528, [%r12526+124932], %r17486;
	atom.shared.xor.b32 	%r12529, [%r12526+124936], %r17485;
	atom.shared.xor.b32 	%r12530, [%r12526+124940], %r17484;
$L__BB9_524:
	or.b32  	%r12531, %r17482, %r17483;
	or.b32  	%r12532, %r12531, %r17481;
	or.b32  	%r12533, %r12532, %r17480;
	setp.eq.s32 	%p272, %r12533, 0;
	@%p272 bra 	$L__BB9_526;
	mov.u32 	%r12534, %tid.x;
	shl.b32 	%r12535, %r12534, 4;
	and.b32  	%r12536, %r12535, 496;
	mov.u32 	%r12537, s_mem;
	add.s32 	%r12538, %r12537, %r12536;
	atom.shared.xor.b32 	%r12539, [%r12538+125440], %r17483;
	atom.shared.xor.b32 	%r12540, [%r12538+125444], %r17482;
	atom.shared.xor.b32 	%r12541, [%r12538+125448], %r17481;
	atom.shared.xor.b32 	%r12542, [%r12538+125452], %r17480;
$L__BB9_526:
	or.b32  	%r12543, %r17478, %r17479;
	or.b32  	%r12544, %r12543, %r17477;
	or.b32  	%r12545, %r12544, %r17476;
	setp.eq.s32 	%p273, %r12545, 0;
	@%p273 bra 	$L__BB9_528;
	mov.u32 	%r12546, %tid.x;
	shl.b32 	%r12547, %r12546, 4;
	and.b32  	%r12548, %r12547, 496;
	mov.u32 	%r12549, s_mem;
	add.s32 	%r12550, %r12549, %r12548;
	atom.shared.xor.b32 	%r12551, [%r12550+125952], %r17479;
	atom.shared.xor.b32 	%r12552, [%r12550+125956], %r17478;
	atom.shared.xor.b32 	%r12553, [%r12550+125960], %r17477;
	atom.shared.xor.b32 	%r12554, [%r12550+125964], %r17476;
$L__BB9_528:
	or.b32  	%r12555, %r17474, %r17475;
	or.b32  	%r12556, %r12555, %r17473;
	or.b32  	%r12557, %r12556, %r17472;
	setp.eq.s32 	%p274, %r12557, 0;
	@%p274 bra 	$L__BB9_530;
	mov.u32 	%r12558, %tid.x;
	shl.b32 	%r12559, %r12558, 4;
	and.b32  	%r12560, %r12559, 496;
	mov.u32 	%r12561, s_mem;
	add.s32 	%r12562, %r12561, %r12560;
	atom.shared.xor.b32 	%r12563, [%r12562+126464], %r17475;
	atom.shared.xor.b32 	%r12564, [%r12562+126468], %r17474;
	atom.shared.xor.b32 	%r12565, [%r12562+126472], %r17473;
	atom.shared.xor.b32 	%r12566, [%r12562+126476], %r17472;
$L__BB9_530:
	or.b32  	%r12567, %r17470, %r17471;
	or.b32  	%r12568, %r12567, %r17469;
	or.b32  	%r12569, %r12568, %r17468;
	setp.eq.s32 	%p275, %r12569, 0;
	@%p275 bra 	$L__BB9_532;
	mov.u32 	%r12570, %tid.x;
	shl.b32 	%r12571, %r12570, 4;
	and.b32  	%r12572, %r12571, 496;
	mov.u32 	%r12573, s_mem;
	add.s32 	%r12574, %r12573, %r12572;
	atom.shared.xor.b32 	%r12575, [%r12574+126976], %r17471;
	atom.shared.xor.b32 	%r12576, [%r12574+126980], %r17470;
	atom.shared.xor.b32 	%r12577, [%r12574+126984], %r17469;
	atom.shared.xor.b32 	%r12578, [%r12574+126988], %r17468;
$L__BB9_532:
	or.b32  	%r12579, %r17466, %r17467;
	or.b32  	%r12580, %r12579, %r17465;
	or.b32  	%r12581, %r12580, %r17464;
	setp.eq.s32 	%p276, %r12581, 0;
	@%p276 bra 	$L__BB9_534;
	mov.u32 	%r12582, %tid.x;
	shl.b32 	%r12583, %r12582, 4;
	and.b32  	%r12584, %r12583, 496;
	mov.u32 	%r12585, s_mem;
	add.s32 	%r12586, %r12585, %r12584;
	atom.shared.xor.b32 	%r12587, [%r12586+127488], %r17467;
	atom.shared.xor.b32 	%r12588, [%r12586+127492], %r17466;
	atom.shared.xor.b32 	%r12589, [%r12586+127496], %r17465;
	atom.shared.xor.b32 	%r12590, [%r12586+127500], %r17464;
$L__BB9_534:
	or.b32  	%r12591, %r17462, %r17463;
	or.b32  	%r12592, %r12591, %r17461;
	or.b32  	%r12593, %r12592, %r17460;
	setp.eq.s32 	%p277, %r12593, 0;
	@%p277 bra 	$L__BB9_536;
	mov.u32 	%r12594, %tid.x;
	shl.b32 	%r12595, %r12594, 4;
	and.b32  	%r12596, %r12595, 496;
	mov.u32 	%r12597, s_mem;
	add.s32 	%r12598, %r12597, %r12596;
	atom.shared.xor.b32 	%r12599, [%r12598+128000], %r17463;
	atom.shared.xor.b32 	%r12600, [%r12598+128004], %r17462;
	atom.shared.xor.b32 	%r12601, [%r12598+128008], %r17461;
	atom.shared.xor.b32 	%r12602, [%r12598+128012], %r17460;
$L__BB9_536:
	or.b32  	%r12603, %r17458, %r17459;
	or.b32  	%r12604, %r12603, %r17457;
	or.b32  	%r12605, %r12604, %r17456;
	setp.eq.s32 	%p278, %r12605, 0;
	@%p278 bra 	$L__BB9_538;
	mov.u32 	%r12606, %tid.x;
	shl.b32 	%r12607, %r12606, 4;
	and.b32  	%r12608, %r12607, 496;
	mov.u32 	%r12609, s_mem;
	add.s32 	%r12610, %r12609, %r12608;
	atom.shared.xor.b32 	%r12611, [%r12610+128512], %r17459;
	atom.shared.xor.b32 	%r12612, [%r12610+128516], %r17458;
	atom.shared.xor.b32 	%r12613, [%r12610+128520], %r17457;
	atom.shared.xor.b32 	%r12614, [%r12610+128524], %r17456;
$L__BB9_538:
	or.b32  	%r12615, %r17454, %r17455;
	or.b32  	%r12616, %r12615, %r17453;
	or.b32  	%r12617, %r12616, %r17452;
	setp.eq.s32 	%p279, %r12617, 0;
	@%p279 bra 	$L__BB9_540;
	mov.u32 	%r12618, %tid.x;
	shl.b32 	%r12619, %r12618, 4;
	and.b32  	%r12620, %r12619, 496;
	mov.u32 	%r12621, s_mem;
	add.s32 	%r12622, %r12621, %r12620;
	atom.shared.xor.b32 	%r12623, [%r12622+129024], %r17455;
	atom.shared.xor.b32 	%r12624, [%r12622+129028], %r17454;
	atom.shared.xor.b32 	%r12625, [%r12622+129032], %r17453;
	atom.shared.xor.b32 	%r12626, [%r12622+129036], %r17452;
$L__BB9_540:
	or.b32  	%r12627, %r17450, %r17451;
	or.b32  	%r12628, %r12627, %r17449;
	or.b32  	%r12629, %r12628, %r17448;
	setp.eq.s32 	%p280, %r12629, 0;
	@%p280 bra 	$L__BB9_542;
	mov.u32 	%r12630, %tid.x;
	shl.b32 	%r12631, %r12630, 4;
	and.b32  	%r12632, %r12631, 496;
	mov.u32 	%r12633, s_mem;
	add.s32 	%r12634, %r12633, %r12632;
	atom.shared.xor.b32 	%r12635, [%r12634+129536], %r17451;
	atom.shared.xor.b32 	%r12636, [%r12634+129540], %r17450;
	atom.shared.xor.b32 	%r12637, [%r12634+129544], %r17449;
	atom.shared.xor.b32 	%r12638, [%r12634+129548], %r17448;
$L__BB9_542:
	or.b32  	%r12639, %r17446, %r17447;
	or.b32  	%r12640, %r12639, %r17445;
	or.b32  	%r12641, %r12640, %r17444;
	setp.eq.s32 	%p281, %r12641, 0;
	@%p281 bra 	$L__BB9_544;
	mov.u32 	%r12642, %tid.x;
	shl.b32 	%r12643, %r12642, 4;
	and.b32  	%r12644, %r12643, 496;
	mov.u32 	%r12645, s_mem;
	add.s32 	%r12646, %r12645, %r12644;
	atom.shared.xor.b32 	%r12647, [%r12646+130048], %r17447;
	atom.shared.xor.b32 	%r12648, [%r12646+130052], %r17446;
	atom.shared.xor.b32 	%r12649, [%r12646+130056], %r17445;
	atom.shared.xor.b32 	%r12650, [%r12646+130060], %r17444;
$L__BB9_544:
	or.b32  	%r12651, %r17442, %r17443;
	or.b32  	%r12652, %r12651, %r17441;
	or.b32  	%r12653, %r12652, %r17440;
	setp.eq.s32 	%p282, %r12653, 0;
	@%p282 bra 	$L__BB9_546;
	mov.u32 	%r12654, %tid.x;
	shl.b32 	%r12655, %r12654, 4;
	and.b32  	%r12656, %r12655, 496;
	mov.u32 	%r12657, s_mem;
	add.s32 	%r12658, %r12657, %r12656;
	atom.shared.xor.b32 	%r12659, [%r12658+130560], %r17443;
	atom.shared.xor.b32 	%r12660, [%r12658+130564], %r17442;
	atom.shared.xor.b32 	%r12661, [%r12658+130568], %r17441;
	atom.shared.xor.b32 	%r12662, [%r12658+130572], %r17440;
$L__BB9_546:
	or.b32  	%r12663, %r17438, %r17439;
	or.b32  	%r12664, %r12663, %r17437;
	or.b32  	%r12665, %r12664, %r17436;
	setp.eq.s32 	%p283, %r12665, 0;
	@%p283 bra 	$L__BB9_548;
	mov.u32 	%r12666, %tid.x;
	shl.b32 	%r12667, %r12666, 4;
	and.b32  	%r12668, %r12667, 496;
	mov.u32 	%r12669, s_mem;
	add.s32 	%r12670, %r12669, %r12668;
	atom.shared.xor.b32 	%r12671, [%r12670+131072], %r17439;
	atom.shared.xor.b32 	%r12672, [%r12670+131076], %r17438;
	atom.shared.xor.b32 	%r12673, [%r12670+131080], %r17437;
	atom.shared.xor.b32 	%r12674, [%r12670+131084], %r17436;
$L__BB9_548:
	or.b32  	%r12675, %r17434, %r17435;
	or.b32  	%r12676, %r12675, %r17433;
	or.b32  	%r12677, %r12676, %r17432;
	setp.eq.s32 	%p284, %r12677, 0;
	@%p284 bra 	$L__BB9_550;
	mov.u32 	%r12678, %tid.x;
	shl.b32 	%r12679, %r12678, 4;
	and.b32  	%r12680, %r12679, 496;
	mov.u32 	%r12681, s_mem;
	add.s32 	%r12682, %r12681, %r12680;
	atom.shared.xor.b32 	%r12683, [%r12682+131584], %r17435;
	atom.shared.xor.b32 	%r12684, [%r12682+131588], %r17434;
	atom.shared.xor.b32 	%r12685, [%r12682+131592], %r17433;
	atom.shared.xor.b32 	%r12686, [%r12682+131596], %r17432;
$L__BB9_550:
	or.b32  	%r12687, %r17430, %r17431;
	or.b32  	%r12688, %r12687, %r17429;
	or.b32  	%r12689, %r12688, %r17428;
	setp.eq.s32 	%p285, %r12689, 0;
	@%p285 bra 	$L__BB9_552;
	mov.u32 	%r12690, %tid.x;
	shl.b32 	%r12691, %r12690, 4;
	and.b32  	%r12692, %r12691, 496;
	mov.u32 	%r12693, s_mem;
	add.s32 	%r12694, %r12693, %r12692;
	atom.shared.xor.b32 	%r12695, [%r12694+132096], %r17431;
	atom.shared.xor.b32 	%r12696, [%r12694+132100], %r17430;
	atom.shared.xor.b32 	%r12697, [%r12694+132104], %r17429;
	atom.shared.xor.b32 	%r12698, [%r12694+132108], %r17428;
$L__BB9_552:
	or.b32  	%r12699, %r17426, %r17427;
	or.b32  	%r12700, %r12699, %r17425;
	or.b32  	%r12701, %r12700, %r17424;
	setp.eq.s32 	%p286, %r12701, 0;
	@%p286 bra 	$L__BB9_554;
	mov.u32 	%r12702, %tid.x;
	shl.b32 	%r12703, %r12702, 4;
	and.b32  	%r12704, %r12703, 496;
	mov.u32 	%r12705, s_mem;
	add.s32 	%r12706, %r12705, %r12704;
	atom.shared.xor.b32 	%r12707, [%r12706+132608], %r17427;
	atom.shared.xor.b32 	%r12708, [%r12706+132612], %r17426;
	atom.shared.xor.b32 	%r12709, [%r12706+132616], %r17425;
	atom.shared.xor.b32 	%r12710, [%r12706+132620], %r17424;
$L__BB9_554:
	or.b32  	%r12711, %r17422, %r17423;
	or.b32  	%r12712, %r12711, %r17421;
	or.b32  	%r12713, %r12712, %r17420;
	setp.eq.s32 	%p287, %r12713, 0;
	@%p287 bra 	$L__BB9_556;
	mov.u32 	%r12714, %tid.x;
	shl.b32 	%r12715, %r12714, 4;
	and.b32  	%r12716, %r12715, 496;
	mov.u32 	%r12717, s_mem;
	add.s32 	%r12718, %r12717, %r12716;
	atom.shared.xor.b32 	%r12719, [%r12718+133120], %r17423;
	atom.shared.xor.b32 	%r12720, [%r12718+133124], %r17422;
	atom.shared.xor.b32 	%r12721, [%r12718+133128], %r17421;
	atom.shared.xor.b32 	%r12722, [%r12718+133132], %r17420;
$L__BB9_556:
	or.b32  	%r12723, %r17418, %r17419;
	or.b32  	%r12724, %r12723, %r17417;
	or.b32  	%r12725, %r12724, %r17416;
	setp.eq.s32 	%p288, %r12725, 0;
	@%p288 bra 	$L__BB9_558;
	mov.u32 	%r12726, %tid.x;
	shl.b32 	%r12727, %r12726, 4;
	and.b32  	%r12728, %r12727, 496;
	mov.u32 	%r12729, s_mem;
	add.s32 	%r12730, %r12729, %r12728;
	atom.shared.xor.b32 	%r12731, [%r12730+133632], %r17419;
	atom.shared.xor.b32 	%r12732, [%r12730+133636], %r17418;
	atom.shared.xor.b32 	%r12733, [%r12730+133640], %r17417;
	atom.shared.xor.b32 	%r12734, [%r12730+133644], %r17416;
$L__BB9_558:
	or.b32  	%r12735, %r17414, %r17415;
	or.b32  	%r12736, %r12735, %r17413;
	or.b32  	%r12737, %r12736, %r17412;
	setp.eq.s32 	%p289, %r12737, 0;
	@%p289 bra 	$L__BB9_560;
	mov.u32 	%r12738, %tid.x;
	shl.b32 	%r12739, %r12738, 4;
	and.b32  	%r12740, %r12739, 496;
	mov.u32 	%r12741, s_mem;
	add.s32 	%r12742, %r12741, %r12740;
	atom.shared.xor.b32 	%r12743, [%r12742+134144], %r17415;
	atom.shared.xor.b32 	%r12744, [%r12742+134148], %r17414;
	atom.shared.xor.b32 	%r12745, [%r12742+134152], %r17413;
	atom.shared.xor.b32 	%r12746, [%r12742+134156], %r17412;
$L__BB9_560:
	or.b32  	%r12747, %r17410, %r17411;
	or.b32  	%r12748, %r12747, %r17409;
	or.b32  	%r12749, %r12748, %r17408;
	setp.eq.s32 	%p290, %r12749, 0;
	@%p290 bra 	$L__BB9_562;
	mov.u32 	%r12750, %tid.x;
	shl.b32 	%r12751, %r12750, 4;
	and.b32  	%r12752, %r12751, 496;
	mov.u32 	%r12753, s_mem;
	add.s32 	%r12754, %r12753, %r12752;
	atom.shared.xor.b32 	%r12755, [%r12754+134656], %r17411;
	atom.shared.xor.b32 	%r12756, [%r12754+134660], %r17410;
	atom.shared.xor.b32 	%r12757, [%r12754+134664], %r17409;
	atom.shared.xor.b32 	%r12758, [%r12754+134668], %r17408;
$L__BB9_562:
	or.b32  	%r12759, %r17406, %r17407;
	or.b32  	%r12760, %r12759, %r17405;
	or.b32  	%r12761, %r12760, %r17404;
	setp.eq.s32 	%p291, %r12761, 0;
	@%p291 bra 	$L__BB9_564;
	mov.u32 	%r12762, %tid.x;
	shl.b32 	%r12763, %r12762, 4;
	and.b32  	%r12764, %r12763, 496;
	mov.u32 	%r12765, s_mem;
	add.s32 	%r12766, %r12765, %r12764;
	atom.shared.xor.b32 	%r12767, [%r12766+135168], %r17407;
	atom.shared.xor.b32 	%r12768, [%r12766+135172], %r17406;
	atom.shared.xor.b32 	%r12769, [%r12766+135176], %r17405;
	atom.shared.xor.b32 	%r12770, [%r12766+135180], %r17404;
$L__BB9_564:
	or.b32  	%r12771, %r17402, %r17403;
	or.b32  	%r12772, %r12771, %r17401;
	or.b32  	%r12773, %r12772, %r17400;
	setp.eq.s32 	%p292, %r12773, 0;
	@%p292 bra 	$L__BB9_566;
	mov.u32 	%r12774, %tid.x;
	shl.b32 	%r12775, %r12774, 4;
	and.b32  	%r12776, %r12775, 496;
	mov.u32 	%r12777, s_mem;
	add.s32 	%r12778, %r12777, %r12776;
	atom.shared.xor.b32 	%r12779, [%r12778+135680], %r17403;
	atom.shared.xor.b32 	%r12780, [%r12778+135684], %r17402;
	atom.shared.xor.b32 	%r12781, [%r12778+135688], %r17401;
	atom.shared.xor.b32 	%r12782, [%r12778+135692], %r17400;
$L__BB9_566:
	or.b32  	%r12783, %r17398, %r17399;
	or.b32  	%r12784, %r12783, %r17397;
	or.b32  	%r12785, %r12784, %r17396;
	setp.eq.s32 	%p293, %r12785, 0;
	@%p293 bra 	$L__BB9_568;
	mov.u32 	%r12786, %tid.x;
	shl.b32 	%r12787, %r12786, 4;
	and.b32  	%r12788, %r12787, 496;
	mov.u32 	%r12789, s_mem;
	add.s32 	%r12790, %r12789, %r12788;
	atom.shared.xor.b32 	%r12791, [%r12790+136192], %r17399;
	atom.shared.xor.b32 	%r12792, [%r12790+136196], %r17398;
	atom.shared.xor.b32 	%r12793, [%r12790+136200], %r17397;
	atom.shared.xor.b32 	%r12794, [%r12790+136204], %r17396;
$L__BB9_568:
	or.b32  	%r12795, %r17394, %r17395;
	or.b32  	%r12796, %r12795, %r17393;
	or.b32  	%r12797, %r12796, %r17392;
	setp.eq.s32 	%p294, %r12797, 0;
	@%p294 bra 	$L__BB9_570;
	mov.u32 	%r12798, %tid.x;
	shl.b32 	%r12799, %r12798, 4;
	and.b32  	%r12800, %r12799, 496;
	mov.u32 	%r12801, s_mem;
	add.s32 	%r12802, %r12801, %r12800;
	atom.shared.xor.b32 	%r12803, [%r12802+136704], %r17395;
	atom.shared.xor.b32 	%r12804, [%r12802+136708], %r17394;
	atom.shared.xor.b32 	%r12805, [%r12802+136712], %r17393;
	atom.shared.xor.b32 	%r12806, [%r12802+136716], %r17392;
$L__BB9_570:
	or.b32  	%r12807, %r17390, %r17391;
	or.b32  	%r12808, %r12807, %r17389;
	or.b32  	%r12809, %r12808, %r17388;
	setp.eq.s32 	%p295, %r12809, 0;
	@%p295 bra 	$L__BB9_572;
	mov.u32 	%r12810, %tid.x;
	shl.b32 	%r12811, %r12810, 4;
	and.b32  	%r12812, %r12811, 496;
	mov.u32 	%r12813, s_mem;
	add.s32 	%r12814, %r12813, %r12812;
	atom.shared.xor.b32 	%r12815, [%r12814+137216], %r17391;
	atom.shared.xor.b32 	%r12816, [%r12814+137220], %r17390;
	atom.shared.xor.b32 	%r12817, [%r12814+137224], %r17389;
	atom.shared.xor.b32 	%r12818, [%r12814+137228], %r17388;
$L__BB9_572:
	or.b32  	%r12819, %r17386, %r17387;
	or.b32  	%r12820, %r12819, %r17385;
	or.b32  	%r12821, %r12820, %r17384;
	setp.eq.s32 	%p296, %r12821, 0;
	@%p296 bra 	$L__BB9_574;
	mov.u32 	%r12822, %tid.x;
	shl.b32 	%r12823, %r12822, 4;
	and.b32  	%r12824, %r12823, 496;
	mov.u32 	%r12825, s_mem;
	add.s32 	%r12826, %r12825, %r12824;
	atom.shared.xor.b32 	%r12827, [%r12826+137728], %r17387;
	atom.shared.xor.b32 	%r12828, [%r12826+137732], %r17386;
	atom.shared.xor.b32 	%r12829, [%r12826+137736], %r17385;
	atom.shared.xor.b32 	%r12830, [%r12826+137740], %r17384;
$L__BB9_574:
	or.b32  	%r12831, %r17382, %r17383;
	or.b32  	%r12832, %r12831, %r17381;
	or.b32  	%r12833, %r12832, %r17380;
	setp.eq.s32 	%p297, %r12833, 0;
	@%p297 bra 	$L__BB9_576;
	mov.u32 	%r12834, %tid.x;
	shl.b32 	%r12835, %r12834, 4;
	and.b32  	%r12836, %r12835, 496;
	mov.u32 	%r12837, s_mem;
	add.s32 	%r12838, %r12837, %r12836;
	atom.shared.xor.b32 	%r12839, [%r12838+138240], %r17383;
	atom.shared.xor.b32 	%r12840, [%r12838+138244], %r17382;
	atom.shared.xor.b32 	%r12841, [%r12838+138248], %r17381;
	atom.shared.xor.b32 	%r12842, [%r12838+138252], %r17380;
$L__BB9_576:
	or.b32  	%r12843, %r17378, %r17379;
	or.b32  	%r12844, %r12843, %r17377;
	or.b32  	%r12845, %r12844, %r17376;
	setp.eq.s32 	%p298, %r12845, 0;
	@%p298 bra 	$L__BB9_578;
	mov.u32 	%r12846, %tid.x;
	shl.b32 	%r12847, %r12846, 4;
	and.b32  	%r12848, %r12847, 496;
	mov.u32 	%r12849, s_mem;
	add.s32 	%r12850, %r12849, %r12848;
	atom.shared.xor.b32 	%r12851, [%r12850+138752], %r17379;
	atom.shared.xor.b32 	%r12852, [%r12850+138756], %r17378;
	atom.shared.xor.b32 	%r12853, [%r12850+138760], %r17377;
	atom.shared.xor.b32 	%r12854, [%r12850+138764], %r17376;
$L__BB9_578:
	or.b32  	%r12855, %r17374, %r17375;
	or.b32  	%r12856, %r12855, %r17373;
	or.b32  	%r12857, %r12856, %r17372;
	setp.eq.s32 	%p299, %r12857, 0;
	@%p299 bra 	$L__BB9_580;
	mov.u32 	%r12858, %tid.x;
	shl.b32 	%r12859, %r12858, 4;
	and.b32  	%r12860, %r12859, 496;
	mov.u32 	%r12861, s_mem;
	add.s32 	%r12862, %r12861, %r12860;
	atom.shared.xor.b32 	%r12863, [%r12862+139264], %r17375;
	atom.shared.xor.b32 	%r12864, [%r12862+139268], %r17374;
	atom.shared.xor.b32 	%r12865, [%r12862+139272], %r17373;
	atom.shared.xor.b32 	%r12866, [%r12862+139276], %r17372;
$L__BB9_580:
	or.b32  	%r12867, %r17370, %r17371;
	or.b32  	%r12868, %r12867, %r17369;
	or.b32  	%r12869, %r12868, %r17368;
	setp.eq.s32 	%p300, %r12869, 0;
	@%p300 bra 	$L__BB9_582;
	mov.u32 	%r12870, %tid.x;
	shl.b32 	%r12871, %r12870, 4;
	and.b32  	%r12872, %r12871, 496;
	mov.u32 	%r12873, s_mem;
	add.s32 	%r12874, %r12873, %r12872;
	atom.shared.xor.b32 	%r12875, [%r12874+139776], %r17371;
	atom.shared.xor.b32 	%r12876, [%r12874+139780], %r17370;
	atom.shared.xor.b32 	%r12877, [%r12874+139784], %r17369;
	atom.shared.xor.b32 	%r12878, [%r12874+139788], %r17368;
$L__BB9_582:
	or.b32  	%r12879, %r17366, %r17367;
	or.b32  	%r12880, %r12879, %r17365;
	or.b32  	%r12881, %r12880, %r17364;
	setp.eq.s32 	%p301, %r12881, 0;
	@%p301 bra 	$L__BB9_584;
	mov.u32 	%r12882, %tid.x;
	shl.b32 	%r12883, %r12882, 4;
	and.b32  	%r12884, %r12883, 496;
	mov.u32 	%r12885, s_mem;
	add.s32 	%r12886, %r12885, %r12884;
	atom.shared.xor.b32 	%r12887, [%r12886+140288], %r17367;
	atom.shared.xor.b32 	%r12888, [%r12886+140292], %r17366;
	atom.shared.xor.b32 	%r12889, [%r12886+140296], %r17365;
	atom.shared.xor.b32 	%r12890, [%r12886+140300], %r17364;
$L__BB9_584:
	or.b32  	%r12891, %r17362, %r17363;
	or.b32  	%r12892, %r12891, %r17361;
	or.b32  	%r12893, %r12892, %r17360;
	setp.eq.s32 	%p302, %r12893, 0;
	@%p302 bra 	$L__BB9_586;
	mov.u32 	%r12894, %tid.x;
	shl.b32 	%r12895, %r12894, 4;
	and.b32  	%r12896, %r12895, 496;
	mov.u32 	%r12897, s_mem;
	add.s32 	%r12898, %r12897, %r12896;
	atom.shared.xor.b32 	%r12899, [%r12898+140800], %r17363;
	atom.shared.xor.b32 	%r12900, [%r12898+140804], %r17362;
	atom.shared.xor.b32 	%r12901, [%r12898+140808], %r17361;
	atom.shared.xor.b32 	%r12902, [%r12898+140812], %r17360;
$L__BB9_586:
	or.b32  	%r12903, %r17358, %r17359;
	or.b32  	%r12904, %r12903, %r17357;
	or.b32  	%r12905, %r12904, %r17356;
	setp.eq.s32 	%p303, %r12905, 0;
	@%p303 bra 	$L__BB9_588;
	mov.u32 	%r12906, %tid.x;
	shl.b32 	%r12907, %r12906, 4;
	and.b32  	%r12908, %r12907, 496;
	mov.u32 	%r12909, s_mem;
	add.s32 	%r12910, %r12909, %r12908;
	atom.shared.xor.b32 	%r12911, [%r12910+141312], %r17359;
	atom.shared.xor.b32 	%r12912, [%r12910+141316], %r17358;
	atom.shared.xor.b32 	%r12913, [%r12910+141320], %r17357;
	atom.shared.xor.b32 	%r12914, [%r12910+141324], %r17356;
$L__BB9_588:
	or.b32  	%r12915, %r17354, %r17355;
	or.b32  	%r12916, %r12915, %r17353;
	or.b32  	%r12917, %r12916, %r17352;
	setp.eq.s32 	%p304, %r12917, 0;
	@%p304 bra 	$L__BB9_590;
	mov.u32 	%r12918, %tid.x;
	shl.b32 	%r12919, %r12918, 4;
	and.b32  	%r12920, %r12919, 496;
	mov.u32 	%r12921, s_mem;
	add.s32 	%r12922, %r12921, %r12920;
	atom.shared.xor.b32 	%r12923, [%r12922+141824], %r17355;
	atom.shared.xor.b32 	%r12924, [%r12922+141828], %r17354;
	atom.shared.xor.b32 	%r12925, [%r12922+141832], %r17353;
	atom.shared.xor.b32 	%r12926, [%r12922+141836], %r17352;
$L__BB9_590:
	or.b32  	%r12927, %r17350, %r17351;
	or.b32  	%r12928, %r12927, %r17349;
	or.b32  	%r12929, %r12928, %r17348;
	setp.eq.s32 	%p305, %r12929, 0;
	@%p305 bra 	$L__BB9_592;
	mov.u32 	%r12930, %tid.x;
	shl.b32 	%r12931, %r12930, 4;
	and.b32  	%r12932, %r12931, 496;
	mov.u32 	%r12933, s_mem;
	add.s32 	%r12934, %r12933, %r12932;
	atom.shared.xor.b32 	%r12935, [%r12934+142336], %r17351;
	atom.shared.xor.b32 	%r12936, [%r12934+142340], %r17350;
	atom.shared.xor.b32 	%r12937, [%r12934+142344], %r17349;
	atom.shared.xor.b32 	%r12938, [%r12934+142348], %r17348;
$L__BB9_592:
	or.b32  	%r12939, %r17346, %r17347;
	or.b32  	%r12940, %r12939, %r17345;
	or.b32  	%r12941, %r12940, %r17344;
	setp.eq.s32 	%p306, %r12941, 0;
	@%p306 bra 	$L__BB9_594;
	mov.u32 	%r12942, %tid.x;
	shl.b32 	%r12943, %r12942, 4;
	and.b32  	%r12944, %r12943, 496;
	mov.u32 	%r12945, s_mem;
	add.s32 	%r12946, %r12945, %r12944;
	atom.shared.xor.b32 	%r12947, [%r12946+142848], %r17347;
	atom.shared.xor.b32 	%r12948, [%r12946+142852], %r17346;
	atom.shared.xor.b32 	%r12949, [%r12946+142856], %r17345;
	atom.shared.xor.b32 	%r12950, [%r12946+142860], %r17344;
$L__BB9_594:
	or.b32  	%r12951, %r17342, %r17343;
	or.b32  	%r12952, %r12951, %r17341;
	or.b32  	%r12953, %r12952, %r17340;
	setp.eq.s32 	%p307, %r12953, 0;
	@%p307 bra 	$L__BB9_596;
	mov.u32 	%r12954, %tid.x;
	shl.b32 	%r12955, %r12954, 4;
	and.b32  	%r12956, %r12955, 496;
	mov.u32 	%r12957, s_mem;
	add.s32 	%r12958, %r12957, %r12956;
	atom.shared.xor.b32 	%r12959, [%r12958+143360], %r17343;
	atom.shared.xor.b32 	%r12960, [%r12958+143364], %r17342;
	atom.shared.xor.b32 	%r12961, [%r12958+143368], %r17341;
	atom.shared.xor.b32 	%r12962, [%r12958+143372], %r17340;
$L__BB9_596:
	or.b32  	%r12963, %r17338, %r17339;
	or.b32  	%r12964, %r12963, %r17337;
	or.b32  	%r12965, %r12964, %r17336;
	setp.eq.s32 	%p308, %r12965, 0;
	@%p308 bra 	$L__BB9_598;
	mov.u32 	%r12966, %tid.x;
	shl.b32 	%r12967, %r12966, 4;
	and.b32  	%r12968, %r12967, 496;
	mov.u32 	%r12969, s_mem;
	add.s32 	%r12970, %r12969, %r12968;
	atom.shared.xor.b32 	%r12971, [%r12970+143872], %r17339;
	atom.shared.xor.b32 	%r12972, [%r12970+143876], %r17338;
	atom.shared.xor.b32 	%r12973, [%r12970+143880], %r17337;
	atom.shared.xor.b32 	%r12974, [%r12970+143884], %r17336;
$L__BB9_598:
	or.b32  	%r12975, %r17334, %r17335;
	or.b32  	%r12976, %r12975, %r17333;
	or.b32  	%r12977, %r12976, %r17332;
	setp.eq.s32 	%p309, %r12977, 0;
	@%p309 bra 	$L__BB9_600;
	mov.u32 	%r12978, %tid.x;
	shl.b32 	%r12979, %r12978, 4;
	and.b32  	%r12980, %r12979, 496;
	mov.u32 	%r12981, s_mem;
	add.s32 	%r12982, %r12981, %r12980;
	atom.shared.xor.b32 	%r12983, [%r12982+144384], %r17335;
	atom.shared.xor.b32 	%r12984, [%r12982+144388], %r17334;
	atom.shared.xor.b32 	%r12985, [%r12982+144392], %r17333;
	atom.shared.xor.b32 	%r12986, [%r12982+144396], %r17332;
$L__BB9_600:
	or.b32  	%r12987, %r17330, %r17331;
	or.b32  	%r12988, %r12987, %r17329;
	or.b32  	%r12989, %r12988, %r17328;
	setp.eq.s32 	%p310, %r12989, 0;
	@%p310 bra 	$L__BB9_602;
	mov.u32 	%r12990, %tid.x;
	shl.b32 	%r12991, %r12990, 4;
	and.b32  	%r12992, %r12991, 496;
	mov.u32 	%r12993, s_mem;
	add.s32 	%r12994, %r12993, %r12992;
	atom.shared.xor.b32 	%r12995, [%r12994+144896], %r17331;
	atom.shared.xor.b32 	%r12996, [%r12994+144900], %r17330;
	atom.shared.xor.b32 	%r12997, [%r12994+144904], %r17329;
	atom.shared.xor.b32 	%r12998, [%r12994+144908], %r17328;
$L__BB9_602:
	or.b32  	%r12999, %r17326, %r17327;
	or.b32  	%r13000, %r12999, %r17325;
	or.b32  	%r13001, %r13000, %r17324;
	setp.eq.s32 	%p311, %r13001, 0;
	@%p311 bra 	$L__BB9_604;
	mov.u32 	%r13002, %tid.x;
	shl.b32 	%r13003, %r13002, 4;
	and.b32  	%r13004, %r13003, 496;
	mov.u32 	%r13005, s_mem;
	add.s32 	%r13006, %r13005, %r13004;
	atom.shared.xor.b32 	%r13007, [%r13006+145408], %r17327;
	atom.shared.xor.b32 	%r13008, [%r13006+145412], %r17326;
	atom.shared.xor.b32 	%r13009, [%r13006+145416], %r17325;
	atom.shared.xor.b32 	%r13010, [%r13006+145420], %r17324;
$L__BB9_604:
	or.b32  	%r13011, %r17322, %r17323;
	or.b32  	%r13012, %r13011, %r17321;
	or.b32  	%r13013, %r13012, %r17320;
	setp.eq.s32 	%p312, %r13013, 0;
	@%p312 bra 	$L__BB9_606;
	mov.u32 	%r13014, %tid.x;
	shl.b32 	%r13015, %r13014, 4;
	and.b32  	%r13016, %r13015, 496;
	mov.u32 	%r13017, s_mem;
	add.s32 	%r13018, %r13017, %r13016;
	atom.shared.xor.b32 	%r13019, [%r13018+145920], %r17323;
	atom.shared.xor.b32 	%r13020, [%r13018+145924], %r17322;
	atom.shared.xor.b32 	%r13021, [%r13018+145928], %r17321;
	atom.shared.xor.b32 	%r13022, [%r13018+145932], %r17320;
$L__BB9_606:
	or.b32  	%r13023, %r17318, %r17319;
	or.b32  	%r13024, %r13023, %r17317;
	or.b32  	%r13025, %r13024, %r17316;
	setp.eq.s32 	%p313, %r13025, 0;
	@%p313 bra 	$L__BB9_608;
	mov.u32 	%r13026, %tid.x;
	shl.b32 	%r13027, %r13026, 4;
	and.b32  	%r13028, %r13027, 496;
	mov.u32 	%r13029, s_mem;
	add.s32 	%r13030, %r13029, %r13028;
	atom.shared.xor.b32 	%r13031, [%r13030+146432], %r17319;
	atom.shared.xor.b32 	%r13032, [%r13030+146436], %r17318;
	atom.shared.xor.b32 	%r13033, [%r13030+146440], %r17317;
	atom.shared.xor.b32 	%r13034, [%r13030+146444], %r17316;
$L__BB9_608:
	or.b32  	%r13035, %r17314, %r17315;
	or.b32  	%r13036, %r13035, %r17313;
	or.b32  	%r13037, %r13036, %r17312;
	setp.eq.s32 	%p314, %r13037, 0;
	@%p314 bra 	$L__BB9_610;
	mov.u32 	%r13038, %tid.x;
	shl.b32 	%r13039, %r13038, 4;
	and.b32  	%r13040, %r13039, 496;
	mov.u32 	%r13041, s_mem;
	add.s32 	%r13042, %r13041, %r13040;
	atom.shared.xor.b32 	%r13043, [%r13042+146944], %r17315;
	atom.shared.xor.b32 	%r13044, [%r13042+146948], %r17314;
	atom.shared.xor.b32 	%r13045, [%r13042+146952], %r17313;
	atom.shared.xor.b32 	%r13046, [%r13042+146956], %r17312;
$L__BB9_610:
	or.b32  	%r13047, %r17310, %r17311;
	or.b32  	%r13048, %r13047, %r17309;
	or.b32  	%r13049, %r13048, %r17308;
	setp.eq.s32 	%p315, %r13049, 0;
	@%p315 bra 	$L__BB9_612;
	mov.u32 	%r13050, %tid.x;
	shl.b32 	%r13051, %r13050, 4;
	and.b32  	%r13052, %r13051, 496;
	mov.u32 	%r13053, s_mem;
	add.s32 	%r13054, %r13053, %r13052;
	atom.shared.xor.b32 	%r13055, [%r13054+147456], %r17311;
	atom.shared.xor.b32 	%r13056, [%r13054+147460], %r17310;
	atom.shared.xor.b32 	%r13057, [%r13054+147464], %r17309;
	atom.shared.xor.b32 	%r13058, [%r13054+147468], %r17308;
$L__BB9_612:
	or.b32  	%r13059, %r17306, %r17307;
	or.b32  	%r13060, %r13059, %r17305;
	or.b32  	%r13061, %r13060, %r17304;
	setp.eq.s32 	%p316, %r13061, 0;
	@%p316 bra 	$L__BB9_614;
	mov.u32 	%r13062, %tid.x;
	shl.b32 	%r13063, %r13062, 4;
	and.b32  	%r13064, %r13063, 496;
	mov.u32 	%r13065, s_mem;
	add.s32 	%r13066, %r13065, %r13064;
	atom.shared.xor.b32 	%r13067, [%r13066+147968], %r17307;
	atom.shared.xor.b32 	%r13068, [%r13066+147972], %r17306;
	atom.shared.xor.b32 	%r13069, [%r13066+147976], %r17305;
	atom.shared.xor.b32 	%r13070, [%r13066+147980], %r17304;
$L__BB9_614:
	or.b32  	%r13071, %r17302, %r17303;
	or.b32  	%r13072, %r13071, %r17301;
	or.b32  	%r13073, %r13072, %r17300;
	setp.eq.s32 	%p317, %r13073, 0;
	@%p317 bra 	$L__BB9_616;
	mov.u32 	%r13074, %tid.x;
	shl.b32 	%r13075, %r13074, 4;
	and.b32  	%r13076, %r13075, 496;
	mov.u32 	%r13077, s_mem;
	add.s32 	%r13078, %r13077, %r13076;
	atom.shared.xor.b32 	%r13079, [%r13078+148480], %r17303;
	atom.shared.xor.b32 	%r13080, [%r13078+148484], %r17302;
	atom.shared.xor.b32 	%r13081, [%r13078+148488], %r17301;
	atom.shared.xor.b32 	%r13082, [%r13078+148492], %r17300;
$L__BB9_616:
	or.b32  	%r13083, %r17298, %r17299;
	or.b32  	%r13084, %r13083, %r17297;
	or.b32  	%r13085, %r13084, %r17296;
	setp.eq.s32 	%p318, %r13085, 0;
	@%p318 bra 	$L__BB9_618;
	mov.u32 	%r13086, %tid.x;
	shl.b32 	%r13087, %r13086, 4;
	and.b32  	%r13088, %r13087, 496;
	mov.u32 	%r13089, s_mem;
	add.s32 	%r13090, %r13089, %r13088;
	atom.shared.xor.b32 	%r13091, [%r13090+148992], %r17299;
	atom.shared.xor.b32 	%r13092, [%r13090+148996], %r17298;
	atom.shared.xor.b32 	%r13093, [%r13090+149000], %r17297;
	atom.shared.xor.b32 	%r13094, [%r13090+149004], %r17296;
$L__BB9_618:
	or.b32  	%r13095, %r17294, %r17295;
	or.b32  	%r13096, %r13095, %r17293;
	or.b32  	%r13097, %r13096, %r17292;
	setp.eq.s32 	%p319, %r13097, 0;
	@%p319 bra 	$L__BB9_620;
	mov.u32 	%r13098, %tid.x;
	shl.b32 	%r13099, %r13098, 4;
	and.b32  	%r13100, %r13099, 496;
	mov.u32 	%r13101, s_mem;
	add.s32 	%r13102, %r13101, %r13100;
	atom.shared.xor.b32 	%r13103, [%r13102+149504], %r17295;
	atom.shared.xor.b32 	%r13104, [%r13102+149508], %r17294;
	atom.shared.xor.b32 	%r13105, [%r13102+149512], %r17293;
	atom.shared.xor.b32 	%r13106, [%r13102+149516], %r17292;
$L__BB9_620:
	or.b32  	%r13107, %r17290, %r17291;
	or.b32  	%r13108, %r13107, %r17289;
	or.b32  	%r13109, %r13108, %r17288;
	setp.eq.s32 	%p320, %r13109, 0;
	@%p320 bra 	$L__BB9_622;
	mov.u32 	%r13110, %tid.x;
	shl.b32 	%r13111, %r13110, 4;
	and.b32  	%r13112, %r13111, 496;
	mov.u32 	%r13113, s_mem;
	add.s32 	%r13114, %r13113, %r13112;
	atom.shared.xor.b32 	%r13115, [%r13114+150016], %r17291;
	atom.shared.xor.b32 	%r13116, [%r13114+150020], %r17290;
	atom.shared.xor.b32 	%r13117, [%r13114+150024], %r17289;
	atom.shared.xor.b32 	%r13118, [%r13114+150028], %r17288;
$L__BB9_622:
	or.b32  	%r13119, %r17286, %r17287;
	or.b32  	%r13120, %r13119, %r17285;
	or.b32  	%r13121, %r13120, %r17284;
	setp.eq.s32 	%p321, %r13121, 0;
	@%p321 bra 	$L__BB9_624;
	mov.u32 	%r13122, %tid.x;
	shl.b32 	%r13123, %r13122, 4;
	and.b32  	%r13124, %r13123, 496;
	mov.u32 	%r13125, s_mem;
	add.s32 	%r13126, %r13125, %r13124;
	atom.shared.xor.b32 	%r13127, [%r13126+150528], %r17287;
	atom.shared.xor.b32 	%r13128, [%r13126+150532], %r17286;
	atom.shared.xor.b32 	%r13129, [%r13126+150536], %r17285;
	atom.shared.xor.b32 	%r13130, [%r13126+150540], %r17284;
$L__BB9_624:
	or.b32  	%r13131, %r17282, %r17283;
	or.b32  	%r13132, %r13131, %r17281;
	or.b32  	%r13133, %r13132, %r17280;
	setp.eq.s32 	%p322, %r13133, 0;
	@%p322 bra 	$L__BB9_626;
	mov.u32 	%r13134, %tid.x;
	shl.b32 	%r13135, %r13134, 4;
	and.b32  	%r13136, %r13135, 496;
	mov.u32 	%r13137, s_mem;
	add.s32 	%r13138, %r13137, %r13136;
	atom.shared.xor.b32 	%r13139, [%r13138+151040], %r17283;
	atom.shared.xor.b32 	%r13140, [%r13138+151044], %r17282;
	atom.shared.xor.b32 	%r13141, [%r13138+151048], %r17281;
	atom.shared.xor.b32 	%r13142, [%r13138+151052], %r17280;
$L__BB9_626:
	or.b32  	%r13143, %r17278, %r17279;
	or.b32  	%r13144, %r13143, %r17277;
	or.b32  	%r13145, %r13144, %r17276;
	setp.eq.s32 	%p323, %r13145, 0;
	@%p323 bra 	$L__BB9_628;
	mov.u32 	%r13146, %tid.x;
	shl.b32 	%r13147, %r13146, 4;
	and.b32  	%r13148, %r13147, 496;
	mov.u32 	%r13149, s_mem;
	add.s32 	%r13150, %r13149, %r13148;
	atom.shared.xor.b32 	%r13151, [%r13150+151552], %r17279;
	atom.shared.xor.b32 	%r13152, [%r13150+151556], %r17278;
	atom.shared.xor.b32 	%r13153, [%r13150+151560], %r17277;
	atom.shared.xor.b32 	%r13154, [%r13150+151564], %r17276;
$L__BB9_628:
	or.b32  	%r13155, %r17274, %r17275;
	or.b32  	%r13156, %r13155, %r17273;
	or.b32  	%r13157, %r13156, %r17272;
	setp.eq.s32 	%p324, %r13157, 0;
	@%p324 bra 	$L__BB9_630;
	mov.u32 	%r13158, %tid.x;
	shl.b32 	%r13159, %r13158, 4;
	and.b32  	%r13160, %r13159, 496;
	mov.u32 	%r13161, s_mem;
	add.s32 	%r13162, %r13161, %r13160;
	atom.shared.xor.b32 	%r13163, [%r13162+152064], %r17275;
	atom.shared.xor.b32 	%r13164, [%r13162+152068], %r17274;
	atom.shared.xor.b32 	%r13165, [%r13162+152072], %r17273;
	atom.shared.xor.b32 	%r13166, [%r13162+152076], %r17272;
$L__BB9_630:
	or.b32  	%r13167, %r17270, %r17271;
	or.b32  	%r13168, %r13167, %r17269;
	or.b32  	%r13169, %r13168, %r17268;
	setp.eq.s32 	%p325, %r13169, 0;
	@%p325 bra 	$L__BB9_632;
	mov.u32 	%r13170, %tid.x;
	shl.b32 	%r13171, %r13170, 4;
	and.b32  	%r13172, %r13171, 496;
	mov.u32 	%r13173, s_mem;
	add.s32 	%r13174, %r13173, %r13172;
	atom.shared.xor.b32 	%r13175, [%r13174+152576], %r17271;
	atom.shared.xor.b32 	%r13176, [%r13174+152580], %r17270;
	atom.shared.xor.b32 	%r13177, [%r13174+152584], %r17269;
	atom.shared.xor.b32 	%r13178, [%r13174+152588], %r17268;
$L__BB9_632:
	or.b32  	%r13179, %r17266, %r17267;
	or.b32  	%r13180, %r13179, %r17265;
	or.b32  	%r13181, %r13180, %r17264;
	setp.eq.s32 	%p326, %r13181, 0;
	@%p326 bra 	$L__BB9_634;
	mov.u32 	%r13182, %tid.x;
	shl.b32 	%r13183, %r13182, 4;
	and.b32  	%r13184, %r13183, 496;
	mov.u32 	%r13185, s_mem;
	add.s32 	%r13186, %r13185, %r13184;
	atom.shared.xor.b32 	%r13187, [%r13186+153088], %r17267;
	atom.shared.xor.b32 	%r13188, [%r13186+153092], %r17266;
	atom.shared.xor.b32 	%r13189, [%r13186+153096], %r17265;
	atom.shared.xor.b32 	%r13190, [%r13186+153100], %r17264;
$L__BB9_634:
	or.b32  	%r13191, %r17262, %r17263;
	or.b32  	%r13192, %r13191, %r17261;
	or.b32  	%r13193, %r13192, %r17260;
	setp.eq.s32 	%p327, %r13193, 0;
	@%p327 bra 	$L__BB9_636;
	mov.u32 	%r13194, %tid.x;
	shl.b32 	%r13195, %r13194, 4;
	and.b32  	%r13196, %r13195, 496;
	mov.u32 	%r13197, s_mem;
	add.s32 	%r13198, %r13197, %r13196;
	atom.shared.xor.b32 	%r13199, [%r13198+153600], %r17263;
	atom.shared.xor.b32 	%r13200, [%r13198+153604], %r17262;
	atom.shared.xor.b32 	%r13201, [%r13198+153608], %r17261;
	atom.shared.xor.b32 	%r13202, [%r13198+153612], %r17260;
$L__BB9_636:
	or.b32  	%r13203, %r17258, %r17259;
	or.b32  	%r13204, %r13203, %r17257;
	or.b32  	%r13205, %r13204, %r17256;
	setp.eq.s32 	%p328, %r13205, 0;
	@%p328 bra 	$L__BB9_638;
	mov.u32 	%r13206, %tid.x;
	shl.b32 	%r13207, %r13206, 4;
	and.b32  	%r13208, %r13207, 496;
	mov.u32 	%r13209, s_mem;
	add.s32 	%r13210, %r13209, %r13208;
	atom.shared.xor.b32 	%r13211, [%r13210+154112], %r17259;
	atom.shared.xor.b32 	%r13212, [%r13210+154116], %r17258;
	atom.shared.xor.b32 	%r13213, [%r13210+154120], %r17257;
	atom.shared.xor.b32 	%r13214, [%r13210+154124], %r17256;
$L__BB9_638:
	or.b32  	%r13215, %r17254, %r17255;
	or.b32  	%r13216, %r13215, %r17253;
	or.b32  	%r13217, %r13216, %r17252;
	setp.eq.s32 	%p329, %r13217, 0;
	@%p329 bra 	$L__BB9_640;
	mov.u32 	%r13218, %tid.x;
	shl.b32 	%r13219, %r13218, 4;
	and.b32  	%r13220, %r13219, 496;
	mov.u32 	%r13221, s_mem;
	add.s32 	%r13222, %r13221, %r13220;
	atom.shared.xor.b32 	%r13223, [%r13222+154624], %r17255;
	atom.shared.xor.b32 	%r13224, [%r13222+154628], %r17254;
	atom.shared.xor.b32 	%r13225, [%r13222+154632], %r17253;
	atom.shared.xor.b32 	%r13226, [%r13222+154636], %r17252;
$L__BB9_640:
	or.b32  	%r13227, %r17250, %r17251;
	or.b32  	%r13228, %r13227, %r17249;
	or.b32  	%r13229, %r13228, %r17248;
	setp.eq.s32 	%p330, %r13229, 0;
	@%p330 bra 	$L__BB9_642;
	mov.u32 	%r13230, %tid.x;
	shl.b32 	%r13231, %r13230, 4;
	and.b32  	%r13232, %r13231, 496;
	mov.u32 	%r13233, s_mem;
	add.s32 	%r13234, %r13233, %r13232;
	atom.shared.xor.b32 	%r13235, [%r13234+155136], %r17251;
	atom.shared.xor.b32 	%r13236, [%r13234+155140], %r17250;
	atom.shared.xor.b32 	%r13237, [%r13234+155144], %r17249;
	atom.shared.xor.b32 	%r13238, [%r13234+155148], %r17248;
$L__BB9_642:
	or.b32  	%r13239, %r17246, %r17247;
	or.b32  	%r13240, %r13239, %r17245;
	or.b32  	%r13241, %r13240, %r17244;
	setp.eq.s32 	%p331, %r13241, 0;
	@%p331 bra 	$L__BB9_644;
	mov.u32 	%r13242, %tid.x;
	shl.b32 	%r13243, %r13242, 4;
	and.b32  	%r13244, %r13243, 496;
	mov.u32 	%r13245, s_mem;
	add.s32 	%r13246, %r13245, %r13244;
	atom.shared.xor.b32 	%r13247, [%r13246+155648], %r17247;
	atom.shared.xor.b32 	%r13248, [%r13246+155652], %r17246;
	atom.shared.xor.b32 	%r13249, [%r13246+155656], %r17245;
	atom.shared.xor.b32 	%r13250, [%r13246+155660], %r17244;
$L__BB9_644:
	or.b32  	%r13251, %r17242, %r17243;
	or.b32  	%r13252, %r13251, %r17241;
	or.b32  	%r13253, %r13252, %r17240;
	setp.eq.s32 	%p332, %r13253, 0;
	@%p332 bra 	$L__BB9_646;
	mov.u32 	%r13254, %tid.x;
	shl.b32 	%r13255, %r13254, 4;
	and.b32  	%r13256, %r13255, 496;
	mov.u32 	%r13257, s_mem;
	add.s32 	%r13258, %r13257, %r13256;
	atom.shared.xor.b32 	%r13259, [%r13258+156160], %r17243;
	atom.shared.xor.b32 	%r13260, [%r13258+156164], %r17242;
	atom.shared.xor.b32 	%r13261, [%r13258+156168], %r17241;
	atom.shared.xor.b32 	%r13262, [%r13258+156172], %r17240;
$L__BB9_646:
	or.b32  	%r13263, %r17238, %r17239;
	or.b32  	%r13264, %r13263, %r17237;
	or.b32  	%r13265, %r13264, %r17236;
	setp.eq.s32 	%p333, %r13265, 0;
	@%p333 bra 	$L__BB9_648;
	mov.u32 	%r13266, %tid.x;
	shl.b32 	%r13267, %r13266, 4;
	and.b32  	%r13268, %r13267, 496;
	mov.u32 	%r13269, s_mem;
	add.s32 	%r13270, %r13269, %r13268;
	atom.shared.xor.b32 	%r13271, [%r13270+156672], %r17239;
	atom.shared.xor.b32 	%r13272, [%r13270+156676], %r17238;
	atom.shared.xor.b32 	%r13273, [%r13270+156680], %r17237;
	atom.shared.xor.b32 	%r13274, [%r13270+156684], %r17236;
$L__BB9_648:
	or.b32  	%r13275, %r17234, %r17235;
	or.b32  	%r13276, %r13275, %r17233;
	or.b32  	%r13277, %r13276, %r17232;
	setp.eq.s32 	%p334, %r13277, 0;
	@%p334 bra 	$L__BB9_650;
	mov.u32 	%r13278, %tid.x;
	shl.b32 	%r13279, %r13278, 4;
	and.b32  	%r13280, %r13279, 496;
	mov.u32 	%r13281, s_mem;
	add.s32 	%r13282, %r13281, %r13280;
	atom.shared.xor.b32 	%r13283, [%r13282+157184], %r17235;
	atom.shared.xor.b32 	%r13284, [%r13282+157188], %r17234;
	atom.shared.xor.b32 	%r13285, [%r13282+157192], %r17233;
	atom.shared.xor.b32 	%r13286, [%r13282+157196], %r17232;
$L__BB9_650:
	or.b32  	%r13287, %r17230, %r17231;
	or.b32  	%r13288, %r13287, %r17229;
	or.b32  	%r13289, %r13288, %r17228;
	setp.eq.s32 	%p335, %r13289, 0;
	@%p335 bra 	$L__BB9_652;
	mov.u32 	%r13290, %tid.x;
	shl.b32 	%r13291, %r13290, 4;
	and.b32  	%r13292, %r13291, 496;
	mov.u32 	%r13293, s_mem;
	add.s32 	%r13294, %r13293, %r13292;
	atom.shared.xor.b32 	%r13295, [%r13294+157696], %r17231;
	atom.shared.xor.b32 	%r13296, [%r13294+157700], %r17230;
	atom.shared.xor.b32 	%r13297, [%r13294+157704], %r17229;
	atom.shared.xor.b32 	%r13298, [%r13294+157708], %r17228;
$L__BB9_652:
	or.b32  	%r13299, %r17226, %r17227;
	or.b32  	%r13300, %r13299, %r17225;
	or.b32  	%r13301, %r13300, %r17224;
	setp.eq.s32 	%p336, %r13301, 0;
	@%p336 bra 	$L__BB9_654;
	mov.u32 	%r13302, %tid.x;
	shl.b32 	%r13303, %r13302, 4;
	and.b32  	%r13304, %r13303, 496;
	mov.u32 	%r13305, s_mem;
	add.s32 	%r13306, %r13305, %r13304;
	atom.shared.xor.b32 	%r13307, [%r13306+158208], %r17227;
	atom.shared.xor.b32 	%r13308, [%r13306+158212], %r17226;
	atom.shared.xor.b32 	%r13309, [%r13306+158216], %r17225;
	atom.shared.xor.b32 	%r13310, [%r13306+158220], %r17224;
$L__BB9_654:
	or.b32  	%r13311, %r17222, %r17223;
	or.b32  	%r13312, %r13311, %r17221;
	or.b32  	%r13313, %r13312, %r17220;
	setp.eq.s32 	%p337, %r13313, 0;
	@%p337 bra 	$L__BB9_656;
	mov.u32 	%r13314, %tid.x;
	shl.b32 	%r13315, %r13314, 4;
	and.b32  	%r13316, %r13315, 496;
	mov.u32 	%r13317, s_mem;
	add.s32 	%r13318, %r13317, %r13316;
	atom.shared.xor.b32 	%r13319, [%r13318+158720], %r17223;
	atom.shared.xor.b32 	%r13320, [%r13318+158724], %r17222;
	atom.shared.xor.b32 	%r13321, [%r13318+158728], %r17221;
	atom.shared.xor.b32 	%r13322, [%r13318+158732], %r17220;
$L__BB9_656:
	or.b32  	%r13323, %r17218, %r17219;
	or.b32  	%r13324, %r13323, %r17217;
	or.b32  	%r13325, %r13324, %r17216;
	setp.eq.s32 	%p338, %r13325, 0;
	@%p338 bra 	$L__BB9_658;
	mov.u32 	%r13326, %tid.x;
	shl.b32 	%r13327, %r13326, 4;
	and.b32  	%r13328, %r13327, 496;
	mov.u32 	%r13329, s_mem;
	add.s32 	%r13330, %r13329, %r13328;
	atom.shared.xor.b32 	%r13331, [%r13330+159232], %r17219;
	atom.shared.xor.b32 	%r13332, [%r13330+159236], %r17218;
	atom.shared.xor.b32 	%r13333, [%r13330+159240], %r17217;
	atom.shared.xor.b32 	%r13334, [%r13330+159244], %r17216;
$L__BB9_658:
	or.b32  	%r13335, %r17214, %r17215;
	or.b32  	%r13336, %r13335, %r17213;
	or.b32  	%r13337, %r13336, %r17212;
	setp.eq.s32 	%p339, %r13337, 0;
	@%p339 bra 	$L__BB9_660;
	mov.u32 	%r13338, %tid.x;
	shl.b32 	%r13339, %r13338, 4;
	and.b32  	%r13340, %r13339, 496;
	mov.u32 	%r13341, s_mem;
	add.s32 	%r13342, %r13341, %r13340;
	atom.shared.xor.b32 	%r13343, [%r13342+159744], %r17215;
	atom.shared.xor.b32 	%r13344, [%r13342+159748], %r17214;
	atom.shared.xor.b32 	%r13345, [%r13342+159752], %r17213;
	atom.shared.xor.b32 	%r13346, [%r13342+159756], %r17212;
$L__BB9_660:
	or.b32  	%r13347, %r17210, %r17211;
	or.b32  	%r13348, %r13347, %r17209;
	or.b32  	%r13349, %r13348, %r17208;
	setp.eq.s32 	%p340, %r13349, 0;
	@%p340 bra 	$L__BB9_662;
	mov.u32 	%r13350, %tid.x;
	shl.b32 	%r13351, %r13350, 4;
	and.b32  	%r13352, %r13351, 496;
	mov.u32 	%r13353, s_mem;
	add.s32 	%r13354, %r13353, %r13352;
	atom.shared.xor.b32 	%r13355, [%r13354+160256], %r17211;
	atom.shared.xor.b32 	%r13356, [%r13354+160260], %r17210;
	atom.shared.xor.b32 	%r13357, [%r13354+160264], %r17209;
	atom.shared.xor.b32 	%r13358, [%r13354+160268], %r17208;
$L__BB9_662:
	or.b32  	%r13359, %r17206, %r17207;
	or.b32  	%r13360, %r13359, %r17205;
	or.b32  	%r13361, %r13360, %r17204;
	setp.eq.s32 	%p341, %r13361, 0;
	@%p341 bra 	$L__BB9_664;
	mov.u32 	%r13362, %tid.x;
	shl.b32 	%r13363, %r13362, 4;
	and.b32  	%r13364, %r13363, 496;
	mov.u32 	%r13365, s_mem;
	add.s32 	%r13366, %r13365, %r13364;
	atom.shared.xor.b32 	%r13367, [%r13366+160768], %r17207;
	atom.shared.xor.b32 	%r13368, [%r13366+160772], %r17206;
	atom.shared.xor.b32 	%r13369, [%r13366+160776], %r17205;
	atom.shared.xor.b32 	%r13370, [%r13366+160780], %r17204;
$L__BB9_664:
	or.b32  	%r13371, %r17202, %r17203;
	or.b32  	%r13372, %r13371, %r17201;
	or.b32  	%r13373, %r13372, %r17200;
	setp.eq.s32 	%p342, %r13373, 0;
	@%p342 bra 	$L__BB9_666;
	mov.u32 	%r13374, %tid.x;
	shl.b32 	%r13375, %r13374, 4;
	and.b32  	%r13376, %r13375, 496;
	mov.u32 	%r13377, s_mem;
	add.s32 	%r13378, %r13377, %r13376;
	atom.shared.xor.b32 	%r13379, [%r13378+161280], %r17203;
	atom.shared.xor.b32 	%r13380, [%r13378+161284], %r17202;
	atom.shared.xor.b32 	%r13381, [%r13378+161288], %r17201;
	atom.shared.xor.b32 	%r13382, [%r13378+161292], %r17200;
$L__BB9_666:
	or.b32  	%r13383, %r17198, %r17199;
	or.b32  	%r13384, %r13383, %r17197;
	or.b32  	%r13385, %r13384, %r17196;
	setp.eq.s32 	%p343, %r13385, 0;
	@%p343 bra 	$L__BB9_668;
	mov.u32 	%r13386, %tid.x;
	shl.b32 	%r13387, %r13386, 4;
	and.b32  	%r13388, %r13387, 496;
	mov.u32 	%r13389, s_mem;
	add.s32 	%r13390, %r13389, %r13388;
	atom.shared.xor.b32 	%r13391, [%r13390+161792], %r17199;
	atom.shared.xor.b32 	%r13392, [%r13390+161796], %r17198;
	atom.shared.xor.b32 	%r13393, [%r13390+161800], %r17197;
	atom.shared.xor.b32 	%r13394, [%r13390+161804], %r17196;
$L__BB9_668:
	or.b32  	%r13395, %r17194, %r17195;
	or.b32  	%r13396, %r13395, %r17193;
	or.b32  	%r13397, %r13396, %r17192;
	setp.eq.s32 	%p344, %r13397, 0;
	@%p344 bra 	$L__BB9_670;
	mov.u32 	%r13398, %tid.x;
	shl.b32 	%r13399, %r13398, 4;
	and.b32  	%r13400, %r13399, 496;
	mov.u32 	%r13401, s_mem;
	add.s32 	%r13402, %r13401, %r13400;
	atom.shared.xor.b32 	%r13403, [%r13402+162304], %r17195;
	atom.shared.xor.b32 	%r13404, [%r13402+162308], %r17194;
	atom.shared.xor.b32 	%r13405, [%r13402+162312], %r17193;
	atom.shared.xor.b32 	%r13406, [%r13402+162316], %r17192;
$L__BB9_670:
	or.b32  	%r13407, %r17190, %r17191;
	or.b32  	%r13408, %r13407, %r17189;
	or.b32  	%r13409, %r13408, %r17188;
	setp.eq.s32 	%p345, %r13409, 0;
	@%p345 bra 	$L__BB9_672;
	mov.u32 	%r13410, %tid.x;
	shl.b32 	%r13411, %r13410, 4;
	and.b32  	%r13412, %r13411, 496;
	mov.u32 	%r13413, s_mem;
	add.s32 	%r13414, %r13413, %r13412;
	atom.shared.xor.b32 	%r13415, [%r13414+162816], %r17191;
	atom.shared.xor.b32 	%r13416, [%r13414+162820], %r17190;
	atom.shared.xor.b32 	%r13417, [%r13414+162824], %r17189;
	atom.shared.xor.b32 	%r13418, [%r13414+162828], %r17188;
$L__BB9_672:
	or.b32  	%r13419, %r17186, %r17187;
	or.b32  	%r13420, %r13419, %r17185;
	or.b32  	%r13421, %r13420, %r17184;
	setp.eq.s32 	%p346, %r13421, 0;
	@%p346 bra 	$L__BB9_674;
	mov.u32 	%r13422, %tid.x;
	shl.b32 	%r13423, %r13422, 4;
	and.b32  	%r13424, %r13423, 496;
	mov.u32 	%r13425, s_mem;
	add.s32 	%r13426, %r13425, %r13424;
	atom.shared.xor.b32 	%r13427, [%r13426+163328], %r17187;
	atom.shared.xor.b32 	%r13428, [%r13426+163332], %r17186;
	atom.shared.xor.b32 	%r13429, [%r13426+163336], %r17185;
	atom.shared.xor.b32 	%r13430, [%r13426+163340], %r17184;
$L__BB9_674:
	or.b32  	%r13431, %r17182, %r17183;
	or.b32  	%r13432, %r13431, %r17181;
	or.b32  	%r13433, %r13432, %r17180;
	setp.eq.s32 	%p347, %r13433, 0;
	@%p347 bra 	$L__BB9_676;
	mov.u32 	%r13434, %tid.x;
	shl.b32 	%r13435, %r13434, 4;
	and.b32  	%r13436, %r13435, 496;
	mov.u32 	%r13437, s_mem;
	add.s32 	%r13438, %r13437, %r13436;
	atom.shared.xor.b32 	%r13439, [%r13438+163840], %r17183;
	atom.shared.xor.b32 	%r13440, [%r13438+163844], %r17182;
	atom.shared.xor.b32 	%r13441, [%r13438+163848], %r17181;
	atom.shared.xor.b32 	%r13442, [%r13438+163852], %r17180;
$L__BB9_676:
	or.b32  	%r13443, %r17178, %r17179;
	or.b32  	%r13444, %r13443, %r17177;
	or.b32  	%r13445, %r13444, %r17176;
	setp.eq.s32 	%p348, %r13445, 0;
	@%p348 bra 	$L__BB9_678;
	mov.u32 	%r13446, %tid.x;
	shl.b32 	%r13447, %r13446, 4;
	and.b32  	%r13448, %r13447, 496;
	mov.u32 	%r13449, s_mem;
	add.s32 	%r13450, %r13449, %r13448;
	atom.shared.xor.b32 	%r13451, [%r13450+164352], %r17179;
	atom.shared.xor.b32 	%r13452, [%r13450+164356], %r17178;
	atom.shared.xor.b32 	%r13453, [%r13450+164360], %r17177;
	atom.shared.xor.b32 	%r13454, [%r13450+164364], %r17176;
$L__BB9_678:
	or.b32  	%r13455, %r17174, %r17175;
	or.b32  	%r13456, %r13455, %r17173;
	or.b32  	%r13457, %r13456, %r17172;
	setp.eq.s32 	%p349, %r13457, 0;
	@%p349 bra 	$L__BB9_680;
	mov.u32 	%r13458, %tid.x;
	shl.b32 	%r13459, %r13458, 4;
	and.b32  	%r13460, %r13459, 496;
	mov.u32 	%r13461, s_mem;
	add.s32 	%r13462, %r13461, %r13460;
	atom.shared.xor.b32 	%r13463, [%r13462+164864], %r17175;
	atom.shared.xor.b32 	%r13464, [%r13462+164868], %r17174;
	atom.shared.xor.b32 	%r13465, [%r13462+164872], %r17173;
	atom.shared.xor.b32 	%r13466, [%r13462+164876], %r17172;
$L__BB9_680:
	or.b32  	%r13467, %r17170, %r17171;
	or.b32  	%r13468, %r13467, %r17169;
	or.b32  	%r13469, %r13468, %r17168;
	setp.eq.s32 	%p350, %r13469, 0;
	@%p350 bra 	$L__BB9_682;
	mov.u32 	%r13470, %tid.x;
	shl.b32 	%r13471, %r13470, 4;
	and.b32  	%r13472, %r13471, 496;
	mov.u32 	%r13473, s_mem;
	add.s32 	%r13474, %r13473, %r13472;
	atom.shared.xor.b32 	%r13475, [%r13474+165376], %r17171;
	atom.shared.xor.b32 	%r13476, [%r13474+165380], %r17170;
	atom.shared.xor.b32 	%r13477, [%r13474+165384], %r17169;
	atom.shared.xor.b32 	%r13478, [%r13474+165388], %r17168;
$L__BB9_682:
	or.b32  	%r13479, %r17166, %r17167;
	or.b32  	%r13480, %r13479, %r17165;
	or.b32  	%r13481, %r13480, %r17164;
	setp.eq.s32 	%p351, %r13481, 0;
	@%p351 bra 	$L__BB9_684;
	mov.u32 	%r13482, %tid.x;
	shl.b32 	%r13483, %r13482, 4;
	and.b32  	%r13484, %r13483, 496;
	mov.u32 	%r13485, s_mem;
	add.s32 	%r13486, %r13485, %r13484;
	atom.shared.xor.b32 	%r13487, [%r13486+165888], %r17167;
	atom.shared.xor.b32 	%r13488, [%r13486+165892], %r17166;
	atom.shared.xor.b32 	%r13489, [%r13486+165896], %r17165;
	atom.shared.xor.b32 	%r13490, [%r13486+165900], %r17164;
$L__BB9_684:
	or.b32  	%r13491, %r17162, %r17163;
	or.b32  	%r13492, %r13491, %r17161;
	or.b32  	%r13493, %r13492, %r17160;
	setp.eq.s32 	%p352, %r13493, 0;
	@%p352 bra 	$L__BB9_686;
	mov.u32 	%r13494, %tid.x;
	shl.b32 	%r13495, %r13494, 4;
	and.b32  	%r13496, %r13495, 496;
	mov.u32 	%r13497, s_mem;
	add.s32 	%r13498, %r13497, %r13496;
	atom.shared.xor.b32 	%r13499, [%r13498+166400], %r17163;
	atom.shared.xor.b32 	%r13500, [%r13498+166404], %r17162;
	atom.shared.xor.b32 	%r13501, [%r13498+166408], %r17161;
	atom.shared.xor.b32 	%r13502, [%r13498+166412], %r17160;
$L__BB9_686:
	or.b32  	%r13503, %r17158, %r17159;
	or.b32  	%r13504, %r13503, %r17157;
	or.b32  	%r13505, %r13504, %r17156;
	setp.eq.s32 	%p353, %r13505, 0;
	@%p353 bra 	$L__BB9_688;
	mov.u32 	%r13506, %tid.x;
	shl.b32 	%r13507, %r13506, 4;
	and.b32  	%r13508, %r13507, 496;
	mov.u32 	%r13509, s_mem;
	add.s32 	%r13510, %r13509, %r13508;
	atom.shared.xor.b32 	%r13511, [%r13510+166912], %r17159;
	atom.shared.xor.b32 	%r13512, [%r13510+166916], %r17158;
	atom.shared.xor.b32 	%r13513, [%r13510+166920], %r17157;
	atom.shared.xor.b32 	%r13514, [%r13510+166924], %r17156;
$L__BB9_688:
	or.b32  	%r13515, %r17154, %r17155;
	or.b32  	%r13516, %r13515, %r17153;
	or.b32  	%r13517, %r13516, %r17152;
	setp.eq.s32 	%p354, %r13517, 0;
	@%p354 bra 	$L__BB9_690;
	mov.u32 	%r13518, %tid.x;
	shl.b32 	%r13519, %r13518, 4;
	and.b32  	%r13520, %r13519, 496;
	mov.u32 	%r13521, s_mem;
	add.s32 	%r13522, %r13521, %r13520;
	atom.shared.xor.b32 	%r13523, [%r13522+167424], %r17155;
	atom.shared.xor.b32 	%r13524, [%r13522+167428], %r17154;
	atom.shared.xor.b32 	%r13525, [%r13522+167432], %r17153;
	atom.shared.xor.b32 	%r13526, [%r13522+167436], %r17152;
$L__BB9_690:
	mov.u32 	%r18634, %tid.x;
	shl.b32 	%r13528, %r18634, 4;
	and.b32  	%r13529, %r13528, 496;
	mov.u32 	%r13530, s_mem;
	add.s32 	%r6271, %r13530, %r13529;
	or.b32  	%r13531, %r17150, %r17151;
	or.b32  	%r13532, %r13531, %r17149;
	or.b32  	%r13533, %r13532, %r17148;
	setp.eq.s32 	%p355, %r13533, 0;
	@%p355 bra 	$L__BB9_692;
	atom.shared.xor.b32 	%r13534, [%r6271+167936], %r17151;
	atom.shared.xor.b32 	%r13535, [%r6271+167940], %r17150;
	atom.shared.xor.b32 	%r13536, [%r6271+167944], %r17149;
	atom.shared.xor.b32 	%r13537, [%r6271+167948], %r17148;
$L__BB9_692:
	or.b32  	%r13538, %r17146, %r17147;
	or.b32  	%r13539, %r13538, %r17145;
	or.b32  	%r13540, %r13539, %r17144;
	setp.eq.s32 	%p356, %r13540, 0;
	@%p356 bra 	$L__BB9_694;
	atom.shared.xor.b32 	%r13541, [%r6271+168448], %r17147;
	atom.shared.xor.b32 	%r13542, [%r6271+168452], %r17146;
	atom.shared.xor.b32 	%r13543, [%r6271+168456], %r17145;
	atom.shared.xor.b32 	%r13544, [%r6271+168460], %r17144;
$L__BB9_694:
	or.b32  	%r13545, %r17142, %r17143;
	or.b32  	%r13546, %r13545, %r17141;
	or.b32  	%r13547, %r13546, %r17140;
	setp.eq.s32 	%p357, %r13547, 0;
	@%p357 bra 	$L__BB9_696;
	atom.shared.xor.b32 	%r13548, [%r6271+168960], %r17143;
	atom.shared.xor.b32 	%r13549, [%r6271+168964], %r17142;
	atom.shared.xor.b32 	%r13550, [%r6271+168968], %r17141;
	atom.shared.xor.b32 	%r13551, [%r6271+168972], %r17140;
$L__BB9_696:
	or.b32  	%r13552, %r17138, %r17139;
	or.b32  	%r13553, %r13552, %r17137;
	or.b32  	%r13554, %r13553, %r17136;
	setp.eq.s32 	%p358, %r13554, 0;
	@%p358 bra 	$L__BB9_698;
	atom.shared.xor.b32 	%r13555, [%r6271+169472], %r17139;
	atom.shared.xor.b32 	%r13556, [%r6271+169476], %r17138;
	atom.shared.xor.b32 	%r13557, [%r6271+169480], %r17137;
	atom.shared.xor.b32 	%r13558, [%r6271+169484], %r17136;
$L__BB9_698:
	or.b32  	%r13559, %r17134, %r17135;
	or.b32  	%r13560, %r13559, %r17133;
	or.b32  	%r13561, %r13560, %r17132;
	setp.eq.s32 	%p359, %r13561, 0;
	@%p359 bra 	$L__BB9_700;
	atom.shared.xor.b32 	%r13562, [%r6271+169984], %r17135;
	atom.shared.xor.b32 	%r13563, [%r6271+169988], %r17134;
	atom.shared.xor.b32 	%r13564, [%r6271+169992], %r17133;
	atom.shared.xor.b32 	%r13565, [%r6271+169996], %r17132;
$L__BB9_700:
	or.b32  	%r13566, %r17130, %r17131;
	or.b32  	%r13567, %r13566, %r17129;
	or.b32  	%r13568, %r13567, %r17128;
	setp.eq.s32 	%p360, %r13568, 0;
	@%p360 bra 	$L__BB9_702;
	atom.shared.xor.b32 	%r13569, [%r6271+170496], %r17131;
	atom.shared.xor.b32 	%r13570, [%r6271+170500], %r17130;
	atom.shared.xor.b32 	%r13571, [%r6271+170504], %r17129;
	atom.shared.xor.b32 	%r13572, [%r6271+170508], %r17128;
$L__BB9_702:
	or.b32  	%r13573, %r17126, %r17127;
	or.b32  	%r13574, %r13573, %r17125;
	or.b32  	%r13575, %r13574, %r17124;
	setp.eq.s32 	%p361, %r13575, 0;
	@%p361 bra 	$L__BB9_704;
	atom.shared.xor.b32 	%r13576, [%r6271+171008], %r17127;
	atom.shared.xor.b32 	%r13577, [%r6271+171012], %r17126;
	atom.shared.xor.b32 	%r13578, [%r6271+171016], %r17125;
	atom.shared.xor.b32 	%r13579, [%r6271+171020], %r17124;
$L__BB9_704:
	or.b32  	%r13580, %r17122, %r17123;
	or.b32  	%r13581, %r13580, %r17121;
	or.b32  	%r13582, %r13581, %r17120;
	setp.eq.s32 	%p362, %r13582, 0;
	@%p362 bra 	$L__BB9_706;
	atom.shared.xor.b32 	%r13583, [%r6271+171520], %r17123;
	atom.shared.xor.b32 	%r13584, [%r6271+171524], %r17122;
	atom.shared.xor.b32 	%r13585, [%r6271+171528], %r17121;
	atom.shared.xor.b32 	%r13586, [%r6271+171532], %r17120;
$L__BB9_706:
	or.b32  	%r13587, %r17118, %r17119;
	or.b32  	%r13588, %r13587, %r17117;
	or.b32  	%r13589, %r13588, %r17116;
	setp.eq.s32 	%p363, %r13589, 0;
	@%p363 bra 	$L__BB9_708;
	atom.shared.xor.b32 	%r13590, [%r6271+172032], %r17119;
	atom.shared.xor.b32 	%r13591, [%r6271+172036], %r17118;
	atom.shared.xor.b32 	%r13592, [%r6271+172040], %r17117;
	atom.shared.xor.b32 	%r13593, [%r6271+172044], %r17116;
$L__BB9_708:
	or.b32  	%r13594, %r17114, %r17115;
	or.b32  	%r13595, %r13594, %r17113;
	or.b32  	%r13596, %r13595, %r17112;
	setp.eq.s32 	%p364, %r13596, 0;
	@%p364 bra 	$L__BB9_710;
	atom.shared.xor.b32 	%r13597, [%r6271+172544], %r17115;
	atom.shared.xor.b32 	%r13598, [%r6271+172548], %r17114;
	atom.shared.xor.b32 	%r13599, [%r6271+172552], %r17113;
	atom.shared.xor.b32 	%r13600, [%r6271+172556], %r17112;
$L__BB9_710:
	or.b32  	%r13601, %r17110, %r17111;
	or.b32  	%r13602, %r13601, %r17109;
	or.b32  	%r13603, %r13602, %r17108;
	setp.eq.s32 	%p365, %r13603, 0;
	@%p365 bra 	$L__BB9_712;
	atom.shared.xor.b32 	%r13604, [%r6271+173056], %r17111;
	atom.shared.xor.b32 	%r13605, [%r6271+173060], %r17110;
	atom.shared.xor.b32 	%r13606, [%r6271+173064], %r17109;
	atom.shared.xor.b32 	%r13607, [%r6271+173068], %r17108;
$L__BB9_712:
	or.b32  	%r13608, %r17106, %r17107;
	or.b32  	%r13609, %r13608, %r17105;
	or.b32  	%r13610, %r13609, %r17104;
	setp.eq.s32 	%p366, %r13610, 0;
	@%p366 bra 	$L__BB9_714;
	atom.shared.xor.b32 	%r13611, [%r6271+173568], %r17107;
	atom.shared.xor.b32 	%r13612, [%r6271+173572], %r17106;
	atom.shared.xor.b32 	%r13613, [%r6271+173576], %r17105;
	atom.shared.xor.b32 	%r13614, [%r6271+173580], %r17104;
$L__BB9_714:
	or.b32  	%r13615, %r17102, %r17103;
	or.b32  	%r13616, %r13615, %r17101;
	or.b32  	%r13617, %r13616, %r17100;
	setp.eq.s32 	%p367, %r13617, 0;
	@%p367 bra 	$L__BB9_716;
	atom.shared.xor.b32 	%r13618, [%r6271+174080], %r17103;
	atom.shared.xor.b32 	%r13619, [%r6271+174084], %r17102;
	atom.shared.xor.b32 	%r13620, [%r6271+174088], %r17101;
	atom.shared.xor.b32 	%r13621, [%r6271+174092], %r17100;
$L__BB9_716:
	or.b32  	%r13622, %r17098, %r17099;
	or.b32  	%r13623, %r13622, %r17097;
	or.b32  	%r13624, %r13623, %r17096;
	setp.eq.s32 	%p368, %r13624, 0;
	@%p368 bra 	$L__BB9_718;
	atom.shared.xor.b32 	%r13625, [%r6271+174592], %r17099;
	atom.shared.xor.b32 	%r13626, [%r6271+174596], %r17098;
	atom.shared.xor.b32 	%r13627, [%r6271+174600], %r17097;
	atom.shared.xor.b32 	%r13628, [%r6271+174604], %r17096;
$L__BB9_718:
	or.b32  	%r13629, %r18465, %r18464;
	or.b32  	%r13630, %r13629, %r18466;
	or.b32  	%r13631, %r13630, %r18467;
	setp.eq.s32 	%p369, %r13631, 0;
	@%p369 bra 	$L__BB9_720;
	atom.shared.xor.b32 	%r13632, [%r6271+175104], %r18464;
	atom.shared.xor.b32 	%r13633, [%r6271+175108], %r18465;
	atom.shared.xor.b32 	%r13634, [%r6271+175112], %r18466;
	atom.shared.xor.b32 	%r13635, [%r6271+175116], %r18467;
$L__BB9_720:
	or.b32  	%r13636, %r18469, %r18468;
	or.b32  	%r13637, %r13636, %r18470;
	or.b32  	%r13638, %r13637, %r18471;
	setp.eq.s32 	%p370, %r13638, 0;
	@%p370 bra 	$L__BB9_722;
	atom.shared.xor.b32 	%r13639, [%r6271+175616], %r18468;
	atom.shared.xor.b32 	%r13640, [%r6271+175620], %r18469;
	atom.shared.xor.b32 	%r13641, [%r6271+175624], %r18470;
	atom.shared.xor.b32 	%r13642, [%r6271+175628], %r18471;
$L__BB9_722:
	or.b32  	%r13643, %r18473, %r18472;
	or.b32  	%r13644, %r13643, %r18474;
	or.b32  	%r13645, %r13644, %r18475;
	setp.eq.s32 	%p371, %r13645, 0;
	@%p371 bra 	$L__BB9_724;
	atom.shared.xor.b32 	%r13646, [%r6271+176128], %r18472;
	atom.shared.xor.b32 	%r13647, [%r6271+176132], %r18473;
	atom.shared.xor.b32 	%r13648, [%r6271+176136], %r18474;
	atom.shared.xor.b32 	%r13649, [%r6271+176140], %r18475;
$L__BB9_724:
	or.b32  	%r13650, %r18477, %r18476;
	or.b32  	%r13651, %r13650, %r18478;
	or.b32  	%r13652, %r13651, %r18479;
	setp.eq.s32 	%p372, %r13652, 0;
	@%p372 bra 	$L__BB9_726;
	atom.shared.xor.b32 	%r13653, [%r6271+176640], %r18476;
	atom.shared.xor.b32 	%r13654, [%r6271+176644], %r18477;
	atom.shared.xor.b32 	%r13655, [%r6271+176648], %r18478;
	atom.shared.xor.b32 	%r13656, [%r6271+176652], %r18479;
$L__BB9_726:
	or.b32  	%r13657, %r18481, %r18480;
	or.b32  	%r13658, %r13657, %r18482;
	or.b32  	%r13659, %r13658, %r18483;
	setp.eq.s32 	%p373, %r13659, 0;
	@%p373 bra 	$L__BB9_728;
	atom.shared.xor.b32 	%r13660, [%r6271+177152], %r18480;
	atom.shared.xor.b32 	%r13661, [%r6271+177156], %r18481;
	atom.shared.xor.b32 	%r13662, [%r6271+177160], %r18482;
	atom.shared.xor.b32 	%r13663, [%r6271+177164], %r18483;
$L__BB9_728:
	or.b32  	%r13664, %r18485, %r18484;
	or.b32  	%r13665, %r13664, %r18486;
	or.b32  	%r13666, %r13665, %r18487;
	setp.eq.s32 	%p374, %r13666, 0;
	@%p374 bra 	$L__BB9_730;
	atom.shared.xor.b32 	%r13667, [%r6271+177664], %r18484;
	atom.shared.xor.b32 	%r13668, [%r6271+177668], %r18485;
	atom.shared.xor.b32 	%r13669, [%r6271+177672], %r18486;
	atom.shared.xor.b32 	%r13670, [%r6271+177676], %r18487;
$L__BB9_730:
	or.b32  	%r13671, %r18489, %r18488;
	or.b32  	%r13672, %r13671, %r18490;
	or.b32  	%r13673, %r13672, %r18491;
	setp.eq.s32 	%p375, %r13673, 0;
	@%p375 bra 	$L__BB9_732;
	atom.shared.xor.b32 	%r13674, [%r6271+178176], %r18488;
	atom.shared.xor.b32 	%r13675, [%r6271+178180], %r18489;
	atom.shared.xor.b32 	%r13676, [%r6271+178184], %r18490;
	atom.shared.xor.b32 	%r13677, [%r6271+178188], %r18491;
$L__BB9_732:
	or.b32  	%r13678, %r18493, %r18492;
	or.b32  	%r13679, %r13678, %r18494;
	or.b32  	%r13680, %r13679, %r18495;
	setp.eq.s32 	%p376, %r13680, 0;
	@%p376 bra 	$L__BB9_734;
	atom.shared.xor.b32 	%r13681, [%r6271+178688], %r18492;
	atom.shared.xor.b32 	%r13682, [%r6271+178692], %r18493;
	atom.shared.xor.b32 	%r13683, [%r6271+178696], %r18494;
	atom.shared.xor.b32 	%r13684, [%r6271+178700], %r18495;
$L__BB9_734:
	or.b32  	%r13685, %r18497, %r18496;
	or.b32  	%r13686, %r13685, %r18498;
	or.b32  	%r13687, %r13686, %r18499;
	setp.eq.s32 	%p377, %r13687, 0;
	@%p377 bra 	$L__BB9_736;
	atom.shared.xor.b32 	%r13688, [%r6271+179200], %r18496;
	atom.shared.xor.b32 	%r13689, [%r6271+179204], %r18497;
	atom.shared.xor.b32 	%r13690, [%r6271+179208], %r18498;
	atom.shared.xor.b32 	%r13691, [%r6271+179212], %r18499;
$L__BB9_736:
	or.b32  	%r13692, %r18501, %r18500;
	or.b32  	%r13693, %r13692, %r18502;
	or.b32  	%r13694, %r13693, %r18503;
	setp.eq.s32 	%p378, %r13694, 0;
	@%p378 bra 	$L__BB9_738;
	atom.shared.xor.b32 	%r13695, [%r6271+179712], %r18500;
	atom.shared.xor.b32 	%r13696, [%r6271+179716], %r18501;
	atom.shared.xor.b32 	%r13697, [%r6271+179720], %r18502;
	atom.shared.xor.b32 	%r13698, [%r6271+179724], %r18503;
$L__BB9_738:
	or.b32  	%r13699, %r18505, %r18504;
	or.b32  	%r13700, %r13699, %r18506;
	or.b32  	%r13701, %r13700, %r18507;
	setp.eq.s32 	%p379, %r13701, 0;
	@%p379 bra 	$L__BB9_740;
	atom.shared.xor.b32 	%r13702, [%r6271+180224], %r18504;
	atom.shared.xor.b32 	%r13703, [%r6271+180228], %r18505;
	atom.shared.xor.b32 	%r13704, [%r6271+180232], %r18506;
	atom.shared.xor.b32 	%r13705, [%r6271+180236], %r18507;
$L__BB9_740:
	or.b32  	%r13706, %r18509, %r18508;
	or.b32  	%r13707, %r13706, %r18510;
	or.b32  	%r13708, %r13707, %r18511;
	setp.eq.s32 	%p380, %r13708, 0;
	@%p380 bra 	$L__BB9_742;
	atom.shared.xor.b32 	%r13709, [%r6271+180736], %r18508;
	atom.shared.xor.b32 	%r13710, [%r6271+180740], %r18509;
	atom.shared.xor.b32 	%r13711, [%r6271+180744], %r18510;
	atom.shared.xor.b32 	%r13712, [%r6271+180748], %r18511;
$L__BB9_742:
	or.b32  	%r13713, %r18513, %r18512;
	or.b32  	%r13714, %r13713, %r18514;
	or.b32  	%r13715, %r13714, %r18515;
	setp.eq.s32 	%p381, %r13715, 0;
	@%p381 bra 	$L__BB9_744;
	atom.shared.xor.b32 	%r13716, [%r6271+181248], %r18512;
	atom.shared.xor.b32 	%r13717, [%r6271+181252], %r18513;
	atom.shared.xor.b32 	%r13718, [%r6271+181256], %r18514;
	atom.shared.xor.b32 	%r13719, [%r6271+181260], %r18515;
$L__BB9_744:
	or.b32  	%r13720, %r18517, %r18516;
	or.b32  	%r13721, %r13720, %r18518;
	or.b32  	%r13722, %r13721, %r18519;
	setp.eq.s32 	%p382, %r13722, 0;
	@%p382 bra 	$L__BB9_746;
	atom.shared.xor.b32 	%r13723, [%r6271+181760], %r18516;
	atom.shared.xor.b32 	%r13724, [%r6271+181764], %r18517;
	atom.shared.xor.b32 	%r13725, [%r6271+181768], %r18518;
	atom.shared.xor.b32 	%r13726, [%r6271+181772], %r18519;
$L__BB9_746:
	or.b32  	%r13727, %r18521, %r18520;
	or.b32  	%r13728, %r13727, %r18522;
	or.b32  	%r13729, %r13728, %r18523;
	setp.eq.s32 	%p383, %r13729, 0;
	@%p383 bra 	$L__BB9_748;
	atom.shared.xor.b32 	%r13730, [%r6271+182272], %r18520;
	atom.shared.xor.b32 	%r13731, [%r6271+182276], %r18521;
	atom.shared.xor.b32 	%r13732, [%r6271+182280], %r18522;
	atom.shared.xor.b32 	%r13733, [%r6271+182284], %r18523;
$L__BB9_748:
	or.b32  	%r13734, %r18525, %r18524;
	or.b32  	%r13735, %r13734, %r18526;
	or.b32  	%r13736, %r13735, %r18527;
	setp.eq.s32 	%p384, %r13736, 0;
	@%p384 bra 	$L__BB9_750;
	atom.shared.xor.b32 	%r13737, [%r6271+182784], %r18524;
	atom.shared.xor.b32 	%r13738, [%r6271+182788], %r18525;
	atom.shared.xor.b32 	%r13739, [%r6271+182792], %r18526;
	atom.shared.xor.b32 	%r13740, [%r6271+182796], %r18527;
$L__BB9_750:
	or.b32  	%r13741, %r18529, %r18528;
	or.b32  	%r13742, %r13741, %r18530;
	or.b32  	%r13743, %r13742, %r18531;
	setp.eq.s32 	%p385, %r13743, 0;
	@%p385 bra 	$L__BB9_752;
	atom.shared.xor.b32 	%r13744, [%r6271+183296], %r18528;
	atom.shared.xor.b32 	%r13745, [%r6271+183300], %r18529;
	atom.shared.xor.b32 	%r13746, [%r6271+183304], %r18530;
	atom.shared.xor.b32 	%r13747, [%r6271+183308], %r18531;
$L__BB9_752:
	or.b32  	%r13748, %r18533, %r18532;
	or.b32  	%r13749, %r13748, %r18534;
	or.b32  	%r13750, %r13749, %r18535;
	setp.eq.s32 	%p386, %r13750, 0;
	@%p386 bra 	$L__BB9_754;
	atom.shared.xor.b32 	%r13751, [%r6271+183808], %r18532;
	atom.shared.xor.b32 	%r13752, [%r6271+183812], %r18533;
	atom.shared.xor.b32 	%r13753, [%r6271+183816], %r18534;
	atom.shared.xor.b32 	%r13754, [%r6271+183820], %r18535;
$L__BB9_754:
	or.b32  	%r13755, %r18537, %r18536;
	or.b32  	%r13756, %r13755, %r18538;
	or.b32  	%r13757, %r13756, %r18539;
	setp.eq.s32 	%p387, %r13757, 0;
	@%p387 bra 	$L__BB9_756;
	atom.shared.xor.b32 	%r13758, [%r6271+184320], %r18536;
	atom.shared.xor.b32 	%r13759, [%r6271+184324], %r18537;
	atom.shared.xor.b32 	%r13760, [%r6271+184328], %r18538;
	atom.shared.xor.b32 	%r13761, [%r6271+184332], %r18539;
$L__BB9_756:
	or.b32  	%r13762, %r18541, %r18540;
	or.b32  	%r13763, %r13762, %r18542;
	or.b32  	%r13764, %r13763, %r18543;
	setp.eq.s32 	%p388, %r13764, 0;
	@%p388 bra 	$L__BB9_758;
	atom.shared.xor.b32 	%r13765, [%r6271+184832], %r18540;
	atom.shared.xor.b32 	%r13766, [%r6271+184836], %r18541;
	atom.shared.xor.b32 	%r13767, [%r6271+184840], %r18542;
	atom.shared.xor.b32 	%r13768, [%r6271+184844], %r18543;
$L__BB9_758:
	or.b32  	%r13769, %r18545, %r18544;
	or.b32  	%r13770, %r13769, %r18546;
	or.b32  	%r13771, %r13770, %r18547;
	setp.eq.s32 	%p389, %r13771, 0;
	@%p389 bra 	$L__BB9_760;
	atom.shared.xor.b32 	%r13772, [%r6271+185344], %r18544;
	atom.shared.xor.b32 	%r13773, [%r6271+185348], %r18545;
	atom.shared.xor.b32 	%r13774, [%r6271+185352], %r18546;
	atom.shared.xor.b32 	%r13775, [%r6271+185356], %r18547;
$L__BB9_760:
	or.b32  	%r13776, %r18549, %r18548;
	or.b32  	%r13777, %r13776, %r18550;
	or.b32  	%r13778, %r13777, %r18551;
	setp.eq.s32 	%p390, %r13778, 0;
	@%p390 bra 	$L__BB9_762;
	atom.shared.xor.b32 	%r13779, [%r6271+185856], %r18548;
	atom.shared.xor.b32 	%r13780, [%r6271+185860], %r18549;
	atom.shared.xor.b32 	%r13781, [%r6271+185864], %r18550;
	atom.shared.xor.b32 	%r13782, [%r6271+185868], %r18551;
$L__BB9_762:
	or.b32  	%r13783, %r18553, %r18552;
	or.b32  	%r13784, %r13783, %r18554;
	or.b32  	%r13785, %r13784, %r18555;
	setp.eq.s32 	%p391, %r13785, 0;
	@%p391 bra 	$L__BB9_764;
	atom.shared.xor.b32 	%r13786, [%r6271+186368], %r18552;
	atom.shared.xor.b32 	%r13787, [%r6271+186372], %r18553;
	atom.shared.xor.b32 	%r13788, [%r6271+186376], %r18554;
	atom.shared.xor.b32 	%r13789, [%r6271+186380], %r18555;
$L__BB9_764:
	or.b32  	%r13790, %r18557, %r18556;
	or.b32  	%r13791, %r13790, %r18558;
	or.b32  	%r13792, %r13791, %r18559;
	setp.eq.s32 	%p392, %r13792, 0;
	@%p392 bra 	$L__BB9_766;
	atom.shared.xor.b32 	%r13793, [%r6271+186880], %r18556;
	atom.shared.xor.b32 	%r13794, [%r6271+186884], %r18557;
	atom.shared.xor.b32 	%r13795, [%r6271+186888], %r18558;
	atom.shared.xor.b32 	%r13796, [%r6271+186892], %r18559;
$L__BB9_766:
	or.b32  	%r13797, %r18561, %r18560;
	or.b32  	%r13798, %r13797, %r18562;
	or.b32  	%r13799, %r13798, %r18563;
	setp.eq.s32 	%p393, %r13799, 0;
	@%p393 bra 	$L__BB9_768;
	atom.shared.xor.b32 	%r13800, [%r6271+187392], %r18560;
	atom.shared.xor.b32 	%r13801, [%r6271+187396], %r18561;
	atom.shared.xor.b32 	%r13802, [%r6271+187400], %r18562;
	atom.shared.xor.b32 	%r13803, [%r6271+187404], %r18563;
$L__BB9_768:
	or.b32  	%r13804, %r18565, %r18564;
	or.b32  	%r13805, %r13804, %r18566;
	or.b32  	%r13806, %r13805, %r18567;
	setp.eq.s32 	%p394, %r13806, 0;
	@%p394 bra 	$L__BB9_770;
	atom.shared.xor.b32 	%r13807, [%r6271+187904], %r18564;
	atom.shared.xor.b32 	%r13808, [%r6271+187908], %r18565;
	atom.shared.xor.b32 	%r13809, [%r6271+187912], %r18566;
	atom.shared.xor.b32 	%r13810, [%r6271+187916], %r18567;
$L__BB9_770:
	or.b32  	%r13811, %r18569, %r18568;
	or.b32  	%r13812, %r13811, %r18570;
	or.b32  	%r13813, %r13812, %r18571;
	setp.eq.s32 	%p395, %r13813, 0;
	@%p395 bra 	$L__BB9_772;
	atom.shared.xor.b32 	%r13814, [%r6271+188416], %r18568;
	atom.shared.xor.b32 	%r13815, [%r6271+188420], %r18569;
	atom.shared.xor.b32 	%r13816, [%r6271+188424], %r18570;
	atom.shared.xor.b32 	%r13817, [%r6271+188428], %r18571;
$L__BB9_772:
	or.b32  	%r13818, %r18573, %r18572;
	or.b32  	%r13819, %r13818, %r18574;
	or.b32  	%r13820, %r13819, %r18575;
	setp.eq.s32 	%p396, %r13820, 0;
	@%p396 bra 	$L__BB9_774;
	atom.shared.xor.b32 	%r13821, [%r6271+188928], %r18572;
	atom.shared.xor.b32 	%r13822, [%r6271+188932], %r18573;
	atom.shared.xor.b32 	%r13823, [%r6271+188936], %r18574;
	atom.shared.xor.b32 	%r13824, [%r6271+188940], %r18575;
$L__BB9_774:
	or.b32  	%r13825, %r18577, %r18576;
	or.b32  	%r13826, %r13825, %r18578;
	or.b32  	%r13827, %r13826, %r18579;
	setp.eq.s32 	%p397, %r13827, 0;
	@%p397 bra 	$L__BB9_776;
	atom.shared.xor.b32 	%r13828, [%r6271+189440], %r18576;
	atom.shared.xor.b32 	%r13829, [%r6271+189444], %r18577;
	atom.shared.xor.b32 	%r13830, [%r6271+189448], %r18578;
	atom.shared.xor.b32 	%r13831, [%r6271+189452], %r18579;
$L__BB9_776:
	or.b32  	%r13832, %r18581, %r18580;
	or.b32  	%r13833, %r13832, %r18582;
	or.b32  	%r13834, %r13833, %r18583;
	setp.eq.s32 	%p398, %r13834, 0;
	@%p398 bra 	$L__BB9_778;
	atom.shared.xor.b32 	%r13835, [%r6271+189952], %r18580;
	atom.shared.xor.b32 	%r13836, [%r6271+189956], %r18581;
	atom.shared.xor.b32 	%r13837, [%r6271+189960], %r18582;
	atom.shared.xor.b32 	%r13838, [%r6271+189964], %r18583;
$L__BB9_778:
	or.b32  	%r13839, %r18585, %r18584;
	or.b32  	%r13840, %r13839, %r18586;
	or.b32  	%r13841, %r13840, %r18587;
	setp.eq.s32 	%p399, %r13841, 0;
	@%p399 bra 	$L__BB9_780;
	atom.shared.xor.b32 	%r13842, [%r6271+190464], %r18584;
	atom.shared.xor.b32 	%r13843, [%r6271+190468], %r18585;
	atom.shared.xor.b32 	%r13844, [%r6271+190472], %r18586;
	atom.shared.xor.b32 	%r13845, [%r6271+190476], %r18587;
$L__BB9_780:
	or.b32  	%r13846, %r18589, %r18588;
	or.b32  	%r13847, %r13846, %r18590;
	or.b32  	%r13848, %r13847, %r18591;
	setp.eq.s32 	%p400, %r13848, 0;
	@%p400 bra 	$L__BB9_782;
	atom.shared.xor.b32 	%r13849, [%r6271+190976], %r18588;
	atom.shared.xor.b32 	%r13850, [%r6271+190980], %r18589;
	atom.shared.xor.b32 	%r13851, [%r6271+190984], %r18590;
	atom.shared.xor.b32 	%r13852, [%r6271+190988], %r18591;
$L__BB9_782:
	or.b32  	%r13853, %r18593, %r18592;
	or.b32  	%r13854, %r13853, %r18594;
	or.b32  	%r13855, %r13854, %r18595;
	setp.eq.s32 	%p401, %r13855, 0;
	@%p401 bra 	$L__BB9_784;
	atom.shared.xor.b32 	%r13856, [%r6271+191488], %r18592;
	atom.shared.xor.b32 	%r13857, [%r6271+191492], %r18593;
	atom.shared.xor.b32 	%r13858, [%r6271+191496], %r18594;
	atom.shared.xor.b32 	%r13859, [%r6271+191500], %r18595;
$L__BB9_784:
	or.b32  	%r13860, %r18597, %r18596;
	or.b32  	%r13861, %r13860, %r18598;
	or.b32  	%r13862, %r13861, %r18599;
	setp.eq.s32 	%p402, %r13862, 0;
	@%p402 bra 	$L__BB9_786;
	atom.shared.xor.b32 	%r13863, [%r6271+192000], %r18596;
	atom.shared.xor.b32 	%r13864, [%r6271+192004], %r18597;
	atom.shared.xor.b32 	%r13865, [%r6271+192008], %r18598;
	atom.shared.xor.b32 	%r13866, [%r6271+192012], %r18599;
$L__BB9_786:
	or.b32  	%r13867, %r18601, %r18600;
	or.b32  	%r13868, %r13867, %r18602;
	or.b32  	%r13869, %r13868, %r18603;
	setp.eq.s32 	%p403, %r13869, 0;
	@%p403 bra 	$L__BB9_788;
	atom.shared.xor.b32 	%r13870, [%r6271+192512], %r18600;
	atom.shared.xor.b32 	%r13871, [%r6271+192516], %r18601;
	atom.shared.xor.b32 	%r13872, [%r6271+192520], %r18602;
	atom.shared.xor.b32 	%r13873, [%r6271+192524], %r18603;
$L__BB9_788:
	or.b32  	%r13874, %r18605, %r18604;
	or.b32  	%r13875, %r13874, %r18606;
	or.b32  	%r13876, %r13875, %r18607;
	setp.eq.s32 	%p404, %r13876, 0;
	@%p404 bra 	$L__BB9_790;
	atom.shared.xor.b32 	%r13877, [%r6271+193024], %r18604;
	atom.shared.xor.b32 	%r13878, [%r6271+193028], %r18605;
	atom.shared.xor.b32 	%r13879, [%r6271+193032], %r18606;
	atom.shared.xor.b32 	%r13880, [%r6271+193036], %r18607;
$L__BB9_790:
	or.b32  	%r13881, %r18609, %r18608;
	or.b32  	%r13882, %r13881, %r18610;
	or.b32  	%r13883, %r13882, %r18611;
	setp.eq.s32 	%p405, %r13883, 0;
	@%p405 bra 	$L__BB9_792;
	atom.shared.xor.b32 	%r13884, [%r6271+193536], %r18608;
	atom.shared.xor.b32 	%r13885, [%r6271+193540], %r18609;
	atom.shared.xor.b32 	%r13886, [%r6271+193544], %r18610;
	atom.shared.xor.b32 	%r13887, [%r6271+193548], %r18611;
$L__BB9_792:
	or.b32  	%r13888, %r18613, %r18612;
	or.b32  	%r13889, %r13888, %r18614;
	or.b32  	%r13890, %r13889, %r18615;
	setp.eq.s32 	%p406, %r13890, 0;
	@%p406 bra 	$L__BB9_794;
	atom.shared.xor.b32 	%r13891, [%r6271+194048], %r18612;
	atom.shared.xor.b32 	%r13892, [%r6271+194052], %r18613;
	atom.shared.xor.b32 	%r13893, [%r6271+194056], %r18614;
	atom.shared.xor.b32 	%r13894, [%r6271+194060], %r18615;
$L__BB9_794:
	or.b32  	%r13895, %r18617, %r18616;
	or.b32  	%r13896, %r13895, %r18618;
	or.b32  	%r13897, %r13896, %r18619;
	setp.eq.s32 	%p407, %r13897, 0;
	@%p407 bra 	$L__BB9_796;
	atom.shared.xor.b32 	%r13898, [%r6271+194560], %r18616;
	atom.shared.xor.b32 	%r13899, [%r6271+194564], %r18617;
	atom.shared.xor.b32 	%r13900, [%r6271+194568], %r18618;
	atom.shared.xor.b32 	%r13901, [%r6271+194572], %r18619;
$L__BB9_796:
	or.b32  	%r13902, %r18621, %r18620;
	or.b32  	%r13903, %r13902, %r18622;
	or.b32  	%r13904, %r13903, %r18623;
	setp.eq.s32 	%p408, %r13904, 0;
	@%p408 bra 	$L__BB9_798;
	atom.shared.xor.b32 	%r13905, [%r6271+195072], %r18620;
	atom.shared.xor.b32 	%r13906, [%r6271+195076], %r18621;
	atom.shared.xor.b32 	%r13907, [%r6271+195080], %r18622;
	atom.shared.xor.b32 	%r13908, [%r6271+195084], %r18623;
$L__BB9_798:
	or.b32  	%r13909, %r18625, %r18624;
	or.b32  	%r13910, %r13909, %r18626;
	or.b32  	%r13911, %r13910, %r18627;
	setp.eq.s32 	%p409, %r13911, 0;
	@%p409 bra 	$L__BB9_800;
	atom.shared.xor.b32 	%r13912, [%r6271+195584], %r18624;
	atom.shared.xor.b32 	%r13913, [%r6271+195588], %r18625;
	atom.shared.xor.b32 	%r13914, [%r6271+195592], %r18626;
	atom.shared.xor.b32 	%r13915, [%r6271+195596], %r18627;
$L__BB9_800:
	or.b32  	%r13916, %r18629, %r18628;
	or.b32  	%r13917, %r13916, %r18630;
	or.b32  	%r13918, %r13917, %r18631;
	setp.eq.s32 	%p410, %r13918, 0;
	@%p410 bra 	$L__BB9_802;
	atom.shared.xor.b32 	%r13919, [%r6271+196096], %r18628;
	atom.shared.xor.b32 	%r13920, [%r6271+196100], %r18629;
	atom.shared.xor.b32 	%r13921, [%r6271+196104], %r18630;
	atom.shared.xor.b32 	%r13922, [%r6271+196108], %r18631;
$L__BB9_802:
	ld.param.u64 	%rd77, [fused_batch_pir_kernel_transposed_16_param_2];
	mov.u32 	%r6272, %ntid.x;
	cvta.to.global.u64 	%rd9, %rd77;
	setp.eq.s16 	%p411, %rs1, 2;
	bar.sync 	0;
	@%p411 bra 	$L__BB9_807;
	mov.b32 	%r18633, 0;
$L__BB9_804:
	.pragma "nounroll";
	shl.b32 	%r13924, %r18634, 4;
	add.s32 	%r13926, %r13530, %r13924;
	ld.shared.v4.u32 	{%r6276, %r6277, %r6278, %r6279}, [%r13926];
	or.b32  	%r13927, %r6277, %r6276;
	or.b32  	%r13928, %r13927, %r6278;
	or.b32  	%r13929, %r13928, %r6279;
	setp.eq.s32 	%p412, %r13929, 0;
	@%p412 bra 	$L__BB9_806;
	mul.wide.u32 	%rd60, %r18634, 16;
	add.s64 	%rd61, %rd9, %rd60;
	atom.global.xor.b32 	%r13930, [%rd61], %r6276;
	atom.global.xor.b32 	%r13931, [%rd61+4], %r6277;
	atom.global.xor.b32 	%r13932, [%rd61+8], %r6278;
	atom.global.xor.b32 	%r13933, [%rd61+12], %r6279;
$L__BB9_806:
	add.s32 	%r18634, %r18634, %r6272;
	add.s32 	%r18633, %r18633, 1;
	xor.b32  	%r13934, %r18633, %r3;
	setp.ne.s32 	%p413, %r13934, 2;
	@%p413 bra 	$L__BB9_804;
$L__BB9_807:
	shl.b32 	%r13935, %r6272, 1;
	add.s32 	%r18638, %r18634, %r13935;
	mad.lo.s32 	%r18637, %r6272, 3, %r18634;
	add.s32 	%r18636, %r6272, %r18634;
	shl.b32 	%r13936, %r18634, 4;
	add.s32 	%r18635, %r13530, %r13936;
	shl.b32 	%r6287, %r6272, 6;
	shl.b32 	%r6288, %r6272, 5;
	mul.lo.s32 	%r6289, %r6272, 48;
$L__BB9_808:
	ld.shared.v4.u32 	{%r6295, %r6296, %r6297, %r6298}, [%r18635];
	or.b32  	%r13938, %r6296, %r6295;
	or.b32  	%r13939, %r13938, %r6297;
	or.b32  	%r13940, %r13939, %r6298;
	setp.eq.s32 	%p414, %r13940, 0;
	@%p414 bra 	$L__BB9_810;
	mul.wide.u32 	%rd62, %r18634, 16;
	add.s64 	%rd63, %rd9, %rd62;
	atom.global.xor.b32 	%r13941, [%rd63], %r6295;
	atom.global.xor.b32 	%r13942, [%rd63+4], %r6296;
	atom.global.xor.b32 	%r13943, [%rd63+8], %r6297;
	atom.global.xor.b32 	%r13944, [%rd63+12], %r6298;
$L__BB9_810:
	shl.b32 	%r13945, %r6272, 4;
	add.s32 	%r13946, %r18635, %r13945;
	ld.shared.v4.u32 	{%r6299, %r6300, %r6301, %r6302}, [%r13946];
	or.b32  	%r13947, %r6300, %r6299;
	or.b32  	%r13948, %r13947, %r6301;
	or.b32  	%r13949, %r13948, %r6302;
	setp.eq.s32 	%p415, %r13949, 0;
	@%p415 bra 	$L__BB9_812;
	mul.wide.u32 	%rd64, %r18636, 16;
	add.s64 	%rd65, %rd9, %rd64;
	atom.global.xor.b32 	%r13950, [%rd65], %r6299;
	atom.global.xor.b32 	%r13951, [%rd65+4], %r6300;
	atom.global.xor.b32 	%r13952, [%rd65+8], %r6301;
	atom.global.xor.b32 	%r13953, [%rd65+12], %r6302;
$L__BB9_812:
	add.s32 	%r6303, %r18634, %r6272;
	add.s32 	%r13954, %r18635, %r6288;
	ld.shared.v4.u32 	{%r6304, %r6305, %r6306, %r6307}, [%r13954];
	or.b32  	%r13955, %r6305, %r6304;
	or.b32  	%r13956, %r13955, %r6306;
	or.b32  	%r13957, %r13956, %r6307;
	setp.eq.s32 	%p416, %r13957, 0;
	@%p416 bra 	$L__BB9_814;
	mul.wide.u32 	%rd66, %r18638, 16;
	add.s64 	%rd67, %rd9, %rd66;
	atom.global.xor.b32 	%r13958, [%rd67], %r6304;
	atom.global.xor.b32 	%r13959, [%rd67+4], %r6305;
	atom.global.xor.b32 	%r13960, [%rd67+8], %r6306;
	atom.global.xor.b32 	%r13961, [%rd67+12], %r6307;
$L__BB9_814:
	add.s32 	%r6308, %r6303, %r6272;
	add.s32 	%r13962, %r18635, %r6289;
	ld.shared.v4.u32 	{%r6309, %r6310, %r6311, %r6312}, [%r13962];
	or.b32  	%r13963, %r6310, %r6309;
	or.b32  	%r13964, %r13963, %r6311;
	or.b32  	%r13965, %r13964, %r6312;
	setp.eq.s32 	%p417, %r13965, 0;
	@%p417 bra 	$L__BB9_816;
	mul.wide.u32 	%rd68, %r18637, 16;
	add.s64 	%rd69, %rd9, %rd68;
	atom.global.xor.b32 	%r13966, [%rd69], %r6309;
	atom.global.xor.b32 	%r13967, [%rd69+4], %r6310;
	atom.global.xor.b32 	%r13968, [%rd69+8], %r6311;
	atom.global.xor.b32 	%r13969, [%rd69+12], %r6312;
$L__BB9_816:
	add.s32 	%r13970, %r6308, %r6272;
	add.s32 	%r18634, %r13970, %r6272;
	shl.b32 	%r13971, %r6272, 2;
	add.s32 	%r18638, %r18638, %r13971;
	add.s32 	%r18637, %r18637, %r13971;
	add.s32 	%r18636, %r18636, %r13971;
	add.s32 	%r18635, %r18635, %r6287;
	setp.lt.u32 	%p418, %r18634, 12288;
	@%p418 bra 	$L__BB9_808;
	ret;

}


// ===== COMPILED SASS (sm_100) =====

	.target	sm_100

	.elftype	@"ET_EXEC"


//--------------------- .note.nv.tkinfo           --------------------------
	.section	.note.nv.tkinfo,"",@"SHT_NOTE"
	.sectionflags	@"SHF_NOTE_NV_TKINFO"
	.tkinfo
        /*0018*/ 	.word	0x00000002
        /*0030*/ 	.string	""
        /*0030*/ 	.string	"ptxas"
        /*0030*/ 	.string	"Cuda compilation tools, release 13.0, V13.0.88"
        /*0030*/ 	.string	"Build cuda_13.0.r13.0/compiler.36424714_0"
        /*0030*/ 	.string	"-arch sm_100 -m 64 "



//--------------------- .note.nv.cuinfo           --------------------------
	.section	.note.nv.cuinfo,"",@"SHT_NOTE"
	.sectionflags	@"SHF_NOTE_NV_CUINFO"
        /*0018*/ 	.short	0x0002
        /*001a*/ 	.short	0x0064
        /*001c*/ 	.short	0x0082
	.zero		2


//--------------------- .nv.info                  --------------------------
	.section	.nv.info,"",@"SHT_CUDA_INFO"
	.align	4


	//----- nvinfo : EIATTR_REGCOUNT
	.align		4
        /*0000*/ 	.byte	0x04, 0x2f
        /*0002*/ 	.short	(.L_2 - .L_1)
	.align		4
.L_1:
        /*0004*/ 	.word	index@(fused_batch_pir_kernel_1)
        /*0008*/ 	.word	0x00000099


	//----- nvinfo : EIATTR_FRAME_SIZE
	.align		4
.L_2:
        /*000c*/ 	.byte	0x04, 0x11
        /*000e*/ 	.short	(.L_4 - .L_3)
	.align		4
.L_3:
        /*0010*/ 	.word	index@(fused_batch_pir_kernel_1)
        /*0014*/ 	.word	0x00000000


	//----- nvinfo : EIATTR_REGCOUNT
	.align		4
.L_4:
        /*0018*/ 	.byte	0x04, 0x2f
        /*001a*/ 	.short	(.L_6 - .L_5)
	.align		4
.L_5:
        /*001c*/ 	.word	index@(fused_batch_pir_kernel_2)
        /*0020*/ 	.word	0x000000ff


	//----- nvinfo : EIATTR_FRAME_SIZE
	.align		4
.L_6:
        /*0024*/ 	.byte	0x04, 0x11
        /*0026*/ 	.short	(.L_8 - .L_7)
	.align		4
.L_7:
        /*0028*/ 	.word	index@(fused_batch_pir_kernel_2)
        /*002c*/ 	.word	0x00000000


	//----- nvinfo : EIATTR_REGCOUNT
	.align		4
.L_8:
        /*0030*/ 	.byte	0x04, 0x2f
        /*0032*/ 	.short	(.L_10 - .L_9)
	.align		4
.L_9:
        /*0034*/ 	.word	index@(fused_batch_pir_kernel_4)
        /*0038*/ 	.word	0x000000ff


	//----- nvinfo : EIATTR_FRAME_SIZE
	.align		4
.L_10:
        /*003c*/ 	.byte	0x04, 0x11
        /*003e*/ 	.short	(.L_12 - .L_11)
	.align		4
.L_11:
        /*0040*/ 	.word	index@($__internal_5_$__cuda_sm20_div_u16)
        /*0044*/ 	.word	0x00000310


	//----- nvinfo : EIATTR_FRAME_SIZE
	.align		4
.L_12:
        /*0048*/ 	.byte	0x04, 0x11
        /*004a*/ 	.short	(.L_14 - .L_13)
	.align		4
.L_13:
        /*004c*/ 	.word	index@(fused_batch_pir_kernel_4)
        /*0050*/ 	.word	0x00000310


	//----- nvinfo : EIATTR_REGCOUNT
	.align		4
.L_14:
        /*0054*/ 	.byte	0x04, 0x2f
        /*0056*/ 	.short	(.L_16 - .L_15)
	.align		4
.L_15:
        /*0058*/ 	.word	index@(fused_batch_pir_kernel_8)
        /*005c*/ 	.word	0x000000ff


	//----- nvinfo : EIATTR_FRAME_SIZE
	.align		4
.L_16:
        /*0060*/ 	.byte	0x04, 0x11
        /*0062*/ 	.short	(.L_18 - .L_17)
	.align		4
.L_17:
        /*0064*/ 	.word	index@($__internal_4_$__cuda_sm20_div_u16)
        /*0068*/ 	.word	0x00000930


	//----- nvinfo : EIATTR_FRAME_SIZE
	.align		4
.L_18:
        /*006c*/ 	.byte	0x04, 0x11
        /*006e*/ 	.short	(.L_20 - .L_19)
	.align		4
.L_19:
        /*0070*/ 	.word	index@(fused_batch_pir_kernel_8)
        /*0074*/ 	.word	0x00000930


	//----- nvinfo : EIATTR_REGCOUNT
	.align		4
.L_20:
        /*0078*/ 	.byte	0x04, 0x2f
        /*007a*/ 	.short	(.L_22 - .L_21)
	.align		4
.L_21:
        /*007c*/ 	.word	index@(fused_batch_pir_kernel_16)
        /*0080*/ 	.word	0x000000ff


	//----- nvinfo : EIATTR_FRAME_SIZE
	.align		4
.L_22:
        /*0084*/ 	.byte	0x04, 0x11
        /*0086*/ 	.short	(.L_24 - .L_23)
	.align		4
.L_23:
        /*0088*/ 	.word	index@($__internal_3_$__cuda_sm20_div_u16)
        /*008c*/ 	.word	0x00001530


	//----- nvinfo : EIATTR_FRAME_SIZE
	.align		4
.L_24:
        /*0090*/ 	.byte	0x04, 0x11
        /*0092*/ 	.short	(.L_26 - .L_25)
	.align		4
.L_25:
        /*0094*/ 	.word	index@(fused_batch_pir_kernel_16)
        /*0098*/ 	.word	0x00001530


	//----- nvinfo : EIATTR_REGCOUNT
	.align		4
.L_26:
        /*009c*/ 	.byte	0x04, 0x2f
        /*009e*/ 	.short	(.L_28 - .L_27)
	.align		4
.L_27:
        /*00a0*/ 	.word	index@(fused_batch_pir_kernel_transposed_1)
        /*00a4*/ 	.word	0x00000099


	//----- nvinfo : EIATTR_FRAME_SIZE
	.align		4
.L_28:
        /*00a8*/ 	.byte	0x04, 0x11
        /*00aa*/ 	.short	(.L_30 - .L_29)
	.align		4
.L_29:
        /*00ac*/ 	.word	index@(fused_batch_pir_kernel_transposed_1)
        /*00b0*/ 	.word	0x00000000


	//----- nvinfo : EIATTR_REGCOUNT
	.align		4
.L_30:
        /*00b4*/ 	.byte	0x04, 0x2f
        /*00b6*/ 	.short	(.L_32 - .L_31)
	.align		4
.L_31:
        /*00b8*/ 	.word	index@(fused_batch_pir_kernel_transposed_2)
        /*00bc*/ 	.word	0x000000ff


	//----- nvinfo : EIATTR_FRAME_SIZE
	.align		4
.L_32:
        /*00c0*/ 	.byte	0x04, 0x11
        /*00c2*/ 	.short	(.L_34 - .L_33)
	.align		4
.L_33:
        /*00c4*/ 	.word	index@(fused_batch_pir_kernel_transposed_2)
        /*00c8*/ 	.word	0x00000000


	//----- nvinfo : EIATTR_REGCOUNT
	.align		4
.L_34:
        /*00cc*/ 	.byte	0x04, 0x2f
        /*00ce*/ 	.short	(.L_36 - .L_35)
	.align		4
.L_35:
        /*00d0*/ 	.word	index@(fused_batch_pir_kernel_transposed_4)
        /*00d4*/ 	.word	0x000000ff


	//----- nvinfo : EIATTR_FRAME_SIZE
	.align		4
.L_36:
        /*00d8*/ 	.byte	0x04, 0x11
        /*00da*/ 	.short	(.L_38 - .L_37)
	.align		4
.L_37:
        /*00dc*/ 	.word	index@($__internal_2_$__cuda_sm20_div_u16)
        /*00e0*/ 	.word	0x00000310


	//----- nvinfo : EIATTR_FRAME_SIZE
	.align		4
.L_38:
        /*00e4*/ 	.byte	0x04, 0x11
        /*00e6*/ 	.short	(.L_40 - .L_39)
	.align		4
.L_39:
        /*00e8*/ 	.word	index@(fused_batch_pir_kernel_transposed_4)
        /*00ec*/ 	.word	0x00000310


	//----- nvinfo : EIATTR_REGCOUNT
	.align		4
.L_40:
        /*00f0*/ 	.byte	0x04, 0x2f
        /*00f2*/ 	.short	(.L_42 - .L_41)
	.align		4
.L_41:
        /*00f4*/ 	.word	index@(fused_batch_pir_kernel_transposed_8)
        /*00f8*/ 	.word	0x000000ff


	//----- nvinfo : EIATTR_FRAME_SIZE
	.align		4
.L_42:
        /*00fc*/ 	.byte	0x04, 0x11
        /*00fe*/ 	.short	(.L_44 - .L_43)
	.align		4
.L_43:
        /*0100*/ 	.word	index@($__internal_1_$__cuda_sm20_div_u16)
        /*0104*/ 	.word	0x00000930


	//----- nvinfo : EIATTR_FRAME_SIZE
	.align		4
.L_44:
        /*0108*/ 	.byte	0x04, 0x11
        /*010a*/ 	.short	(.L_46 - .L_45)
	.align		4
.L_45:
        /*010c*/ 	.word	index@(fused_batch_pir_kernel_transposed_8)
        /*0110*/ 	.word	0x00000930


	//----- nvinfo : EIATTR_REGCOUNT
	.align		4
.L_46:
        /*0114*/ 	.byte	0x04, 0x2f
        /*0116*/ 	.short	(.L_48 - .L_47)
	.align		4
.L_47:
        /*0118*/ 	.word	index@(fused_batch_pir_kernel_transposed_16)
        /*011c*/ 	.word	0x000000ff


	//----- nvinfo : EIATTR_FRAME_SIZE
	.align		4
.L_48:
        /*0120*/ 	.byte	0x04, 0x11
        /*0122*/ 	.short	(.L_50 - .L_49)
	.align		4
.L_49:
        /*0124*/ 	.word	index@($__internal_0_$__cuda_sm20_div_u16)
        /*0128*/ 	.word	0x00001530


	//----- nvinfo : EIATTR_FRAME_SIZE
	.align		4
.L_50:
        /*012c*/ 	.byte	0x04, 0x11
        /*012e*/ 	.short	(.L_52 - .L_51)
	.align		4
.L_51:
        /*0130*/ 	.word	index@(fused_batch_pir_kernel_transposed_16)
        /*0134*/ 	.word	0x00001530


	//----- nvinfo : EIATTR_MIN_STACK_SIZE
	.align		4
.L_52:
        /*0138*/ 	.byte	0x04, 0x12
        /*013a*/ 	.short	(.L_54 - .L_53)
	.align		4
.L_53:
        /*013c*/ 	.word	index@(fused_batch_pir_kernel_transposed_16)
        /*0140*/ 	.word	0x00001530


	//----- nvinfo : EIATTR_MIN_STACK_SIZE
	.align		4
.L_54:
        /*0144*/ 	.byte	0x04, 0x12
        /*0146*/ 	.short	(.L_56 - .L_55)
	.align		4
.L_55:
        /*0148*/ 	.word	index@(fused_batch_pir_kernel_transposed_8)
        /*014c*/ 	.word	0x00000930


	//----- nvinfo : EIATTR_MIN_STACK_SIZE
	.align		4
.L_56:
        /*0150*/ 	.byte	0x04, 0x12
        /*0152*/ 	.short	(.L_58 - .L_57)
	.align		4
.L_57:
        /*0154*/ 	.word	index@(fused_batch_pir_kernel_transposed_4)
        /*0158*/ 	.word	0x00000310


	//----- nvinfo : EIATTR_MIN_STACK_SIZE
	.align		4
.L_58:
        /*015c*/ 	.byte	0x04, 0x12
        /*015e*/ 	.short	(.L_60 - .L_59)
	.align		4
.L_59:
        /*0160*/ 	.word	index@(fused_batch_pir_kernel_transposed_2)
        /*0164*/ 	.word	0x00000000


	//----- nvinfo : EIATTR_MIN_STACK_SIZE
	.align		4
.L_60:
        /*0168*/ 	.byte	0x04, 0x12
        /*016a*/ 	.short	(.L_62 - .L_61)
	.align		4
.L_61:
        /*016c*/ 	.word	index@(fused_batch_pir_kernel_transposed_1)
        /*0170*/ 	.word	0x00000000


	//----- nvinfo : EIATTR_MIN_STACK_SIZE
	.align		4
.L_62:
        /*0174*/ 	.byte	0x04, 0x12
        /*0176*/ 	.short	(.L_64 - .L_63)
	.align		4
.L_63:
        /*0178*/ 	.word	index@(fused_batch_pir_kernel_16)
        /*017c*/ 	.word	0x00001530


	//----- nvinfo : EIATTR_MIN_STACK_SIZE
	.align		4
.L_64:
        /*0180*/ 	.byte	0x04, 0x12
        /*0182*/ 	.short	(.L_66 - .L_65)
	.align		4
.L_65:
        /*0184*/ 	.word	index@(fused_batch_pir_kernel_8)
        /*0188*/ 	.word	0x00000930


	//----- nvinfo : EIATTR_MIN_STACK_SIZE
	.align		4
.L_66:
        /*018c*/ 	.byte	0x04, 0x12
        /*018e*/ 	.short	(.L_68 - .L_67)
	.align		4
.L_67:
        /*0190*/ 	.word	index@(fused_batch_pir_kernel_4)
        /*0194*/ 	.word	0x00000310


	//----- nvinfo : EIATTR_MIN_STACK_SIZE
	.align		4
.L_68:
        /*0198*/ 	.byte	0x04, 0x12
        /*019a*/ 	.short	(.L_70 - .L_69)
	.align		4
.L_69:
        /*019c*/ 	.word	index@(fused_batch_pir_kernel_2)
        /*01a0*/ 	.word	0x00000000


	//----- nvinfo : EIATTR_MIN_STACK_SIZE
	.align		4
.L_70:
        /*01a4*/ 	.byte	0x04, 0x12
        /*01a6*/ 	.short	(.L_72 - .L_71)
	.align		4
.L_71:
        /*01a8*/ 	.word	index@(fused_batch_pir_kernel_1)
        /*01ac*/ 	.word	0x00000000
.L_72:


//--------------------- .nv.compat                --------------------------
	.section	.nv.compat,"",@"SHT_CUDA_COMPAT_INFO"
	.align	4
        /*0000*/ 	.byte	0x02, 0x09, 0x00, 0x00, 0x02, 0x02, 0x01, 0x00, 0x02, 0x05, 0x05, 0x00, 0x03, 0x07, 0x01, 0x01
        /*0010*/ 	.byte	0x02, 0x03, 0x00, 0x00, 0x02, 0x06, 0x01, 0x00, 0x04, 0x0b, 0x08, 0x00, 0x01, 0x00, 0x00, 0x00
        /*0020*/ 	.byte	0x00, 0x00, 0x00, 0x00


//--------------------- .nv.info.fused_batch_pir_kernel_transposed_16 --------------------------
	.section	.nv.info.fused_batch_pir_kernel_transposed_16,"",@"SHT_CUDA_INFO"
	.sectionflags	@""
	.align	4


	//----- nvinfo : EIATTR_CUDA_API_VERSION
	.align		4
        /*0000*/ 	.byte	0x04, 0x37
        /*0002*/ 	.short	(.L_74 - .L_73)
.L_73:
        /*0004*/ 	.word	0x00000082


	//----- nvinfo : EIATTR_KPARAM_INFO
	.align		4
.L_74:
        /*0008*/ 	.byte	0x04, 0x17
        /*000a*/ 	.short	(.L_76 - .L_75)
.L_75:
        /*000c*/ 	.word	0x00000000
        /*0010*/ 	.short	0x0004
        /*0012*/ 	.short	0x001c
        /*0014*/ 	.byte	0x00, 0xf0, 0x11, 0x00


	//----- nvinfo : EIATTR_KPARAM_INFO
	.align		4
.L_76:
        /*0018*/ 	.byte	0x04, 0x17
        /*001a*/ 	.short	(.L_78 - .L_77)
.L_77:
        /*001c*/ 	.word	0x00000000
        /*0020*/ 	.short	0x0003
        /*0022*/ 	.short	0x0018
        /*0024*/ 	.byte	0x00, 0xf0, 0x11, 0x00


	//----- nvinfo : EIATTR_KPARAM_INFO
	.align		4
.L_78:
        /*0028*/ 	.byte	0x04, 0x17
        /*002a*/ 	.short	(.L_80 - .L_79)
.L_79:
        /*002c*/ 	.word	0x00000000
        /*0030*/ 	.short	0x0002
        /*0032*/ 	.short	0x0010
        /*0034*/ 	.byte	0x00, 0xf5, 0x21, 0x00


	//----- nvinfo : EIATTR_KPARAM_INFO
	.align		4
.L_80:
        /*0038*/ 	.byte	0x04, 0x17
        /*003a*/ 	.short	(.L_82 - .L_81)
.L_81:
        /*003c*/ 	.word	0x00000000
        /*0040*/ 	.short	0x0001
        /*0042*/ 	.short	0x0008
        /*0044*/ 	.byte	0x00, 0xf5, 0x21, 0x00


	//----- nvinfo : EIATTR_KPARAM_INFO
	.align		4
.L_82:
        /*0048*/ 	.byte	0x04, 0x17
        /*004a*/ 	.short	(.L_84 - .L_83)
.L_83:
        /*004c*/ 	.word	0x00000000
        /*0050*/ 	.short	0x0000
        /*0052*/ 	.short	0x0000
        /*0054*/ 	.byte	0x00, 0xf5, 0x21, 0x00


	//----- nvinfo : EIATTR_SPARSE_MMA_MASK
	.align		4
.L_84:
        /*0058*/ 	.byte	0x03, 0x50
        /*005a*/ 	.short	0x0000


	//----- nvinfo : EIATTR_MAXREG_COUNT
	.align		4
        /*005c*/ 	.byte	0x03, 0x1b
        /*005e*/ 	.short	0x00ff


	//----- nvinfo : EIATTR_NUM_BARRIERS
	.align		4
        /*0060*/ 	.byte	0x02, 0x4c
        /*0062*/ 	.byte	0x01
	.zero		1


	//----- nvinfo : EIATTR_ANNOTATIONS
	.align		4
        /*0064*/ 	.byte	0x04, 0x55
        /*0066*/ 	.short	(.L_86 - .L_85)


	//   ....[0]....
.L_85:
        /*0068*/ 	.word	0x00000001
        /*006c*/ 	.byte	0x10, 0x01, 0x00, 0x00, 0x01, 0x00, 0x00, 0x00, 0x90, 0x01, 0x00, 0x00, 0x01, 0x00, 0x00, 0x00
        /* <DEDUP_REMOVED lines=2707> */
        /*a9ac*/ 	.byte	0x60, 0x8f, 0x03, 0x00, 0x01, 0x00, 0x00, 0x00, 0xd0, 0x8f, 0x03, 0x00


	//----- nvinfo : EIATTR_MERCURY_ISA_VERSION
	.align		4
.L_86:
        /*a9b8*/ 	.byte	0x03, 0x5f
        /*a9ba*/ 	.short	0x0101


	//----- nvinfo : EIATTR_COOP_GROUP_MASK_REGIDS
	.align		4
        /*a9bc*/ 	.byte	0x04, 0x29
        /*a9be*/ 	.short	(.L_88 - .L_87)


	//   ....[0]....
.L_87:
        /*a9c0*/ 	.word	0xffffffff


	//----- nvinfo : EIATTR_COOP_GROUP_INSTR_OFFSETS
	.align		4
.L_88:
        /*a9c4*/ 	.byte	0x04, 0x28
        /*a9c6*/ 	.short	(.L_90 - .L_89)


	//   ....[0]....
.L_89:
        /*a9c8*/ 	.word	0x0000c070


	//----- nvinfo : EIATTR_VRC_CTA_INIT_COUNT
	.align		4
.L_90:
        /*a9cc*/ 	.byte	0x02, 0x4a
	.zero		1
	.zero		1


	//----- nvinfo : EIATTR_EXIT_INSTR_OFFSETS
	.align		4
        /*a9d0*/ 	.byte	0x04, 0x1c
        /*a9d2*/ 	.short	(.L_92 - .L_91)


	//   ....[0]....
.L_91:
        /*a9d4*/ 	.word	0x000394c0


	//----- nvinfo : EIATTR_CRS_STACK_SIZE
	.align		4
.L_92:
        /*a9d8*/ 	.byte	0x04, 0x1e
        /*a9da*/ 	.short	(.L_94 - .L_93)
.L_93:
        /*a9dc*/ 	.word	0x00000000


	//----- nvinfo : EIATTR_CBANK_PARAM_SIZE
	.align		4
.L_94:
        /*a9e0*/ 	.byte	0x03, 0x19
        /*a9e2*/ 	.short	0x0020


	//----- nvinfo : EIATTR_PARAM_CBANK
	.align		4
        /*a9e4*/ 	.byte	0x04, 0x0a
        /*a9e6*/ 	.short	(.L_96 - .L_95)
	.align		4
.L_95:
        /*a9e8*/ 	.word	index@(.nv.constant0.fused_batch_pir_kernel_transposed_16)
        /*a9ec*/ 	.short	0x0380
        /*a9ee*/ 	.short	0x0020


	//----- nvinfo : EIATTR_SW_WAR
	.align		4
.L_96:
        /*a9f0*/ 	.byte	0x04, 0x36
        /*a9f2*/ 	.short	(.L_98 - .L_97)
.L_97:
        /*a9f4*/ 	.word	0x00000008
.L_98:


//--------------------- .nv.info.fused_batch_pir_kernel_transposed_8 --------------------------
	.section	.nv.info.fused_batch_pir_kernel_transposed_8,"",@"SHT_CUDA_INFO"
	.sectionflags	@""
	.align	4


	//----- nvinfo : EIATTR_CUDA_API_VERSION
	.align		4
        /*0000*/ 	.byte	0x04, 0x37
        /*0002*/ 	.short	(.L_100 - .L_99)
.L_99:
        /*0004*/ 	.word	0x00000082


	//----- nvinfo : EIATTR_KPARAM_INFO
	.align		4
.L_100:
        /*0008*/ 	.byte	0x04, 0x17
        /*000a*/ 	.short	(.L_102 - .L_101)
.L_101:
        /*000c*/ 	.word	0x00000000
        /*0010*/ 	.short	0x0004
        /*0012*/ 	.short	0x001c
        /*0014*/ 	.byte	0x00, 0xf0, 0x11, 0x00


	//----- nvinfo : EIATTR_KPARAM_INFO
	.align		4
.L_102:
        /*0018*/ 	.byte	0x04, 0x17
        /*001a*/ 	.short	(.L_104 - .L_103)
.L_103:
        /*001c*/ 	.word	0x00000000
        /*0020*/ 	.short	0x0003
        /*0022*/ 	.short	0x0018
        /*0024*/ 	.byte	0x00, 0xf0, 0x11, 0x00


	//----- nvinfo : EIATTR_KPARAM_INFO
	.align		4
.L_104:
        /*0028*/ 	.byte	0x04, 0x17
        /*002a*/ 	.short	(.L_106 - .L_105)
.L_105:
        /*002c*/ 	.word	0x00000000
        /*0030*/ 	.short	0x0002
        /*0032*/ 	.short	0x0010
        /*0034*/ 	.byte	0x00, 0xf5, 0x21, 0x00


	//----- nvinfo : EIATTR_KPARAM_INFO
	.align		4
.L_106:
        /*0038*/ 	.byte	0x04, 0x17
        /*003a*/ 	.short	(.L_108 - .L_107)
.L_107:
        /*003c*/ 	.word	0x00000000
        /*0040*/ 	.short	0x0001
        /*0042*/ 	.short	0x0008
        /*0044*/ 	.byte	0x00, 0xf5, 0x21, 0x00


	//----- nvinfo : EIATTR_KPARAM_INFO
	.align		4
.L_108:
        /*0048*/ 	.byte	0x04, 0x17
        /*004a*/ 	.short	(.L_110 - .L_109)
.L_109:
        /*004c*/ 	.word	0x00000000
        /*0050*/ 	.short	0x0000
        /*0052*/ 	.short	0x0000
        /*0054*/ 	.byte	0x00, 0xf5, 0x21, 0x00


	//----- nvinfo : EIATTR_SPARSE_MMA_MASK
	.align		4
.L_110:
        /*0058*/ 	.byte	0x03, 0x50
        /*005a*/ 	.short	0x0000


	//----- nvinfo : EIATTR_MAXREG_COUNT
	.align		4
        /*005c*/ 	.byte	0x03, 0x1b
        /*005e*/ 	.short	0x00ff


	//----- nvinfo : EIATTR_NUM_BARRIERS
	.align		4
        /*0060*/ 	.byte	0x02, 0x4c
        /*0062*/ 	.byte	0x01
	.zero		1


	//----- nvinfo : EIATTR_ANNOTATIONS
	.align		4
        /*0064*/ 	.byte	0x04, 0x55
        /*0066*/ 	.short	(.L_112 - .L_111)


	//   ....[0]....
.L_111:
        /* <DEDUP_REMOVED lines=1174> */


	//----- nvinfo : EIATTR_MERCURY_ISA_VERSION
	.align		4
.L_112:
        /*49b8*/ 	.byte	0x03, 0x5f
        /*49ba*/ 	.short	0x0101


	//----- nvinfo : EIATTR_COOP_GROUP_MASK_REGIDS
	.align		4
        /*49bc*/ 	.byte	0x04, 0x29
        /*49be*/ 	.short	(.L_114 - .L_113)


	//   ....[0]....
.L_113:
        /*49c0*/ 	.word	0xffffffff


	//----- nvinfo : EIATTR_COOP_GROUP_INSTR_OFFSETS
	.align		4
.L_114:
        /*49c4*/ 	.byte	0x04, 0x28
        /*49c6*/ 	.short	(.L_116 - .L_115)


	//   ....[0]....
.L_115:
        /*49c8*/ 	.word	0x00009070


	//----- nvinfo : EIATTR_VRC_CTA_INIT_COUNT
	.align		4
.L_116:
        /*49cc*/ 	.byte	0x02, 0x4a
	.zero		1
	.zero		1


	//----- nvinfo : EIATTR_EXIT_INSTR_OFFSETS
	.align		4
        /*49d0*/ 	.byte	0x04, 0x1c
        /*49d2*/ 	.short	(.L_118 - .L_117)


	//   ....[0]....
.L_117:
        /*49d4*/ 	.word	0x0001e1f0


	//----- nvinfo : EIATTR_CRS_STACK_SIZE
	.align		4
.L_118:
        /*49d8*/ 	.byte	0x04, 0x1e
        /*49da*/ 	.short	(.L_120 - .L_119)
.L_119:
        /*49dc*/ 	.word	0x00000000


	//----- nvinfo : EIATTR_CBANK_PARAM_SIZE
	.align		4
.L_120:
        /*49e0*/ 	.byte	0x03, 0x19
        /*49e2*/ 	.short	0x0020


	//----- nvinfo : EIATTR_PARAM_CBANK
	.align		4
        /*49e4*/ 	.byte	0x04, 0x0a
        /*49e6*/ 	.short	(.L_122 - .L_121)
	.align		4
.L_121:
        /*49e8*/ 	.word	index@(.nv.constant0.fused_batch_pir_kernel_transposed_8)
        /*49ec*/ 	.short	0x0380
        /*49ee*/ 	.short	0x0020


	//----- nvinfo : EIATTR_SW_WAR
	.align		4
.L_122:
        /*49f0*/ 	.byte	0x04, 0x36
        /*49f2*/ 	.short	(.L_124 - .L_123)
.L_123:
        /*49f4*/ 	.word	0x00000008
.L_124:


//--------------------- .nv.info.fused_batch_pir_kernel_transposed_4 --------------------------
	.section	.nv.info.fused_batch_pir_kernel_transposed_4,"",@"SHT_CUDA_INFO"
	.sectionflags	@""
	.align	4


	//----- nvinfo : EIATTR_CUDA_API_VERSION
	.align		4
        /*0000*/ 	.byte	0x04, 0x37
        /*0002*/ 	.short	(.L_126 - .L_125)
.L_125:
        /*0004*/ 	.word	0x00000082


	//----- nvinfo : EIATTR_KPARAM_INFO
	.align		4
.L_126:
        /*0008*/ 	.byte	0x04, 0x17
        /*000a*/ 	.short	(.L_128 - .L_127)
.L_127:
        /*000c*/ 	.word	0x00000000
        /*0010*/ 	.short	0x0004
        /*0012*/ 	.short	0x001c
        /*0014*/ 	.byte	0x00, 0xf0, 0x11, 0x00


	//----- nvinfo : EIATTR_KPARAM_INFO
	.align		4
.L_128:
        /*0018*/ 	.byte	0x04, 0x17
        /*001a*/ 	.short	(.L_130 - .L_129)
.L_129:
        /*001c*/ 	.word	0x00000000
        /*0020*/ 	.short	0x0003
        /*0022*/ 	.short	0x0018
        /*0024*/ 	.byte	0x00, 0xf0, 0x11, 0x00


	//----- nvinfo : EIATTR_KPARAM_INFO
	.align		4
.L_130:
        /*0028*/ 	.byte	0x04, 0x17
        /*002a*/ 	.short	(.L_132 - .L_131)
.L_131:
        /*002c*/ 	.word	0x00000000
        /*0030*/ 	.short	0x0002
        /*0032*/ 	.short	0x0010
        /*0034*/ 	.byte	0x00, 0xf5, 0x21, 0x00


	//----- nvinfo : EIATTR_KPARAM_INFO
	.align		4
.L_132:
        /*0038*/ 	.byte	0x04, 0x17
        /*003a*/ 	.short	(.L_134 - .L_133)
.L_133:
        /*003c*/ 	.word	0x00000000
        /*0040*/ 	.short	0x0001
        /*0042*/ 	.short	0x0008
        /*0044*/ 	.byte	0x00, 0xf5, 0x21, 0x00


	//----- nvinfo : EIATTR_KPARAM_INFO
	.align		4
.L_134:
        /*0048*/ 	.byte	0x04, 0x17
        /*004a*/ 	.short	(.L_136 - .L_135)
.L_135:
        /*004c*/ 	.word	0x00000000
        /*0050*/ 	.short	0x0000
        /*0052*/ 	.short	0x0000
        /*0054*/ 	.byte	0x00, 0xf5, 0x21, 0x00


	//----- nvinfo : EIATTR_SPARSE_MMA_MASK
	.align		4
.L_136:
        /*0058*/ 	.byte	0x03, 0x50
        /*005a*/ 	.short	0x0000


	//----- nvinfo : EIATTR_MAXREG_COUNT
	.align		4
        /*005c*/ 	.byte	0x03, 0x1b
        /*005e*/ 	.short	0x00ff


	//----- nvinfo : EIATTR_NUM_BARRIERS
	.align		4
        /*0060*/ 	.byte	0x02, 0x4c
        /*0062*/ 	.byte	0x01
	.zero		1


	//----- nvinfo : EIATTR_ANNOTATIONS
	.align		4
        /*0064*/ 	.byte	0x04, 0x55
        /*0066*/ 	.short	(.L_138 - .L_137)


	//   ....[0]....
.L_137:
        /* <DEDUP_REMOVED lines=387> */


	//----- nvinfo : EIATTR_MERCURY_ISA_VERSION
	.align		4
.L_138:
        /*1888*/ 	.byte	0x03, 0x5f
        /*188a*/ 	.short	0x0101


	//----- nvinfo : EIATTR_UNUSED_LOAD_BYTE_OFFSET
	.align		4
        /*188c*/ 	.byte	0x04, 0x44
        /*188e*/ 	.short	(.L_140 - .L_139)


	//   ....[0]....
.L_139:
        /*1890*/ 	.word	0x00027a30
        /*1894*/ 	.word	0x0000fff0


	//   ....[1]....
        /*1898*/ 	.word	0x00034130
        /*189c*/ 	.word	0x0000fff0


	//   ....[2]....
        /*18a0*/ 	.word	0x00040830
        /*18a4*/ 	.word	0x0000fff0


	//----- nvinfo : EIATTR_COOP_GROUP_MASK_REGIDS
	.align		4
.L_140:
        /*18a8*/ 	.byte	0x04, 0x29
        /*18aa*/ 	.short	(.L_142 - .L_141)


	//   ....[0]....
.L_141:
        /*18ac*/ 	.word	0xffffffff


	//----- nvinfo : EIATTR_COOP_GROUP_INSTR_OFFSETS
	.align		4
.L_142:
        /*18b0*/ 	.byte	0x04, 0x28
        /*18b2*/ 	.short	(.L_144 - .L_143)


	//   ....[0]....
.L_143:
        /*18b4*/ 	.word	0x00049d30


	//----- nvinfo : EIATTR_VRC_CTA_INIT_COUNT
	.align		4
.L_144:
        /*18b8*/ 	.byte	0x02, 0x4a
	.zero		1
	.zero		1


	//----- nvinfo : EIATTR_EXIT_INSTR_OFFSETS
	.align		4
        /*18bc*/ 	.byte	0x04, 0x1c
        /*18be*/ 	.short	(.L_146 - .L_145)


	//   ....[0]....
.L_145:
        /*18c0*/ 	.word	0x00052800


	//   ....[1]....
        /*18c4*/ 	.word	0x00052bd0


	//----- nvinfo : EIATTR_CRS_STACK_SIZE
	.align		4
.L_146:
        /*18c8*/ 	.byte	0x04, 0x1e
        /*18ca*/ 	.short	(.L_148 - .L_147)
.L_147:
        /*18cc*/ 	.word	0x00000000


	//----- nvinfo : EIATTR_CBANK_PARAM_SIZE
	.align		4
.L_148:
        /*18d0*/ 	.byte	0x03, 0x19
        /*18d2*/ 	.short	0x0020


	//----- nvinfo : EIATTR_PARAM_CBANK
	.align		4
        /*18d4*/ 	.byte	0x04, 0x0a
        /*18d6*/ 	.short	(.L_150 - .L_149)
	.align		4
.L_149:
        /*18d8*/ 	.word	index@(.nv.constant0.fused_batch_pir_kernel_transposed_4)
        /*18dc*/ 	.short	0x0380
        /*18de*/ 	.short	0x0020


	//----- nvinfo : EIATTR_SW_WAR
	.align		4
.L_150:
        /*18e0*/ 	.byte	0x04, 0x36
        /*18e2*/ 	.short	(.L_152 - .L_151)
.L_151:
        /*18e4*/ 	.word	0x00000008
.L_152:


//--------------------- .nv.info.fused_batch_pir_kernel_transposed_2 --------------------------
	.section	.nv.info.fused_batch_pir_kernel_transposed_2,"",@"SHT_CUDA_INFO"
	.sectionflags	@""
	.align	4


	//----- nvinfo : EIATTR_CUDA_API_VERSION
	.align		4
        /*0000*/ 	.byte	0x04, 0x37
        /*0002*/ 	.short	(.L_154 - .L_153)
.L_153:
        /*0004*/ 	.word	0x00000082


	//----- nvinfo : EIATTR_KPARAM_INFO
	.align		4
.L_154:
        /*0008*/ 	.byte	0x04, 0x17
        /*000a*/ 	.short	(.L_156 - .L_155)
.L_155:
        /*000c*/ 	.word	0x00000000
        /*0010*/ 	.short	0x0004
        /*0012*/ 	.short	0x001c
        /*0014*/ 	.byte	0x00, 0xf0, 0x11, 0x00


	//----- nvinfo : EIATTR_KPARAM_INFO
	.align		4
.L_156:
        /*0018*/ 	.byte	0x04, 0x17
        /*001a*/ 	.short	(.L_158 - .L_157)
.L_157:
        /*001c*/ 	.word	0x00000000
        /*0020*/ 	.short	0x0003
        /*0022*/ 	.short	0x0018
        /*0024*/ 	.byte	0x00, 0xf0, 0x11, 0x00


	//----- nvinfo : EIATTR_KPARAM_INFO
	.align		4
.L_158:
        /*0028*/ 	.byte	0x04, 0x17
        /*002a*/ 	.short	(.L_160 - .L_159)
.L_159:
        /*002c*/ 	.word	0x00000000
        /*0030*/ 	.short	0x0002
        /*0032*/ 	.short	0x0010
        /*0034*/ 	.byte	0x00, 0xf5, 0x21, 0x00


	//----- nvinfo : EIATTR_KPARAM_INFO
	.align		4
.L_160:
        /*0038*/ 	.byte	0x04, 0x17
        /*003a*/ 	.short	(.L_162 - .L_161)
.L_161:
        /*003c*/ 	.word	0x00000000
        /*0040*/ 	.short	0x0001
        /*0042*/ 	.short	0x0008
        /*0044*/ 	.byte	0x00, 0xf5, 0x21, 0x00


	//----- nvinfo : EIATTR_KPARAM_INFO
	.align		4
.L_162:
        /*0048*/ 	.byte	0x04, 0x17
        /*004a*/ 	.short	(.L_164 - .L_163)
.L_163:
        /*004c*/ 	.word	0x00000000
        /*0050*/ 	.short	0x0000
        /*0052*/ 	.short	0x0000
        /*0054*/ 	.byte	0x00, 0xf5, 0x21, 0x00


	//----- nvinfo : EIATTR_SPARSE_MMA_MASK
	.align		4
.L_164:
        /*0058*/ 	.byte	0x03, 0x50
        /*005a*/ 	.short	0x0000


	//----- nvinfo : EIATTR_MAXREG_COUNT
	.align		4
        /*005c*/ 	.byte	0x03, 0x1b
        /*005e*/ 	.short	0x00ff


	//----- nvinfo : EIATTR_NUM_BARRIERS
	.align		4
        /*0060*/ 	.byte	0x02, 0x4c
        /*0062*/ 	.byte	0x01
	.zero		1


	//----- nvinfo : EIATTR_MERCURY_ISA_VERSION
	.align		4
        /*0064*/ 	.byte	0x03, 0x5f
        /*0066*/ 	.short	0x0101


	//----- nvinfo : EIATTR_UNUSED_LOAD_BYTE_OFFSET
	.align		4
        /*0068*/ 	.byte	0x04, 0x44
        /*006a*/ 	.short	(.L_166 - .L_165)


	//   ....[0]....
.L_165:
        /*006c*/ 	.word	0x000156e0
        /*0070*/ 	.word	0x0000fff0


	//   ....[1]....
        /*0074*/ 	.word	0x00021df0
        /*0078*/ 	.word	0x0000fff0


	//----- nvinfo : EIATTR_COOP_GROUP_MASK_REGIDS
	.align		4
.L_166:
        /*007c*/ 	.byte	0x04, 0x29
        /*007e*/ 	.short	(.L_168 - .L_167)


	//   ....[0]....
.L_167:
        /*0080*/ 	.word	0xffffffff


	//----- nvinfo : EIATTR_COOP_GROUP_INSTR_OFFSETS
	.align		4
.L_168:
        /*0084*/ 	.byte	0x04, 0x28
        /*0086*/ 	.short	(.L_170 - .L_169)


	//   ....[0]....
.L_169:
        /*0088*/ 	.word	0x00024f40


	//----- nvinfo : EIATTR_VRC_CTA_INIT_COUNT
	.align		4
.L_170:
        /*008c*/ 	.byte	0x02, 0x4a
	.zero		1
	.zero		1


	//----- nvinfo : EIATTR_EXIT_INSTR_OFFSETS
	.align		4
        /*0090*/ 	.byte	0x04, 0x1c
        /*0092*/ 	.short	(.L_172 - .L_171)


	//   ....[0]....
.L_171:
        /*0094*/ 	.word	0x00028530


	//   ....[1]....
        /*0098*/ 	.word	0x00028900


	//----- nvinfo : EIATTR_CRS_STACK_SIZE
	.align		4
.L_172:
        /*009c*/ 	.byte	0x04, 0x1e
        /*009e*/ 	.short	(.L_174 - .L_173)
.L_173:
        /*00a0*/ 	.word	0x00000000


	//----- nvinfo : EIATTR_CBANK_PARAM_SIZE
	.align		4
.L_174:
        /*00a4*/ 	.byte	0x03, 0x19
        /*00a6*/ 	.short	0x0020


	//----- nvinfo : EIATTR_PARAM_CBANK
	.align		4
        /*00a8*/ 	.byte	0x04, 0x0a
        /*00aa*/ 	.short	(.L_176 - .L_175)
	.align		4
.L_175:
        /*00ac*/ 	.word	index@(.nv.constant0.fused_batch_pir_kernel_transposed_2)
        /*00b0*/ 	.short	0x0380
        /*00b2*/ 	.short	0x0020


	//----- nvinfo : EIATTR_SW_WAR
	.align		4
.L_176:
        /*00b4*/ 	.byte	0x04, 0x36
        /*00b6*/ 	.short	(.L_178 - .L_177)
.L_177:
        /*00b8*/ 	.word	0x00000008
.L_178:


//--------------------- .nv.info.fused_batch_pir_kernel_transposed_1 --------------------------
	.section	.nv.info.fused_batch_pir_kernel_transposed_1,"",@"SHT_CUDA_INFO"
	.sectionflags	@""
	.align	4


	//----- nvinfo : EIATTR_CUDA_API_VERSION
	.align		4
        /*0000*/ 	.byte	0x04, 0x37
        /*0002*/ 	.short	(.L_180 - .L_179)
.L_179:
        /*0004*/ 	.word	0x00000082


	//----- nvinfo : EIATTR_KPARAM_INFO
	.align		4
.L_180:
        /*0008*/ 	.byte	0x04, 0x17
        /*000a*/ 	.short	(.L_182 - .L_181)
.L_181:
        /*000c*/ 	.word	0x00000000
        /*0010*/ 	.short	0x0004
        /*0012*/ 	.short	0x001c
        /*0014*/ 	.byte	0x00, 0xf0, 0x11, 0x00


	//----- nvinfo : EIATTR_KPARAM_INFO
	.align		4
.L_182:
        /*0018*/ 	.byte	0x04, 0x17
        /*001a*/ 	.short	(.L_184 - .L_183)
.L_183:
        /*001c*/ 	.word	0x00000000
        /*0020*/ 	.short	0x0003
        /*0022*/ 	.short	0x0018
        /*0024*/ 	.byte	0x00, 0xf0, 0x11, 0x00


	//----- nvinfo : EIATTR_KPARAM_INFO
	.align		4
.L_184:
        /*0028*/ 	.byte	0x04, 0x17
        /*002a*/ 	.short	(.L_186 - .L_185)
.L_185:
        /*002c*/ 	.word	0x00000000
        /*0030*/ 	.short	0x0002
        /*0032*/ 	.short	0x0010
        /*0034*/ 	.byte	0x00, 0xf5, 0x21, 0x00


	//----- nvinfo : EIATTR_KPARAM_INFO
	.align		4
.L_186:
        /*0038*/ 	.byte	0x04, 0x17
        /*003a*/ 	.short	(.L_188 - .L_187)
.L_187:
        /*003c*/ 	.word	0x00000000
        /*0040*/ 	.short	0x0001
        /*0042*/ 	.short	0x0008
        /*0044*/ 	.byte	0x00, 0xf5, 0x21, 0x00


	//----- nvinfo : EIATTR_KPARAM_INFO
	.align		4
.L_188:
        /*0048*/ 	.byte	0x04, 0x17
        /*004a*/ 	.short	(.L_190 - .L_189)
.L_189:
        /*004c*/ 	.word	0x00000000
        /*0050*/ 	.short	0x0000
        /*0052*/ 	.short	0x0000
        /*0054*/ 	.byte	0x00, 0xf5, 0x21, 0x00


	//----- nvinfo : EIATTR_SPARSE_MMA_MASK
	.align		4
.L_190:
        /*0058*/ 	.byte	0x03, 0x50
        /*005a*/ 	.short	0x0000


	//----- nvinfo : EIATTR_MAXREG_COUNT
	.align		4
        /*005c*/ 	.byte	0x03, 0x1b
        /*005e*/ 	.short	0x00ff


	//----- nvinfo : EIATTR_NUM_BARRIERS
	.align		4
        /*0060*/ 	.byte	0x02, 0x4c
        /*0062*/ 	.byte	0x01
	.zero		1


	//----- nvinfo : EIATTR_MERCURY_ISA_VERSION
	.align		4
        /*0064*/ 	.byte	0x03, 0x5f
        /*0066*/ 	.short	0x0101


	//----- nvinfo : EIATTR_UNUSED_LOAD_BYTE_OFFSET
	.align		4
        /*0068*/ 	.byte	0x04, 0x44
        /*006a*/ 	.short	(.L_192 - .L_191)


	//   ....[0]....
.L_191:
        /*006c*/ 	.word	0x0000c640
        /*0070*/ 	.word	0x0000fff0


	//----- nvinfo : EIATTR_COOP_GROUP_MASK_REGIDS
	.align		4
.L_192:
        /*0074*/ 	.byte	0x04, 0x29
        /*0076*/ 	.short	(.L_194 - .L_193)


	//   ....[0]....
.L_193:
        /*0078*/ 	.word	0xffffffff


	//----- nvinfo : EIATTR_COOP_GROUP_INSTR_OFFSETS
	.align		4
.L_194:
        /*007c*/ 	.byte	0x04, 0x28
        /*007e*/ 	.short	(.L_196 - .L_195)


	//   ....[0]....
.L_195:
        /*0080*/ 	.word	0x000126d0


	//----- nvinfo : EIATTR_VRC_CTA_INIT_COUNT
	.align		4
.L_196:
        /*0084*/ 	.byte	0x02, 0x4a
	.zero		1
	.zero		1


	//----- nvinfo : EIATTR_EXIT_INSTR_OFFSETS
	.align		4
        /*0088*/ 	.byte	0x04, 0x1c
        /*008a*/ 	.short	(.L_198 - .L_197)


	//   ....[0]....
.L_197:
        /*008c*/ 	.word	0x00013d60


	//   ....[1]....
        /*0090*/ 	.word	0x00014110


	//   ....[2]....
        /*0094*/ 	.word	0x00014510


	//----- nvinfo : EIATTR_CRS_STACK_SIZE
	.align		4
.L_198:
        /*0098*/ 	.byte	0x04, 0x1e
        /*009a*/ 	.short	(.L_200 - .L_199)
.L_199:
        /*009c*/ 	.word	0x00000000


	//----- nvinfo : EIATTR_CBANK_PARAM_SIZE
	.align		4
.L_200:
        /*00a0*/ 	.byte	0x03, 0x19
        /*00a2*/ 	.short	0x0020


	//----- nvinfo : EIATTR_PARAM_CBANK
	.align		4
        /*00a4*/ 	.byte	0x04, 0x0a
        /*00a6*/ 	.short	(.L_202 - .L_201)
	.align		4
.L_201:
        /*00a8*/ 	.word	index@(.nv.constant0.fused_batch_pir_kernel_transposed_1)
        /*00ac*/ 	.short	0x0380
        /*00ae*/ 	.short	0x0020


	//----- nvinfo : EIATTR_SW_WAR
	.align		4
.L_202:
        /*00b0*/ 	.byte	0x04, 0x36
        /*00b2*/ 	.short	(.L_204 - .L_203)
.L_203:
        /*00b4*/ 	.word	0x00000008
.L_204:


//--------------------- .nv.info.fused_batch_pir_kernel_16 --------------------------
	.section	.nv.info.fused_batch_pir_kernel_16,"",@"SHT_CUDA_INFO"
	.sectionflags	@""
	.align	4


	//----- nvinfo : EIATTR_CUDA_API_VERSION
	.align		4
        /*0000*/ 	.byte	0x04, 0x37
        /*0002*/ 	.short	(.L_206 - .L_205)
.L_205:
        /*0004*/ 	.word	0x00000082


	//----- nvinfo : EIATTR_KPARAM_INFO
	.align		4
.L_206:
        /*0008*/ 	.byte	0x04, 0x17
        /*000a*/ 	.short	(.L_208 - .L_207)
.L_207:
        /*000c*/ 	.word	0x00000000
        /*0010*/ 	.short	0x0004
        /*0012*/ 	.short	0x001c
        /*0014*/ 	.byte	0x00, 0xf0, 0x11, 0x00


	//----- nvinfo : EIATTR_KPARAM_INFO
	.align		4
.L_208:
        /*0018*/ 	.byte	0x04, 0x17
        /*001a*/ 	.short	(.L_210 - .L_209)
.L_209:
        /*001c*/ 	.word	0x00000000
        /*0020*/ 	.short	0x0003
        /*0022*/ 	.short	0x0018
        /*0024*/ 	.byte	0x00, 0xf0, 0x11, 0x00


	//----- nvinfo : EIATTR_KPARAM_INFO
	.align		4
.L_210:
        /*0028*/ 	.byte	0x04, 0x17
        /*002a*/ 	.short	(.L_212 - .L_211)
.L_211:
        /*002c*/ 	.word	0x00000000
        /*0030*/ 	.short	0x0002
        /*0032*/ 	.short	0x0010
        /*0034*/ 	.byte	0x00, 0xf5, 0x21, 0x00


	//----- nvinfo : EIATTR_KPARAM_INFO
	.align		4
.L_212:
        /*0038*/ 	.byte	0x04, 0x17
        /*003a*/ 	.short	(.L_214 - .L_213)
.L_213:
        /*003c*/ 	.word	0x00000000
        /*0040*/ 	.short	0x0001
        /*0042*/ 	.short	0x0008
        /*0044*/ 	.byte	0x00, 0xf5, 0x21, 0x00


	//----- nvinfo : EIATTR_KPARAM_INFO
	.align		4
.L_214:
        /*0048*/ 	.byte	0x04, 0x17
        /*004a*/ 	.short	(.L_216 - .L_215)
.L_215:
        /*004c*/ 	.word	0x00000000
        /*0050*/ 	.short	0x0000
        /*0052*/ 	.short	0x0000
        /*0054*/ 	.byte	0x00, 0xf5, 0x21, 0x00


	//----- nvinfo : EIATTR_SPARSE_MMA_MASK
	.align		4
.L_216:
        /*0058*/ 	.byte	0x03, 0x50
        /*005a*/ 	.short	0x0000


	//----- nvinfo : EIATTR_MAXREG_COUNT
	.align		4
        /*005c*/ 	.byte	0x03, 0x1b
        /*005e*/ 	.short	0x00ff


	//----- nvinfo : EIATTR_NUM_BARRIERS
	.align		4
        /*0060*/ 	.byte	0x02, 0x4c
        /*0062*/ 	.byte	0x01
	.zero		1


	//----- nvinfo : EIATTR_ANNOTATIONS
	.align		4
        /*0064*/ 	.byte	0x04, 0x55
        /*0066*/ 	.short	(.L_218 - .L_217)


	//   ....[0]....
.L_217:
        /* <DEDUP_REMOVED lines=2710> */


	//----- nvinfo : EIATTR_MERCURY_ISA_VERSION
	.align		4
.L_218:
        /*a9b8*/ 	.byte	0x03, 0x5f
        /*a9ba*/ 	.short	0x0101


	//----- nvinfo : EIATTR_COOP_GROUP_MASK_REGIDS
	.align		4
        /*a9bc*/ 	.byte	0x04, 0x29
        /*a9be*/ 	.short	(.L_220 - .L_219)


	//   ....[0]....
.L_219:
        /*a9c0*/ 	.word	0xffffffff


	//----- nvinfo : EIATTR_COOP_GROUP_INSTR_OFFSETS
	.align		4
.L_220:
        /*a9c4*/ 	.byte	0x04, 0x28
        /*a9c6*/ 	.short	(.L_222 - .L_221)


	//   ....[0]....
.L_221:
        /*a9c8*/ 	.word	0x0000c070


	//----- nvinfo : EIATTR_VRC_CTA_INIT_COUNT
	.align		4
.L_222:
        /*a9cc*/ 	.byte	0x02, 0x4a
	.zero		1
	.zero		1


	//----- nvinfo : EIATTR_EXIT_INSTR_OFFSETS
	.align		4
        /*a9d0*/ 	.byte	0x04, 0x1c
        /*a9d2*/ 	.short	(.L_224 - .L_223)


	//   ....[0]....
.L_223:
        /*a9d4*/ 	.word	0x000394c0


	//----- nvinfo : EIATTR_CRS_STACK_SIZE
	.align		4
.L_224:
        /*a9d8*/ 	.byte	0x04, 0x1e
        /*a9da*/ 	.short	(.L_226 - .L_225)
.L_225:
        /*a9dc*/ 	.word	0x00000000


	//----- nvinfo : EIATTR_CBANK_PARAM_SIZE
	.align		4
.L_226:
        /*a9e0*/ 	.byte	0x03, 0x19
        /*a9e2*/ 	.short	0x0020


	//----- nvinfo : EIATTR_PARAM_CBANK
	.align		4
        /*a9e4*/ 	.byte	0x04, 0x0a
        /*a9e6*/ 	.short	(.L_228 - .L_227)
	.align		4
.L_227:
        /*a9e8*/ 	.word	index@(.nv.constant0.fused_batch_pir_kernel_16)
        /*a9ec*/ 	.short	0x0380
        /*a9ee*/ 	.short	0x0020


	//----- nvinfo : EIATTR_SW_WAR
	.align		4
.L_228:
        /*a9f0*/ 	.byte	0x04, 0x36
        /*a9f2*/ 	.short	(.L_230 - .L_229)
.L_229:
        /*a9f4*/ 	.word	0x00000008
.L_230:


//--------------------- .nv.info.fused_batch_pir_kernel_8 --------------------------
	.section	.nv.info.fused_batch_pir_kernel_8,"",@"SHT_CUDA_INFO"
	.sectionflags	@""
	.align	4


	//----- nvinfo : EIATTR_CUDA_API_VERSION
	.align		4
        /*0000*/ 	.byte	0x04, 0x37
        /*0002*/ 	.short	(.L_232 - .L_231)
.L_231:
        /*0004*/ 	.word	0x00000082


	//----- nvinfo : EIATTR_KPARAM_INFO
	.align		4
.L_232:
        /*0008*/ 	.byte	0x04, 0x17
        /*000a*/ 	.short	(.L_234 - .L_233)
.L_233:
        /*000c*/ 	.word	0x00000000
        /*0010*/ 	.short	0x0004
        /*0012*/ 	.short	0x001c
        /*0014*/ 	.byte	0x00, 0xf0, 0x11, 0x00


	//----- nvinfo : EIATTR_KPARAM_INFO
	.align		4
.L_234:
        /*0018*/ 	.byte	0x04, 0x17
        /*001a*/ 	.short	(.L_236 - .L_235)
.L_235:
        /*001c*/ 	.word	0x00000000
        /*0020*/ 	.short	0x0003
        /*0022*/ 	.short	0x0018
        /*0024*/ 	.byte	0x00, 0xf0, 0x11, 0x00


	//----- nvinfo : EIATTR_KPARAM_INFO
	.align		4
.L_236:
        /*0028*/ 	.byte	0x04, 0x17
        /*002a*/ 	.short	(.L_238 - .L_237)
.L_237:
        /*002c*/ 	.word	0x00000000
        /*0030*/ 	.short	0x0002
        /*0032*/ 	.short	0x0010
        /*0034*/ 	.byte	0x00, 0xf5, 0x21, 0x00


	//----- nvinfo : EIATTR_KPARAM_INFO
	.align		4
.L_238:
        /*0038*/ 	.byte	0x04, 0x17
        /*003a*/ 	.short	(.L_240 - .L_239)
.L_239:
        /*003c*/ 	.word	0x00000000
        /*0040*/ 	.short	0x0001
        /*0042*/ 	.short	0x0008
        /*0044*/ 	.byte	0x00, 0xf5, 0x21, 0x00


	//----- nvinfo : EIATTR_KPARAM_INFO
	.align		4
.L_240:
        /*0048*/ 	.byte	0x04, 0x17
        /*004a*/ 	.short	(.L_242 - .L_241)
.L_241:
        /*004c*/ 	.word	0x00000000
        /*0050*/ 	.short	0x0000
        /*0052*/ 	.short	0x0000
        /*0054*/ 	.byte	0x00, 0xf5, 0x21, 0x00


	//----- nvinfo : EIATTR_SPARSE_MMA_MASK
	.align		4
.L_242:
        /*0058*/ 	.byte	0x03, 0x50
        /*005a*/ 	.short	0x0000


	//----- nvinfo : EIATTR_MAXREG_COUNT
	.align		4
        /*005c*/ 	.byte	0x03, 0x1b
        /*005e*/ 	.short	0x00ff


	//----- nvinfo : EIATTR_NUM_BARRIERS
	.align		4
        /*0060*/ 	.byte	0x02, 0x4c
        /*0062*/ 	.byte	0x01
	.zero		1


	//----- nvinfo : EIATTR_ANNOTATIONS
	.align		4
        /*0064*/ 	.byte	0x04, 0x55
        /*0066*/ 	.short	(.L_244 - .L_243)


	//   ....[0]....
.L_243:
        /* <DEDUP_REMOVED lines=1174> */


	//----- nvinfo : EIATTR_MERCURY_ISA_VERSION
	.align		4
.L_244:
        /*49b8*/ 	.byte	0x03, 0x5f
        /*49ba*/ 	.short	0x0101


	//----- nvinfo : EIATTR_COOP_GROUP_MASK_REGIDS
	.align		4
        /*49bc*/ 	.byte	0x04, 0x29
        /*49be*/ 	.short	(.L_246 - .L_245)


	//   ....[0]....
.L_245:
        /*49c0*/ 	.word	0xffffffff


	//----- nvinfo : EIATTR_COOP_GROUP_INSTR_OFFSETS
	.align		4
.L_246:
        /*49c4*/ 	.byte	0x04, 0x28
        /*49c6*/ 	.short	(.L_248 - .L_247)


	//   ....[0]....
.L_247:
        /*49c8*/ 	.word	0x00009070


	//----- nvinfo : EIATTR_VRC_CTA_INIT_COUNT
	.align		4
.L_248:
        /*49cc*/ 	.byte	0x02, 0x4a
	.zero		1
	.zero		1


	//----- nvinfo : EIATTR_EXIT_INSTR_OFFSETS
	.align		4
        /*49d0*/ 	.byte	0x04, 0x1c
        /*49d2*/ 	.short	(.L_250 - .L_249)


	//   ....[0]....
.L_249:
        /*49d4*/ 	.word	0x0001e1f0


	//----- nvinfo : EIATTR_CRS_STACK_SIZE
	.align		4
.L_250:
        /*49d8*/ 	.byte	0x04, 0x1e
        /*49da*/ 	.short	(.L_252 - .L_251)
.L_251:
        /*49dc*/ 	.word	0x00000000


	//----- nvinfo : EIATTR_CBANK_PARAM_SIZE
	.align		4
.L_252:
        /*49e0*/ 	.byte	0x03, 0x19
        /*49e2*/ 	.short	0x0020


	//----- nvinfo : EIATTR_PARAM_CBANK
	.align		4
        /*49e4*/ 	.byte	0x04, 0x0a
        /*49e6*/ 	.short	(.L_254 - .L_253)
	.align		4
.L_253:
        /*49e8*/ 	.word	index@(.nv.constant0.fused_batch_pir_kernel_8)
        /*49ec*/ 	.short	0x0380
        /*49ee*/ 	.short	0x0020


	//----- nvinfo : EIATTR_SW_WAR
	.align		4
.L_254:
        /*49f0*/ 	.byte	0x04, 0x36
        /*49f2*/ 	.short	(.L_256 - .L_255)
.L_255:
        /*49f4*/ 	.word	0x00000008
.L_256:


//--------------------- .nv.info.fused_batch_pir_kernel_4 --------------------------
	.section	.nv.info.fused_batch_pir_kernel_4,"",@"SHT_CUDA_INFO"
	.sectionflags	@""
	.align	4


	//----- nvinfo : EIATTR_CUDA_API_VERSION
	.align		4
        /*0000*/ 	.byte	0x04, 0x37
        /*0002*/ 	.short	(.L_258 - .L_257)
.L_257:
        /*0004*/ 	.word	0x00000082


	//----- nvinfo : EIATTR_KPARAM_INFO
	.align		4
.L_258:
        /*0008*/ 	.byte	0x04, 0x17
        /*000a*/ 	.short	(.L_260 - .L_259)
.L_259:
        /*000c*/ 	.word	0x00000000
        /*0010*/ 	.short	0x0004
        /*0012*/ 	.short	0x001c
        /*0014*/ 	.byte	0x00, 0xf0, 0x11, 0x00


	//----- nvinfo : EIATTR_KPARAM_INFO
	.align		4
.L_260:
        /*0018*/ 	.byte	0x04, 0x17
        /*001a*/ 	.short	(.L_262 - .L_261)
.L_261:
        /*001c*/ 	.word	0x00000000
        /*0020*/ 	.short	0x0003
        /*0022*/ 	.short	0x0018
        /*0024*/ 	.byte	0x00, 0xf0, 0x11, 0x00


	//----- nvinfo : EIATTR_KPARAM_INFO
	.align		4
.L_262:
        /*0028*/ 	.byte	0x04, 0x17
        /*002a*/ 	.short	(.L_264 - .L_263)
.L_263:
        /*002c*/ 	.word	0x00000000
        /*0030*/ 	.short	0x0002
        /*0032*/ 	.short	0x0010
        /*0034*/ 	.byte	0x00, 0xf5, 0x21, 0x00


	//----- nvinfo : EIATTR_KPARAM_INFO
	.align		4
.L_264:
        /*0038*/ 	.byte	0x04, 0x17
        /*003a*/ 	.short	(.L_266 - .L_265)
.L_265:
        /*003c*/ 	.word	0x00000000
        /*0040*/ 	.short	0x0001
        /*0042*/ 	.short	0x0008
        /*0044*/ 	.byte	0x00, 0xf5, 0x21, 0x00


	//----- nvinfo : EIATTR_KPARAM_INFO
	.align		4
.L_266:
        /*0048*/ 	.byte	0x04, 0x17
        /*004a*/ 	.short	(.L_268 - .L_267)
.L_267:
        /*004c*/ 	.word	0x00000000
        /*0050*/ 	.short	0x0000
        /*0052*/ 	.short	0x0000
        /*0054*/ 	.byte	0x00, 0xf5, 0x21, 0x00


	//----- nvinfo : EIATTR_SPARSE_MMA_MASK
	.align		4
.L_268:
        /*0058*/ 	.byte	0x03, 0x50
        /*005a*/ 	.short	0x0000


	//----- nvinfo : EIATTR_MAXREG_COUNT
	.align		4
        /*005c*/ 	.byte	0x03, 0x1b
        /*005e*/ 	.short	0x00ff


	//----- nvinfo : EIATTR_NUM_BARRIERS
	.align		4
        /*0060*/ 	.byte	0x02, 0x4c
        /*0062*/ 	.byte	0x01
	.zero		1


	//----- nvinfo : EIATTR_ANNOTATIONS
	.align		4
        /*0064*/ 	.byte	0x04, 0x55
        /*0066*/ 	.short	(.L_270 - .L_269)


	//   ....[0]....
.L_269:
        /* <DEDUP_REMOVED lines=387> */


	//----- nvinfo : EIATTR_MERCURY_ISA_VERSION
	.align		4
.L_270:
        /*1888*/ 	.byte	0x03, 0x5f
        /*188a*/ 	.short	0x0101


	//----- nvinfo : EIATTR_UNUSED_LOAD_BYTE_OFFSET
	.align		4
        /*188c*/ 	.byte	0x04, 0x44
        /*188e*/ 	.short	(.L_272 - .L_271)


	//   ....[0]....
.L_271:
        /*1890*/ 	.word	0x00027a30
        /*1894*/ 	.word	0x0000fff0


	//   ....[1]....
        /*1898*/ 	.word	0x00034130
        /*189c*/ 	.word	0x0000fff0


	//   ....[2]....
        /*18a0*/ 	.word	0x00040830
        /*18a4*/ 	.word	0x0000fff0


	//----- nvinfo : EIATTR_COOP_GROUP_MASK_REGIDS
	.align		4
.L_272:
        /*18a8*/ 	.byte	0x04, 0x29
        /*18aa*/ 	.short	(.L_274 - .L_273)


	//   ....[0]....
.L_273:
        /*18ac*/ 	.word	0xffffffff


	//----- nvinfo : EIATTR_COOP_GROUP_INSTR_OFFSETS
	.align		4
.L_274:
        /*18b0*/ 	.byte	0x04, 0x28
        /*18b2*/ 	.short	(.L_276 - .L_275)


	//   ....[0]....
.L_275:
        /*18b4*/ 	.word	0x00049d30


	//----- nvinfo : EIATTR_VRC_CTA_INIT_COUNT
	.align		4
.L_276:
        /*18b8*/ 	.byte	0x02, 0x4a
	.zero		1
	.zero		1


	//----- nvinfo : EIATTR_EXIT_INSTR_OFFSETS
	.align		4
        /*18bc*/ 	.byte	0x04, 0x1c
        /*18be*/ 	.short	(.L_278 - .L_277)


	//   ....[0]....
.L_277:
        /*18c0*/ 	.word	0x00052800


	//   ....[1]....
        /*18c4*/ 	.word	0x00052bd0


	//----- nvinfo : EIATTR_CRS_STACK_SIZE
	.align		4
.L_278:
        /*18c8*/ 	.byte	0x04, 0x1e
        /*18ca*/ 	.short	(.L_280 - .L_279)
.L_279:
        /*18cc*/ 	.word	0x00000000


	//----- nvinfo : EIATTR_CBANK_PARAM_SIZE
	.align		4
.L_280:
        /*18d0*/ 	.byte	0x03, 0x19
        /*18d2*/ 	.short	0x0020


	//----- nvinfo : EIATTR_PARAM_CBANK
	.align		4
        /*18d4*/ 	.byte	0x04, 0x0a
        /*18d6*/ 	.short	(.L_282 - .L_281)
	.align		4
.L_281:
        /*18d8*/ 	.word	index@(.nv.constant0.fused_batch_pir_kernel_4)
        /*18dc*/ 	.short	0x0380
        /*18de*/ 	.short	0x0020


	//----- nvinfo : EIATTR_SW_WAR
	.align		4
.L_282:
        /*18e0*/ 	.byte	0x04, 0x36
        /*18e2*/ 	.short	(.L_284 - .L_283)
.L_283:
        /*18e4*/ 	.word	0x00000008
.L_284:


//--------------------- .nv.info.fused_batch_pir_kernel_2 --------------------------
	.section	.nv.info.fused_batch_pir_kernel_2,"",@"SHT_CUDA_INFO"
	.sectionflags	@""
	.align	4


	//----- nvinfo : EIATTR_CUDA_API_VERSION
	.align		4
        /*0000*/ 	.byte	0x04, 0x37
        /*0002*/ 	.short	(.L_286 - .L_285)
.L_285:
        /*0004*/ 	.word	0x00000082


	//----- nvinfo : EIATTR_KPARAM_INFO
	.align		4
.L_286:
        /*0008*/ 	.byte	0x04, 0x17
        /*000a*/ 	.short	(.L_288 - .L_287)
.L_287:
        /*000c*/ 	.word	0x00000000
        /*0010*/ 	.short	0x0004
        /*0012*/ 	.short	0x001c
        /*0014*/ 	.byte	0x00, 0xf0, 0x11, 0x00


	//----- nvinfo : EIATTR_KPARAM_INFO
	.align		4
.L_288:
        /*0018*/ 	.byte	0x04, 0x17
        /*001a*/ 	.short	(.L_290 - .L_289)
.L_289:
        /*001c*/ 	.word	0x00000000
        /*0020*/ 	.short	0x0003
        /*0022*/ 	.short	0x0018
        /*0024*/ 	.byte	0x00, 0xf0, 0x11, 0x00


	//----- nvinfo : EIATTR_KPARAM_INFO
	.align		4
.L_290:
        /*0028*/ 	.byte	0x04, 0x17
        /*002a*/ 	.short	(.L_292 - .L_291)
.L_291:
        /*002c*/ 	.word	0x00000000
        /*0030*/ 	.short	0x0002
        /*0032*/ 	.short	0x0010
        /*0034*/ 	.byte	0x00, 0xf5, 0x21, 0x00


	//----- nvinfo : EIATTR_KPARAM_INFO
	.align		4
.L_292:
        /*0038*/ 	.byte	0x04, 0x17
        /*003a*/ 	.short	(.L_294 - .L_293)
.L_293:
        /*003c*/ 	.word	0x00000000
        /*0040*/ 	.short	0x0001
        /*0042*/ 	.short	0x0008
        /*0044*/ 	.byte	0x00, 0xf5, 0x21, 0x00


	//----- nvinfo : EIATTR_KPARAM_INFO
	.align		4
.L_294:
        /*0048*/ 	.byte	0x04, 0x17
        /*004a*/ 	.short	(.L_296 - .L_295)
.L_295:
        /*004c*/ 	.word	0x00000000
        /*0050*/ 	.short	0x0000
        /*0052*/ 	.short	0x0000
        /*0054*/ 	.byte	0x00, 0xf5, 0x21, 0x00


	//----- nvinfo : EIATTR_SPARSE_MMA_MASK
	.align		4
.L_296:
        /*0058*/ 	.byte	0x03, 0x50
        /*005a*/ 	.short	0x0000


	//----- nvinfo : EIATTR_MAXREG_COUNT
	.align		4
        /*005c*/ 	.byte	0x03, 0x1b
        /*005e*/ 	.short	0x00ff


	//----- nvinfo : EIATTR_NUM_BARRIERS
	.align		4
        /*0060*/ 	.byte	0x02, 0x4c
        /*0062*/ 	.byte	0x01
	.zero		1


	//----- nvinfo : EIATTR_MERCURY_ISA_VERSION
	.align		4
        /*0064*/ 	.byte	0x03, 0x5f
        /*0066*/ 	.short	0x0101


	//----- nvinfo : EIATTR_UNUSED_LOAD_BYTE_OFFSET
	.align		4
        /*0068*/ 	.byte	0x04, 0x44
        /*006a*/ 	.short	(.L_298 - .L_297)


	//   ....[0]....
.L_297:
        /*006c*/ 	.word	0x000156e0
        /*0070*/ 	.word	0x0000fff0


	//   ....[1]....
        /*0074*/ 	.word	0x00021df0
        /*0078*/ 	.word	0x0000fff0


	//----- nvinfo : EIATTR_COOP_GROUP_MASK_REGIDS
	.align		4
.L_298:
        /*007c*/ 	.byte	0x04, 0x29
        /*007e*/ 	.short	(.L_300 - .L_299)


	//   ....[0]....
.L_299:
        /*0080*/ 	.word	0xffffffff


	//----- nvinfo : EIATTR_COOP_GROUP_INSTR_OFFSETS
	.align		4
.L_300:
        /*0084*/ 	.byte	0x04, 0x28
        /*0086*/ 	.short	(.L_302 - .L_301)


	//   ....[0]....
.L_301:
        /*0088*/ 	.word	0x00024f40


	//----- nvinfo : EIATTR_VRC_CTA_INIT_COUNT
	.align		4
.L_302:
        /*008c*/ 	.byte	0x02, 0x4a
	.zero		1
	.zero		1


	//----- nvinfo : EIATTR_EXIT_INSTR_OFFSETS
	.align		4
        /*0090*/ 	.byte	0x04, 0x1c
        /*0092*/ 	.short	(.L_304 - .L_303)


	//   ....[0]....
.L_303:
        /*0094*/ 	.word	0x00028530


	//   ....[1]....
        /*0098*/ 	.word	0x00028900


	//----- nvinfo : EIATTR_CRS_STACK_SIZE
	.align		4
.L_304:
        /*009c*/ 	.byte	0x04, 0x1e
        /*009e*/ 	.short	(.L_306 - .L_305)
.L_305:
        /*00a0*/ 	.word	0x00000000


	//----- nvinfo : EIATTR_CBANK_PARAM_SIZE
	.align		4
.L_306:
        /*00a4*/ 	.byte	0x03, 0x19
        /*00a6*/ 	.short	0x0020


	//----- nvinfo : EIATTR_PARAM_CBANK
	.align		4
        /*00a8*/ 	.byte	0x04, 0x0a
        /*00aa*/ 	.short	(.L_308 - .L_307)
	.align		4
.L_307:
        /*00ac*/ 	.word	index@(.nv.constant0.fused_batch_pir_kernel_2)
        /*00b0*/ 	.short	0x0380
        /*00b2*/ 	.short	0x0020


	//----- nvinfo : EIATTR_SW_WAR
	.align		4
.L_308:
        /*00b4*/ 	.byte	0x04, 0x36
        /*00b6*/ 	.short	(.L_310 - .L_309)
.L_309:
        /*00b8*/ 	.word	0x00000008
.L_310:


//--------------------- .nv.info.fused_batch_pir_kernel_1 --------------------------
	.section	.nv.info.fused_batch_pir_kernel_1,"",@"SHT_CUDA_INFO"
	.sectionflags	@""
	.align	4


	//----- nvinfo : EIATTR_CUDA_API_VERSION
	.align		4
        /*0000*/ 	.byte	0x04, 0x37
        /*0002*/ 	.short	(.L_312 - .L_311)
.L_311:
        /*0004*/ 	.word	0x00000082


	//----- nvinfo : EIATTR_KPARAM_INFO
	.align		4
.L_312:
        /*0008*/ 	.byte	0x04, 0x17
        /*000a*/ 	.short	(.L_314 - .L_313)
.L_313:
        /*000c*/ 	.word	0x00000000
        /*0010*/ 	.short	0x0004
        /*0012*/ 	.short	0x001c
        /*0014*/ 	.byte	0x00, 0xf0, 0x11, 0x00


	//----- nvinfo : EIATTR_KPARAM_INFO
	.align		4
.L_314:
        /*0018*/ 	.byte	0x04, 0x17
        /*001a*/ 	.short	(.L_316 - .L_315)
.L_315:
        /*001c*/ 	.word	0x00000000
        /*0020*/ 	.short	0x0003
        /*0022*/ 	.short	0x0018
        /*0024*/ 	.byte	0x00, 0xf0, 0x11, 0x00


	//----- nvinfo : EIATTR_KPARAM_INFO
	.align		4
.L_316:
        /*0028*/ 	.byte	0x04, 0x17
        /*002a*/ 	.short	(.L_318 - .L_317)
.L_317:
        /*002c*/ 	.word	0x00000000
        /*0030*/ 	.short	0x0002
        /*0032*/ 	.short	0x0010
        /*0034*/ 	.byte	0x00, 0xf5, 0x21, 0x00


	//----- nvinfo : EIATTR_KPARAM_INFO
	.align		4
.L_318:
        /*0038*/ 	.byte	0x04, 0x17
        /*003a*/ 	.short	(.L_320 - .L_319)
.L_319:
        /*003c*/ 	.word	0x00000000
        /*0040*/ 	.short	0x0001
        /*0042*/ 	.short	0x0008
        /*0044*/ 	.byte	0x00, 0xf5, 0x21, 0x00


	//----- nvinfo : EIATTR_KPARAM_INFO
	.align		4
.L_320:
        /*0048*/ 	.byte	0x04, 0x17
        /*004a*/ 	.short	(.L_322 - .L_321)
.L_321:
        /*004c*/ 	.word	0x00000000
        /*0050*/ 	.short	0x0000
        /*0052*/ 	.short	0x0000
        /*0054*/ 	.byte	0x00, 0xf5, 0x21, 0x00


	//----- nvinfo : EIATTR_SPARSE_MMA_MASK
	.align		4
.L_322:
        /*0058*/ 	.byte	0x03, 0x50
        /*005a*/ 	.short	0x0000


	//----- nvinfo : EIATTR_MAXREG_COUNT
	.align		4
        /*005c*/ 	.byte	0x03, 0x1b
        /*005e*/ 	.short	0x00ff


	//----- nvinfo : EIATTR_NUM_BARRIERS
	.align		4
        /*0060*/ 	.byte	0x02, 0x4c
        /*0062*/ 	.byte	0x01
	.zero		1


	//----- nvinfo : EIATTR_MERCURY_ISA_VERSION
	.align		4
        /*0064*/ 	.byte	0x03, 0x5f
        /*0066*/ 	.short	0x0101


	//----- nvinfo : EIATTR_UNUSED_LOAD_BYTE_OFFSET
	.align		4
        /*0068*/ 	.byte	0x04, 0x44
        /*006a*/ 	.short	(.L_324 - .L_323)


	//   ....[0]....
.L_323:
        /*006c*/ 	.word	0x0000c640
        /*0070*/ 	.word	0x0000fff0


	//----- nvinfo : EIATTR_COOP_GROUP_MASK_REGIDS
	.align		4
.L_324:
        /*0074*/ 	.byte	0x04, 0x29
        /*0076*/ 	.short	(.L_326 - .L_325)


	//   ....[0]....
.L_325:
        /*0078*/ 	.word	0xffffffff


	//----- nvinfo : EIATTR_COOP_GROUP_INSTR_OFFSETS
	.align		4
.L_326:
        /*007c*/ 	.byte	0x04, 0x28
        /*007e*/ 	.short	(.L_328 - .L_327)


	//   ....[0]....
.L_327:
        /*0080*/ 	.word	0x000126d0


	//----- nvinfo : EIATTR_VRC_CTA_INIT_COUNT
	.align		4
.L_328:
        /*0084*/ 	.byte	0x02, 0x4a
	.zero		1
	.zero		1


	//----- nvinfo : EIATTR_EXIT_INSTR_OFFSETS
	.align		4
        /*0088*/ 	.byte	0x04, 0x1c
        /*008a*/ 	.short	(.L_330 - .L_329)


	//   ....[0]....
.L_329:
        /*008c*/ 	.word	0x00013d60


	//   ....[1]....
        /*0090*/ 	.word	0x00014110


	//   ....[2]....
        /*0094*/ 	.word	0x00014510


	//----- nvinfo : EIATTR_CRS_STACK_SIZE
	.align		4
.L_330:
        /*0098*/ 	.byte	0x04, 0x1e
        /*009a*/ 	.short	(.L_332 - .L_331)
.L_331:
        /*009c*/ 	.word	0x00000000


	//----- nvinfo : EIATTR_CBANK_PARAM_SIZE
	.align		4
.L_332:
        /*00a0*/ 	.byte	0x03, 0x19
        /*00a2*/ 	.short	0x0020


	//----- nvinfo : EIATTR_PARAM_CBANK
	.align		4
        /*00a4*/ 	.byte	0x04, 0x0a
        /*00a6*/ 	.short	(.L_334 - .L_333)
	.align		4
.L_333:
        /*00a8*/ 	.word	index@(.nv.constant0.fused_batch_pir_kernel_1)
        /*00ac*/ 	.short	0x0380
        /*00ae*/ 	.short	0x0020


	//----- nvinfo : EIATTR_SW_WAR
	.align		4
.L_334:
        /*00b0*/ 	.byte	0x04, 0x36
        /*00b2*/ 	.short	(.L_336 - .L_335)
.L_335:
        /*00b4*/ 	.word	0x00000008
.L_336:


//--------------------- .nv.callgraph             --------------------------
	.section	.nv.callgraph,"",@"SHT_CUDA_CALLGRAPH"
	.align	4
	.sectionentsize	8
	.align		4
        /*0000*/ 	.word	0x00000000
	.align		4
        /*0004*/ 	.word	0xffffffff
	.align		4
        /*0008*/ 	.word	0x00000000
	.align		4
        /*000c*/ 	.word	0xfffffffe
	.align		4
        /*0010*/ 	.word	0x00000000
	.align		4
        /*0014*/ 	.word	0xfffffffd
	.align		4
        /*0018*/ 	.word	0x00000000
	.align		4
        /*001c*/ 	.word	0xfffffffc


//--------------------- .nv.constant3             --------------------------
	.section	.nv.constant3,"a",@progbits
	.align	4
.nv.constant3:
	.type		CHACHA_CONSTANTS,@object
	.size		CHACHA_CONSTANTS,(.L_0 - CHACHA_CONSTANTS)
CHACHA_CONSTANTS:
        /*0000*/ 	.byte	0x65, 0x78, 0x70, 0x61, 0x6e, 0x64, 0x20, 0x33, 0x32, 0x2d, 0x62, 0x79, 0x74, 0x65, 0x20, 0x6b
.L_0:


//--------------------- .text.fused_batch_pir_kernel_transposed_16 --------------------------
	.section	.text.fused_batch_pir_kernel_transposed_16,"ax",@progbits
	.align	128
        .global         fused_batch_pir_kernel_transposed_16
        .type           fused_batch_pir_kernel_transposed_16,@function
        .size           fused_batch_pir_kernel_transposed_16,(.L_x_3664 - fused_batch_pir_kernel_transposed_16)
        .other          fused_batch_pir_kernel_transposed_16,@"STO_CUDA_ENTRY STV_DEFAULT"
fused_batch_pir_kernel_transposed_16:
.text.fused_batch_pir_kernel_transposed_16:
[----:B------:R-:W0:Y:S01]  /*0000*/  LDC R1, c[0x0][0x37c] ;  /* 0x0000df00ff017b82 */ /* 0x000e220000000800 */
[----:B------:R-:W1:Y:S07]  /*0010*/  S2R R6, SR_TID.X ;  /* 0x0000000000067919 */ /* 0x000e6e0000002100 */
[----:B------:R-:W2:Y:S01]  /*0020*/  LDC R7, c[0x0][0x360] ;  /* 0x0000d800ff077b82 */ /* 0x000ea20000000800 */
[----:B0-----:R-:W-:Y:S01]  /*0030*/  VIADD R1, R1, 0xffffead0 ;  /* 0xffffead001017836 */ /* 0x001fe20000000000 */
[----:B------:R-:W-:-:S02]  /*0040*/  MOV R8, 0xc0 ;  /* 0x000000c000087802 */ /* 0x000fc40000000f00 */
[----:B--2---:R-:W-:Y:S01]  /*0050*/  LOP3.LUT R2, R7, 0xffff, RZ, 0xc0, !PT ;  /* 0x0000ffff07027812 */ /* 0x004fe200078ec0ff */
[----:B-1----:R-:W-:-:S04]  /*0060*/  IMAD.IADD R0, R6, 0x1, R7 ;  /* 0x0000000106007824 */ /* 0x002fc800078e0207 */
[----:B------:R-:W-:-:S05]  /*0070*/  IMAD.MOV R0, RZ, RZ, -R0 ;  /* 0x000000ffff007224 */ /* 0x000fca00078e0a00 */
[----:B------:R-:W-:-:S05]  /*0080*/  PRMT R0, R0, 0x7710, RZ ;  /* 0x0000771000007816 */ /* 0x000fca00000000ff */
[----:B------:R-:W-:-:S05]  /*0090*/  VIADD R0, R0, 0x2fff ;  /* 0x00002fff00007836 */ /* 0x000fca0000000000 */
[----:B------:R-:W-:-:S07]  /*00a0*/  LOP3.LUT R0, R0, 0xffff, RZ, 0xc0, !PT ;  /* 0x0000ffff00007812 */ /* 0x000fce00078ec0ff */
[----:B------:R-:W-:Y:S05]  /*00b0*/  CALL.REL.NOINC `($__internal_0_$__cuda_sm20_div_u16) ;  /* 0x0000039400047944 */ /* 0x000fea0003c00000 */
[----:B------:R-:W-:Y:S01]  /*00c0*/  LOP3.LUT R0, R4, 0x3, RZ, 0xc0, !PT ;  /* 0x0000000304007812 */ /* 0x000fe200078ec0ff */
[----:B------:R-:W0:Y:S01]  /*00d0*/  S2R R9, SR_CgaCtaId ;  /* 0x0000000000097919 */ /* 0x000e220000008800 */
[----:B------:R-:W-:Y:S01]  /*00e0*/  BSSY.RECONVERGENT B0, `(.L_x_0) ;  /* 0x0000013000007945 */ /* 0x000fe20003800200 */
[----:B------:R-:W-:Y:S01]  /*00f0*/  MOV R8, 0x400 ;  /* 0x0000040000087802 */ /* 0x000fe20000000f00 */
[----:B------:R-:W-:Y:S01]  /*0100*/  IMAD.MOV.U32 R3, RZ, RZ, R6 ;  /* 0x000000ffff037224 */ /* 0x000fe200078e0006 */
[----:B------:R1:W-:Y:S01]  /*0110*/  STL [R1+0x1528], R0 ;  /* 0x0015280001007387 */ /* 0x0003e20000100800 */
[----:B------:R-:W-:-:S13]  /*0120*/  ISETP.NE.AND P0, PT, R0, 0x2, PT ;  /* 0x000000020000780c */ /* 0x000fda0003f05270 */
[----:B-1----:R-:W-:Y:S05]  /*0130*/  @!P0 BRA `(.L_x_1) ;  /* 0x0000000000348947 */ /* 0x002fea0003800000 */
[----:B------:R-:W1:Y:S01]  /*0140*/  S2R R5, SR_CgaCtaId ;  /* 0x0000000000057919 */ /* 0x000e620000008800 */
[----:B------:R-:W-:Y:S01]  /*0150*/  MOV R0, 0x400 ;  /* 0x0000040000007802 */ /* 0x000fe20000000f00 */
[----:B------:R-:W-:Y:S02]  /*0160*/  IMAD.MOV.U32 R2, RZ, RZ, RZ ;  /* 0x000000ffff027224 */ /* 0x000fe400078e00ff */
[----:B------:R-:W-:Y:S01]  /*0170*/  IMAD.MOV.U32 R3, RZ, RZ, R6 ;  /* 0x000000ffff037224 */ /* 0x000fe200078e0006 */
[----:B-1----:R-:W-:-:S07]  /*0180*/  LEA R0, R5, R0, 0x18 ;  /* 0x0000000005007211 */ /* 0x002fce00078ec0ff */
.L_x_2:
[----:B------:R-:W2:Y:S01]  /*0190*/  LDL R5, [R1+0x1528] ;  /* 0x0015280001057983 */ /* 0x000ea20000100800 */
[----:B------:R-:W-:Y:S02]  /*01a0*/  IMAD R4, R3, 0x10, R0 ;  /* 0x0000001003047824 */ /* 0x000fe400078e0200 */
[----:B------:R-:W-:Y:S02]  /*01b0*/  VIADD R2, R2, 0x1 ;  /* 0x0000000102027836 */ /* 0x000fe40000000000 */
[----:B------:R-:W-:Y:S01]  /*01c0*/  IMAD.IADD R3, R7, 0x1, R3 ;  /* 0x0000000107037824 */ /* 0x000fe200078e0203 */
[----:B------:R1:W-:Y:S02]  /*01d0*/  STS.128 [R4], RZ ;  /* 0x000000ff04007388 */ /* 0x0003e40000000c00 */
[----:B--2---:R-:W-:-:S04]  /*01e0*/  LOP3.LUT R5, R2, R5, RZ, 0x3c, !PT ;  /* 0x0000000502057212 */ /* 0x004fc800078e3cff */
[----:B------:R-:W-:-:S13]  /*01f0*/  ISETP.NE.AND P0, PT, R5, 0x2, PT ;  /* 0x000000020500780c */ /* 0x000fda0003f05270 */
[----:B-1----:R-:W-:Y:S05]  /*0200*/  @P0 BRA `(.L_x_2) ;  /* 0xfffffffc00e00947 */ /* 0x002fea000383ffff */
.L_x_1:
[----:B------:R-:W-:Y:S05]  /*0210*/  BSYNC.RECONVERGENT B0 ;  /* 0x0000000000007941 */ /* 0x000fea0003800200 */
.L_x_0:
[----:B------:R-:W-:Y:S01]  /*0220*/  BSSY.RECONVERGENT B0, `(.L_x_3) ;  /* 0x000000d000007945 */ /* 0x000fe20003800200 */
[----:B0-----:R-:W-:-:S07]  /*0230*/  LEA R0, R9, R8, 0x18 ;  /* 0x0000000809007211 */ /* 0x001fce00078ec0ff */
.L_x_4:
[----:B0-----:R-:W-:Y:S02]  /*0240*/  IMAD R8, R3, 0x10, R0 ;  /* 0x0000001003087824 */ /* 0x001fe400078e0200 */
[C---:B------:R-:W-:Y:S02]  /*0250*/  IMAD R3, R7.reuse, 0x4, R3 ;  /* 0x0000000407037824 */ /* 0x040fe400078e0203 */
[----:B------:R-:W-:Y:S01]  /*0260*/  IMAD R2, R7, 0x10, R8 ;  /* 0x0000001007027824 */ /* 0x000fe200078e0208 */
[----:B------:R0:W-:Y:S02]  /*0270*/  STS.128 [R8], RZ ;  /* 0x000000ff08007388 */ /* 0x0001e40000000c00 */
[----:B------:R-:W-:Y:S01]  /*0280*/  ISETP.GE.U32.AND P0, PT, R3, 0x3000, PT ;  /* 0x000030000300780c */ /* 0x000fe20003f06070 */
[C---:B------:R-:W-:Y:S01]  /*0290*/  IMAD R4, R7.reuse, 0x10, R2 ;  /* 0x0000001007047824 */ /* 0x040fe200078e0202 */
[----:B------:R0:W-:Y:S03]  /*02a0*/  STS.128 [R2], RZ ;  /* 0x000000ff02007388 */ /* 0x0001e60000000c00 */
[----:B------:R-:W-:Y:S01]  /*02b0*/  IMAD R5, R7, 0x10, R4 ;  /* 0x0000001007057824 */ /* 0x000fe200078e0204 */
[----:B------:R0:W-:Y:S04]  /*02c0*/  STS.128 [R4], RZ ;  /* 0x000000ff04007388 */ /* 0x0001e80000000c00 */
[----:B------:R0:W-:Y:S03]  /*02d0*/  STS.128 [R5], RZ ;  /* 0x000000ff05007388 */ /* 0x0001e60000000c00 */
[----:B------:R-:W-:Y:S05]  /*02e0*/  @!P0 BRA `(.L_x_4) ;  /* 0xfffffffc00d48947 */ /* 0x000fea000383ffff */
[----:B------:R-:W-:Y:S05]  /*02f0*/  BSYNC.RECONVERGENT B0 ;  /* 0x0000000000007941 */ /* 0x000fea0003800200 */
.L_x_3:
[----:B------:R-:W-:Y:S01]  /*0300*/  BAR.SYNC.DEFER_BLOCKING 0x0 ;  /* 0x0000000000007b1d */ /* 0x000fe20000010000 */
[----:B------:R-:W-:-:S05]  /*0310*/  ISETP.NE.AND P0, PT, R6, RZ, PT ;  /* 0x000000ff0600720c */ /* 0x000fca0003f05270 */
[----:B------:R-:W1:Y:S01]  /*0320*/  LDCU.64 UR10, c[0x0][0x358] ;  /* 0x00006b00ff0a77ac */ /* 0x000e620008000a00 */
[----:B------:R-:W-:Y:S07]  /*0330*/  BSSY.RECONVERGENT B0, `(.L_x_5) ;  /* 0x00002f1000007945 */ /* 0x000fee0003800200 */
[----:B------:R-:W-:Y:S05]  /*0340*/  @P0 BRA `(.L_x_6) ;  /* 0x0000002c00bc0947 */ /* 0x000fea0003800000 */
[----:B0-----:R-:W0:Y:S01]  /*0350*/  S2R R8, SR_CTAID.X ;  /* 0x0000000000087919 */ /* 0x001e220000002500 */
[----:B------:R-:W-:Y:S02]  /*0360*/  IMAD.MOV.U32 R9, RZ, RZ, RZ ;  /* 0x000000ffff097224 */ /* 0x000fe400078e00ff */
[----:B0-----:R-:W-:-:S07]  /*0370*/  IMAD.SHL.U32 R8, R8, 0x800, RZ ;  /* 0x0000080008087824 */ /* 0x001fce00078e00ff */
.L_x_10:
[----:B--2---:R-:W0:Y:S02]  /*0380*/  LDC.64 R2, c[0x0][0x388] ;  /* 0x0000e200ff027b82 */ /* 0x004e240000000a00 */
[----:B0-----:R-:W-:-:S05]  /*0390*/  IMAD.WIDE.U32 R2, R9, 0x1e8, R2 ;  /* 0x000001e809027825 */ /* 0x001fca00078e0002 */
[----:B-1----:R-:W2:Y:S04]  /*03a0*/  LDG.E.U16 R18, desc[UR10][R2.64+0x10] ;  /* 0x0000100a02127981 */ /* 0x002ea8000c1e1500 */
[----:B------:R0:W5:Y:S04]  /*03b0*/  LDG.E R15, desc[UR10][R2.64] ;  /* 0x0000000a020f7981 */ /* 0x000168000c1e1900 */
[----:B------:R0:W5:Y:S04]  /*03c0*/  LDG.E R16, desc[UR10][R2.64+0x4] ;  /* 0x0000040a02107981 */ /* 0x000168000c1e1900 */
[----:B------:R0:W5:Y:S04]  /*03d0*/  LDG.E R13, desc[UR10][R2.64+0x8] ;  /* 0x0000080a020d7981 */ /* 0x000168000c1e1900 */
[----:B------:R0:W5:Y:S01]  /*03e0*/  LDG.E R14, desc[UR10][R2.64+0xc] ;  /* 0x00000c0a020e7981 */ /* 0x000162000c1e1900 */
[----:B--2---:R-:W-:-:S02]  /*03f0*/  PRMT R10, R18, 0x7771, RZ ;  /* 0x00007771120a7816 */ /* 0x004fc400000000ff */
[----:B------:R-:W-:Y:S02]  /*0400*/  PRMT R18, R18, 0x7770, RZ ;  /* 0x0000777012127816 */ /* 0x000fe400000000ff */
[----:B------:R-:W-:-:S13]  /*0410*/  ISETP.GE.U32.AND P0, PT, R10, 0xc, PT ;  /* 0x0000000c0a00780c */ /* 0x000fda0003f06070 */
[----:B0-----:R-:W-:Y:S05]  /*0420*/  @!P0 BRA `(.L_x_7) ;  /* 0x0000002c00608947 */ /* 0x001fea0003800000 */
[----:B------:R-:W-:Y:S02]  /*0430*/  VIADD R11, R10, 0xfffffff4 ;  /* 0xfffffff40a0b7836 */ /* 0x000fe40000000000 */
[----:B------:R-:W-:-:S07]  /*0440*/  IMAD.MOV.U32 R12, RZ, RZ, RZ ;  /* 0x000000ffff0c7224 */ /* 0x000fce00078e00ff */
.L_x_9:
[----:B------:R-:W0:Y:S01]  /*0450*/  LDC.64 R6, c[0x3][RZ] ;  /* 0x00c00000ff067b82 */ /* 0x000e220000000a00 */
[----:B------:R-:W-:-:S07]  /*0460*/  ISETP.NE.AND P2, PT, R12, R11, PT ;  /* 0x0000000b0c00720c */ /* 0x000fce0003f45270 */
[----:B------:R-:W1:Y:S01]  /*0470*/  LDC.64 R4, c[0x3][0x8] ;  /* 0x00c00200ff047b82 */ /* 0x000e620000000a00 */
[----:B0----5:R-:W-:Y:S02]  /*0480*/  IMAD.IADD R17, R15, 0x1, R6 ;  /* 0x000000010f117824 */ /* 0x021fe400078e0206 */
[----:B------:R-:W-:-:S03]  /*0490*/  IMAD.IADD R19, R16, 0x1, R7 ;  /* 0x0000000110137824 */ /* 0x000fc600078e0207 */
[----:B------:R-:W-:Y:S02]  /*04a0*/  LOP3.LUT R20, R17, 0x1, RZ, 0x3c, !PT ;  /* 0x0000000111147812 */ /* 0x000fe400078e3cff */
[----:B------:R-:W-:Y:S01]  /*04b0*/  SHF.L.W.U32.HI R21, R19, 0x10, R19 ;  /* 0x0000001013157819 */ /* 0x000fe20000010e13 */
[----:B-1----:R-:W-:Y:S01]  /*04c0*/  IMAD.IADD R22, R13, 0x1, R4 ;  /* 0x000000010d167824 */ /* 0x002fe200078e0204 */
[----:B------:R-:W-:Y:S01]  /*04d0*/  SHF.L.W.U32.HI R36, R17, 0x10, R20 ;  /* 0x0000001011247819 */ /* 0x000fe20000010e14 */
[----:B------:R-:W-:Y:S02]  /*04e0*/  IMAD.IADD R27, R14, 0x1, R5 ;  /* 0x000000010e1b7824 */ /* 0x000fe400078e0205 */
[----:B------:R-:W-:Y:S01]  /*04f0*/  IMAD.IADD R25, R21, 0x1, R16 ;  /* 0x0000000115197824 */ /* 0x000fe200078e0210 */
[----:B------:R-:W-:Y:S01]  /*0500*/  SHF.L.W.U32.HI R28, R22, 0x10, R22 ;  /* 0x00000010161c7819 */ /* 0x000fe20000010e16 */
[----:B------:R-:W-:Y:S01]  /*0510*/  IMAD.IADD R38, R36, 0x1, R15 ;  /* 0x0000000124267824 */ /* 0x000fe200078e020f */
[----:B------:R-:W-:-:S02]  /*0520*/  SHF.L.W.U32.HI R29, R27, 0x10, R27 ;  /* 0x000000101b1d7819 */ /* 0x000fc40000010e1b */
[----:B------:R-:W-:Y:S01]  /*0530*/  LOP3.LUT R20, R16, R25, RZ, 0x3c, !PT ;  /* 0x0000001910147212 */ /* 0x000fe200078e3cff */
[----:B------:R-:W-:Y:S01]  /*0540*/  IMAD.IADD R30, R28, 0x1, R13 ;  /* 0x000000011c1e7824 */ /* 0x000fe200078e020d */
[----:B------:R-:W-:Y:S01]  /*0550*/  LOP3.LUT R31, R15, R38, RZ, 0x3c, !PT ;  /* 0x000000260f1f7212 */ /* 0x000fe200078e3cff */
[----:B------:R-:W-:Y:S01]  /*0560*/  IMAD.IADD R32, R29, 0x1, R14 ;  /* 0x000000011d207824 */ /* 0x000fe200078e020e */
[----:B------:R-:W-:Y:S02]  /*0570*/  SHF.L.W.U32.HI R24, R20, 0xc, R20 ;  /* 0x0000000c14187819 */ /* 0x000fe40000010e14 */
[----:B------:R-:W-:Y:S02]  /*0580*/  LOP3.LUT R23, R13, R30, RZ, 0x3c, !PT ;  /* 0x0000001e0d177212 */ /* 0x000fe400078e3cff */
[----:B------:R-:W-:Y:S02]  /*0590*/  LOP3.LUT R26, R14, R32, RZ, 0x3c, !PT ;  /* 0x000000200e1a7212 */ /* 0x000fe400078e3cff */
[----:B------:R-:W-:-:S02]  /*05a0*/  SHF.L.W.U32.HI R40, R31, 0xc, R31 ;  /* 0x0000000c1f287819 */ /* 0x000fc40000010e1f */
[----:B------:R-:W-:Y:S02]  /*05b0*/  SHF.L.W.U32.HI R31, R23, 0xc, R23 ;  /* 0x0000000c171f7819 */ /* 0x000fe40000010e17 */
[----:B------:R-:W-:Y:S01]  /*05c0*/  SHF.L.W.U32.HI R34, R26, 0xc, R26 ;  /* 0x0000000c1a227819 */ /* 0x000fe20000010e1a */
[----:B------:R-:W-:Y:S02]  /*05d0*/  IMAD.IADD R26, R19, 0x1, R24 ;  /* 0x00000001131a7824 */ /* 0x000fe400078e0218 */
[----:B------:R-:W-:Y:S02]  /*05e0*/  IMAD.IADD R19, R17, 0x1, R40 ;  /* 0x0000000111137824 */ /* 0x000fe400078e0228 */
[----:B------:R-:W-:Y:S01]  /*05f0*/  IMAD.IADD R33, R22, 0x1, R31 ;  /* 0x0000000116217824 */ /* 0x000fe200078e021f */
[----:B------:R-:W-:Y:S01]  /*0600*/  LOP3.LUT R21, R21, R26, RZ, 0x3c, !PT ;  /* 0x0000001a15157212 */ /* 0x000fe200078e3cff */
[----:B------:R-:W-:Y:S01]  /*0610*/  IMAD.IADD R23, R27, 0x1, R34 ;  /* 0x000000011b177824 */ /* 0x000fe200078e0222 */
[----:B------:R-:W-:-:S02]  /*0620*/  LOP3.LUT R36, R36, R19, RZ, 0x3c, !PT ;  /* 0x0000001324247212 */ /* 0x000fc400078e3cff */
[----:B------:R-:W-:Y:S02]  /*0630*/  LOP3.LUT R28, R28, R33, RZ, 0x3c, !PT ;  /* 0x000000211c1c7212 */ /* 0x000fe400078e3cff */
[----:B------:R-:W-:Y:S02]  /*0640*/  LOP3.LUT R27, R29, R23, RZ, 0x3c, !PT ;  /* 0x000000171d1b7212 */ /* 0x000fe400078e3cff */
[----:B------:R-:W-:Y:S02]  /*0650*/  SHF.L.W.U32.HI R29, R21, 0x8, R21 ;  /* 0x00000008151d7819 */ /* 0x000fe40000010e15 */
[----:B------:R-:W-:Y:S02]  /*0660*/  SHF.L.W.U32.HI R36, R36, 0x8, R36 ;  /* 0x0000000824247819 */ /* 0x000fe40000010e24 */
[----:B------:R-:W-:Y:S01]  /*0670*/  SHF.L.W.U32.HI R28, R28, 0x8, R28 ;  /* 0x000000081c1c7819 */ /* 0x000fe20000010e1c */
[----:B------:R-:W-:Y:S01]  /*0680*/  IMAD.IADD R22, R25, 0x1, R29 ;  /* 0x0000000119167824 */ /* 0x000fe200078e021d */
[----:B------:R-:W-:Y:S01]  /*0690*/  SHF.L.W.U32.HI R27, R27, 0x8, R27 ;  /* 0x000000081b1b7819 */ /* 0x000fe20000010e1b */
[----:B------:R-:W-:-:S02]  /*06a0*/  IMAD.IADD R38, R38, 0x1, R36 ;  /* 0x0000000126267824 */ /* 0x000fc400078e0224 */
[----:B------:R-:W-:Y:S01]  /*06b0*/  IMAD.IADD R20, R30, 0x1, R28 ;  /* 0x000000011e147824 */ /* 0x000fe200078e021c */
[----:B------:R-:W-:Y:S01]  /*06c0*/  LOP3.LUT R24, R24, R22, RZ, 0x3c, !PT ;  /* 0x0000001618187212 */ /* 0x000fe200078e3cff */
[----:B------:R-:W-:Y:S01]  /*06d0*/  IMAD.IADD R21, R32, 0x1, R27 ;  /* 0x0000000120157824 */ /* 0x000fe200078e021b */
[----:B------:R-:W-:Y:S02]  /*06e0*/  LOP3.LUT R40, R40, R38, RZ, 0x3c, !PT ;  /* 0x0000002628287212 */ /* 0x000fe400078e3cff */
[----:B------:R-:W-:Y:S02]  /*06f0*/  LOP3.LUT R25, R31, R20, RZ, 0x3c, !PT ;  /* 0x000000141f197212 */ /* 0x000fe400078e3cff */
[----:B------:R-:W-:Y:S02]  /*0700*/  LOP3.LUT R30, R34, R21, RZ, 0x3c, !PT ;  /* 0x00000015221e7212 */ /* 0x000fe400078e3cff */
[----:B------:R-:W-:Y:S02]  /*0710*/  SHF.L.W.U32.HI R24, R24, 0x7, R24 ;  /* 0x0000000718187819 */ /* 0x000fe40000010e18 */
[----:B------:R-:W-:-:S02]  /*0720*/  SHF.L.W.U32.HI R40, R40, 0x7, R40 ;  /* 0x0000000728287819 */ /* 0x000fc40000010e28 */
[----:B------:R-:W-:Y:S01]  /*0730*/  SHF.L.W.U32.HI R25, R25, 0x7, R25 ;  /* 0x0000000719197819 */ /* 0x000fe20000010e19 */
[----:B------:R-:W-:Y:S01]  /*0740*/  IMAD.IADD R32, R24, 0x1, R19 ;  /* 0x0000000118207824 */ /* 0x000fe200078e0213 */
[----:B------:R-:W-:Y:S01]  /*0750*/  SHF.L.W.U32.HI R30, R30, 0x7, R30 ;  /* 0x000000071e1e7819 */ /* 0x000fe20000010e1e */
[----:B------:R-:W-:Y:S02]  /*0760*/  IMAD.IADD R43, R23, 0x1, R40 ;  /* 0x00000001172b7824 */ /* 0x000fe400078e0228 */
[----:B------:R-:W-:Y:S01]  /*0770*/  IMAD.IADD R19, R26, 0x1, R25 ;  /* 0x000000011a137824 */ /* 0x000fe200078e0219 */
[----:B------:R-:W-:Y:S01]  /*0780*/  LOP3.LUT R31, R27, R32, RZ, 0x3c, !PT ;  /* 0x000000201b1f7212 */ /* 0x000fe200078e3cff */
[----:B------:R-:W-:Y:S01]  /*0790*/  IMAD.IADD R26, R33, 0x1, R30 ;  /* 0x00000001211a7824 */ /* 0x000fe200078e021e */
[----:B------:R-:W-:Y:S02]  /*07a0*/  LOP3.LUT R33, R28, R43, RZ, 0x3c, !PT ;  /* 0x0000002b1c217212 */ /* 0x000fe400078e3cff */
[----:B------:R-:W-:-:S02]  /*07b0*/  LOP3.LUT R36, R36, R19, RZ, 0x3c, !PT ;  /* 0x0000001324247212 */ /* 0x000fc400078e3cff */
[----:B------:R-:W-:Y:S02]  /*07c0*/  LOP3.LUT R29, R29, R26, RZ, 0x3c, !PT ;  /* 0x0000001a1d1d7212 */ /* 0x000fe400078e3cff */
[----:B------:R-:W-:Y:S02]  /*07d0*/  SHF.L.W.U32.HI R31, R31, 0x10, R31 ;  /* 0x000000101f1f7819 */ /* 0x000fe40000010e1f */
[----:B------:R-:W-:Y:S02]  /*07e0*/  SHF.L.W.U32.HI R45, R33, 0x10, R33 ;  /* 0x00000010212d7819 */ /* 0x000fe40000010e21 */
[----:B------:R-:W-:Y:S01]  /*07f0*/  SHF.L.W.U32.HI R36, R36, 0x10, R36 ;  /* 0x0000001024247819 */ /* 0x000fe20000010e24 */
[----:B------:R-:W-:Y:S01]  /*0800*/  IMAD.IADD R33, R20, 0x1, R31 ;  /* 0x0000000114217824 */ /* 0x000fe200078e021f */
[----:B------:R-:W-:Y:S01]  /*0810*/  SHF.L.W.U32.HI R29, R29, 0x10, R29 ;  /* 0x000000101d1d7819 */ /* 0x000fe20000010e1d */
        /* <DEDUP_REMOVED lines=30> */
[----:B------:R-:W-:Y:S02]  /*0a00*/  SHF.L.W.U32.HI R35, R35, 0x7, R35 ;  /* 0x0000000723237819 */ /* 0x000fe40000010e23 */
[----:B------:R-:W-:Y:S02]  /*0a10*/  SHF.L.W.U32.HI R41, R41, 0x7, R41 ;  /* 0x0000000729297819 */ /* 0x000fe40000010e29 */
[----:B------:R-:W-:Y:S01]  /*0a20*/  LOP3.LUT R46, R46, R47, RZ, 0x3c, !PT ;  /* 0x0000002f2e2e7212 */ /* 0x000fe200078e3cff */
[----:B------:R-:W-:Y:S01]  /*0a30*/  IMAD.IADD R37, R35, 0x1, R37 ;  /* 0x0000000123257824 */ /* 0x000fe200078e0225 */
[----:B------:R-:W-:Y:S01]  /*0a40*/  SHF.L.W.U32.HI R38, R38, 0x7, R38 ;  /* 0x0000000726267819 */ /* 0x000fe20000010e26 */
[----:B------:R-:W-:Y:S01]  /*0a50*/  IMAD.IADD R49, R41, 0x1, R48 ;  /* 0x0000000129317824 */ /* 0x000fe200078e0230 */
[----:B------:R-:W-:Y:S02]  /*0a60*/  SHF.L.W.U32.HI R39, R46, 0x7, R46 ;  /* 0x000000072e277819 */ /* 0x000fe40000010e2e */
[----:B------:R-:W-:Y:S01]  /*0a70*/  LOP3.LUT R44, R44, R37, RZ, 0x3c, !PT ;  /* 0x000000252c2c7212 */ /* 0x000fe200078e3cff */
[----:B------:R-:W-:Y:S01]  /*0a80*/  IMAD.IADD R43, R38, 0x1, R40 ;  /* 0x00000001262b7824 */ /* 0x000fe200078e0228 */
[----:B------:R-:W-:Y:S01]  /*0a90*/  LOP3.LUT R34, R34, R49, RZ, 0x3c, !PT ;  /* 0x0000003122227212 */ /* 0x000fe200078e3cff */
[----:B------:R-:W-:Y:S01]  /*0aa0*/  IMAD.IADD R32, R32, 0x1, R39 ;  /* 0x0000000120207824 */ /* 0x000fe200078e0227 */
[----:B------:R-:W-:-:S02]  /*0ab0*/  SHF.L.W.U32.HI R44, R44, 0x10, R44 ;  /* 0x000000102c2c7819 */ /* 0x000fc40000010e2c */
[----:B------:R-:W-:Y:S02]  /*0ac0*/  LOP3.LUT R50, R50, R43, RZ, 0x3c, !PT ;  /* 0x0000002b32327212 */ /* 0x000fe400078e3cff */
[----:B------:R-:W-:Y:S01]  /*0ad0*/  SHF.L.W.U32.HI R46, R34, 0x10, R34 ;  /* 0x00000010222e7819 */ /* 0x000fe20000010e22 */
[----:B------:R-:W-:Y:S01]  /*0ae0*/  IMAD.IADD R34, R47, 0x1, R44 ;  /* 0x000000012f227824 */ /* 0x000fe200078e022c */
[----:B------:R-:W-:Y:S02]  /*0af0*/  LOP3.LUT R31, R31, R32, RZ, 0x3c, !PT ;  /* 0x000000201f1f7212 */ /* 0x000fe400078e3cff */
        /* <DEDUP_REMOVED lines=69> */
[----:B------:R-:W-:Y:S01]  /*0f50*/  LOP3.LUT R44, R44, R49, RZ, 0x3c, !PT ;  /* 0x000000312c2c7212 */ /* 0x000fe200078e3cff */
[----:B------:R-:W-:Y:S01]  /*0f60*/  IMAD.IADD R36, R36, 0x1, R33 ;  /* 0x0000000124247824 */ /* 0x000fe200078e0221 */
[----:B------:R-:W-:Y:S02]  /*0f70*/  SHF.L.W.U32.HI R40, R40, 0x8, R40 ;  /* 0x0000000828287819 */ /* 0x000fe40000010e28 */
[----:B------:R-:W-:Y:S02]  /*0f80*/  SHF.L.W.U32.HI R37, R32, 0x8, R32 ;  /* 0x0000000820257819 */ /* 0x000fe40000010e20 */
[----:B------:R-:W-:Y:S01]  /*0f90*/  SHF.L.W.U32.HI R39, R44, 0x8, R44 ;  /* 0x000000082c277819 */ /* 0x000fe20000010e2c */
[----:B------:R-:W-:Y:S01]  /*0fa0*/  IMAD.IADD R32, R45, 0x1, R40 ;  /* 0x000000012d207824 */ /* 0x000fe200078e0228 */
[----:B------:R-:W-:Y:S01]  /*0fb0*/  LOP3.LUT R41, R41, R36, RZ, 0x3c, !PT ;  /* 0x0000002429297212 */ /* 0x000fe200078e3cff */
[----:B------:R-:W-:-:S02]  /*0fc0*/  IMAD.IADD R42, R42, 0x1, R37 ;  /* 0x000000012a2a7824 */ /* 0x000fc400078e0225 */
[----:B------:R-:W-:Y:S01]  /*0fd0*/  IMAD.IADD R43, R50, 0x1, R39 ;  /* 0x00000001322b7824 */ /* 0x000fe200078e0227 */
[----:B------:R-:W-:Y:S02]  /*0fe0*/  LOP3.LUT R35, R35, R32, RZ, 0x3c, !PT ;  /* 0x0000002023237212 */ /* 0x000fe400078e3cff */
[----:B------:R-:W-:Y:S02]  /*0ff0*/  LOP3.LUT R51, R51, R42, RZ, 0x3c, !PT ;  /* 0x0000002a33337212 */ /* 0x000fe400078e3cff */
[----:B------:R-:W-:Y:S02]  /*1000*/  SHF.L.W.U32.HI R41, R41, 0x7, R41 ;  /* 0x0000000729297819 */ /* 0x000fe40000010e29 */
[----:B------:R-:W-:Y:S02]  /*1010*/  LOP3.LUT R52, R52, R43, RZ, 0x3c, !PT ;  /* 0x0000002b34347212 */ /* 0x000fe400078e3cff */
[----:B------:R-:W-:Y:S01]  /*1020*/  SHF.L.W.U32.HI R35, R35, 0x7, R35 ;  /* 0x0000000723237819 */ /* 0x000fe20000010e23 */
[----:B------:R-:W-:Y:S01]  /*1030*/  IMAD.IADD R46, R41, 0x1, R46 ;  /* 0x00000001292e7824 */ /* 0x000fe200078e022e */
[----:B------:R-:W-:-:S02]  /*1040*/  SHF.L.W.U32.HI R51, R51, 0x7, R51 ;  /* 0x0000000733337819 */ /* 0x000fc40000010e33 */
[----:B------:R-:W-:Y:S01]  /*1050*/  SHF.L.W.U32.HI R52, R52, 0x7, R52 ;  /* 0x0000000734347819 */ /* 0x000fe20000010e34 */
[----:B------:R-:W-:Y:S01]  /*1060*/  IMAD.IADD R48, R35, 0x1, R48 ;  /* 0x0000000123307824 */ /* 0x000fe200078e0230 */
[----:B------:R-:W-:Y:S01]  /*1070*/  LOP3.LUT R37, R37, R46, RZ, 0x3c, !PT ;  /* 0x0000002e25257212 */ /* 0x000fe200078e3cff */
[----:B------:R-:W-:Y:S02]  /*1080*/  IMAD.IADD R44, R51, 0x1, R49 ;  /* 0x00000001332c7824 */ /* 0x000fe400078e0231 */
[----:B------:R-:W-:Y:S01]  /*1090*/  IMAD.IADD R31, R31, 0x1, R52 ;  /* 0x000000011f1f7824 */ /* 0x000fe200078e0234 */
[----:B------:R-:W-:Y:S02]  /*10a0*/  LOP3.LUT R39, R39, R48, RZ, 0x3c, !PT ;  /* 0x0000003027277212 */ /* 0x000fe400078e3cff */
[----:B------:R-:W-:Y:S02]  /*10b0*/  LOP3.LUT R38, R33, R44, RZ, 0x3c, !PT ;  /* 0x0000002c21267212 */ /* 0x000fe400078e3cff */
[----:B------:R-:W-:-:S02]  /*10c0*/  SHF.L.W.U32.HI R34, R37, 0x10, R37 ;  /* 0x0000001025227819 */ /* 0x000fc40000010e25 */
[----:B------:R-:W-:Y:S02]  /*10d0*/  LOP3.LUT R40, R40, R31, RZ, 0x3c, !PT ;  /* 0x0000001f28287212 */ /* 0x000fe400078e3cff */
        /* <DEDUP_REMOVED lines=9> */
[----:B------:R-:W-:Y:S02]  /*1170*/  SHF.L.W.U32.HI R41, R41, 0xc, R41 ;  /* 0x0000000c29297819 */ /* 0x000fe40000010e29 */
[----:B------:R-:W-:Y:S02]  /*1180*/  LOP3.LUT R51, R51, R40, RZ, 0x3c, !PT ;  /* 0x0000002833337212 */ /* 0x000fe400078e3cff */
[----:B------:R-:W-:Y:S02]  /*1190*/  LOP3.LUT R52, R52, R37, RZ, 0x3c, !PT ;  /* 0x0000002534347212 */ /* 0x000fe400078e3cff */
[----:B------:R-:W-:Y:S01]  /*11a0*/  SHF.L.W.U32.HI R43, R35, 0xc, R35 ;  /* 0x0000000c232b7819 */ /* 0x000fe20000010e23 */
[----:B------:R-:W-:Y:S01]  /*11b0*/  IMAD.IADD R35, R46, 0x1, R41 ;  /* 0x000000012e237824 */ /* 0x000fe200078e0229 */
[----:B------:R-:W-:Y:S02]  /*11c0*/  SHF.L.W.U32.HI R51, R51, 0xc, R51 ;  /* 0x0000000c33337819 */ /* 0x000fe40000010e33 */
[----:B------:R-:W-:Y:S01]  /*11d0*/  SHF.L.W.U32.HI R52, R52, 0xc, R52 ;  /* 0x0000000c34347819 */ /* 0x000fe20000010e34 */
[----:B------:R-:W-:Y:S01]  /*11e0*/  IMAD.IADD R48, R48, 0x1, R43 ;  /* 0x0000000130307824 */ /* 0x000fe200078e022b */
[----:B------:R-:W-:Y:S01]  /*11f0*/  LOP3.LUT R34, R34, R35, RZ, 0x3c, !PT ;  /* 0x0000002322227212 */ /* 0x000fe200078e3cff */
[----:B------:R-:W-:-:S02]  /*1200*/  IMAD.IADD R44, R44, 0x1, R51 ;  /* 0x000000012c2c7824 */ /* 0x000fc400078e0233 */
[----:B------:R-:W-:Y:S01]  /*1210*/  IMAD.IADD R32, R31, 0x1, R52 ;  /* 0x000000011f207824 */ /* 0x000fe200078e0234 */
[----:B------:R-:W-:Y:S02]  /*1220*/  LOP3.LUT R39, R39, R48, RZ, 0x3c, !PT ;  /* 0x0000003027277212 */ /* 0x000fe400078e3cff */
[----:B------:R-:W-:Y:S02]  /*1230*/  SHF.L.W.U32.HI R31, R34, 0x8, R34 ;  /* 0x00000008221f7819 */ /* 0x000fe40000010e22 */
[----:B------:R-:W-:Y:S02]  /*1240*/  LOP3.LUT R45, R45, R44, RZ, 0x3c, !PT ;  /* 0x0000002c2d2d7212 */ /* 0x000fe400078e3cff */
[----:B------:R-:W-:Y:S01]  /*1250*/  SHF.L.W.U32.HI R39, R39, 0x8, R39 ;  /* 0x0000000827277819 */ /* 0x000fe20000010e27 */
[----:B------:R-:W-:Y:S01]  /*1260*/  IMAD.IADD R38, R38, 0x1, R31 ;  /* 0x0000000126267824 */ /* 0x000fe200078e021f */
[----:B------:R-:W-:Y:S02]  /*1270*/  LOP3.LUT R33, R33, R32, RZ, 0x3c, !PT ;  /* 0x0000002021217212 */ /* 0x000fe400078e3cff */
[----:B------:R-:W-:Y:S01]  /*1280*/  SHF.L.W.U32.HI R45, R45, 0x8, R45 ;  /* 0x000000082d2d7819 */ /* 0x000fe20000010e2d */
[----:B------:R-:W-:Y:S01]  /*1290*/  IMAD.IADD R36, R36, 0x1, R39 ;  /* 0x0000000124247824 */ /* 0x000fe200078e0227 */
[----:B------:R-:W-:-:S02]  /*12a0*/  LOP3.LUT R41, R41, R38, RZ, 0x3c, !PT ;  /* 0x0000002629297212 */ /* 0x000fc400078e3cff */
[----:B------:R-:W-:Y:S01]  /*12b0*/  SHF.L.W.U32.HI R34, R33, 0x8, R33 ;  /* 0x0000000821227819 */ /* 0x000fe20000010e21 */
[----:B------:R-:W-:Y:S01]  /*12c0*/  IMAD.IADD R42, R40, 0x1, R45 ;  /* 0x00000001282a7824 */ /* 0x000fe200078e022d */
        /* <DEDUP_REMOVED lines=73> */
[----:B------:R-:W-:Y:S02]  /*1760*/  SHF.L.W.U32.HI R41, R41, 0xc, R41 ;  /* 0x0000000c29297819 */ /* 0x000fe40000010e29 */
[----:B------:R-:W-:Y:S02]  /*1770*/  SHF.L.W.U32.HI R35, R38, 0x10, R38 ;  /* 0x0000001026237819 */ /* 0x000fe40000010e26 */
[----:B------:R-:W-:Y:S01]  /*1780*/  SHF.L.W.U32.HI R40, R40, 0xc, R40 ;  /* 0x0000000c28287819 */ /* 0x000fe20000010e28 */
[----:B------:R-:W-:Y:S01]  /*1790*/  IMAD.IADD R38, R34, 0x1, R41 ;  /* 0x0000000122267824 */ /* 0x000fe200078e0229 */
[----:B------:R-:W-:Y:S01]  /*17a0*/  LOP3.LUT R51, R51, R50, RZ, 0x3c, !PT ;  /* 0x0000003233337212 */ /* 0x000fe200078e3cff */
[----:B------:R-:W-:Y:S02]  /*17b0*/  IMAD.IADD R34, R32, 0x1, R15 ;  /* 0x0000000120227824 */ /* 0x000fe400078e020f */
[----:B------:R-:W-:Y:S01]  /*17c0*/  IMAD.IADD R36, R43, 0x1, R40 ;  /* 0x000000012b247824 */ /* 0x000fe200078e0228 */
[----:B------:R-:W-:Y:S01]  /*17d0*/  LOP3.LUT R33, R31, R38, RZ, 0x3c, !PT ;  /* 0x000000261f217212 */ /* 0x000fe200078e3cff */
[----:B------:R-:W-:Y:S01]  /*17e0*/  IMAD.IADD R42, R42, 0x1, R35 ;  /* 0x000000012a2a7824 */ /* 0x000fe200078e0223 */
[----:B------:R-:W-:-:S02]  /*17f0*/  LOP3.LUT R31, R15, R34, RZ, 0x3c, !PT ;  /* 0x000000220f1f7212 */ /* 0x000fc400078e3cff */
[----:B------:R-:W-:Y:S02]  /*1800*/  LEA.HI R51, R51, R46, R51, 0xc ;  /* 0x0000002e33337211 */ /* 0x000fe400078f6033 */
[----:B------:R-:W-:Y:S02]  /*1810*/  LOP3.LUT R46, R45, R36, RZ, 0x3c, !PT ;  /* 0x000000242d2e7212 */ /* 0x000fe400078e3cff */
[----:B------:R-:W-:Y:S02]  /*1820*/  SHF.L.W.U32.HI R36, R31, 0xc, R31 ;  /* 0x0000000c1f247819 */ /* 0x000fe40000010e1f */
[----:B------:R-:W-:Y:S01]  /*1830*/  LEA.HI R47, R46, R47, R46, 0x8 ;  /* 0x0000002f2e2f7211 */ /* 0x000fe200078f402e */
[----:B------:R-:W-:Y:S01]  /*1840*/  IMAD.MOV.U32 R46, RZ, RZ, 0x1 ;  /* 0x00000001ff2e7424 */ /* 0x000fe200078e00ff */
[----:B------:R-:W-:Y:S01]  /*1850*/  LOP3.LUT R42, R37, R42, RZ, 0x3c, !PT ;  /* 0x0000002a252a7212 */ /* 0x000fe200078e3cff */
[----:B------:R-:W-:Y:S01]  /*1860*/  IMAD.IADD R31, R17, 0x1, R36 ;  /* 0x00000001111f7824 */ /* 0x000fe200078e0224 */
[----:B------:R-:W-:-:S02]  /*1870*/  LEA.HI R44, R33, R44, R33, 0x8 ;  /* 0x0000002c212c7211 */ /* 0x000fc400078f4021 */
[----:B------:R-:W-:Y:S02]  /*1880*/  LOP3.LUT R40, R40, R47, RZ, 0x3c, !PT ;  /* 0x0000002f28287212 */ /* 0x000fe400078e3cff */
[----:B------:R-:W-:Y:S02]  /*1890*/  LOP3.LUT R32, R32, R31, RZ, 0x3c, !PT ;  /* 0x0000001f20207212 */ /* 0x000fe400078e3cff */
[----:B------:R-:W-:Y:S02]  /*18a0*/  LOP3.LUT R33, RZ, R12, RZ, 0x33, !PT ;  /* 0x0000000cff217212 */ /* 0x000fe400078e33ff */
[----:B------:R-:W-:Y:S02]  /*18b0*/  LEA.HI R42, R42, R39, R42, 0xc ;  /* 0x000000272a2a7211 */ /* 0x000fe400078f602a */
[----:B------:R-:W-:Y:S01]  /*18c0*/  LOP3.LUT R44, R41, R44, RZ, 0x3c, !PT ;  /* 0x0000002c292c7212 */ /* 0x000fe200078e3cff */
[----:B------:R-:W-:Y:S01]  /*18d0*/  IMAD.IADD R17, R10, 0x1, R33 ;  /* 0x000000010a117824 */ /* 0x000fe200078e0221 */
        /* <DEDUP_REMOVED lines=8> */
[----:B------:R-:W-:Y:S01]  /*1960*/  SHF.L.W.U32.HI R35, R35, 0x8, R35 ;  /* 0x0000000823237819 */ /* 0x000fe20000010e23 */
[----:B------:R-:W-:Y:S01]  /*1970*/  IMAD.IADD R42, R42, 0x1, R33 ;  /* 0x000000012a2a7824 */ /* 0x000fe200078e0221 */
[----:B------:R-:W-:Y:S01]  /*1980*/  LOP3.LUT R36, R36, R34, RZ, 0x3c, !PT ;  /* 0x0000002224247212 */ /* 0x000fe200078e3cff */
[----:B------:R-:W-:Y:S01]  /*1990*/  IMAD.IADD R50, R50, 0x1, R51 ;  /* 0x0000000132327824 */ /* 0x000fe200078e0233 */
[----:B------:R-:W-:-:S02]  /*19a0*/  LOP3.LUT R35, R35, R40, RZ, 0x3c, !PT ;  /* 0x0000002823237212 */ /* 0x000fc400078e3cff */
[----:B------:R-:W-:Y:S02]  /*19b0*/  LOP3.LUT R38, R51, R42, RZ, 0x3c, !PT ;  /* 0x0000002a33267212 */ /* 0x000fe400078e3cff */
[----:B------:R-:W-:Y:S02]  /*19c0*/  LEA.HI R50, R35, R50, R35, 0x10 ;  /* 0x0000003223327211 */ /* 0x000fe400078f8023 */
[----:B------:R-:W-:Y:S02]  /*19d0*/  SHF.L.W.U32.HI R36, R36, 0x7, R36 ;  /* 0x0000000724247819 */ /* 0x000fe40000010e24 */
[----:B------:R-:W-:Y:S02]  /*19e0*/  LEA.HI R38, R38, R47, R38, 0x10 ;  /* 0x0000002f26267211 */ /* 0x000fe400078f8026 */
[----:B------:R-:W-:Y:S01]  /*19f0*/  LOP3.LUT R37, R37, R50, RZ, 0x3c, !PT ;  /* 0x0000003225257212 */ /* 0x000fe200078e3cff */
[----:B------:R-:W-:Y:S01]  /*1a00*/  IMAD.IADD R35, R36, 0x1, R23 ;  /* 0x0000000124237824 */ /* 0x000fe200078e0217 */
[----:B------:R-:W-:Y:S01]  /*1a10*/  LOP3.LUT R33, R33, R38, RZ, 0x3c, !PT ;  /* 0x0000002621217212 */ /* 0x000fe200078e3cff */
[----:B------:R-:W-:Y:S01]  /*1a20*/  IMAD.IADD R38, R31, 0x1, R24 ;  /* 0x000000011f267824 */ /* 0x000fe200078e0218 */
[----:B------:R-:W-:Y:S01]  /*1a30*/  LEA.HI R40, R37, R40, RZ, 0xc ;  /* 0x0000002825287211 */ /* 0x000fe200078f60ff */
[----:B------:R-:W-:Y:S01]  /*1a40*/  IMAD.IADD R31, R34, 0x1, R29 ;  /* 0x00000001221f7824 */ /* 0x000fe200078e021d */
[----:B------:R-:W-:-:S02]  /*1a50*/  LOP3.LUT R37, R18, 0xff, RZ, 0xc0, !PT ;  /* 0x000000ff12257812 */ /* 0x000fc400078ec0ff */
[----:B------:R-:W-:Y:S02]  /*1a60*/  LOP3.LUT R28, R28, R35, RZ, 0x3c, !PT ;  /* 0x000000231c1c7212 */ /* 0x000fe400078e3cff */
[----:B------:R-:W-:Y:S02]  /*1a70*/  ISETP.NE.AND P1, PT, R37, 0x1, PT ;  /* 0x000000012500780c */ /* 0x000fe40003f25270 */
[----:B------:R-:W-:Y:S02]  /*1a80*/  LOP3.LUT R27, R27, R38, RZ, 0x3c, !PT ;  /* 0x000000261b1b7212 */ /* 0x000fe400078e3cff */
[----:B------:R-:W-:Y:S02]  /*1a90*/  LOP3.LUT R32, R32, R19, RZ, 0x3c, !PT ;  /* 0x0000001320207212 */ /* 0x000fe400078e3cff */
[----:B------:R-:W-:Y:S02]  /*1aa0*/  SHF.L.W.U32.HI R37, R28, 0x10, R28 ;  /* 0x000000101c257819 */ /* 0x000fe40000010e1c */
[----:B------:R-:W-:-:S02]  /*1ab0*/  SHF.L.U32 R17, R46, R17, RZ ;  /* 0x000000112e117219 */ /* 0x000fc400000006ff */
[----:B------:R-:W-:Y:S01]  /*1ac0*/  SHF.L.W.U32.HI R27, R27, 0x10, R27 ;  /* 0x000000101b1b7819 */ /* 0x000fe20000010e1b */
[----:B------:R-:W-:Y:S01]  /*1ad0*/  IMAD.IADD R39, R22, 0x1, R37 ;  /* 0x0000000116277824 */ /* 0x000fe200078e0225 */
[----:B------:R-:W-:Y:S02]  /*1ae0*/  SHF.L.W.U32.HI R32, R32, 0x10, R32 ;  /* 0x0000001020207819 */ /* 0x000fe40000010e20 */
[----:B------:R-:W-:Y:S01]  /*1af0*/  LOP3.LUT P0, R17, R17, RZ, R8, 0xa0, !PT ;  /* 0x000000ff11117212 */ /* 0x000fe2000780a008 */
[----:B------:R-:W-:Y:S01]  /*1b00*/  IMAD.IADD R23, R20, 0x1, R27 ;  /* 0x0000000114177824 */ /* 0x000fe200078e021b */
[----:B------:R-:W-:Y:S01]  /*1b10*/  LEA.HI R33, R33, R42, RZ, 0xc ;  /* 0x0000002a21217211 */ /* 0x000fe200078f60ff */
[----:B------:R-:W-:Y:S01]  /*1b20*/  IMAD.IADD R28, R21, 0x1, R32 ;  /* 0x00000001151c7824 */ /* 0x000fe200078e0220 */
[----:B------:R-:W-:Y:S02]  /*1b30*/  LOP3.LUT R30, R30, R31, RZ, 0x3c, !PT ;  /* 0x0000001f1e1e7212 */ /* 0x000fe400078e3cff */
[----:B------:R-:W-:Y:S01]  /*1b40*/  LOP3.LUT R36, R36, R39, RZ, 0x3c, !PT ;  /* 0x0000002724247212 */ /* 0x000fe200078e3cff */
[----:B------:R-:W-:Y:S01]  /*1b50*/  IMAD.IADD R18, R33, 0x1, R6 ;  /* 0x0000000121127824 */ /* 0x000fe200078e0206 */
[----:B------:R-:W-:-:S02]  /*1b60*/  SHF.L.W.U32.HI R33, R30, 0xc, R30 ;  /* 0x0000000c1e217819 */ /* 0x000fc40000010e1e */
[----:B------:R-:W-:Y:S02]  /*1b70*/  LOP3.LUT R24, R24, R23, RZ, 0x3c, !PT ;  /* 0x0000001718187212 */ /* 0x000fe400078e3cff */
[----:B------:R-:W-:Y:S01]  /*1b80*/  LOP3.LUT R25, R25, R28, RZ, 0x3c, !PT ;  /* 0x0000001c19197212 */ /* 0x000fe200078e3cff */
[----:B------:R-:W-:Y:S01]  /*1b90*/  IMAD.IADD R26, R26, 0x1, R33 ;  /* 0x000000011a1a7824 */ /* 0x000fe200078e0221 */
[----:B------:R-:W-:Y:S01]  /*1ba0*/  SHF.L.W.U32.HI R36, R36, 0xc, R36 ;  /* 0x0000000c24247819 */ /* 0x000fe20000010e24 */
[----:B------:R-:W-:Y:S01]  /*1bb0*/  @P0 IMAD.IADD R18, R40, 0x1, R7 ;  /* 0x0000000128120824 */ /* 0x000fe200078e0207 */
[----:B------:R-:W-:Y:S02]  /*1bc0*/  SHF.L.W.U32.HI R21, R24, 0xc, R24 ;  /* 0x0000000c18157819 */ /* 0x000fe40000010e18 */
[----:B------:R-:W-:Y:S01]  /*1bd0*/  SHF.L.W.U32.HI R24, R25, 0xc, R25 ;  /* 0x0000000c19187819 */ /* 0x000fe20000010e19 */
[----:B------:R-:W-:Y:S01]  /*1be0*/  IMAD.IADD R40, R35, 0x1, R36 ;  /* 0x0000000123287824 */ /* 0x000fe200078e0224 */
[----:B------:R-:W-:Y:S01]  /*1bf0*/  LOP3.LUT R29, R29, R26, RZ, 0x3c, !PT ;  /* 0x0000001a1d1d7212 */ /* 0x000fe200078e3cff */
[----:B------:R-:W-:Y:S01]  /*1c00*/  IMAD.IADD R38, R38, 0x1, R21 ;  /* 0x0000000126267824 */ /* 0x000fe200078e0215 */
[----:B------:R-:W-:Y:S01]  /*1c10*/  ISETP.NE.AND P3, PT, R17, RZ, PT ;  /* 0x000000ff1100720c */ /* 0x000fe20003f65270 */
[----:B------:R-:W-:Y:S01]  /*1c20*/  IMAD.IADD R19, R19, 0x1, R24 ;  /* 0x0000000113137824 */ /* 0x000fe200078e0218 */
[----:B------:R-:W-:-:S02]  /*1c30*/  LOP3.LUT R37, R37, R40, RZ, 0x3c, !PT ;  /* 0x0000002825257212 */ /* 0x000fc400078e3cff */
[----:B------:R-:W-:Y:S02]  /*1c40*/  SHF.L.W.U32.HI R30, R29, 0x8, R29 ;  /* 0x000000081d1e7819 */ /* 0x000fe40000010e1d */
        /* <DEDUP_REMOVED lines=8> */
[----:B------:R-:W-:Y:S01]  /*1cd0*/  IMAD.IADD R22, R23, 0x1, R20 ;  /* 0x0000000117167824 */ /* 0x000fe200078e0214 */
[----:B------:R-:W-:Y:S01]  /*1ce0*/  LOP3.LUT R18, R18, 0x1, RZ, 0xc0, !PT ;  /* 0x0000000112127812 */ /* 0x000fe200078ec0ff */
        /* <DEDUP_REMOVED lines=16> */
[----:B------:R-:W-:Y:S01]  /*1df0*/  LOP3.LUT R42, R42, R29, RZ, 0x3c, !PT ;  /* 0x0000001d2a2a7212 */ /* 0x000fe200078e3cff */
[----:B------:R-:W-:Y:S01]  /*1e00*/  IMAD.IADD R28, R23, 0x1, R26 ;  /* 0x00000001171c7824 */ /* 0x000fe200078e021a */
[----:B------:R-:W-:Y:S02]  /*1e10*/  SHF.L.W.U32.HI R25, R25, 0x10, R25 ;  /* 0x0000001019197819 */ /* 0x000fe40000010e19 */
[----:B------:R-:W-:-:S02]  /*1e20*/  SHF.L.W.U32.HI R30, R30, 0x10, R30 ;  /* 0x000000101e1e7819 */ /* 0x000fc40000010e1e */
[----:B------:R-:W-:Y:S01]  /*1e30*/  SHF.L.W.U32.HI R23, R42, 0x10, R42 ;  /* 0x000000102a177819 */ /* 0x000fe20000010e2a */
[----:B------:R-:W-:Y:S01]  /*1e40*/  IMAD.IADD R34, R34, 0x1, R25 ;  /* 0x0000000122227824 */ /* 0x000fe200078e0219 */
[----:B------:R-:W-:Y:S01]  /*1e50*/  LOP3.LUT R33, R33, R28, RZ, 0x3c, !PT ;  /* 0x0000001c21217212 */ /* 0x000fe200078e3cff */
[----:B------:R-:W-:Y:S02]  /*1e60*/  IMAD.IADD R20, R39, 0x1, R30 ;  /* 0x0000000127147824 */ /* 0x000fe400078e021e */
[----:B------:R-:W-:Y:S01]  /*1e70*/  IMAD.IADD R31, R22, 0x1, R23 ;  /* 0x00000001161f7824 */ /* 0x000fe200078e0217 */
[----:B------:R-:W-:Y:S02]  /*1e80*/  LOP3.LUT R27, R27, R34, RZ, 0x3c, !PT ;  /* 0x000000221b1b7212 */ /* 0x000fe400078e3cff */
[----:B------:R-:W-:Y:S02]  /*1e90*/  SHF.L.W.U32.HI R32, R33, 0xc, R33 ;  /* 0x0000000c21207819 */ /* 0x000fe40000010e21 */
[----:B------:R-:W-:-:S02]  /*1ea0*/  LOP3.LUT R21, R21, R20, RZ, 0x3c, !PT ;  /* 0x0000001415157212 */ /* 0x000fc400078e3cff */
[----:B------:R-:W-:Y:S01]  /*1eb0*/  LOP3.LUT R24, R24, R31, RZ, 0x3c, !PT ;  /* 0x0000001f18187212 */ /* 0x000fe200078e3cff */
[----:B------:R-:W-:Y:S01]  /*1ec0*/  IMAD.IADD R35, R35, 0x1, R32 ;  /* 0x0000000123237824 */ /* 0x000fe200078e0220 */
[----:B------:R-:W-:Y:S02]  /*1ed0*/  SHF.L.W.U32.HI R27, R27, 0xc, R27 ;  /* 0x0000000c1b1b7819 */ /* 0x000fe40000010e1b */
[----:B------:R-:W-:Y:S02]  /*1ee0*/  SHF.L.W.U32.HI R22, R21, 0xc, R21 ;  /* 0x0000000c15167819 */ /* 0x000fe40000010e15 */
[----:B------:R-:W-:Y:S01]  /*1ef0*/  SHF.L.W.U32.HI R24, R24, 0xc, R24 ;  /* 0x0000000c18187819 */ /* 0x000fe20000010e18 */
[----:B------:R-:W-:Y:S01]  /*1f00*/  IMAD.IADD R38, R38, 0x1, R27 ;  /* 0x0000000126267824 */ /* 0x000fe200078e021b */
[----:B------:R-:W-:Y:S01]  /*1f10*/  LOP3.LUT R21, R26, R35, RZ, 0x3c, !PT ;  /* 0x000000231a157212 */ /* 0x000fe200078e3cff */
[----:B------:R-:W-:Y:S02]  /*1f20*/  IMAD.IADD R19, R19, 0x1, R22 ;  /* 0x0000000113137824 */ /* 0x000fe400078e0216 */
        /* <DEDUP_REMOVED lines=229> */
[----:B------:R-:W-:Y:S02]  /*2d80*/  SHF.L.W.U32.HI R39, R39, 0xc, R39 ;  /* 0x0000000c27277819 */ /* 0x000fe40000010e27 */
[----:B------:R-:W-:Y:S02]  /*2d90*/  LOP3.LUT R20, R20, R35, RZ, 0x3c, !PT ;  /* 0x0000002314147212 */ /* 0x000fe400078e3cff */
[----:B------:R-:W-:Y:S01]  /*2da0*/  LOP3.LUT R29, R29, R26, RZ, 0x3c, !PT ;  /* 0x0000001a1d1d7212 */ /* 0x000fe200078e3cff */
[----:B------:R-:W-:Y:S01]  /*2db0*/  IMAD.IADD R19, R32, 0x1, R39 ;  /* 0x0000000120137824 */ /* 0x000fe200078e0227 */
[----:B------:R-:W-:Y:S02]  /*2dc0*/  LOP3.LUT R25, R25, R42, RZ, 0x3c, !PT ;  /* 0x0000002a19197212 */ /* 0x000fe400078e3cff */
[----:B------:R-:W-:Y:S02]  /*2dd0*/  SHF.L.W.U32.HI R20, R20, 0xc, R20 ;  /* 0x0000000c14147819 */ /* 0x000fe40000010e14 */
[----:B------:R-:W-:-:S02]  /*2de0*/  SHF.L.W.U32.HI R29, R29, 0xc, R29 ;  /* 0x0000000c1d1d7819 */ /* 0x000fc40000010e1d */
[----:B------:R-:W-:Y:S01]  /*2df0*/  SHF.L.W.U32.HI R25, R25, 0xc, R25 ;  /* 0x0000000c19197819 */ /* 0x000fe20000010e19 */
[----:B------:R-:W-:Y:S01]  /*2e00*/  IMAD.IADD R30, R33, 0x1, R20 ;  /* 0x00000001211e7824 */ /* 0x000fe200078e0214 */
[----:B------:R-:W-:Y:S01]  /*2e10*/  LOP3.LUT R23, R28, R19, RZ, 0x3c, !PT ;  /* 0x000000131c177212 */ /* 0x000fe200078e3cff */
[----:B------:R-:W-:Y:S02]  /*2e20*/  IMAD.IADD R28, R19, 0x1, R4 ;  /* 0x00000001131c7824 */ /* 0x000fe400078e0204 */
[----:B------:R-:W-:Y:S01]  /*2e30*/  IMAD.IADD R19, R22, 0x1, R29 ;  /* 0x0000000116137824 */ /* 0x000fe200078e021d */
[----:B------:R-:W-:Y:S01]  /*2e40*/  LOP3.LUT R4, R27, R30, RZ, 0x3c, !PT ;  /* 0x0000001e1b047212 */ /* 0x000fe200078e3cff */
[----:B------:R-:W-:Y:S01]  /*2e50*/  IMAD.IADD R36, R36, 0x1, R25 ;  /* 0x0000000124247824 */ /* 0x000fe200078e0219 */
[----:B------:R-:W-:Y:S01]  /*2e60*/  LEA.HI R34, R23, R34, R23, 0x8 ;  /* 0x0000002217227211 */ /* 0x000fe200078f4017 */
[----:B------:R-:W-:Y:S01]  /*2e70*/  IMAD.IADD R30, R30, 0x1, R5 ;  /* 0x000000011e1e7824 */ /* 0x000fe200078e0205 */
[----:B------:R-:W-:Y:S01]  /*2e80*/  LOP3.LUT R5, R24, R19, RZ, 0x3c, !PT ;  /* 0x0000001318057212 */ /* 0x000fe200078e3cff */
[----:B------:R-:W-:Y:S01]  /*2e90*/  IMAD.IADD R19, R19, 0x1, R6 ;  /* 0x0000000113137824 */ /* 0x000fe200078e0206 */
[----:B------:R-:W-:Y:S01]  /*2ea0*/  LOP3.LUT R21, R21, R36, RZ, 0x3c, !PT ;  /* 0x0000002415157212 */ /* 0x000fe200078e3cff */
[----:B------:R-:W-:Y:S01]  /*2eb0*/  IMAD.IADD R36, R36, 0x1, R7 ;  /* 0x0000000124247824 */ /* 0x000fe200078e0207 */
[----:B------:R-:W-:-:S02]  /*2ec0*/  LEA.HI R26, R5, R26, R5, 0x8 ;  /* 0x0000001a051a7211 */ /* 0x000fc400078f4005 */
[----:B------:R-:W-:Y:S02]  /*2ed0*/  LEA.HI R42, R21, R42, R21, 0x8 ;  /* 0x0000002a152a7211 */ /* 0x000fe400078f4015 */
[----:B------:R-:W-:Y:S02]  /*2ee0*/  LEA.HI R35, R4, R35, R4, 0x8 ;  /* 0x0000002304237211 */ /* 0x000fe400078f4004 */
[----:B------:R-:W-:Y:S02]  /*2ef0*/  LOP3.LUT R29, R29, R26, RZ, 0x3c, !PT ;  /* 0x0000001a1d1d7212 */ /* 0x000fe400078e3cff */
[----:B------:R-:W-:Y:S02]  /*2f00*/  LOP3.LUT R42, R25, R42, RZ, 0x3c, !PT ;  /* 0x0000002a192a7212 */ /* 0x000fe400078e3cff */
[----:B------:R-:W-:Y:S02]  /*2f10*/  LOP3.LUT R39, R39, R34, RZ, 0x3c, !PT ;  /* 0x0000002227277212 */ /* 0x000fe400078e3cff */
[----:B------:R-:W-:-:S02]  /*2f20*/  LOP3.LUT R20, R20, R35, RZ, 0x3c, !PT ;  /* 0x0000002314147212 */ /* 0x000fc400078e3cff */
[----:B------:R-:W-:Y:S02]  /*2f30*/  LEA.HI R29, R29, R16, R29, 0x7 ;  /* 0x000000101d1d7211 */ /* 0x000fe400078f381d */
[----:B------:R-:W-:Y:S02]  /*2f40*/  LEA.HI R13, R42, R13, R42, 0x7 ;  /* 0x0000000d2a0d7211 */ /* 0x000fe400078f382a */
[----:B------:R-:W-:Y:S02]  /*2f50*/  LEA.HI R39, R39, R14, R39, 0x7 ;  /* 0x0000000e27277211 */ /* 0x000fe400078f3827 */
[----:B------:R-:W-:Y:S01]  /*2f60*/  LEA.HI R20, R20, R15, R20, 0x7 ;  /* 0x0000000f14147211 */ /* 0x000fe200078f3814 */
[----:B------:R-:W-:Y:S06]  /*2f70*/  @P1 BRA `(.L_x_8) ;  /* 0x0000000000741947 */ /* 0x000fec0003800000 */
[----:B------:R-:W-:Y:S01]  /*2f80*/  ISETP.NE.AND P0, PT, R17, RZ, PT ;  /* 0x000000ff1100720c */ /* 0x000fe20003f05270 */
[C---:B------:R-:W-:Y:S02]  /*2f90*/  VIADD R7, R12.reuse, 0x1a4 ;  /* 0x000001a40c077836 */ /* 0x040fe40000000000 */
[----:B------:R-:W-:-:S05]  /*2fa0*/  IMAD.WIDE.U32 R4, R12, 0x10, R2 ;  /* 0x000000100c047825 */ /* 0x000fca00078e0002 */
[----:B------:R-:W2:Y:S04]  /*2fb0*/  LDG.E R14, desc[UR10][R4.64+0x14] ;  /* 0x0000140a040e7981 */ /* 0x000ea8000c1e1900 */
[----:B------:R-:W3:Y:S01]  /*2fc0*/  LDG.E R17, desc[UR10][R4.64+0x18] ;  /* 0x0000180a04117981 */ /* 0x000ee2000c1e1900 */
[----:B------:R-:W-:-:S03]  /*2fd0*/  @P0 VIADD R7, R12, 0x1bd ;  /* 0x000001bd0c070836 */ /* 0x000fc60000000000 */
[----:B------:R-:W4:Y:S02]  /*2fe0*/  LDG.E R22, desc[UR10][R4.64+0x1c] ;  /* 0x00001c0a04167981 */ /* 0x000f24000c1e1900 */
[----:B------:R-:W-:Y:S02]  /*2ff0*/  IADD3 R6, P1, PT, R2, R7, RZ ;  /* 0x0000000702067210 */ /* 0x000fe40007f3e0ff */
[----:B------:R-:W5:Y:S03]  /*3000*/  LDG.E R21, desc[UR10][R4.64+0x20] ;  /* 0x0000200a04157981 */ /* 0x000f66000c1e1900 */
[----:B------:R-:W-:-:S06]  /*3010*/  IMAD.X R7, RZ, RZ, R3, P1 ;  /* 0x000000ffff077224 */ /* 0x000fcc00008e0603 */
[----:B------:R-:W5:Y:S01]  /*3020*/  LDG.E.U8 R7, desc[UR10][R6.64] ;  /* 0x0000000a06077981 */ /* 0x000f62000c1e1100 */
[----:B------:R-:W-:Y:S02]  /*3030*/  SEL R15, R19, R20, !P0 ;  /* 0x00000014130f7207 */ /* 0x000fe40004000000 */
[----:B------:R-:W-:Y:S02]  /*3040*/  SEL R16, R36, R29, !P0 ;  /* 0x0000001d24107207 */ /* 0x000fe40004000000 */
[----:B--2---:R-:W-:Y:S02]  /*3050*/  LOP3.LUT R14, R15, R14, RZ, 0x3c, !PT ;  /* 0x0000000e0f0e7212 */ /* 0x004fe400078e3cff */
[----:B------:R-:W-:Y:S02]  /*3060*/  SEL R15, R28, R13, !P0 ;  /* 0x0000000d1c0f7207 */ /* 0x000fe40004000000 */
[----:B------:R-:W-:Y:S02]  /*3070*/  SEL R20, R20, R14, !P0 ;  /* 0x0000000e14147207 */ /* 0x000fe40004000000 */
[----:B------:R-:W-:-:S02]  /*3080*/  SEL R19, R14, R19, !P0 ;  /* 0x000000130e137207 */ /* 0x000fc40004000000 */
[----:B------:R-:W-:Y:S02]  /*3090*/  SEL R14, R30, R39, !P0 ;  /* 0x000000271e0e7207 */ /* 0x000fe40004000000 */
[----:B---3--:R-:W-:Y:S02]  /*30a0*/  LOP3.LUT R16, R16, R17, RZ, 0x3c, !PT ;  /* 0x0000001110107212 */ /* 0x008fe400078e3cff */
[----:B----4-:R-:W-:Y:S02]  /*30b0*/  LOP3.LUT R15, R15, R22, RZ, 0x3c, !PT ;  /* 0x000000160f0f7212 */ /* 0x010fe400078e3cff */
[----:B-----5:R-:W-:Y:S02]  /*30c0*/  LOP3.LUT R14, R14, R21, RZ, 0x3c, !PT ;  /* 0x000000150e0e7212 */ /* 0x020fe400078e3cff */
[----:B------:R-:W-:Y:S02]  /*30d0*/  SEL R29, R29, R16, !P0 ;  /* 0x000000101d1d7207 */ /* 0x000fe40004000000 */
[----:B------:R-:W-:-:S02]  /*30e0*/  LOP3.LUT R7, R7, R18, RZ, 0x3c, !PT ;  /* 0x0000001207077212 */ /* 0x000fc400078e3cff */
[----:B------:R-:W-:Y:S02]  /*30f0*/  SEL R36, R16, R36, !P0 ;  /* 0x0000002410247207 */ /* 0x000fe40004000000 */
[----:B------:R-:W-:Y:S02]  /*3100*/  SEL R13, R13, R15, !P0 ;  /* 0x0000000f0d0d7207 */ /* 0x000fe40004000000 */
[----:B------:R-:W-:Y:S02]  /*3110*/  SEL R28, R15, R28, !P0 ;  /* 0x0000001c0f1c7207 */ /* 0x000fe40004000000 */
[----:B------:R-:W-:Y:S02]  /*3120*/  SEL R39, R39, R14, !P0 ;  /* 0x0000000e27277207 */ /* 0x000fe40004000000 */
[----:B------:R-:W-:Y:S02]  /*3130*/  SEL R30, R14, R30, !P0 ;  /* 0x0000001e0e1e7207 */ /* 0x000fe40004000000 */
[----:B------:R-:W-:-:S07]  /*3140*/  PRMT R18, R7, 0x7610, R18 ;  /* 0x0000761007127816 */ /* 0x000fce0000000012 */
.L_x_8:
[----:B------:R-:W-:Y:S01]  /*3150*/  VIADD R12, R12, 0x1 ;  /* 0x000000010c0c7836 */ /* 0x000fe20000000000 */
[----:B------:R-:W-:Y:S02]  /*3160*/  SEL R15, R19, R20, !P3 ;  /* 0x00000014130f7207 */ /* 0x000fe40005800000 */
[----:B------:R-:W-:Y:S02]  /*3170*/  SEL R16, R36, R29, !P3 ;  /* 0x0000001d24107207 */ /* 0x000fe40005800000 */
[----:B------:R-:W-:Y:S02]  /*3180*/  SEL R13, R28, R13, !P3 ;  /* 0x0000000d1c0d7207 */ /* 0x000fe40005800000 */
[----:B------:R-:W-:Y:S01]  /*3190*/  SEL R14, R30, R39, !P3 ;  /* 0x000000271e0e7207 */ /* 0x000fe20005800000 */
[----:B------:R-:W-:Y:S06]  /*31a0*/  @P2 BRA `(.L_x_9) ;  /* 0xffffffd000a82947 */ /* 0x000fec000383ffff */
.L_x_7:
[C---:B------:R-:W-:Y:S02]  /*31b0*/  IMAD R3, R9.reuse, 0x14, R0 ;  /* 0x0000001409037824 */ /* 0x040fe400078e0200 */
[----:B------:R-:W-:-:S03]  /*31c0*/  VIADD R9, R9, 0x1 ;  /* 0x0000000109097836 */ /* 0x000fc60000000000 */
[----:B-----5:R2:W-:Y:S02]  /*31d0*/  STS [R3+0x30000], R15 ;  /* 0x0300000f03007388 */ /* 0x0205e40000000800 */
[----:B------:R-:W-:Y:S02]  /*31e0*/  ISETP.NE.AND P0, PT, R9, 0x30, PT ;  /* 0x000000300900780c */ /* 0x000fe40003f05270 */
[----:B------:R2:W-:Y:S04]  /*31f0*/  STS [R3+0x30004], R16 ;  /* 0x0300041003007388 */ /* 0x0005e80000000800 */
[----:B------:R2:W-:Y:S04]  /*3200*/  STS [R3+0x30008], R13 ;  /* 0x0300080d03007388 */ /* 0x0005e80000000800 */
[----:B------:R2:W-:Y:S04]  /*3210*/  STS [R3+0x3000c], R14 ;  /* 0x03000c0e03007388 */ /* 0x0005e80000000800 */
[----:B------:R2:W-:Y:S01]  /*3220*/  STS.U8 [R3+0x30010], R18 ;  /* 0x0300101203007388 */ /* 0x0005e20000000000 */
[----:B------:R-:W-:Y:S05]  /*3230*/  @P0 BRA `(.L_x_10) ;  /* 0xffffffd000500947 */ /* 0x000fea000383ffff */
.L_x_6:
[----:B-1----:R-:W-:Y:S05]  /*3240*/  BSYNC.RECONVERGENT B0 ;  /* 0x0000000000007941 */ /* 0x002fea0003800200 */
.L_x_5:
[----:B------:R1:W-:Y:S01]  /*3250*/  STL [R1+0x1520], RZ ;  /* 0x001520ff01007387 */ /* 0x0003e20000100800 */
[----:B------:R-:W-:Y:S02]  /*3260*/  CS2R R186, SRZ ;  /* 0x0000000000ba7805 */ /* 0x000fe4000001ff00 */
[----:B------:R-:W-:Y:S02]  /*3270*/  CS2R R184, SRZ ;  /* 0x0000000000b87805 */ /* 0x000fe4000001ff00 */
[----:B------:R-:W-:Y:S01]  /*3280*/  CS2R R182, SRZ ;  /* 0x0000000000b67805 */ /* 0x000fe2000001ff00 */
[----:B------:R1:W-:Y:S01]  /*3290*/  STL [R1+0x151c], RZ ;  /* 0x00151cff01007387 */ /* 0x0003e20000100800 */
[----:B------:R-:W-:Y:S02]  /*32a0*/  CS2R R180, SRZ ;  /* 0x0000000000b47805 */ /* 0x000fe4000001ff00 */
[----:B------:R-:W-:Y:S02]  /*32b0*/  CS2R R178, SRZ ;  /* 0x0000000000b27805 */ /* 0x000fe4000001ff00 */
[----:B------:R-:W-:Y:S01]  /*32c0*/  CS2R R176, SRZ ;  /* 0x0000000000b07805 */ /* 0x000fe2000001ff00 */
[----:B------:R1:W-:Y:S01]  /*32d0*/  STL [R1+0x1518], RZ ;  /* 0x001518ff01007387 */ /* 0x0003e20000100800 */
[----:B------:R-:W-:-:S02]  /*32e0*/  CS2R R174, SRZ ;  /* 0x0000000000ae7805 */ /* 0x000fc4000001ff00 */
        /* <DEDUP_REMOVED lines=36> */
[----:B------:R-:W-:Y:S01]  /*3530*/  CS2R R118, SRZ ;  /* 0x0000000000767805 */ /* 0x000fe2000001ff00 */
[----:B------:R-:W-:Y:S01]  /*3540*/  IMAD.MOV.U32 R0, RZ, RZ, RZ ;  /* 0x000000ffff007224 */ /* 0x000fe200078e00ff */
[----:B------:R1:W-:Y:S01]  /*3550*/  STL [R1+0x14f0], RZ ;  /* 0x0014f0ff01007387 */ /* 0x0003e20000100800 */
[----:B0-2---:R-:W-:Y:S02]  /*3560*/  CS2R R2, SRZ ;  /* 0x0000000000027805 */ /* 0x005fe4000001ff00 */
[----:B------:R-:W-:-:S02]  /*3570*/  CS2R R4, SRZ ;  /* 0x0000000000047805 */ /* 0x000fc4000001ff00 */
[----:B------:R-:W-:Y:S01]  /*3580*/  CS2R R6, SRZ ;  /* 0x0000000000067805 */ /* 0x000fe2000001ff00 */
[----:B------:R1:W-:Y:S01]  /*3590*/  STL [R1+0x14ec], RZ ;  /* 0x0014ecff01007387 */ /* 0x0003e20000100800 */
[----:B------:R-:W-:Y:S02]  /*35a0*/  CS2R R8, SRZ ;  /* 0x0000000000087805 */ /* 0x000fe4000001ff00 */
[----:B------:R-:W-:Y:S02]  /*35b0*/  CS2R R10, SRZ ;  /* 0x00000000000a7805 */ /* 0x000fe4000001ff00 */
[----:B------:R-:W-:Y:S01]  /*35c0*/  CS2R R12, SRZ ;  /* 0x00000000000c7805 */ /* 0x000fe2000001ff00 */
[----:B------:R1:W-:Y:S01]  /*35d0*/  STL [R1+0x14e8], RZ ;  /* 0x0014e8ff01007387 */ /* 0x0003e20000100800 */
[----:B------:R-:W-:Y:S02]  /*35e0*/  CS2R R14, SRZ ;  /* 0x00000000000e7805 */ /* 0x000fe4000001ff00 */
        /* <DEDUP_REMOVED lines=20> */
[----:B------:R-:W-:Y:S01]  /*3730*/  CS2R R46, SRZ ;  /* 0x00000000002e7805 */ /* 0x000fe2000001ff00 */
[----:B------:R-:W-:Y:S01]  /*3740*/  IMAD.MOV.U32 R116, RZ, RZ, RZ ;  /* 0x000000ffff747224 */ /* 0x000fe200078e00ff */
[----:B------:R1:W-:Y:S01]  /*3750*/  STL [R1+0x14d0], RZ ;  /* 0x0014d0ff01007387 */ /* 0x0003e20000100800 */
[----:B------:R-:W-:Y:S01]  /*3760*/  IMAD.MOV.U32 R252, RZ, RZ, RZ ;  /* 0x000000fffffc7224 */ /* 0x000fe200078e00ff */
        /* <DEDUP_REMOVED lines=43> */
[----:B------:R-:W-:-:S03]  /*3a20*/  UMOV UR4, URZ ;  /* 0x000000ff00047c82 */ /* 0x000fc60008000000 */
[----:B------:R1:W-:Y:S04]  /*3a30*/  STL [R1+0x14a0], RZ ;  /* 0x0014a0ff01007387 */ /* 0x0003e80000100800 */
        /* <DEDUP_REMOVED lines=1319> */
[----:B------:R1:W-:Y:S01]  /*8cb0*/  STL [R1], RZ ;  /* 0x000000ff01007387 */ /* 0x0003e20000100800 */
[----:B------:R-:W-:Y:S06]  /*8cc0*/  BAR.SYNC.DEFER_BLOCKING 0x0 ;  /* 0x0000000000007b1d */ /* 0x000fec0000010000 */
.L_x_21:
[----:B---3--:R-:W-:-:S07]  /*8cd0*/  IMAD.MOV.U32 R60, RZ, RZ, RZ ;  /* 0x000000ffff3c7224 */ /* 0x008fce00078e00ff */
.L_x_17:
[----:B0-----:R-:W0:Y:S01]  /*8ce0*/  S2R R48, SR_TID.X ;  /* 0x0000000000307919 */ /* 0x001e220000002100 */
[----:B------:R-:W2:Y:S01]  /*8cf0*/  LDCU UR5, c[0x0][0x398] ;  /* 0x00007300ff0577ac */ /* 0x000ea20008000800 */
[----:B------:R-:W-:Y:S01]  /*8d00*/  BSSY.RECONVERGENT B0, `(.L_x_11) ;  /* 0x0000320000007945 */ /* 0x000fe20003800200 */
[----:B------:R-:W-:Y:S01]  /*8d10*/  CS2R R50, SRZ ;  /* 0x0000000000327805 */ /* 0x000fe2000001ff00 */
[----:B------:R-:W3:Y:S01]  /*8d20*/  S2R R49, SR_CTAID.X ;  /* 0x0000000000317919 */ /* 0x000ee20000002500 */
[----:B------:R-:W4:Y:S01]  /*8d30*/  LDCU.128 UR12, c[0x3][URZ] ;  /* 0x00c00000ff0c77ac */ /* 0x000f220008000c00 */
[C---:B0-----:R-:W-:Y:S01]  /*8d40*/  IMAD.SHL.U32 R61, R48.reuse, 0x8, RZ ;  /* 0x00000008303d7824 */ /* 0x041fe200078e00ff */
[----:B------:R-:W-:-:S04]  /*8d50*/  LOP3.LUT R48, R48, 0x1f, RZ, 0xc0, !PT ;  /* 0x0000001f30307812 */ /* 0x000fc800078ec0ff */
[----:B------:R-:W-:-:S05]  /*8d60*/  LOP3.LUT R61, R61, 0x1f00, RZ, 0xc0, !PT ;  /* 0x00001f003d3d7812 */ /* 0x000fca00078ec0ff */
[----:B---3--:R-:W-:-:S05]  /*8d70*/  IMAD R61, R49, 0x800, R61 ;  /* 0x00000800313d7824 */ /* 0x008fca00078e023d */
[----:B------:R-:W-:Y:S02]  /*8d80*/  IADD3 R61, PT, PT, R61, UR4, R48 ;  /* 0x000000043d3d7c10 */ /* 0x000fe4000fffe030 */
[----:B------:R-:W-:Y:S02]  /*8d90*/  CS2R R48, SRZ ;  /* 0x0000000000307805 */ /* 0x000fe4000001ff00 */
[----:B--2---:R-:W-:-:S13]  /*8da0*/  ISETP.GE.AND P0, PT, R61, UR5, PT ;  /* 0x000000053d007c0c */ /* 0x004fda000bf06270 */
[----:B----4-:R-:W-:Y:S05]  /*8db0*/  @P0 BRA `(.L_x_12) ;  /* 0x0000003000500947 */ /* 0x010fea0003800000 */
[----:B------:R-:W0:Y:S02]  /*8dc0*/  LDC.64 R52, c[0x0][0x388] ;  /* 0x0000e200ff347b82 */ /* 0x000e240000000a00 */
[----:B0-----:R-:W-:-:S06]  /*8dd0*/  IMAD.WIDE.U32 R52, R60, 0x1e8, R52 ;  /* 0x000001e83c347825 */ /* 0x001fcc00078e0034 */
[----:B------:R-:W2:Y:S01]  /*8de0*/  LDG.E.U8 R52, desc[UR10][R52.64+0x11] ;  /* 0x0000110a34347981 */ /* 0x000ea2000c1e1100 */
[----:B------:R-:W-:Y:S01]  /*8df0*/  MOV R48, 0x400 ;  /* 0x0000040000307802 */ /* 0x000fe20000000f00 */
[----:B------:R-:W0:Y:S03]  /*8e00*/  S2R R55, SR_CgaCtaId ;  /* 0x0000000000377919 */ /* 0x000e260000008800 */
[----:B0-----:R-:W-:-:S05]  /*8e10*/  LEA R55, R55, R48, 0x18 ;  /* 0x0000003037377211 */ /* 0x001fca00078ec0ff */
[----:B------:R-:W-:-:S05]  /*8e20*/  IMAD R55, R60, 0x14, R55 ;  /* 0x000000143c377824 */ /* 0x000fca00078e0237 */
[----:B------:R0:W3:Y:S04]  /*8e30*/  LDS.U8 R62, [R55+0x30010] ;  /* 0x03001000373e7984 */ /* 0x0000e80000000000 */
[----:B------:R0:W4:Y:S04]  /*8e40*/  LDS R48, [R55+0x30000] ;  /* 0x0300000037307984 */ /* 0x0001280000000800 */
[----:B------:R0:W0:Y:S04]  /*8e50*/  LDS R49, [R55+0x30004] ;  /* 0x0300040037317984 */ /* 0x0000280000000800 */
[----:B------:R0:W0:Y:S04]  /*8e60*/  LDS R50, [R55+0x30008] ;  /* 0x0300080037327984 */ /* 0x0000280000000800 */
[----:B------:R0:W0:Y:S01]  /*8e70*/  LDS R51, [R55+0x3000c] ;  /* 0x03000c0037337984 */ /* 0x0000220000000800 */
[----:B--2---:R-:W-:-:S04]  /*8e80*/  VIMNMX.U16x2 R53, PT, PT, R52, 0xb000b, !PT ;  /* 0x000b000b34357848 */ /* 0x004fc80007fe0200 */
[----:B------:R-:W-:-:S05]  /*8e90*/  LOP3.LUT R53, R53, 0xffff, RZ, 0xc0, !PT ;  /* 0x0000ffff35357812 */ /* 0x000fca00078ec0ff */
[----:B------:R-:W-:-:S05]  /*8ea0*/  VIADD R54, R53, 0xfffffff5 ;  /* 0xfffffff535367836 */ /* 0x000fca0000000000 */
[----:B------:R-:W-:-:S13]  /*8eb0*/  ISETP.GE.U32.AND P0, PT, R54, R52, PT ;  /* 0x000000343600720c */ /* 0x000fda0003f06070 */
[----:B0--34-:R-:W-:Y:S05]  /*8ec0*/  @P0 BRA `(.L_x_13) ;  /* 0x0000002c00c00947 */ /* 0x019fea0003800000 */
[----:B------:R-:W0:Y:S01]  /*8ed0*/  LDC.64 R54, c[0x0][0x388] ;  /* 0x0000e200ff367b82 */ /* 0x000e220000000a00 */
[----:B------:R-:W-:-:S04]  /*8ee0*/  IMAD.WIDE.U32 R56, R60, 0x1e8, RZ ;  /* 0x000001e83c387825 */ /* 0x000fc800078e00ff */
[----:B------:R-:W-:-:S04]  /*8ef0*/  VIADD R63, R53, 0xfffffff5 ;  /* 0xfffffff5353f7836 */ /* 0x000fc80000000000 */
[----:B------:R-:W-:-:S03]  /*8f00*/  IMAD.WIDE.U32 R58, R63, 0x10, R56 ;  /* 0x000000103f3a7825 */ /* 0x000fc600078e0038 */
[-C--:B0-----:R-:W-:Y:S02]  /*8f10*/  IADD3 R58, P2, PT, R58, R54.reuse, RZ ;  /* 0x000000363a3a7210 */ /* 0x081fe40007f5e0ff */
[----:B------:R-:W-:Y:S02]  /*8f20*/  IADD3 R56, P0, P1, R56, R54, R63 ;  /* 0x0000003638387210 */ /* 0x000fe4000791e03f */
[----:B------:R-:W-:Y:S01]  /*8f30*/  IADD3 R54, P3, PT, R58, 0x20, RZ ;  /* 0x000000203a367810 */ /* 0x000fe20007f7e0ff */
[----:B------:R-:W-:Y:S01]  /*8f40*/  IMAD.IADD R58, R52, 0x1, -R53 ;  /* 0x00000001343a7824 */ /* 0x000fe200078e0a35 */
[----:B------:R-:W-:Y:S02]  /*8f50*/  IADD3.X R57, PT, PT, R57, R55, RZ, P0, P1 ;  /* 0x0000003739397210 */ /* 0x000fe400007e24ff */
[----:B------:R-:W-:-:S09]  /*8f60*/  IADD3.X R63, PT, PT, RZ, R59, R55, P3, P2 ;  /* 0x0000003bff3f7210 */ /* 0x000fd20001fe4437 */
.L_x_16:
[----:B------:R-:W-:Y:S01]  /*8f70*/  VIADD R66, R49, UR13 ;  /* 0x0000000d31427c36 */ /* 0x000fe20008000000 */
[----:B------:R-:W-:Y:S01]  /*8f80*/  LOP3.LUT R62, R62, 0xff, RZ, 0xc0, !PT ;  /* 0x000000ff3e3e7812 */ /* 0x000fe200078ec0ff */
[----:B------:R-:W-:Y:S01]  /*8f90*/  VIADD R76, R50, UR14 ;  /* 0x0000000e324c7c36 */ /* 0x000fe20008000000 */
[----:B------:R-:W-:Y:S01]  /*8fa0*/  BSSY.RECONVERGENT B1, `(.L_x_14) ;  /* 0x00002d5000017945 */ /* 0x000fe20003800200 */
[----:B------:R-:W-:Y:S01]  /*8fb0*/  VIADD R55, R51, UR15 ;  /* 0x0000000f33377c36 */ /* 0x000fe20008000000 */
[----:B------:R-:W-:Y:S01]  /*8fc0*/  SHF.L.W.U32.HI R70, R66, 0x10, R66 ;  /* 0x0000001042467819 */ /* 0x000fe20000010e42 */
[----:B------:R-:W-:Y:S01]  /*8fd0*/  VIADD R64, R48, UR12 ;  /* 0x0000000c30407c36 */ /* 0x000fe20008000000 */
[----:B------:R-:W-:Y:S02]  /*8fe0*/  SHF.L.W.U32.HI R68, R76, 0x10, R76 ;  /* 0x000000104c447819 */ /* 0x000fe40000010e4c */
[----:B------:R-:W-:Y:S01]  /*8ff0*/  SHF.L.W.U32.HI R73, R55, 0x10, R55 ;  /* 0x0000001037497819 */ /* 0x000fe20000010e37 */
[----:B------:R-:W-:Y:S01]  /*9000*/  IMAD.IADD R74, R70, 0x1, R49 ;  /* 0x00000001464a7824 */ /* 0x000fe200078e0231 */
[----:B------:R-:W-:Y:S01]  /*9010*/  LOP3.LUT R77, R64, 0x1, RZ, 0x3c, !PT ;  /* 0x00000001404d7812 */ /* 0x000fe200078e3cff */
[----:B------:R-:W-:Y:S01]  /*9020*/  IMAD.IADD R75, R68, 0x1, R50 ;  /* 0x00000001444b7824 */ /* 0x000fe200078e0232 */
[----:B------:R-:W-:Y:S01]  /*9030*/  ISETP.NE.AND P1, PT, R62, 0x1, PT ;  /* 0x000000013e00780c */ /* 0x000fe20003f25270 */
[----:B------:R-:W-:Y:S01]  /*9040*/  IMAD.IADD R69, R73, 0x1, R51 ;  /* 0x0000000149457824 */ /* 0x000fe200078e0233 */
[----:B------:R-:W-:-:S02]  /*9050*/  LOP3.LUT R72, R49, R74, RZ, 0x3c, !PT ;  /* 0x0000004a31487212 */ /* 0x000fc400078e3cff */
[----:B------:R-:W-:Y:S02]  /*9060*/  SHF.L.W.U32.HI R77, R64, 0x10, R77 ;  /* 0x00000010404d7819 */ /* 0x000fe40000010e4d */
[----:B------:R-:W-:Y:S02]  /*9070*/  SHF.L.W.U32.HI R72, R72, 0xc, R72 ;  /* 0x0000000c48487819 */ /* 0x000fe40000010e48 */
[----:B------:R-:W-:Y:S01]  /*9080*/  LOP3.LUT R67, R50, R75, RZ, 0x3c, !PT ;  /* 0x0000004b32437212 */ /* 0x000fe200078e3cff */
[----:B------:R-:W-:Y:S01]  /*9090*/  IMAD.IADD R59, R77, 0x1, R48 ;  /* 0x000000014d3b7824 */ /* 0x000fe200078e0230 */
[----:B------:R-:W-:Y:S01]  /*90a0*/  LOP3.LUT R65, R51, R69, RZ, 0x3c, !PT ;  /* 0x0000004533417212 */ /* 0x000fe200078e3cff */
[----:B------:R-:W-:Y:S01]  /*90b0*/  IMAD.IADD R66, R66, 0x1, R72 ;  /* 0x0000000142427824 */ /* 0x000fe200078e0248 */
[----:B------:R-:W-:Y:S02]  /*90c0*/  SHF.L.W.U32.HI R67, R67, 0xc, R67 ;  /* 0x0000000c43437819 */ /* 0x000fe40000010e43 */
[----:B------:R-:W-:-:S02]  /*90d0*/  SHF.L.W.U32.HI R65, R65, 0xc, R65 ;  /* 0x0000000c41417819 */ /* 0x000fc40000010e41 */
[----:B------:R-:W-:Y:S01]  /*90e0*/  LOP3.LUT R70, R70, R66, RZ, 0x3c, !PT ;  /* 0x0000004246467212 */ /* 0x000fe200078e3cff */
[----:B------:R-:W-:Y:S01]  /*90f0*/  IMAD.IADD R76, R76, 0x1, R67 ;  /* 0x000000014c4c7824 */ /* 0x000fe200078e0243 */
[----:B------:R-:W-:Y:S01]  /*9100*/  LOP3.LUT R85, R48, R59, RZ, 0x3c, !PT ;  /* 0x0000003b30557212 */ /* 0x000fe200078e3cff */
[----:B------:R-:W-:Y:S01]  /*9110*/  IMAD.IADD R55, R55, 0x1, R65 ;  /* 0x0000000137377824 */ /* 0x000fe200078e0241 */
[----:B------:R-:W-:Y:S02]  /*9120*/  SHF.L.W.U32.HI R70, R70, 0x8, R70 ;  /* 0x0000000846467819 */ /* 0x000fe40000010e46 */
        /* <DEDUP_REMOVED lines=19> */
[----:B------:R-:W-:Y:S02]  /*9260*/  SHF.L.W.U32.HI R67, R67, 0x7, R67 ;  /* 0x0000000743437819 */ /* 0x000fe40000010e43 */
[----:B------:R-:W-:Y:S01]  /*9270*/  LOP3.LUT R85, R85, R59, RZ, 0x3c, !PT ;  /* 0x0000003b55557212 */ /* 0x000fe200078e3cff */
        /* <DEDUP_REMOVED lines=10> */
[----:B------:R-:W-:Y:S01]  /*9320*/  SHF.L.W.U32.HI R77, R77, 0x10, R77 ;  /* 0x000000104d4d7819 */ /* 0x000fe20000010e4d */
[----:B------:R-:W-:Y:S01]  /*9330*/  IMAD.IADD R82, R82, 0x1, R79 ;  /* 0x0000000152527824 */ /* 0x000fe200078e024f */
[----:B------:R-:W-:-:S02]  /*9340*/  LOP3.LUT R81, R68, R83, RZ, 0x3c, !PT ;  /* 0x0000005344517212 */ /* 0x000fc400078e3cff */
[----:B------:R-:W-:Y:S01]  /*9350*/  SHF.L.W.U32.HI R70, R70, 0x10, R70 ;  /* 0x0000001046467819 */ /* 0x000fe20000010e46 */
[----:B------:R-:W-:Y:S01]  /*9360*/  IMAD.IADD R90, R69, 0x1, R77 ;  /* 0x00000001455a7824 */ /* 0x000fe200078e024d */
[----:B------:R-:W-:Y:S02]  /*9370*/  SHF.L.W.U32.HI R81, R81, 0x10, R81 ;  /* 0x0000001051517819 */ /* 0x000fe40000010e51 */
[----:B------:R-:W-:Y:S01]  /*9380*/  LOP3.LUT R78, R78, R82, RZ, 0x3c, !PT ;  /* 0x000000524e4e7212 */ /* 0x000fe200078e3cff */
[----:B------:R-:W-:Y:S01]  /*9390*/  IMAD.IADD R59, R70, 0x1, R59 ;  /* 0x00000001463b7824 */ /* 0x000fe200078e023b */
[----:B------:R-:W-:Y:S01]  /*93a0*/  LOP3.LUT R86, R67, R90, RZ, 0x3c, !PT ;  /* 0x0000005a43567212 */ /* 0x000fe200078e3cff */
[----:B------:R-:W-:Y:S01]  /*93b0*/  IMAD.IADD R88, R74, 0x1, R81 ;  /* 0x000000014a587824 */ /* 0x000fe200078e0251 */
[----:B------:R-:W-:Y:S02]  /*93c0*/  SHF.L.W.U32.HI R78, R78, 0x8, R78 ;  /* 0x000000084e4e7819 */ /* 0x000fe40000010e4e */
        /* <DEDUP_REMOVED lines=18> */
[----:B------:R-:W-:-:S03]  /*94f0*/  SHF.L.W.U32.HI R81, R81, 0x8, R81 ;  /* 0x0000000851517819 */ /* 0x000fc60000010e51 */
[----:B------:R-:W-:Y:S01]  /*9500*/  IMAD.IADD R59, R59, 0x1, R71 ;  /* 0x000000013b3b7824 */ /* 0x000fe200078e0247 */
[----:B------:R-:W-:Y:S01]  /*9510*/  LOP3.LUT R71, R71, R87, RZ, 0x3c, !PT ;  /* 0x0000005747477212 */ /* 0x000fe200078e3cff */
        /* <DEDUP_REMOVED lines=41> */
[----:B------:R-:W-:Y:S01]  /*97b0*/  LOP3.LUT R77, R77, R82, RZ, 0x3c, !PT ;  /* 0x000000524d4d7212 */ /* 0x000fe200078e3cff */
[----:B------:R-:W-:Y:S01]  /*97c0*/  IMAD.IADD R82, R82, 0x1, R79 ;  /* 0x0000000152527824 */ /* 0x000fe200078e024f */
        /* <DEDUP_REMOVED lines=151> */
[----:B------:R-:W-:Y:S02]  /*a140*/  SHF.L.W.U32.HI R71, R71, 0x10, R71 ;  /* 0x0000001047477819 */ /* 0x000fe40000010e47 */
[----:B------:R-:W-:Y:S02]  /*a150*/  LOP3.LUT R89, R89, R59, RZ, 0x3c, !PT ;  /* 0x0000003b59597212 */ /* 0x000fe400078e3cff */
        /* <DEDUP_REMOVED lines=17> */
[----:B------:R-:W-:Y:S02]  /*a270*/  SHF.L.W.U32.HI R77, R77, 0x10, R77 ;  /* 0x000000104d4d7819 */ /* 0x000fe40000010e4d */
[----:B------:R-:W-:Y:S01]  /*a280*/  LOP3.LUT R71, R71, R87, RZ, 0x3c, !PT ;  /* 0x0000005747477212 */ /* 0x000fe200078e3cff */
[----:B------:R-:W-:Y:S01]  /*a290*/  IMAD.IADD R90, R90, 0x1, R78 ;  /* 0x000000015a5a7824 */ /* 0x000fe200078e024e */
[----:B------:R-:W-:Y:S01]  /*a2a0*/  LOP3.LUT R86, R86, R80, RZ, 0x3c, !PT ;  /* 0x0000005056567212 */ /* 0x000fe200078e3cff */
[----:B------:R-:W-:Y:S01]  /*a2b0*/  IMAD.IADD R59, R59, 0x1, R77 ;  /* 0x000000013b3b7824 */ /* 0x000fe200078e024d */
[----:B------:R-:W-:Y:S02]  /*a2c0*/  LEA.HI R71, R71, R88, R71, 0x8 ;  /* 0x0000005847477211 */ /* 0x000fe400078f4047 */
[----:B------:R-:W-:Y:S02]  /*a2d0*/  SHF.L.W.U32.HI R86, R86, 0xc, R86 ;  /* 0x0000000c56567819 */ /* 0x000fe40000010e56 */
[----:B------:R-:W-:-:S02]  /*a2e0*/  LOP3.LUT R89, R89, R90, RZ, 0x3c, !PT ;  /* 0x0000005a59597212 */ /* 0x000fc400078e3cff */
[----:B------:R-:W-:Y:S01]  /*a2f0*/  LOP3.LUT R59, R85, R59, RZ, 0x3c, !PT ;  /* 0x0000003b553b7212 */ /* 0x000fe200078e3cff */
[----:B------:R-:W-:Y:S01]  /*a300*/  IMAD.IADD R84, R84, 0x1, R86 ;  /* 0x0000000154547824 */ /* 0x000fe200078e0256 */
[----:B------:R-:W-:Y:S02]  /*a310*/  LEA.HI R83, R89, R83, R89, 0xc ;  /* 0x0000005359537211 */ /* 0x000fe400078f6059 */
[----:B------:R-:W-:Y:S02]  /*a320*/  LOP3.LUT R71, R79, R71, RZ, 0x3c, !PT ;  /* 0x000000474f477212 */ /* 0x000fe400078e3cff */
[----:B------:R-:W-:Y:S02]  /*a330*/  LEA.HI R59, R59, R82, R59, 0xc ;  /* 0x000000523b3b7211 */ /* 0x000fe400078f603b */
[----:B------:R-:W-:Y:S02]  /*a340*/  LOP3.LUT R83, R78, R83, RZ, 0x3c, !PT ;  /* 0x000000534e537212 */ /* 0x000fe400078e3cff */
[----:B------:R-:W-:-:S02]  /*a350*/  SHF.L.W.U32.HI R71, R71, 0x7, R71 ;  /* 0x0000000747477819 */ /* 0x000fc40000010e47 */
[----:B------:R-:W-:Y:S02]  /*a360*/  LOP3.LUT R84, R81, R84, RZ, 0x3c, !PT ;  /* 0x0000005451547212 */ /* 0x000fe400078e3cff */
[----:B------:R-:W-:Y:S01]  /*a370*/  LOP3.LUT R77, R77, R59, RZ, 0x3c, !PT ;  /* 0x0000003b4d4d7212 */ /* 0x000fe200078e3cff */
[----:B------:R-:W-:Y:S01]  /*a380*/  IMAD.IADD R59, R59, 0x1, R71 ;  /* 0x000000013b3b7824 */ /* 0x000fe200078e0247 */
[----:B------:R-:W-:Y:S02]  /*a390*/  SHF.L.W.U32.HI R83, R83, 0x8, R83 ;  /* 0x0000000853537819 */ /* 0x000fe40000010e53 */
[----:B------:R-:W-:Y:S02]  /*a3a0*/  LEA.HI R80, R84, R80, R84, 0x8 ;  /* 0x0000005054507211 */ /* 0x000fe400078f4054 */
[----:B------:R-:W-:Y:S01]  /*a3b0*/  SHF.L.W.U32.HI R77, R77, 0x8, R77 ;  /* 0x000000084d4d7819 */ /* 0x000fe20000010e4d */
[----:B------:R-:W-:Y:S01]  /*a3c0*/  IMAD.IADD R90, R90, 0x1, R83 ;  /* 0x000000015a5a7824 */ /* 0x000fe200078e0253 */
[----:B------:R-:W-:-:S02]  /*a3d0*/  LOP3.LUT R83, R83, R59, RZ, 0x3c, !PT ;  /* 0x0000003b53537212 */ /* 0x000fc400078e3cff */
[-C--:B------:R-:W-:Y:S02]  /*a3e0*/  LOP3.LUT R86, R86, R80.reuse, RZ, 0x3c, !PT ;  /* 0x0000005056567212 */ /* 0x080fe400078e3cff */
[----:B------:R-:W-:Y:S02]  /*a3f0*/  LEA.HI R80, R83, R80, R83, 0x10 ;  /* 0x0000005053507211 */ /* 0x000fe400078f8053 */
[----:B------:R-:W-:Y:S02]  /*a400*/  SHF.L.W.U32.HI R86, R86, 0x7, R86 ;  /* 0x0000000756567819 */ /* 0x000fe40000010e56 */
[----:B------:R-:W-:Y:S01]  /*a410*/  LOP3.LUT R80, R71, R80, RZ, 0x3c, !PT ;  /* 0x0000005047507212 */ /* 0x000fe200078e3cff */
[----:B------:R-:W-:Y:S02]  /*a420*/  VIADD R71, R58, 0xa ;  /* 0x0000000a3a477836 */ /* 0x000fe40000000000 */
[----:B------:R-:W-:Y:S01]  /*a430*/  IMAD.IADD R87, R87, 0x1, R86 ;  /* 0x0000000157577824 */ /* 0x000fe200078e0256 */
[----:B------:R-:W-:-:S02]  /*a440*/  LEA.HI R80, R80, R59, RZ, 0xc ;  /* 0x0000003b50507211 */ /* 0x000fc400078f60ff */
[----:B------:R-:W-:Y:S02]  /*a450*/  SHF.R.U32.HI R62, RZ, R71, R61 ;  /* 0x00000047ff3e7219 */ /* 0x000fe4000001163d */
[----:B------:R-:W-:Y:S01]  /*a460*/  LOP3.LUT R77, R77, R87, RZ, 0x3c, !PT ;  /* 0x000000574d4d7212 */ /* 0x000fe200078e3cff */
[----:B------:R-:W-:Y:S01]  /*a470*/  VIADD R80, R80, UR12 ;  /* 0x0000000c50507c36 */ /* 0x000fe20008000000 */
[----:B------:R-:W-:Y:S02]  /*a480*/  LOP3.LUT R62, R62, 0x1, RZ, 0xc0, !PT ;  /* 0x000000013e3e7812 */ /* 0x000fe400078ec0ff */
[----:B------:R-:W-:Y:S02]  /*a490*/  LEA.HI R90, R77, R90, R77, 0x10 ;  /* 0x0000005a4d5a7211 */ /* 0x000fe400078f804d */
[----:B------:R-:W-:Y:S02]  /*a4a0*/  SHF.L.W.U32.HI R59, R64, 0x10, R64 ;  /* 0x00000010403b7819 */ /* 0x000fe40000010e40 */
[----:B------:R-:W-:-:S02]  /*a4b0*/  SHF.R.U32.HI R77, RZ, R71, R61 ;  /* 0x00000047ff4d7219 */ /* 0x000fc4000001163d */
[----:B------:R-:W-:Y:S01]  /*a4c0*/  ISETP.NE.U32.AND P2, PT, R62, 0x1, PT ;  /* 0x000000013e00780c */ /* 0x000fe20003f45070 */
[----:B------:R-:W-:Y:S01]  /*a4d0*/  IMAD.IADD R62, R59, 0x1, R48 ;  /* 0x000000013b3e7824 */ /* 0x000fe200078e0230 */
[----:B------:R-:W-:Y:S02]  /*a4e0*/  LOP3.LUT R77, R77, 0x1, RZ, 0xc0, !PT ;  /* 0x000000014d4d7812 */ /* 0x000fe400078ec0ff */
[----:B------:R-:W-:Y:S02]  /*a4f0*/  LOP3.LUT R90, R86, R90, RZ, 0x3c, !PT ;  /* 0x0000005a565a7212 */ /* 0x000fe400078e3cff */
[----:B------:R-:W-:Y:S02]  /*a500*/  ISETP.NE.U32.AND P0, PT, R77, 0x1, PT ;  /* 0x000000014d00780c */ /* 0x000fe40003f05070 */
[----:B------:R-:W-:Y:S02]  /*a510*/  LOP3.LUT R77, R48, R62, RZ, 0x3c, !PT ;  /* 0x0000003e304d7212 */ /* 0x000fe400078e3cff */
[----:B------:R-:W-:-:S02]  /*a520*/  LEA.HI R90, R90, R87, RZ, 0xc ;  /* 0x000000575a5a7211 */ /* 0x000fc400078f60ff */
[----:B------:R-:W-:-:S05]  /*a530*/  SHF.L.W.U32.HI R77, R77, 0xc, R77 ;  /* 0x0000000c4d4d7819 */ /* 0x000fca0000010e4d */
[----:B------:R-:W-:Y:S02]  /*a540*/  IMAD.IADD R64, R64, 0x1, R77 ;  /* 0x0000000140407824 */ /* 0x000fe400078e024d */
[----:B------:R-:W-:-:S03]  /*a550*/  @!P0 VIADD R80, R90, UR13 ;  /* 0x0000000d5a508c36 */ /* 0x000fc60008000000 */
[----:B------:R-:W-:Y:S01]  /*a560*/  LOP3.LUT R59, R59, R64, RZ, 0x3c, !PT ;  /* 0x000000403b3b7212 */ /* 0x000fe200078e3cff */
[----:B------:R-:W-:Y:S01]  /*a570*/  IMAD.IADD R64, R64, 0x1, R72 ;  /* 0x0000000140407824 */ /* 0x000fe200078e0248 */
[----:B------:R-:W-:Y:S02]  /*a580*/  LOP3.LUT R80, R80, 0x1, RZ, 0xc0, !PT ;  /* 0x0000000150507812 */ /* 0x000fe400078ec0ff */
[----:B------:R-:W-:Y:S02]  /*a590*/  SHF.L.W.U32.HI R59, R59, 0x8, R59 ;  /* 0x000000083b3b7819 */ /* 0x000fe40000010e3b */
[----:B------:R-:W-:-:S03]  /*a5a0*/  LOP3.LUT R73, R73, R64, RZ, 0x3c, !PT ;  /* 0x0000004049497212 */ /* 0x000fc600078e3cff */
[----:B------:R-:W-:Y:S01]  /*a5b0*/  IMAD.IADD R62, R62, 0x1, R59 ;  /* 0x000000013e3e7824 */ /* 0x000fe200078e023b */
[----:B------:R-:W-:Y:S02]  /*a5c0*/  LOP3.LUT R59, R59, R66, RZ, 0x3c, !PT ;  /* 0x000000423b3b7212 */ /* 0x000fe400078e3cff */
        /* <DEDUP_REMOVED lines=284> */
[----:B------:R-:W-:Y:S02]  /*b790*/  SHF.L.W.U32.HI R73, R78, 0x10, R78 ;  /* 0x000000104e497819 */ /* 0x000fe40000010e4e */
[----:B------:R-:W-:Y:S01]  /*b7a0*/  LOP3.LUT R65, R65, R69, RZ, 0x3c, !PT ;  /* 0x0000004541417212 */ /* 0x000fe200078e3cff */
[----:B------:R-:W-:-:S02]  /*b7b0*/  IMAD.IADD R75, R75, 0x1, R59 ;  /* 0x000000014b4b7824 */ /* 0x000fc400078e023b */
[----:B------:R-:W-:Y:S01]  /*b7c0*/  IMAD.IADD R69, R69, 0x1, R73 ;  /* 0x0000000145457824 */ /* 0x000fe200078e0249 */
[----:B------:R-:W-:Y:S02]  /*b7d0*/  SHF.L.W.U32.HI R65, R65, 0x7, R65 ;  /* 0x0000000741417819 */ /* 0x000fe40000010e41 */
[----:B------:R-:W-:Y:S02]  /*b7e0*/  LOP3.LUT R72, R72, R75, RZ, 0x3c, !PT ;  /* 0x0000004b48487212 */ /* 0x000fe400078e3cff */
[----:B------:R-:W-:Y:S01]  /*b7f0*/  LOP3.LUT R78, R67, R69, RZ, 0x3c, !PT ;  /* 0x00000045434e7212 */ /* 0x000fe200078e3cff */
[----:B------:R-:W-:Y:S01]  /*b800*/  IMAD.IADD R76, R76, 0x1, R65 ;  /* 0x000000014c4c7824 */ /* 0x000fe200078e0241 */
[----:B------:R-:W-:Y:S02]  /*b810*/  SHF.L.W.U32.HI R67, R72, 0xc, R72 ;  /* 0x0000000c48437819 */ /* 0x000fe40000010e48 */
[----:B------:R-:W-:Y:S02]  /*b820*/  SHF.L.W.U32.HI R72, R78, 0xc, R78 ;  /* 0x0000000c4e487819 */ /* 0x000fe40000010e4e */
[----:B------:R-:W-:Y:S01]  /*b830*/  LOP3.LUT R70, R70, R76, RZ, 0x3c, !PT ;  /* 0x0000004c46467212 */ /* 0x000fe200078e3cff */
[----:B------:R-:W-:-:S02]  /*b840*/  IMAD.IADD R64, R64, 0x1, R67 ;  /* 0x0000000140407824 */ /* 0x000fc400078e0243 */
[----:B------:R-:W-:-:S03]  /*b850*/  IMAD.IADD R66, R66, 0x1, R72 ;  /* 0x0000000142427824 */ /* 0x000fc600078e0248 */
[----:B------:R-:W-:Y:S01]  /*b860*/  LOP3.LUT R59, R59, R64, RZ, 0x3c, !PT ;  /* 0x000000403b3b7212 */ /* 0x000fe200078e3cff */
[----:B------:R-:W-:Y:S01]  /*b870*/  VIADD R64, R64, UR12 ;  /* 0x0000000c40407c36 */ /* 0x000fe20008000000 */
[----:B------:R-:W-:Y:S01]  /*b880*/  LOP3.LUT R73, R73, R66, RZ, 0x3c, !PT ;  /* 0x0000004249497212 */ /* 0x000fe200078e3cff */
[----:B------:R-:W-:Y:S01]  /*b890*/  VIADD R66, R66, UR13 ;  /* 0x0000000d42427c36 */ /* 0x000fe20008000000 */
[----:B------:R-:W-:Y:S02]  /*b8a0*/  LEA.HI R59, R59, R75, R59, 0x8 ;  /* 0x0000004b3b3b7211 */ /* 0x000fe400078f403b */
[----:B------:R-:W-:Y:S02]  /*b8b0*/  LEA.HI R69, R73, R69, R73, 0x8 ;  /* 0x0000004549457211 */ /* 0x000fe400078f4049 */
[----:B------:R-:W-:Y:S02]  /*b8c0*/  LOP3.LUT R73, R77, R62, RZ, 0x3c, !PT ;  /* 0x0000003e4d497212 */ /* 0x000fe400078e3cff */
[----:B------:R-:W-:-:S02]  /*b8d0*/  LOP3.LUT R59, R67, R59, RZ, 0x3c, !PT ;  /* 0x0000003b433b7212 */ /* 0x000fc400078e3cff */
[----:B------:R-:W-:Y:S02]  /*b8e0*/  SHF.L.W.U32.HI R73, R73, 0x7, R73 ;  /* 0x0000000749497819 */ /* 0x000fe40000010e49 */
[----:B------:R-:W-:Y:S02]  /*b8f0*/  LOP3.LUT R69, R72, R69, RZ, 0x3c, !PT ;  /* 0x0000004548457212 */ /* 0x000fe400078e3cff */
[----:B------:R-:W-:Y:S01]  /*b900*/  LEA.HI R59, R59, R49, R59, 0x7 ;  /* 0x000000313b3b7211 */ /* 0x000fe200078f383b */
[----:B------:R-:W-:Y:S01]  /*b910*/  IMAD.IADD R55, R73, 0x1, R55 ;  /* 0x0000000149377824 */ /* 0x000fe200078e0237 */
[----:B------:R-:W-:-:S04]  /*b920*/  LEA.HI R50, R69, R50, R69, 0x7 ;  /* 0x0000003245327211 */ /* 0x000fc800078f3845 */
[----:B------:R-:W-:Y:S02]  /*b930*/  LOP3.LUT R75, R68, R55, RZ, 0x3c, !PT ;  /* 0x00000037444b7212 */ /* 0x000fe400078e3cff */
[----:B------:R-:W-:Y:S02]  /*b940*/  SHF.L.W.U32.HI R68, R70, 0x10, R70 ;  /* 0x0000001046447819 */ /* 0x000fe40000010e46 */
[----:B------:R-:W-:-:S03]  /*b950*/  SHF.L.W.U32.HI R70, R75, 0x10, R75 ;  /* 0x000000104b467819 */ /* 0x000fc60000010e4b */
[----:B------:R-:W-:Y:S02]  /*b960*/  IMAD.IADD R62, R62, 0x1, R68 ;  /* 0x000000013e3e7824 */ /* 0x000fe400078e0244 */
[----:B------:R-:W-:-:S03]  /*b970*/  IMAD.IADD R74, R74, 0x1, R70 ;  /* 0x000000014a4a7824 */ /* 0x000fc600078e0246 */
[----:B------:R-:W-:Y:S02]  /*b980*/  LOP3.LUT R65, R65, R62, RZ, 0x3c, !PT ;  /* 0x0000003e41417212 */ /* 0x000fe400078e3cff */
[----:B------:R-:W-:Y:S02]  /*b990*/  LOP3.LUT R73, R73, R74, RZ, 0x3c, !PT ;  /* 0x0000004a49497212 */ /* 0x000fe400078e3cff */
[----:B------:R-:W-:Y:S02]  /*b9a0*/  SHF.L.W.U32.HI R65, R65, 0xc, R65 ;  /* 0x0000000c41417819 */ /* 0x000fe40000010e41 */
[----:B------:R-:W-:-:S03]  /*b9b0*/  SHF.L.W.U32.HI R73, R73, 0xc, R73 ;  /* 0x0000000c49497819 */ /* 0x000fc60000010e49 */
[----:B------:R-:W-:Y:S02]  /*b9c0*/  IMAD.IADD R76, R76, 0x1, R65 ;  /* 0x000000014c4c7824 */ /* 0x000fe400078e0241 */
[----:B------:R-:W-:Y:S02]  /*b9d0*/  IMAD.IADD R75, R55, 0x1, R73 ;  /* 0x00000001374b7824 */ /* 0x000fe400078e0249 */
[----:B------:R-:W-:Y:S01]  /*b9e0*/  IMAD.MOV.U32 R55, RZ, RZ, R63 ;  /* 0x000000ffff377224 */ /* 0x000fe200078e003f */
[----:B------:R-:W-:Y:S01]  /*b9f0*/  LOP3.LUT R68, R68, R76, RZ, 0x3c, !PT ;  /* 0x0000004c44447212 */ /* 0x000fe200078e3cff */
[----:B------:R-:W-:Y:S01]  /*ba00*/  VIADD R76, R76, UR14 ;  /* 0x0000000e4c4c7c36 */ /* 0x000fe20008000000 */
[----:B------:R-:W-:Y:S01]  /*ba10*/  LOP3.LUT R70, R70, R75, RZ, 0x3c, !PT ;  /* 0x0000004b46467212 */ /* 0x000fe200078e3cff */
[----:B------:R-:W-:Y:S01]  /*ba20*/  VIADD R75, R75, UR15 ;  /* 0x0000000f4b4b7c36 */ /* 0x000fe20008000000 */
[----:B------:R-:W-:Y:S02]  /*ba30*/  LEA.HI R62, R68, R62, R68, 0x8 ;  /* 0x0000003e443e7211 */ /* 0x000fe400078f4044 */
[----:B------:R-:W-:-:S02]  /*ba40*/  LEA.HI R70, R70, R74, R70, 0x8 ;  /* 0x0000004a46467211 */ /* 0x000fc400078f4046 */
[----:B------:R-:W-:Y:S02]  /*ba50*/  LOP3.LUT R62, R65, R62, RZ, 0x3c, !PT ;  /* 0x0000003e413e7212 */ /* 0x000fe400078e3cff */
[----:B------:R-:W-:Y:S02]  /*ba60*/  LOP3.LUT R70, R73, R70, RZ, 0x3c, !PT ;  /* 0x0000004649467212 */ /* 0x000fe400078e3cff */
[----:B------:R-:W-:Y:S02]  /*ba70*/  LEA.HI R51, R62, R51, R62, 0x7 ;  /* 0x000000333e337211 */ /* 0x000fe400078f383e */
[----:B------:R-:W-:Y:S02]  /*ba80*/  LEA.HI R70, R70, R48, R70, 0x7 ;  /* 0x0000003046467211 */ /* 0x000fe400078f3846 */
[----:B------:R-:W-:Y:S01]  /*ba90*/  PRMT R62, R80, 0x7610, R62 ;  /* 0x00007610503e7816 */ /* 0x000fe2000000003e */
[----:B------:R-:W-:Y:S06]  /*baa0*/  @P1 BRA `(.L_x_15) ;  /* 0x0000000000901947 */ /* 0x000fec0003800000 */
[----:B------:R-:W0:Y:S01]  /*bab0*/  S2R R49, SR_TID.X ;  /* 0x0000000000317919 */ /* 0x000e220000002100 */
[----:B------:R-:W2:Y:S01]  /*bac0*/  S2R R63, SR_CTAID.X ;  /* 0x00000000003f7919 */ /* 0x000ea20000002500 */
[----:B------:R-:W3:Y:S01]  /*bad0*/  LDG.E R65, desc[UR10][R54.64+-0x8] ;  /* 0xfffff80a36417981 */ /* 0x000ee2000c1e1900 */
[C---:B0-----:R-:W-:Y:S01]  /*bae0*/  IMAD.SHL.U32 R48, R49.reuse, 0x8, RZ ;  /* 0x0000000831307824 */ /* 0x041fe200078e00ff */
[----:B------:R-:W-:-:S04]  /*baf0*/  LOP3.LUT R49, R49, 0x1f, RZ, 0xc0, !PT ;  /* 0x0000001f31317812 */ /* 0x000fc800078ec0ff */
[----:B------:R-:W-:-:S05]  /*bb00*/  LOP3.LUT R48, R48, 0x1f00, RZ, 0xc0, !PT ;  /* 0x00001f0030307812 */ /* 0x000fca00078ec0ff */
[----:B--2---:R-:W-:Y:S02]  /*bb10*/  IMAD R48, R63, 0x800, R48 ;  /* 0x000008003f307824 */ /* 0x004fe400078e0230 */
[----:B------:R-:W2:Y:S03]  /*bb20*/  LDG.E R63, desc[UR10][R54.64+-0xc] ;  /* 0xfffff40a363f7981 */ /* 0x000ea6000c1e1900 */
[----:B------:R-:W-:-:S04]  /*bb30*/  IADD3 R48, PT, PT, R48, UR4, R49 ;  /* 0x0000000430307c10 */ /* 0x000fc8000fffe031 */
[----:B------:R-:W-:-:S04]  /*bb40*/  SHF.R.U32.HI R48, RZ, R71, R48 ;  /* 0x00000047ff307219 */ /* 0x000fc80000011630 */
[----:B------:R-:W-:-:S04]  /*bb50*/  LOP3.LUT R48, R48, 0x1, RZ, 0xc0, !PT ;  /* 0x0000000130307812 */ /* 0x000fc800078ec0ff */
[----:B------:R-:W-:Y:S01]  /*bb60*/  ISETP.NE.U32.AND P0, PT, R48, 0x1, PT ;  /* 0x000000013000780c */ /* 0x000fe20003f05070 */
[----:B------:R-:W-:-:S05]  /*bb70*/  IMAD.MOV.U32 R48, RZ, RZ, 0x1bd ;  /* 0x000001bdff307424 */ /* 0x000fca00078e00ff */
[----:B------:R-:W-:-:S04]  /*bb80*/  SEL R48, R48, 0x1a4, !P0 ;  /* 0x000001a430307807 */ /* 0x000fc80004000000 */
[----:B------:R-:W-:-:S05]  /*bb90*/  IADD3 R48, P1, PT, R56, R48, RZ ;  /* 0x0000003038307210 */ /* 0x000fca0007f3e0ff */
[----:B------:R-:W-:-:S05]  /*bba0*/  IMAD.X R49, RZ, RZ, R57, P1 ;  /* 0x000000ffff317224 */ /* 0x000fca00008e0639 */
[----:B------:R-:W4:Y:S04]  /*bbb0*/  LDG.E.U8 R67, desc[UR10][R48.64] ;  /* 0x0000000a30437981 */ /* 0x000f28000c1e1100 */
[----:B------:R-:W5:Y:S04]  /*bbc0*/  LDG.E R49, desc[UR10][R54.64+-0x4] ;  /* 0xfffffc0a36317981 */ /* 0x000f68000c1e1900 */
[----:B------:R-:W5:Y:S01]  /*bbd0*/  LDG.E R48, desc[UR10][R54.64] ;  /* 0x0000000a36307981 */ /* 0x000f62000c1e1900 */
[----:B------:R-:W-:-:S04]  /*bbe0*/  SEL R68, R70, R64, !P0 ;  /* 0x0000004046447207 */ /* 0x000fc80004000000 */
[----:B--2---:R-:W-:-:S04]  /*bbf0*/  LOP3.LUT R63, R68, R63, RZ, 0x3c, !PT ;  /* 0x0000003f443f7212 */ /* 0x004fc800078e3cff */
[----:B------:R-:W-:Y:S02]  /*bc00*/  SEL R70, R63, R70, !P0 ;  /* 0x000000463f467207 */ /* 0x000fe40004000000 */
[----:B------:R-:W-:Y:S02]  /*bc10*/  SEL R64, R64, R63, !P0 ;  /* 0x0000003f40407207 */ /* 0x000fe40004000000 */
[----:B------:R-:W-:Y:S02]  /*bc20*/  SEL R63, R50, R76, !P0 ;  /* 0x0000004c323f7207 */ /* 0x000fe40004000000 */
[----:B------:R-:W-:-:S04]  /*bc30*/  SEL R68, R59, R66, !P0 ;  /* 0x000000423b447207 */ /* 0x000fc80004000000 */
[----:B---3--:R-:W-:-:S04]  /*bc40*/  LOP3.LUT R65, R68, R65, RZ, 0x3c, !PT ;  /* 0x0000004144417212 */ /* 0x008fc800078e3cff */
[----:B------:R-:W-:Y:S02]  /*bc50*/  SEL R59, R65, R59, !P0 ;  /* 0x0000003b413b7207 */ /* 0x000fe40004000000 */
[----:B------:R-:W-:Y:S02]  /*bc60*/  SEL R66, R66, R65, !P0 ;  /* 0x0000004142427207 */ /* 0x000fe40004000000 */
[----:B----4-:R-:W-:Y:S02]  /*bc70*/  LOP3.LUT R62, R67, R62, RZ, 0x3c, !PT ;  /* 0x0000003e433e7212 */ /* 0x010fe400078e3cff */
[----:B-----5:R-:W-:Y:S02]  /*bc80*/  LOP3.LUT R49, R63, R49, RZ, 0x3c, !PT ;  /* 0x000000313f317212 */ /* 0x020fe400078e3cff */
[----:B------:R-:W-:-:S04]  /*bc90*/  SEL R63, R51, R75, !P0 ;  /* 0x0000004b333f7207 */ /* 0x000fc80004000000 */
[----:B------:R-:W-:Y:S02]  /*bca0*/  LOP3.LUT R48, R63, R48, RZ, 0x3c, !PT ;  /* 0x000000303f307212 */ /* 0x000fe400078e3cff */
[----:B------:R-:W-:Y:S02]  /*bcb0*/  SEL R50, R49, R50, !P0 ;  /* 0x0000003231327207 */ /* 0x000fe40004000000 */
[----:B------:R-:W-:Y:S02]  /*bcc0*/  SEL R76, R76, R49, !P0 ;  /* 0x000000314c4c7207 */ /* 0x000fe40004000000 */
[----:B------:R-:W-:Y:S02]  /*bcd0*/  SEL R51, R48, R51, !P0 ;  /* 0x0000003330337207 */ /* 0x000fe40004000000 */
[----:B------:R-:W-:-:S07]  /*bce0*/  SEL R75, R75, R48, !P0 ;  /* 0x000000304b4b7207 */ /* 0x000fce0004000000 */
.L_x_15:
[----:B------:R-:W-:Y:S05]  /*bcf0*/  BSYNC.RECONVERGENT B1 ;  /* 0x0000000000017941 */ /* 0x000fea0003800200 */
.L_x_14:
[----:B------:R-:W-:Y:S01]  /*bd00*/  SEL R49, R59, R66, !P2 ;  /* 0x000000423b317207 */ /* 0x000fe20005000000 */
[C---:B------:R-:W-:Y:S01]  /*bd10*/  VIADD R59, R53.reuse, 0xfffffff6 ;  /* 0xfffffff6353b7836 */ /* 0x040fe20000000000 */
[----:B------:R-:W-:Y:S01]  /*bd20*/  SEL R48, R70, R64, !P2 ;  /* 0x0000004046307207 */ /* 0x000fe20005000000 */
[----:B------:R-:W-:Y:S01]  /*bd30*/  VIADD R53, R53, 0x1 ;  /* 0x0000000135357836 */ /* 0x000fe20000000000 */
[----:B------:R-:W-:Y:S01]  /*bd40*/  SEL R50, R50, R76, !P2 ;  /* 0x0000004c32327207 */ /* 0x000fe20005000000 */
[----:B------:R-:W-:Y:S01]  /*bd50*/  VIADD R58, R58, 0xffffffff ;  /* 0xffffffff3a3a7836 */ /* 0x000fe20000000000 */
[----:B------:R-:W-:Y:S02]  /*bd60*/  ISETP.GE.U32.AND P0, PT, R59, R52, PT ;  /* 0x000000343b00720c */ /* 0x000fe40003f06070 */
[----:B------:R-:W-:Y:S02]  /*bd70*/  SEL R51, R51, R75, !P2 ;  /* 0x0000004b33337207 */ /* 0x000fe40005000000 */
[----:B------:R-:W-:-:S02]  /*bd80*/  IADD3 R56, P1, PT, R56, 0x1, RZ ;  /* 0x0000000138387810 */ /* 0x000fc40007f3e0ff */
[----:B------:R-:W-:-:S03]  /*bd90*/  IADD3 R54, P2, PT, R54, 0x10, RZ ;  /* 0x0000001036367810 */ /* 0x000fc60007f5e0ff */
[----:B------:R-:W-:Y:S02]  /*bda0*/  IMAD.X R57, RZ, RZ, R57, P1 ;  /* 0x000000ffff397224 */ /* 0x000fe400008e0639 */
[----:B------:R-:W-:Y:S02]  /*bdb0*/  IMAD.X R63, RZ, RZ, R55, P2 ;  /* 0x000000ffff3f7224 */ /* 0x000fe400010e0637 */
[----:B------:R-:W-:Y:S06]  /*bdc0*/  @!P0 BRA `(.L_x_16) ;  /* 0xffffffd000688947 */ /* 0x000fec000383ffff */
.L_x_13:
[----:B------:R-:W-:-:S04]  /*bdd0*/  LOP3.LUT R62, R62, 0xff, RZ, 0xc0, !PT ;  /* 0x000000ff3e3e7812 */ /* 0x000fc800078ec0ff */
[C---:B------:R-:W-:Y:S02]  /*bde0*/  ISETP.NE.AND P0, PT, R62.reuse, 0x1, PT ;  /* 0x000000013e00780c */ /* 0x040fe40003f05270 */
[----:B------:R-:W-:-:S11]  /*bdf0*/  ISETP.NE.AND P1, PT, R62, 0x1, PT ;  /* 0x000000013e00780c */ /* 0x000fd60003f25270 */
[----:B------:R-:W0:Y:S08]  /*be00*/  @!P0 LDC.64 R58, c[0x0][0x388] ;  /* 0x0000e200ff3a8b82 */ /* 0x000e300000000a00 */
[----:B------:R-:W2:Y:S08]  /*be10*/  @!P1 LDC.64 R52, c[0x0][0x388] ;  /* 0x0000e200ff349b82 */ /* 0x000eb00000000a00 */
[----:B------:R-:W3:Y:S08]  /*be20*/  @!P1 LDC.64 R54, c[0x0][0x388] ;  /* 0x0000e200ff369b82 */ /* 0x000ef00000000a00 */
[----:B------:R-:W4:Y:S01]  /*be30*/  @!P1 LDC.64 R56, c[0x0][0x388] ;  /* 0x0000e200ff389b82 */ /* 0x000f220000000a00 */
[----:B0-----:R-:W-:-:S06]  /*be40*/  @!P0 IMAD.WIDE.U32 R58, R60, 0x1e8, R58 ;  /* 0x000001e83c3a8825 */ /* 0x001fcc00078e003a */
[----:B------:R-:W5:Y:S01]  /*be50*/  @!P0 LDG.E R58, desc[UR10][R58.64+0x1d8] ;  /* 0x0001d80a3a3a8981 */ /* 0x000f62000c1e1900 */
[----:B--2---:R-:W-:-:S06]  /*be60*/  @!P1 IMAD.WIDE.U32 R52, R60, 0x1e8, R52 ;  /* 0x000001e83c349825 */ /* 0x004fcc00078e0034 */
[----:B------:R-:W2:Y:S01]  /*be70*/  @!P1 LDG.E R52, desc[UR10][R52.64+0x1dc] ;  /* 0x0001dc0a34349981 */ /* 0x000ea2000c1e1900 */
[----:B---3--:R-:W-:-:S06]  /*be80*/  @!P1 IMAD.WIDE.U32 R54, R60, 0x1e8, R54 ;  /* 0x000001e83c369825 */ /* 0x008fcc00078e0036 */
[----:B------:R-:W3:Y:S01]  /*be90*/  @!P1 LDG.E R54, desc[UR10][R54.64+0x1e0] ;  /* 0x0001e00a36369981 */ /* 0x000ee2000c1e1900 */
[----:B----4-:R-:W-:-:S06]  /*bea0*/  @!P1 IMAD.WIDE.U32 R56, R60, 0x1e8, R56 ;  /* 0x000001e83c389825 */ /* 0x010fcc00078e0038 */
[----:B------:R-:W4:Y:S01]  /*beb0*/  @!P1 LDG.E R56, desc[UR10][R56.64+0x1e4] ;  /* 0x0001e40a38389981 */ /* 0x000f22000c1e1900 */
[----:B-----5:R-:W-:Y:S02]  /*bec0*/  @!P0 LOP3.LUT R48, R48, R58, RZ, 0x3c, !PT ;  /* 0x0000003a30308212 */ /* 0x020fe400078e3cff */
[----:B--2---:R-:W-:Y:S02]  /*bed0*/  @!P1 LOP3.LUT R49, R49, R52, RZ, 0x3c, !PT ;  /* 0x0000003431319212 */ /* 0x004fe400078e3cff */
[----:B---3--:R-:W-:Y:S02]  /*bee0*/  @!P1 LOP3.LUT R50, R50, R54, RZ, 0x3c, !PT ;  /* 0x0000003632329212 */ /* 0x008fe400078e3cff */
[----:B----4-:R-:W-:-:S07]  /*bef0*/  @!P1 LOP3.LUT R51, R51, R56, RZ, 0x3c, !PT ;  /* 0x0000003833339212 */ /* 0x010fce00078e3cff */
.L_x_12:
[----:B------:R-:W-:Y:S05]  /*bf00*/  BSYNC.RECONVERGENT B0 ;  /* 0x0000000000007941 */ /* 0x000fea0003800200 */
.L_x_11:
[----:B------:R-:W0:Y:S01]  /*bf10*/  S2UR UR7, SR_CgaCtaId ;  /* 0x00000000000779c3 */ /* 0x000e220000008800 */
[----:B------:R-:W2:Y:S01]  /*bf20*/  S2R R55, SR_TID.X ;  /* 0x0000000000377919 */ /* 0x000ea20000002100 */
[----:B------:R-:W-:-:S06]  /*bf30*/  UMOV UR6, 0x400 ;  /* 0x0000040000067882 */ /* 0x000fcc0000000000 */
[----:B------:R-:W3:Y:S01]  /*bf40*/  S2UR UR5, SR_SWINHI ;  /* 0x00000000000579c3 */ /* 0x000ee20000002f00 */
[----:B0-----:R-:W-:-:S07]  /*bf50*/  ULEA UR6, UR7, UR6, 0x18 ;  /* 0x0000000607067291 */ /* 0x001fce000f8ec0ff */
[----:B------:R-:W-:Y:S01]  /*bf60*/  UMOV UR6, UR6 ;  /* 0x0000000600067c82 */ /* 0x000fe20008000000 */
[----:B---3--:R-:W-:Y:S01]  /*bf70*/  UMOV UR7, UR5 ;  /* 0x0000000500077c82 */ /* 0x008fe20008000000 */
[----:B--2---:R-:W-:Y:S01]  /*bf80*/  IMAD R54, R55, 0x30, R60 ;  /* 0x0000003037367824 */ /* 0x004fe200078e023c */
[----:B------:R-:W-:Y:S01]  /*bf90*/  UIADD3 UR5, UP0, UPT, UR6, 0x303cf, URZ ;  /* 0x000303cf06057890 */ /* 0x000fe2000ff1e0ff */
[----:B------:R-:W-:-:S03]  /*bfa0*/  VIADD R60, R60, 0x1 ;  /* 0x000000013c3c7836 */ /* 0x000fc60000000000 */
[----:B------:R-:W-:Y:S02]  /*bfb0*/  ULOP3.LUT UR5, UR5, 0xfffffff0, URZ, 0xc0, !UPT ;  /* 0xfffffff005057892 */ /* 0x000fe4000f8ec0ff */
[----:B------:R-:W-:Y:S01]  /*bfc0*/  UIADD3.X UR6, UPT, UPT, URZ, UR7, URZ, UP0, !UPT ;  /* 0x00000007ff067290 */ /* 0x000fe200087fe4ff */
[----:B------:R-:W-:-:S03]  /*bfd0*/  ISETP.NE.AND P0, PT, R60, 0x30, PT ;  /* 0x000000303c00780c */ /* 0x000fc60003f05270 */
[----:B------:R-:W-:Y:S02]  /*bfe0*/  IMAD.U32 R52, RZ, RZ, UR5 ;  /* 0x00000005ff347e24 */ /* 0x000fe4000f8e00ff */
[----:B------:R-:W-:Y:S02]  /*bff0*/  IMAD.U32 R53, RZ, RZ, UR6 ;  /* 0x00000006ff357e24 */ /* 0x000fe4000f8e00ff */
[----:B------:R-:W-:-:S05]  /*c000*/  IMAD.WIDE.U32 R52, R54, 0x10, R52 ;  /* 0x0000001036347825 */ /* 0x000fca00078e0034 */
[----:B------:R0:W-:Y:S01]  /*c010*/  ST.E.128 desc[UR10][R52.64], R48 ;  /* 0x0000003034007985 */ /* 0x0001e2000c101d0a */
[----:B------:R-:W-:Y:S05]  /*c020*/  @P0 BRA `(.L_x_17) ;  /* 0xffffffcc002c0947 */ /* 0x000fea000383ffff */
[----:B0-----:R-:W0:Y:S01]  /*c030*/  S2R R49, SR_CTAID.X ;  /* 0x0000000000317919 */ /* 0x001e220000002500 */
[----:B------:R-:W-:Y:S01]  /*c040*/  IMAD.SHL.U32 R48, R55, 0x8, RZ ;  /* 0x0000000837307824 */ /* 0x000fe200078e00ff */
[----:B------:R-:W-:Y:S01]  /*c050*/  BSSY.RECONVERGENT B0, `(.L_x_18) ;  /* 0x00010f4000007945 */ /* 0x000fe20003800200 */
[----:B------:R-:W-:Y:S01]  /*c060*/  IMAD.MOV.U32 R117, RZ, RZ, RZ ;  /* 0x000000ffff757224 */ /* 0x000fe200078e00ff */
[----:B------:R-:W-:Y:S02]  /*c070*/  NOP ;  /* 0x0000000000007918 */ /* 0x000fe40000000000 */
[----:B------:R-:W-:Y:S01]  /*c080*/  LOP3.LUT R48, R48, 0x1f00, RZ, 0xc0, !PT ;  /* 0x00001f0030307812 */ /* 0x000fe200078ec0ff */
[----:B------:R-:W2:Y:S04]  /*c090*/  LDCU UR9, c[0x0][0x398] ;  /* 0x00007300ff0977ac */ /* 0x000ea80008000800 */
[----:B0-----:R-:W-:-:S04]  /*c0a0*/  IMAD R48, R49, 0x800, R48 ;  /* 0x0000080031307824 */ /* 0x001fc800078e0230 */
[----:B------:R-:W-:-:S05]  /*c0b0*/  VIADD R48, R48, UR4 ;  /* 0x0000000430307c36 */ /* 0x000fca0008000000 */
[----:B--2---:R0:W-:Y:S02]  /*c0c0*/  STL [R1+0x1524], R48 ;  /* 0x0015243001007387 */ /* 0x0041e40000100800 */
.L_x_20:
[----:B0--3--:R-:W2:Y:S02]  /*c0d0*/  LDL R48, [R1+0x1524] ;  /* 0x0015240001307983 */ /* 0x009ea40000100800 */
[----:B--2---:R-:W-:-:S05]  /*c0e0*/  IMAD.IADD R48, R48, 0x1, R117 ;  /* 0x0000000130307824 */ /* 0x004fca00078e0275 */
[----:B------:R-:W-:-:S13]  /*c0f0*/  ISETP.GE.AND P0, PT, R48, UR9, PT ;  /* 0x0000000930007c0c */ /* 0x000fda000bf06270 */
[----:B------:R-:W-:Y:S05]  /*c100*/  @P0 BRA `(.L_x_19) ;  /* 0x0000010c00a00947 */ /* 0x000fea0003800000 */
[----:B------:R-:W0:Y:S01]  /*c110*/  S2R R50, SR_TID.X ;  /* 0x0000000000327919 */ /* 0x000e220000002100 */
[----:B------:R-:W2:Y:S01]  /*c120*/  S2R R49, SR_CTAID.X ;  /* 0x0000000000317919 */ /* 0x000ea20000002500 */
[----:B------:R-:W3:Y:S01]  /*c130*/  S2UR UR6, SR_CgaCtaId ;  /* 0x00000000000679c3 */ /* 0x000ee20000008800 */
[----:B------:R-:W4:Y:S07]  /*c140*/  LDL.LU R101, [R1+0x198] ;  /* 0x0001980001657983 */ /* 0x000f2e0000300800 */
[----:B------:R-:W5:Y:S08]  /*c150*/  LDC.64 R52, c[0x0][0x380] ;  /* 0x0000e000ff347b82 */ /* 0x000f700000000a00 */
[----:B------:R-:W1:Y:S01]  /*c160*/  S2UR UR8, SR_SWINHI ;  /* 0x00000000000879c3 */ /* 0x000e620000002f00 */
[----:B------:R-:W-:Y:S01]  /*c170*/  UMOV UR5, 0x400 ;  /* 0x0000040000057882 */ /* 0x000fe20000000000 */
[----:B------:R-:W4:Y:S04]  /*c180*/  LDL.LU R100, [R1+0x19c] ;  /* 0x00019c0001647983 */ /* 0x000f280000300800 */
[----:B------:R-:W4:Y:S01]  /*c190*/  LDL.LU R99, [R1+0x1a0] ;  /* 0x0001a00001637983 */ /* 0x000f220000300800 */
[C---:B0-----:R-:W-:Y:S01]  /*c1a0*/  IMAD.SHL.U32 R48, R50.reuse, 0x8, RZ ;  /* 0x0000000832307824 */ /* 0x041fe200078e00ff */
[----:B---3--:R-:W-:Y:S01]  /*c1b0*/  ULEA UR6, UR6, UR5, 0x18 ;  /* 0x0000000506067291 */ /* 0x008fe2000f8ec0ff */
[----:B------:R-:W-:Y:S01]  /*c1c0*/  IMAD.SHL.U32 R88, R50, 0x10, RZ ;  /* 0x0000001032587824 */ /* 0x000fe200078e00ff */
[----:B------:R-:W3:Y:S02]  /*c1d0*/  LDL.LU R98, [R1+0x1a4] ;  /* 0x0001a40001627983 */ /* 0x000ee40000300800 */
[----:B------:R-:W-:-:S02]  /*c1e0*/  LOP3.LUT R48, R48, 0x1f00, RZ, 0xc0, !PT ;  /* 0x00001f0030307812 */ /* 0x000fc400078ec0ff */
[----:B------:R-:W-:Y:S01]  /*c1f0*/  LOP3.LUT R88, R88, 0x1f0, RZ, 0xc0, !PT ;  /* 0x000001f058587812 */ /* 0x000fe200078ec0ff */
[----:B------:R-:W3:Y:S02]  /*c200*/  LDL.LU R97, [R1+0x1a8] ;  /* 0x0001a80001617983 */ /* 0x000ee40000300800 */
[----:B--2---:R-:W-:Y:S02]  /*c210*/  IMAD R48, R49, 0x800, R48 ;  /* 0x0000080031307824 */ /* 0x004fe400078e0230 */
[----:B------:R-:W2:Y:S03]  /*c220*/  LDL.LU R96, [R1+0x1ac] ;  /* 0x0001ac0001607983 */ /* 0x000ea60000300800 */
[----:B------:R-:W-:Y:S01]  /*c230*/  IADD3 R48, PT, PT, R117, UR4, R48 ;  /* 0x0000000475307c10 */ /* 0x000fe2000fffe030 */
[----:B------:R-:W-:Y:S01]  /*c240*/  UMOV UR6, UR6 ;  /* 0x0000000600067c82 */ /* 0x000fe20008000000 */
[----:B-1----:R-:W-:Y:S01]  /*c250*/  UMOV UR7, UR8 ;  /* 0x0000000800077c82 */ /* 0x002fe20008000000 */
[----:B------:R-:W2:Y:S02]  /*c260*/  LDL.LU R91, [R1+0x1b0] ;  /* 0x0001b000015b7983 */ /* 0x000ea40000300800 */
[----:B-----5:R-:W-:Y:S01]  /*c270*/  IMAD.WIDE R48, R48, 0x1000, R52 ;  /* 0x0000100030307825 */ /* 0x020fe200078e0234 */
[----:B------:R-:W-:Y:S01]  /*c280*/  UIADD3 UR5, UP0, UPT, UR6, 0x303cf, URZ ;  /* 0x000303cf06057890 */ /* 0x000fe2000ff1e0ff */
[----:B------:R-:W5:Y:S01]  /*c290*/  LDL.LU R90, [R1+0x1b4] ;  /* 0x0001b400015a7983 */ /* 0x000f620000300800 */
[----:B------:R-:W-:-:S02]  /*c2a0*/  IADD3 R88, P0, PT, R48, R88, RZ ;  /* 0x0000005830587210 */ /* 0x000fc40007f1e0ff */
[----:B------:R-:W-:Y:S01]  /*c2b0*/  ULOP3.LUT UR5, UR5, 0xfffffff0, URZ, 0xc0, !UPT ;  /* 0xfffffff005057892 */ /* 0x000fe2000f8ec0ff */
[----:B------:R-:W-:Y:S01]  /*c2c0*/  LOP3.LUT R48, R50, 0x3e0, RZ, 0xc0, !PT ;  /* 0x000003e032307812 */ /* 0x000fe200078ec0ff */
[----:B------:R-:W-:Y:S01]  /*c2d0*/  UIADD3.X UR6, UPT, UPT, URZ, UR7, URZ, UP0, !UPT ;  /* 0x00000007ff067290 */ /* 0x000fe200087fe4ff */
[----:B------:R-:W-:-:S03]  /*c2e0*/  IMAD.X R89, RZ, RZ, R49, P0 ;  /* 0x000000ffff597224 */ /* 0x000fc600000e0631 */
[----:B------:R-:W-:Y:S02]  /*c2f0*/  IMAD.IADD R48, R48, 0x1, R117 ;  /* 0x0000000130307824 */ /* 0x000fe400078e0275 */
[----:B------:R-:W-:Y:S01]  /*c300*/  IMAD.U32 R112, RZ, RZ, UR5 ;  /* 0x00000005ff707e24 */ /* 0x000fe2000f8e00ff */
[----:B------:R-:W4:Y:S01]  /*c310*/  LDG.E.128 R52, desc[UR10][R88.64+0x200] ;  /* 0x0002000a58347981 */ /* 0x000f22000c1e1d00 */
[----:B------:R-:W-:Y:S02]  /*c320*/  IMAD.U32 R113, RZ, RZ, UR6 ;  /* 0x00000006ff717e24 */ /* 0x000fe4000f8e00ff */
[----:B------:R-:W-:Y:S01]  /*c330*/  IMAD R48, R48, 0x30, RZ ;  /* 0x0000003030307824 */ /* 0x000fe200078e02ff */
[----:B------:R-:W3:Y:S03]  /*c340*/  LDG.E.128 R56, desc[UR10][R88.64+0x400] ;  /* 0x0004000a58387981 */ /* 0x000ee6000c1e1d00 */
[----:B------:R-:W-:Y:S01]  /*c350*/  IMAD.WIDE.U32 R112, R48, 0x10, R112 ;  /* 0x0000001030707825 */ /* 0x000fe200078e0070 */
[----:B------:R-:W2:Y:S04]  /*c360*/  LDG.E.128 R60, desc[UR10][R88.64+0x600] ;  /* 0x0006000a583c7981 */ /* 0x000ea8000c1e1d00 */
[----:B------:R-:W4:Y:S04]  /*c370*/  LD.E.128 R80, desc[UR10][R112.64] ;  /* 0x0000000a70507980 */ /* 0x000f28000c101d00 */
[----:B------:R-:W5:Y:S04]  /*c380*/  LDG.E.128 R48, desc[UR10][R88.64] ;  /* 0x0000000a58307981 */ /* 0x000f68000c1e1d00 */
[----:B------:R-:W2:Y:S04]  /*c390*/  LDG.E.128 R64, desc[UR10][R88.64+0x800] ;  /* 0x0008000a58407981 */ /* 0x000ea8000c1e1d00 */
[----:B------:R-:W2:Y:S04]  /*c3a0*/  LDG.E.128 R68, desc[UR10][R88.64+0xa00] ;  /* 0x000a000a58447981 */ /* 0x000ea8000c1e1d00 */
[----:B------:R-:W2:Y:S04]  /*c3b0*/  LDG.E.128 R72, desc[UR10][R88.64+0xc00] ;  /* 0x000c000a58487981 */ /* 0x000ea8000c1e1d00 */
[----:B------:R-:W2:Y:S04]  /*c3c0*/  LDG.E.128 R76, desc[UR10][R88.64+0xe00] ;  /* 0x000e000a584c7981 */ /* 0x000ea8000c1e1d00 */
[----:B------:R-:W2:Y:S04]  /*c3d0*/  LD.E.128 R84, desc[UR10][R112.64+0x10] ;  /* 0x0000100a70547980 */ /* 0x000ea8000c101d00 */
[----:B------:R-:W2:Y:S01]  /*c3e0*/  LD.E.128 R92, desc[UR10][R112.64+0x20] ;  /* 0x0000200a705c7980 */ /* 0x000ea2000c101d00 */
[----:B----4-:R-:W-:-:S02]  /*c3f0*/  LOP3.LUT R100, R100, R83, R55, 0x78, !PT ;  /* 0x0000005364647212 */ /* 0x010fc400078e7837 */
[-C--:B---3--:R-:W-:Y:S02]  /*c400*/  LOP3.LUT R99, R99, R83.reuse, R59, 0x78, !PT ;  /* 0x0000005363637212 */ /* 0x088fe400078e783b */
[-C--:B-----5:R-:W-:Y:S02]  /*c410*/  LOP3.LUT R101, R101, R83.reuse, R51, 0x78, !PT ;  /* 0x0000005365657212 */ /* 0x0a0fe400078e7833 */
[-C--:B--2---:R-:W-:Y:S02]  /*c420*/  LOP3.LUT R98, R98, R83.reuse, R63, 0x78, !PT ;  /* 0x0000005362627212 */ /* 0x084fe400078e783f */
[-C--:B------:R-:W-:Y:S01]  /*c430*/  LOP3.LUT R97, R97, R83.reuse, R67, 0x78, !PT ;  /* 0x0000005361617212 */ /* 0x080fe200078e7843 */
[----:B------:R0:W-:Y:S01]  /*c440*/  STL [R1+0x198], R101 ;  /* 0x0001986501007387 */ /* 0x0001e20000100800 */
[----:B------:R-:W-:-:S03]  /*c450*/  LOP3.LUT R96, R96, R83, R71, 0x78, !PT ;  /* 0x0000005360607212 */ /* 0x000fc600078e7847 */
[----:B------:R1:W-:Y:S01]  /*c460*/  STL [R1+0x19c], R100 ;  /* 0x00019c6401007387 */ /* 0x0003e20000100800 */
[----:B------:R-:W-:-:S03]  /*c470*/  LOP3.LUT R91, R91, R83, R75, 0x78, !PT ;  /* 0x000000535b5b7212 */ /* 0x000fc600078e784b */
[----:B------:R2:W-:Y:S04]  /*c480*/  STL [R1+0x1a0], R99 ;  /* 0x0001a06301007387 */ /* 0x0005e80000100800 */
[----:B------:R3:W-:Y:S01]  /*c490*/  STL [R1+0x1a4], R98 ;  /* 0x0001a46201007387 */ /* 0x0007e20000100800 */
[----:B------:R-:W-:-:S03]  /*c4a0*/  LOP3.LUT R90, R90, R83, R79, 0x78, !PT ;  /* 0x000000535a5a7212 */ /* 0x000fc600078e784f */
[----:B------:R4:W-:Y:S04]  /*c4b0*/  STL [R1+0x1a8], R97 ;  /* 0x0001a86101007387 */ /* 0x0009e80000100800 */
[----:B------:R-:W5:Y:S04]  /*c4c0*/  LDL.LU R103, [R1+0x1b8] ;  /* 0x0001b80001677983 */ /* 0x000f680000300800 */
[----:B------:R4:W-:Y:S04]  /*c4d0*/  STL [R1+0x1ac], R96 ;  /* 0x0001ac6001007387 */ /* 0x0009e80000100800 */
[----:B------:R-:W5:Y:S04]  /*c4e0*/  LDL.LU R102, [R1+0x1bc] ;  /* 0x0001bc0001667983 */ /* 0x000f680000300800 */
[----:B------:R-:W-:Y:S04]  /*c4f0*/  STL [R1+0x1b0], R91 ;  /* 0x0001b05b01007387 */ /* 0x000fe80000100800 */
[----:B0-----:R-:W5:Y:S04]  /*c500*/  LDL.LU R101, [R1+0x1c0] ;  /* 0x0001c00001657983 */ /* 0x001f680000300800 */
[----:B------:R0:W-:Y:S04]  /*c510*/  STL [R1+0x1b4], R90 ;  /* 0x0001b45a01007387 */ /* 0x0001e80000100800 */
[----:B-1----:R-:W5:Y:S04]  /*c520*/  LDL.LU R100, [R1+0x1c4] ;  /* 0x0001c40001647983 */ /* 0x002f680000300800 */
[----:B--2---:R-:W2:Y:S04]  /*c530*/  LDL.LU R99, [R1+0x1c8] ;  /* 0x0001c80001637983 */ /* 0x004ea80000300800 */
[----:B---3--:R-:W3:Y:S04]  /*c540*/  LDL.LU R98, [R1+0x1cc] ;  /* 0x0001cc0001627983 */ /* 0x008ee80000300800 */
[----:B----4-:R-:W4:Y:S04]  /*c550*/  LDL.LU R97, [R1+0x1d0] ;  /* 0x0001d00001617983 */ /* 0x010f280000300800 */
[----:B------:R-:W4:Y:S01]  /*c560*/  LDL.LU R96, [R1+0x1d4] ;  /* 0x0001d40001607983 */ /* 0x000f220000300800 */
[----:B------:R-:W-:-:S02]  /*c570*/  LOP3.LUT R24, R24, R84, R48, 0x78, !PT ;  /* 0x0000005418187212 */ /* 0x000fc400078e7830 */
[-C--:B------:R-:W-:Y:S01]  /*c580*/  LOP3.LUT R21, R21, R84.reuse, R52, 0x78, !PT ;  /* 0x0000005415157212 */ /* 0x080fe200078e7834 */
[----:B0-----:R-:W4:Y:S01]  /*c590*/  LD.E.128 R88, desc[UR10][R112.64+0x40] ;  /* 0x0000400a70587980 */ /* 0x001f22000c101d00 */
[-C--:B------:R-:W-:Y:S02]  /*c5a0*/  LOP3.LUT R18, R18, R84.reuse, R56, 0x78, !PT ;  /* 0x0000005412127212 */ /* 0x080fe400078e7838 */
[-C--:B------:R-:W-:Y:S02]  /*c5b0*/  LOP3.LUT R15, R15, R84.reuse, R60, 0x78, !PT ;  /* 0x000000540f0f7212 */ /* 0x080fe400078e783c */
[-C--:B------:R-:W-:Y:S02]  /*c5c0*/  LOP3.LUT R12, R12, R84.reuse, R64, 0x78, !PT ;  /* 0x000000540c0c7212 */ /* 0x080fe400078e7840 */
[-C--:B------:R-:W-:Y:S02]  /*c5d0*/  LOP3.LUT R9, R9, R84.reuse, R68, 0x78, !PT ;  /* 0x0000005409097212 */ /* 0x080fe400078e7844 */
[----:B------:R-:W-:-:S02]  /*c5e0*/  LOP3.LUT R6, R6, R84, R72, 0x78, !PT ;  /* 0x0000005406067212 */ /* 0x000fc400078e7848 */
[----:B------:R-:W-:Y:S02]  /*c5f0*/  LOP3.LUT R3, R3, R84, R76, 0x78, !PT ;  /* 0x0000005403037212 */ /* 0x000fe400078e784c */
[-C--:B------:R-:W-:Y:S02]  /*c600*/  LOP3.LUT R22, R22, R86.reuse, R50, 0x78, !PT ;  /* 0x0000005616167212 */ /* 0x080fe400078e7832 */
[-C--:B------:R-:W-:Y:S02]  /*c610*/  LOP3.LUT R19, R19, R86.reuse, R54, 0x78, !PT ;  /* 0x0000005613137212 */ /* 0x080fe400078e7836 */
[-C--:B------:R-:W-:Y:S02]  /*c620*/  LOP3.LUT R16, R16, R86.reuse, R58, 0x78, !PT ;  /* 0x0000005610107212 */ /* 0x080fe400078e783a */
[-C--:B------:R-:W-:Y:S02]  /*c630*/  LOP3.LUT R13, R13, R86.reuse, R62, 0x78, !PT ;  /* 0x000000560d0d7212 */ /* 0x080fe400078e783e */
[----:B------:R-:W-:-:S02]  /*c640*/  LOP3.LUT R10, R10, R86, R66, 0x78, !PT ;  /* 0x000000560a0a7212 */ /* 0x000fc400078e7842 */
[-C--:B------:R-:W-:Y:S02]  /*c650*/  LOP3.LUT R7, R7, R86.reuse, R70, 0x78, !PT ;  /* 0x0000005607077212 */ /* 0x080fe400078e7846 */
[-C--:B------:R-:W-:Y:S02]  /*c660*/  LOP3.LUT R4, R4, R86.reuse, R74, 0x78, !PT ;  /* 0x0000005604047212 */ /* 0x080fe400078e784a */
[----:B------:R-:W-:Y:S02]  /*c670*/  LOP3.LUT R0, R0, R86, R78, 0x78, !PT ;  /* 0x0000005600007212 */ /* 0x000fe400078e784e */
[-C--:B------:R-:W-:Y:S02]  /*c680*/  LOP3.LUT R116, R116, R80.reuse, R48, 0x78, !PT ;  /* 0x0000005074747212 */ /* 0x080fe400078e7830 */
[-C--:B------:R-:W-:Y:S02]  /*c690*/  LOP3.LUT R45, R45, R80.reuse, R52, 0x78, !PT ;  /* 0x000000502d2d7212 */ /* 0x080fe400078e7834 */
[----:B------:R-:W-:-:S02]  /*c6a0*/  LOP3.LUT R42, R42, R80, R56, 0x78, !PT ;  /* 0x000000502a2a7212 */ /* 0x000fc400078e7838 */
[-C--:B------:R-:W-:Y:S02]  /*c6b0*/  LOP3.LUT R39, R39, R80.reuse, R60, 0x78, !PT ;  /* 0x0000005027277212 */ /* 0x080fe400078e783c */
[-C--:B------:R-:W-:Y:S02]  /*c6c0*/  LOP3.LUT R36, R36, R80.reuse, R64, 0x78, !PT ;  /* 0x0000005024247212 */ /* 0x080fe400078e7840 */
[-C--:B------:R-:W-:Y:S02]  /*c6d0*/  LOP3.LUT R33, R33, R80.reuse, R68, 0x78, !PT ;  /* 0x0000005021217212 */ /* 0x080fe400078e7844 */
[-C--:B------:R-:W-:Y:S02]  /*c6e0*/  LOP3.LUT R30, R30, R80.reuse, R72, 0x78, !PT ;  /* 0x000000501e1e7212 */ /* 0x080fe400078e7848 */
[----:B------:R-:W-:Y:S02]  /*c6f0*/  LOP3.LUT R27, R27, R80, R76, 0x78, !PT ;  /* 0x000000501b1b7212 */ /* 0x000fe400078e784c */
[----:B------:R-:W-:-:S02]  /*c700*/  LOP3.LUT R47, R47, R81, R49, 0x78, !PT ;  /* 0x000000512f2f7212 */ /* 0x000fc400078e7831 */
[-C--:B------:R-:W-:Y:S02]  /*c710*/  LOP3.LUT R44, R44, R81.reuse, R53, 0x78, !PT ;  /* 0x000000512c2c7212 */ /* 0x080fe400078e7835 */
        /* <DEDUP_REMOVED lines=14> */
[-C--:B------:R-:W-:Y:S01]  /*c800*/  LOP3.LUT R23, R23, R85.reuse, R49, 0x78, !PT ;  /* 0x0000005517177212 */ /* 0x080fe200078e7831 */
[----:B------:R-:W4:Y:S01]  /*c810*/  LD.E.128 R80, desc[UR10][R112.64+0x30] ;  /* 0x0000300a70507980 */ /* 0x000f22000c101d00 */
[-C--:B------:R-:W-:Y:S02]  /*c820*/  LOP3.LUT R20, R20, R85.reuse, R53, 0x78, !PT ;  /* 0x0000005514147212 */ /* 0x080fe400078e7835 */
[----:B------:R-:W-:-:S02]  /*c830*/  LOP3.LUT R17, R17, R85, R57, 0x78, !PT ;  /* 0x0000005511117212 */ /* 0x000fc400078e7839 */
[-C--:B------:R-:W-:Y:S02]  /*c840*/  LOP3.LUT R14, R14, R85.reuse, R61, 0x78, !PT ;  /* 0x000000550e0e7212 */ /* 0x080fe400078e783d */
[-C--:B------:R-:W-:Y:S02]  /*c850*/  LOP3.LUT R11, R11, R85.reuse, R65, 0x78, !PT ;  /* 0x000000550b0b7212 */ /* 0x080fe400078e7841 */
[-C--:B------:R-:W-:Y:S02]  /*c860*/  LOP3.LUT R8, R8, R85.reuse, R69, 0x78, !PT ;  /* 0x0000005508087212 */ /* 0x080fe400078e7845 */
[-C--:B------:R-:W-:Y:S02]  /*c870*/  LOP3.LUT R5, R5, R85.reuse, R73, 0x78, !PT ;  /* 0x0000005505057212 */ /* 0x080fe400078e7849 */
[----:B------:R-:W-:Y:S02]  /*c880*/  LOP3.LUT R2, R2, R85, R77, 0x78, !PT ;  /* 0x0000005502027212 */ /* 0x000fe400078e784d */
[----:B-----5:R-:W-:-:S02]  /*c890*/  LOP3.LUT R103, R103, R87, R51, 0x78, !PT ;  /* 0x0000005767677212 */ /* 0x020fc400078e7833 */
[----:B------:R-:W-:-:S03]  /*c8a0*/  LOP3.LUT R102, R102, R87, R55, 0x78, !PT ;  /* 0x0000005766667212 */ /* 0x000fc600078e7837 */
[----:B------:R-:W-:Y:S01]  /*c8b0*/  STL [R1+0x1b8], R103 ;  /* 0x0001b86701007387 */ /* 0x000fe20000100800 */
[----:B------:R-:W-:-:S03]  /*c8c0*/  LOP3.LUT R101, R101, R87, R59, 0x78, !PT ;  /* 0x0000005765657212 */ /* 0x000fc600078e783b */
[----:B------:R-:W-:Y:S01]  /*c8d0*/  STL [R1+0x1bc], R102 ;  /* 0x0001bc6601007387 */ /* 0x000fe20000100800 */
[----:B------:R-:W-:-:S03]  /*c8e0*/  LOP3.LUT R100, R100, R87, R63, 0x78, !PT ;  /* 0x0000005764647212 */ /* 0x000fc600078e783f */
[----:B------:R0:W-:Y:S01]  /*c8f0*/  STL [R1+0x1c0], R101 ;  /* 0x0001c06501007387 */ /* 0x0001e20000100800 */
[----:B--2---:R-:W-:-:S03]  /*c900*/  LOP3.LUT R99, R99, R87, R67, 0x78, !PT ;  /* 0x0000005763637212 */ /* 0x004fc600078e7843 */
[----:B------:R1:W-:Y:S01]  /*c910*/  STL [R1+0x1c4], R100 ;  /* 0x0001c46401007387 */ /* 0x0003e20000100800 */
[----:B---3--:R-:W-:-:S03]  /*c920*/  LOP3.LUT R98, R98, R87, R71, 0x78, !PT ;  /* 0x0000005762627212 */ /* 0x008fc600078e7847 */
[----:B------:R2:W-:Y:S01]  /*c930*/  STL [R1+0x1c8], R99 ;  /* 0x0001c86301007387 */ /* 0x0005e20000100800 */
[----:B----4-:R-:W-:-:S03]  /*c940*/  LOP3.LUT R97, R97, R87, R75, 0x78, !PT ;  /* 0x0000005761617212 */ /* 0x010fc600078e784b */
[----:B0-----:R-:W3:Y:S01]  /*c950*/  LDL.LU R101, [R1+0x1d8] ;  /* 0x0001d80001657983 */ /* 0x001ee20000300800 */
[----:B------:R-:W-:-:S03]  /*c960*/  LOP3.LUT R96, R96, R87, R79, 0x78, !PT ;  /* 0x0000005760607212 */ /* 0x000fc600078e784f */
[----:B------:R0:W-:Y:S04]  /*c970*/  STL [R1+0x1cc], R98 ;  /* 0x0001cc6201007387 */ /* 0x0001e80000100800 */
[----:B-1----:R-:W4:Y:S04]  /*c980*/  LDL.LU R100, [R1+0x1dc] ;  /* 0x0001dc0001647983 */ /* 0x002f280000300800 */
[----:B------:R1:W-:Y:S04]  /*c990*/  STL [R1+0x1d0], R97 ;  /* 0x0001d06101007387 */ /* 0x0003e80000100800 */
[----:B--2---:R-:W2:Y:S04]  /*c9a0*/  LDL.LU R99, [R1+0x1e0] ;  /* 0x0001e00001637983 */ /* 0x004ea80000300800 */
[----:B------:R5:W-:Y:S04]  /*c9b0*/  STL [R1+0x1d4], R96 ;  /* 0x0001d46001007387 */ /* 0x000be80000100800 */
[----:B0-----:R-:W2:Y:S04]  /*c9c0*/  LDL.LU R98, [R1+0x1e4] ;  /* 0x0001e40001627983 */ /* 0x001ea80000300800 */
[----:B------:R-:W2:Y:S04]  /*c9d0*/  LDL.LU R84, [R1+0x1e8] ;  /* 0x0001e80001547983 */ /* 0x000ea80000300800 */
[----:B-1----:R-:W2:Y:S04]  /*c9e0*/  LDL.LU R97, [R1+0x1ec] ;  /* 0x0001ec0001617983 */ /* 0x002ea80000300800 */
[----:B-----5:R-:W5:Y:S04]  /*c9f0*/  LDL.LU R96, [R1+0x1f0] ;  /* 0x0001f00001607983 */ /* 0x020f680000300800 */
[----:B------:R-:W5:Y:S04]  /*ca00*/  LDL.LU R86, [R1+0x1f4] ;  /* 0x0001f40001567983 */ /* 0x000f680000300800 */
[----:B------:R-:W5:Y:S01]  /*ca10*/  LDL.LU R85, [R1+0x214] ;  /* 0x0002140001557983 */ /* 0x000f620000300800 */
[----:B---3--:R-:W-:-:S02]  /*ca20*/  LOP3.LUT R101, R101, R95, R51, 0x78, !PT ;  /* 0x0000005f65657212 */ /* 0x008fc400078e7833 */
[----:B----4-:R-:W-:-:S03]  /*ca30*/  LOP3.LUT R100, R100, R95, R55, 0x78, !PT ;  /* 0x0000005f64647212 */ /* 0x010fc600078e7837 */
[----:B------:R-:W-:Y:S04]  /*ca40*/  STL [R1+0x1d8], R101 ;  /* 0x0001d86501007387 */ /* 0x000fe80000100800 */
[----:B------:R-:W-:Y:S01]  /*ca50*/  STL [R1+0x1dc], R100 ;  /* 0x0001dc6401007387 */ /* 0x000fe20000100800 */
[-C--:B--2---:R-:W-:Y:S02]  /*ca60*/  LOP3.LUT R99, R99, R95.reuse, R59, 0x78, !PT ;  /* 0x0000005f63637212 */ /* 0x084fe400078e783b */
[-C--:B------:R-:W-:Y:S02]  /*ca70*/  LOP3.LUT R98, R98, R95.reuse, R63, 0x78, !PT ;  /* 0x0000005f62627212 */ /* 0x080fe400078e783f */
[-C--:B------:R-:W-:Y:S02]  /*ca80*/  LOP3.LUT R84, R84, R95.reuse, R67, 0x78, !PT ;  /* 0x0000005f54547212 */ /* 0x080fe400078e7843 */
[----:B------:R-:W-:-:S03]  /*ca90*/  LOP3.LUT R97, R97, R95, R71, 0x78, !PT ;  /* 0x0000005f61617212 */ /* 0x000fc600078e7847 */
[----:B------:R0:W-:Y:S04]  /*caa0*/  STL [R1+0x1e8], R84 ;  /* 0x0001e85401007387 */ /* 0x0001e80000100800 */
[----:B------:R-:W-:Y:S01]  /*cab0*/  STL [R1+0x1e0], R99 ;  /* 0x0001e06301007387 */ /* 0x000fe20000100800 */
[-C--:B-----5:R-:W-:Y:S02]  /*cac0*/  LOP3.LUT R96, R96, R95.reuse, R75, 0x78, !PT ;  /* 0x0000005f60607212 */ /* 0x0a0fe400078e784b */
[----:B------:R-:W-:Y:S01]  /*cad0*/  LOP3.LUT R86, R86, R95, R79, 0x78, !PT ;  /* 0x0000005f56567212 */ /* 0x000fe200078e784f */
[----:B0-----:R-:W2:Y:S04]  /*cae0*/  LDL.LU R84, [R1+0x218] ;  /* 0x0002180001547983 */ /* 0x001ea80000300800 */
[----:B------:R-:W-:Y:S04]  /*caf0*/  STL [R1+0x1e4], R98 ;  /* 0x0001e46201007387 */ /* 0x000fe80000100800 */
[----:B------:R0:W-:Y:S01]  /*cb00*/  STL [R1+0x1ec], R97 ;  /* 0x0001ec6101007387 */ /* 0x0001e20000100800 */
[----:B------:R-:W-:-:S03]  /*cb10*/  LOP3.LUT R85, R85, R80, R76, 0x78, !PT ;  /* 0x0000005055557212 */ /* 0x000fc600078e784c */
[----:B0-----:R-:W3:Y:S04]  /*cb20*/  LDL.LU R97, [R1+0x21c] ;  /* 0x00021c0001617983 */ /* 0x001ee80000300800 */
[----:B------:R0:W-:Y:S04]  /*cb30*/  STL [R1+0x1f0], R96 ;  /* 0x0001f06001007387 */ /* 0x0001e80000100800 */
[----:B------:R-:W-:Y:S04]  /*cb40*/  STL [R1+0x1f4], R86 ;  /* 0x0001f45601007387 */ /* 0x000fe80000100800 */
[----:B------:R-:W4:Y:S04]  /*cb50*/  LDL.LU R105, [R1+0x1f8] ;  /* 0x0001f80001697983 */ /* 0x000f280000300800 */
[----:B------:R-:W5:Y:S04]  /*cb60*/  LDL.LU R102, [R1+0x1fc] ;  /* 0x0001fc0001667983 */ /* 0x000f680000300800 */
[----:B------:R-:W5:Y:S04]  /*cb70*/  LDL.LU R101, [R1+0x200] ;  /* 0x0002000001657983 */ /* 0x000f680000300800 */
[----:B------:R-:W-:Y:S04]  /*cb80*/  STL [R1+0x214], R85 ;  /* 0x0002145501007387 */ /* 0x000fe80000100800 */
[----:B------:R-:W5:Y:S04]  /*cb90*/  LDL.LU R100, [R1+0x204] ;  /* 0x0002040001647983 */ /* 0x000f680000300800 */
[----:B0-----:R-:W5:Y:S04]  /*cba0*/  LDL.LU R96, [R1+0x208] ;  /* 0x0002080001607983 */ /* 0x001f680000300800 */
[----:B------:R-:W5:Y:S01]  /*cbb0*/  LDL.LU R104, [R1+0x20c] ;  /* 0x00020c0001687983 */ /* 0x000f620000300800 */
[----:B------:R-:W-:-:S03]  /*cbc0*/  LOP3.LUT R120, R120, R94, R50, 0x78, !PT ;  /* 0x0000005e78787212 */ /* 0x000fc600078e7832 */
[----:B------:R-:W5:Y:S01]  /*cbd0*/  LDL.LU R95, [R1+0x210] ;  /* 0x00021000015f7983 */ /* 0x000f620000300800 */
[-C--:B------:R-:W-:Y:S02]  /*cbe0*/  LOP3.LUT R123, R123, R94.reuse, R54, 0x78, !PT ;  /* 0x0000005e7b7b7212 */ /* 0x080fe400078e7836 */
[-C--:B------:R-:W-:Y:S01]  /*cbf0*/  LOP3.LUT R126, R126, R94.reuse, R58, 0x78, !PT ;  /* 0x0000005e7e7e7212 */ /* 0x080fe200078e783a */
[----:B------:R-:W5:Y:S01]  /*cc00*/  LDL.LU R103, [R1+0x220] ;  /* 0x0002200001677983 */ /* 0x000f620000300800 */
[-C--:B------:R-:W-:Y:S02]  /*cc10*/  LOP3.LUT R129, R129, R94.reuse, R62, 0x78, !PT ;  /* 0x0000005e81817212 */ /* 0x080fe400078e783e */
[-C--:B------:R-:W-:Y:S02]  /*cc20*/  LOP3.LUT R132, R132, R94.reuse, R66, 0x78, !PT ;  /* 0x0000005e84847212 */ /* 0x080fe400078e7842 */
[-C--:B------:R-:W-:Y:S02]  /*cc30*/  LOP3.LUT R135, R135, R94.reuse, R70, 0x78, !PT ;  /* 0x0000005e87877212 */ /* 0x080fe400078e7846 */
[----:B------:R-:W-:-:S02]  /*cc40*/  LOP3.LUT R138, R138, R94, R74, 0x78, !PT ;  /* 0x0000005e8a8a7212 */ /* 0x000fc400078e784a */
[----:B------:R-:W-:Y:S02]  /*cc50*/  LOP3.LUT R141, R141, R94, R78, 0x78, !PT ;  /* 0x0000005e8d8d7212 */ /* 0x000fe400078e784e */
[----:B------:R-:W5:Y:S01]  /*cc60*/  LDL.LU R94, [R1+0x224] ;  /* 0x00022400015e7983 */ /* 0x000f620000300800 */
        /* <DEDUP_REMOVED lines=8> */
[----:B------:R-:W5:Y:S01]  /*ccf0*/  LDL.LU R93, [R1+0x234] ;  /* 0x00023400015d7983 */ /* 0x000f620000300800 */
        /* <DEDUP_REMOVED lines=8> */
[----:B------:R-:W5:Y:S01]  /*cd80*/  LDL.LU R92, [R1+0x244] ;  /* 0x00024400015c7983 */ /* 0x000f620000300800 */
[----:B------:R-:W-:-:S02]  /*cd90*/  LOP3.LUT R143, R143, R81, R49, 0x78, !PT ;  /* 0x000000518f8f7212 */ /* 0x000fc400078e7831 */
[-C--:B------:R-:W-:Y:S02]  /*cda0*/  LOP3.LUT R146, R146, R81.reuse, R53, 0x78, !PT ;  /* 0x0000005192927212 */ /* 0x080fe400078e7835 */
[-C--:B------:R-:W-:Y:S02]  /*cdb0*/  LOP3.LUT R149, R149, R81.reuse, R57, 0x78, !PT ;  /* 0x0000005195957212 */ /* 0x080fe400078e7839 */
[-C--:B------:R-:W-:Y:S02]  /*cdc0*/  LOP3.LUT R152, R152, R81.reuse, R61, 0x78, !PT ;  /* 0x0000005198987212 */ /* 0x080fe400078e783d */
[-C--:B------:R-:W-:Y:S02]  /*cdd0*/  LOP3.LUT R155, R155, R81.reuse, R65, 0x78, !PT ;  /* 0x000000519b9b7212 */ /* 0x080fe400078e7841 */
[-C--:B------:R-:W-:Y:S02]  /*cde0*/  LOP3.LUT R158, R158, R81.reuse, R69, 0x78, !PT ;  /* 0x000000519e9e7212 */ /* 0x080fe400078e7845 */
        /* <DEDUP_REMOVED lines=8> */
[----:B--2---:R-:W-:-:S05]  /*ce70*/  LOP3.LUT R84, R84, R81, R77, 0x78, !PT ;  /* 0x0000005154547212 */ /* 0x004fca00078e784d */
[----:B------:R0:W-:Y:S04]  /*ce80*/  STL [R1+0x218], R84 ;  /* 0x0002185401007387 */ /* 0x0001e80000100800 */
[----:B------:R-:W2:Y:S04]  /*ce90*/  LDL.LU R99, [R1+0x254] ;  /* 0x0002540001637983 */ /* 0x000ea80000300800 */
[----:B------:R-:W2:Y:S04]  /*cea0*/  LDL.LU R98, [R1+0x264] ;  /* 0x0002640001627983 */ /* 0x000ea80000300800 */
[----:B0-----:R-:W2:Y:S01]  /*ceb0*/  LD.E.128 R84, desc[UR10][R112.64+0x50] ;  /* 0x0000500a70547980 */ /* 0x001ea2000c101d00 */
[----:B---3--:R-:W-:-:S05]  /*cec0*/  LOP3.LUT R97, R97, R82, R78, 0x78, !PT ;  /* 0x0000005261617212 */ /* 0x008fca00078e784e */
[----:B------:R0:W-:Y:S01]  /*ced0*/  STL [R1+0x21c], R97 ;  /* 0x00021c6101007387 */ /* 0x0001e20000100800 */
[----:B----4-:R-:W-:-:S03]  /*cee0*/  LOP3.LUT R105, R105, R83, R51, 0x78, !PT ;  /* 0x0000005369697212 */ /* 0x010fc600078e7833 */
[----:B0-----:R-:W3:Y:S01]  /*cef0*/  LDL.LU R97, [R1+0x274] ;  /* 0x0002740001617983 */ /* 0x001ee20000300800 */
[----:B-----5:R-:W-:-:S03]  /*cf00*/  LOP3.LUT R102, R102, R83, R55, 0x78, !PT ;  /* 0x0000005366667212 */ /* 0x020fc600078e7837 */
[----:B------:R-:W4:Y:S01]  /*cf10*/  LDL.LU R81, [R1+0x284] ;  /* 0x0002840001517983 */ /* 0x000f220000300800 */
[----:B------:R-:W-:-:S03]  /*cf20*/  LOP3.LUT R101, R101, R83, R59, 0x78, !PT ;  /* 0x0000005365657212 */ /* 0x000fc600078e783b */
[----:B------:R-:W5:Y:S04]  /*cf30*/  LDL.LU R80, [R1+0x294] ;  /* 0x0002940001507983 */ /* 0x000f680000300800 */
[----:B------:R-:W-:Y:S01]  /*cf40*/  STL [R1+0x1f8], R105 ;  /* 0x0001f86901007387 */ /* 0x000fe20000100800 */
[----:B------:R-:W-:-:S03]  /*cf50*/  LOP3.LUT R100, R100, R83, R63, 0x78, !PT ;  /* 0x0000005364647212 */ /* 0x000fc600078e783f */
[----:B------:R0:W-:Y:S01]  /*cf60*/  STL [R1+0x1fc], R102 ;  /* 0x0001fc6601007387 */ /* 0x0001e20000100800 */
[----:B------:R-:W-:-:S03]  /*cf70*/  LOP3.LUT R96, R96, R83, R67, 0x78, !PT ;  /* 0x0000005360607212 */ /* 0x000fc600078e7843 */
[----:B0-----:R-:W5:Y:S04]  /*cf80*/  LDL.LU R102, [R1+0x228] ;  /* 0x0002280001667983 */ /* 0x001f680000300800 */
[----:B------:R0:W-:Y:S04]  /*cf90*/  STL [R1+0x200], R101 ;  /* 0x0002006501007387 */ /* 0x0001e80000100800 */
[----:B0-----:R-:W5:Y:S04]  /*cfa0*/  LDL.LU R101, [R1+0x238] ;  /* 0x0002380001657983 */ /* 0x001f680000300800 */
[----:B------:R0:W-:Y:S04]  /*cfb0*/  STL [R1+0x204], R100 ;  /* 0x0002046401007387 */ /* 0x0001e80000100800 */
[----:B0-----:R-:W5:Y:S04]  /*cfc0*/  LDL.LU R100, [R1+0x248] ;  /* 0x0002480001647983 */ /* 0x001f680000300800 */
[----:B------:R0:W-:Y:S04]  /*cfd0*/  STL [R1+0x208], R96 ;  /* 0x0002086001007387 */ /* 0x0001e80000100800 */
[----:B0-----:R-:W5:Y:S01]  /*cfe0*/  LDL.LU R96, [R1+0x258] ;  /* 0x0002580001607983 */ /* 0x001f620000300800 */
[----:B------:R-:W-:-:S02]  /*cff0*/  LOP3.LUT R95, R95, R83, R75, 0x78, !PT ;  /* 0x000000535f5f7212 */ /* 0x000fc400078e784b */
[-C--:B------:R-:W-:Y:S02]  /*d000*/  LOP3.LUT R104, R104, R83.reuse, R71, 0x78, !PT ;  /* 0x0000005368687212 */ /* 0x080fe400078e7847 */
[----:B------:R-:W-:Y:S01]  /*d010*/  LOP3.LUT R103, R103, R83, R79, 0x78, !PT ;  /* 0x0000005367677212 */ /* 0x000fe200078e784f */
[----:B------:R0:W-:Y:S01]  /*d020*/  STL [R1+0x210], R95 ;  /* 0x0002105f01007387 */ /* 0x0001e20000100800 */
[-C--:B------:R-:W-:Y:S02]  /*d030*/  LOP3.LUT R94, R94, R88.reuse, R48, 0x78, !PT ;  /* 0x000000585e5e7212 */ /* 0x080fe400078e7830 */
[-C--:B------:R-:W-:Y:S02]  /*d040*/  LOP3.LUT R93, R93, R88.reuse, R52, 0x78, !PT ;  /* 0x000000585d5d7212 */ /* 0x080fe400078e7834 */
[-C--:B------:R-:W-:Y:S01]  /*d050*/  LOP3.LUT R92, R92, R88.reuse, R56, 0x78, !PT ;  /* 0x000000585c5c7212 */ /* 0x080fe200078e7838 */
[----:B0-----:R-:W5:Y:S04]  /*d060*/  LDL.LU R95, [R1+0x268] ;  /* 0x00026800015f7983 */ /* 0x001f680000300800 */
[----:B------:R-:W-:Y:S04]  /*d070*/  STL [R1+0x20c], R104 ;  /* 0x00020c6801007387 */ /* 0x000fe80000100800 */
[----:B------:R-:W-:Y:S04]  /*d080*/  STL [R1+0x220], R103 ;  /* 0x0002206701007387 */ /* 0x000fe80000100800 */
[----:B------:R0:W-:Y:S04]  /*d090*/  STL [R1+0x224], R94 ;  /* 0x0002245e01007387 */ /* 0x0001e80000100800 */
[----:B0-----:R-:W5:Y:S04]  /*d0a0*/  LDL.LU R94, [R1+0x278] ;  /* 0x00027800015e7983 */ /* 0x001f680000300800 */
[----:B------:R0:W-:Y:S04]  /*d0b0*/  STL [R1+0x234], R93 ;  /* 0x0002345d01007387 */ /* 0x0001e80000100800 */
[----:B0-----:R-:W5:Y:S04]  /*d0c0*/  LDL.LU R93, [R1+0x288] ;  /* 0x00028800015d7983 */ /* 0x001f680000300800 */
[----:B------:R0:W-:Y:S04]  /*d0d0*/  STL [R1+0x244], R92 ;  /* 0x0002445c01007387 */ /* 0x0001e80000100800 */
[----:B0-----:R-:W5:Y:S01]  /*d0e0*/  LDL.LU R92, [R1+0x298] ;  /* 0x00029800015c7983 */ /* 0x001f620000300800 */
[----:B--2---:R-:W-:-:S02]  /*d0f0*/  LOP3.LUT R99, R99, R88, R60, 0x78, !PT ;  /* 0x0000005863637212 */ /* 0x004fc400078e783c */
[----:B------:R-:W-:-:S03]  /*d100*/  LOP3.LUT R98, R98, R88, R64, 0x78, !PT ;  /* 0x0000005862627212 */ /* 0x000fc600078e7840 */
[----:B------:R0:W-:Y:S04]  /*d110*/  STL [R1+0x254], R99 ;  /* 0x0002546301007387 */ /* 0x0001e80000100800 */
[----:B0-----:R-:W2:Y:S04]  /*d120*/  LDL.LU R99, [R1+0x22c] ;  /* 0x00022c0001637983 */ /* 0x001ea80000300800 */
[----:B------:R0:W-:Y:S01]  /*d130*/  STL [R1+0x264], R98 ;  /* 0x0002646201007387 */ /* 0x0001e20000100800 */
[-C--:B---3--:R-:W-:Y:S02]  /*d140*/  LOP3.LUT R97, R97, R88.reuse, R68, 0x78, !PT ;  /* 0x0000005861617212 */ /* 0x088fe400078e7844 */
[----:B----4-:R-:W-:-:S03]  /*d150*/  LOP3.LUT R81, R81, R88, R72, 0x78, !PT ;  /* 0x0000005851517212 */ /* 0x010fc600078e7848 */
[----:B------:R1:W-:Y:S04]  /*d160*/  STL [R1+0x274], R97 ;  /* 0x0002746101007387 */ /* 0x0003e80000100800 */
[----:B0-----:R-:W3:Y:S01]  /*d170*/  LDL.LU R98, [R1+0x23c] ;  /* 0x00023c0001627983 */ /* 0x001ee20000300800 */
[----:B-----5:R-:W-:-:S03]  /*d180*/  LOP3.LUT R80, R80, R88, R76, 0x78, !PT ;  /* 0x0000005850507212 */ /* 0x020fc600078e784c */
[----:B------:R-:W-:Y:S04]  /*d190*/  STL [R1+0x284], R81 ;  /* 0x0002845101007387 */ /* 0x000fe80000100800 */
[----:B-1----:R-:W4:Y:S04]  /*d1a0*/  LDL.LU R97, [R1+0x24c] ;  /* 0x00024c0001617983 */ /* 0x002f280000300800 */
[----:B------:R-:W-:Y:S01]  /*d1b0*/  STL [R1+0x294], R80 ;  /* 0x0002945001007387 */ /* 0x000fe20000100800 */
[----:B------:R-:W-:-:S05]  /*d1c0*/  LOP3.LUT R102, R102, R89, R49, 0x78, !PT ;  /* 0x0000005966667212 */ /* 0x000fca00078e7831 */
[----:B------:R-:W-:Y:S04]  /*d1d0*/  STL [R1+0x228], R102 ;  /* 0x0002286601007387 */ /* 0x000fe80000100800 */
[----:B------:R-:W5:Y:S01]  /*d1e0*/  LDL.LU R106, [R1+0x25c] ;  /* 0x00025c00016a7983 */ /* 0x000f620000300800 */
[----:B------:R-:W-:-:S05]  /*d1f0*/  LOP3.LUT R101, R101, R89, R53, 0x78, !PT ;  /* 0x0000005965657212 */ /* 0x000fca00078e7835 */
[----:B------:R-:W-:Y:S01]  /*d200*/  STL [R1+0x238], R101 ;  /* 0x0002386501007387 */ /* 0x000fe20000100800 */
[-C--:B------:R-:W-:Y:S02]  /*d210*/  LOP3.LUT R100, R100, R89.reuse, R57, 0x78, !PT ;  /* 0x0000005964647212 */ /* 0x080fe400078e7839 */
[----:B------:R-:W-:-:S05]  /*d220*/  LOP3.LUT R96, R96, R89, R61, 0x78, !PT ;  /* 0x0000005960607212 */ /* 0x000fca00078e783d */
[----:B------:R0:W-:Y:S04]  /*d230*/  STL [R1+0x258], R96 ;  /* 0x0002586001007387 */ /* 0x0001e80000100800 */
[----:B------:R-:W-:Y:S04]  /*d240*/  STL [R1+0x248], R100 ;  /* 0x0002486401007387 */ /* 0x000fe80000100800 */
[----:B0-----:R-:W5:Y:S01]  /*d250*/  LDL.LU R96, [R1+0x26c] ;  /* 0x00026c0001607983 */ /* 0x001f620000300800 */
[----:B------:R-:W-:-:S03]  /*d260*/  LOP3.LUT R95, R95, R89, R65, 0x78, !PT ;  /* 0x000000595f5f7212 */ /* 0x000fc600078e7841 */
[----:B------:R-:W5:Y:S04]  /*d270*/  LDL.LU R105, [R1+0x27c] ;  /* 0x00027c0001697983 */ /* 0x000f680000300800 */
[----:B------:R-:W5:Y:S04]  /*d280*/  LDL.LU R104, [R1+0x28c] ;  /* 0x00028c0001687983 */ /* 0x000f680000300800 */
[----:B------:R-:W5:Y:S04]  /*d290*/  LDL.LU R103, [R1+0x29c] ;  /* 0x00029c0001677983 */ /* 0x000f680000300800 */
[----:B------:R-:W-:Y:S04]  /*d2a0*/  STL [R1+0x268], R95 ;  /* 0x0002685f01007387 */ /* 0x000fe80000100800 */
[----:B------:R-:W5:Y:S01]  /*d2b0*/  LDL.LU R102, [R1+0x230] ;  /* 0x0002300001667983 */ /* 0x000f620000300800 */
[----:B------:R-:W-:-:S02]  /*d2c0*/  LOP3.LUT R94, R94, R89, R69, 0x78, !PT ;  /* 0x000000595e5e7212 */ /* 0x000fc400078e7845 */
[-C--:B------:R-:W-:Y:S02]  /*d2d0*/  LOP3.LUT R93, R93, R89.reuse, R73, 0x78, !PT ;  /* 0x000000595d5d7212 */ /* 0x080fe400078e7849 */
[----:B------:R-:W-:-:S05]  /*d2e0*/  LOP3.LUT R92, R92, R89, R77, 0x78, !PT ;  /* 0x000000595c5c7212 */ /* 0x000fca00078e784d */
[----:B------:R-:W-:Y:S04]  /*d2f0*/  STL [R1+0x298], R92 ;  /* 0x0002985c01007387 */ /* 0x000fe80000100800 */
[----:B------:R-:W-:Y:S04]  /*d300*/  STL [R1+0x278], R94 ;  /* 0x0002785e01007387 */ /* 0x000fe80000100800 */
[----:B------:R0:W-:Y:S04]  /*d310*/  STL [R1+0x288], R93 ;  /* 0x0002885d01007387 */ /* 0x0001e80000100800 */
[----:B------:R-:W5:Y:S04]  /*d320*/  LDL.LU R101, [R1+0x240] ;  /* 0x0002400001657983 */ /* 0x000f680000300800 */
[----:B------:R-:W5:Y:S01]  /*d330*/  LDL.LU R89, [R1+0x250] ;  /* 0x0002500001597983 */ /* 0x000f620000300800 */
[----:B------:R-:W-:-:S02]  /*d340*/  LOP3.LUT R144, R144, R82, R50, 0x78, !PT ;  /* 0x0000005290907212 */ /* 0x000fc400078e7832 */
[----:B------:R-:W-:Y:S01]  /*d350*/  LOP3.LUT R147, R147, R82, R54, 0x78, !PT ;  /* 0x0000005293937212 */ /* 0x000fe200078e7836 */
[----:B0-----:R-:W5:Y:S01]  /*d360*/  LD.E.128 R92, desc[UR10][R112.64+0x70] ;  /* 0x0000700a705c7980 */ /* 0x001f62000c101d00 */
[----:B--2---:R-:W-:-:S05]  /*d370*/  LOP3.LUT R99, R99, R90, R50, 0x78, !PT ;  /* 0x0000005a63637212 */ /* 0x004fca00078e7832 */
[----:B------:R0:W-:Y:S04]  /*d380*/  STL [R1+0x22c], R99 ;  /* 0x00022c6301007387 */ /* 0x0001e80000100800 */
[----:B------:R-:W2:Y:S04]  /*d390*/  LDL.LU R100, [R1+0x260] ;  /* 0x0002600001647983 */ /* 0x000ea80000300800 */
[----:B0-----:R-:W2:Y:S01]  /*d3a0*/  LDL.LU R99, [R1+0x270] ;  /* 0x0002700001637983 */ /* 0x001ea20000300800 */
[----:B---3--:R-:W-:-:S05]  /*d3b0*/  LOP3.LUT R98, R98, R90, R54, 0x78, !PT ;  /* 0x0000005a62627212 */ /* 0x008fca00078e7836 */
[----:B------:R0:W-:Y:S01]  /*d3c0*/  STL [R1+0x23c], R98 ;  /* 0x00023c6201007387 */ /* 0x0001e20000100800 */
[----:B----4-:R-:W-:-:S03]  /*d3d0*/  LOP3.LUT R97, R97, R90, R58, 0x78, !PT ;  /* 0x0000005a61617212 */ /* 0x010fc600078e783a */
[----:B0-----:R-:W3:Y:S04]  /*d3e0*/  LDL.LU R98, [R1+0x280] ;  /* 0x0002800001627983 */ /* 0x001ee80000300800 */
[----:B------:R0:W-:Y:S04]  /*d3f0*/  STL [R1+0x24c], R97 ;  /* 0x00024c6101007387 */ /* 0x0001e80000100800 */
[----:B0-----:R-:W4:Y:S04]  /*d400*/  LDL.LU R97, [R1+0x290] ;  /* 0x0002900001617983 */ /* 0x001f280000300800 */
[----:B------:R-:W4:Y:S01]  /*d410*/  LDL.LU R88, [R1+0x2a0] ;  /* 0x0002a00001587983 */ /* 0x000f220000300800 */
[----:B-----5:R-:W-:-:S05]  /*d420*/  LOP3.LUT R96, R96, R90, R66, 0x78, !PT ;  /* 0x0000005a60607212 */ /* 0x020fca00078e7842 */
[----:B------:R0:W-:Y:S04]  /*d430*/  STL [R1+0x26c], R96 ;  /* 0x00026c6001007387 */ /* 0x0001e80000100800 */
[----:B0-----:R-:W5:Y:S01]  /*d440*/  LDL.LU R96, [R1+0x2a4] ;  /* 0x0002a40001607983 */ /* 0x001f620000300800 */
[-C--:B------:R-:W-:Y:S02]  /*d450*/  LOP3.LUT R106, R106, R90.reuse, R62, 0x78, !PT ;  /* 0x0000005a6a6a7212 */ /* 0x080fe400078e783e */
[-C--:B------:R-:W-:Y:S02]  /*d460*/  LOP3.LUT R105, R105, R90.reuse, R70, 0x78, !PT ;  /* 0x0000005a69697212 */ /* 0x080fe400078e7846 */
[-C--:B------:R-:W-:Y:S01]  /*d470*/  LOP3.LUT R104, R104, R90.reuse, R74, 0x78, !PT ;  /* 0x0000005a68687212 */ /* 0x080fe200078e784a */
[----:B------:R-:W-:Y:S01]  /*d480*/  STL [R1+0x25c], R106 ;  /* 0x00025c6a01007387 */ /* 0x000fe20000100800 */
[----:B------:R-:W-:-:S02]  /*d490*/  LOP3.LUT R103, R103, R90, R78, 0x78, !PT ;  /* 0x0000005a67677212 */ /* 0x000fc400078e784e */
[-C--:B------:R-:W-:Y:S01]  /*d4a0*/  LOP3.LUT R102, R102, R91.reuse, R51, 0x78, !PT ;  /* 0x0000005b66667212 */ /* 0x080fe200078e7833 */
[----:B------:R0:W-:Y:S04]  /*d4b0*/  STL [R1+0x27c], R105 ;  /* 0x00027c6901007387 */ /* 0x0001e80000100800 */
[----:B0-----:R-:W5:Y:S04]  /*d4c0*/  LDL.LU R105, [R1+0x2b4] ;  /* 0x0002b40001697983 */ /* 0x001f680000300800 */
[----:B------:R0:W-:Y:S04]  /*d4d0*/  STL [R1+0x28c], R104 ;  /* 0x00028c6801007387 */ /* 0x0001e80000100800 */
[----:B0-----:R-:W5:Y:S04]  /*d4e0*/  LDL.LU R104, [R1+0x2c4] ;  /* 0x0002c40001687983 */ /* 0x001f680000300800 */
[----:B------:R0:W-:Y:S04]  /*d4f0*/  STL [R1+0x29c], R103 ;  /* 0x00029c6701007387 */ /* 0x0001e80000100800 */
[----:B0-----:R-:W5:Y:S04]  /*d500*/  LDL.LU R103, [R1+0x2d4] ;  /* 0x0002d40001677983 */ /* 0x001f680000300800 */
[----:B------:R0:W-:Y:S01]  /*d510*/  STL [R1+0x230], R102 ;  /* 0x0002306601007387 */ /* 0x0001e20000100800 */
[----:B------:R-:W-:-:S02]  /*d520*/  LOP3.LUT R101, R101, R91, R55, 0x78, !PT ;  /* 0x0000005b65657212 */ /* 0x000fc400078e7837 */
[-C--:B------:R-:W-:Y:S01]  /*d530*/  LOP3.LUT R89, R89, R91.reuse, R59, 0x78, !PT ;  /* 0x0000005b59597212 */ /* 0x080fe200078e783b */
[----:B0-----:R-:W5:Y:S04]  /*d540*/  LDL.LU R102, [R1+0x2e4] ;  /* 0x0002e40001667983 */ /* 0x001f680000300800 */
[----:B------:R-:W5:Y:S04]  /*d550*/  LDL.LU R90, [R1+0x2f4] ;  /* 0x0002f400015a7983 */ /* 0x000f680000300800 */
[----:B------:R0:W-:Y:S04]  /*d560*/  STL [R1+0x240], R101 ;  /* 0x0002406501007387 */ /* 0x0001e80000100800 */
[----:B0-----:R-:W5:Y:S04]  /*d570*/  LDL.LU R101, [R1+0x304] ;  /* 0x0003040001657983 */ /* 0x001f680000300800 */
[----:B------:R0:W-:Y:S04]  /*d580*/  STL [R1+0x250], R89 ;  /* 0x0002505901007387 */ /* 0x0001e80000100800 */
[----:B0-----:R-:W5:Y:S01]  /*d590*/  LDL.LU R89, [R1+0x314] ;  /* 0x0003140001597983 */ /* 0x001f620000300800 */
[----:B--2---:R-:W-:-:S02]  /*d5a0*/  LOP3.LUT R100, R100, R91, R63, 0x78, !PT ;  /* 0x0000005b64647212 */ /* 0x004fc400078e783f */
[----:B------:R-:W-:-:S03]  /*d5b0*/  LOP3.LUT R99, R99, R91, R67, 0x78, !PT ;  /* 0x0000005b63637212 */ /* 0x000fc600078e7843 */
[----:B------:R0:W-:Y:S04]  /*d5c0*/  STL [R1+0x260], R100 ;  /* 0x0002606401007387 */ /* 0x0001e80000100800 */
[----:B------:R-:W-:Y:S04]  /*d5d0*/  STL [R1+0x270], R99 ;  /* 0x0002706301007387 */ /* 0x000fe80000100800 */
[----:B0-----:R-:W2:Y:S01]  /*d5e0*/  LDL.LU R100, [R1+0x2a8] ;  /* 0x0002a80001647983 */ /* 0x001ea20000300800 */
[----:B---3--:R-:W-:-:S05]  /*d5f0*/  LOP3.LUT R98, R98, R91, R71, 0x78, !PT ;  /* 0x0000005b62627212 */ /* 0x008fca00078e7847 */
[----:B------:R-:W-:Y:S01]  /*d600*/  STL [R1+0x280], R98 ;  /* 0x0002806201007387 */ /* 0x000fe20000100800 */
[-C--:B----4-:R-:W-:Y:S02]  /*d610*/  LOP3.LUT R97, R97, R91.reuse, R75, 0x78, !PT ;  /* 0x0000005b61617212 */ /* 0x090fe400078e784b */
[----:B------:R-:W-:-:S05]  /*d620*/  LOP3.LUT R88, R88, R91, R79, 0x78, !PT ;  /* 0x0000005b58587212 */ /* 0x000fca00078e784f */
[----:B------:R0:W-:Y:S04]  /*d630*/  STL [R1+0x2a0], R88 ;  /* 0x0002a05801007387 */ /* 0x0001e80000100800 */
[----:B------:R1:W-:Y:S04]  /*d640*/  STL [R1+0x290], R97 ;  /* 0x0002906101007387 */ /* 0x0003e80000100800 */
[----:B0-----:R-:W3:Y:S04]  /*d650*/  LDL.LU R88, [R1+0x2b8] ;  /* 0x0002b80001587983 */ /* 0x001ee80000300800 */
[----:B------:R-:W4:Y:S04]  /*d660*/  LDL.LU R99, [R1+0x2c8] ;  /* 0x0002c80001637983 */ /* 0x000f280000300800 */
[----:B------:R-:W4:Y:S04]  /*d670*/  LDL.LU R98, [R1+0x2d8] ;  /* 0x0002d80001627983 */ /* 0x000f280000300800 */
[----:B-1----:R-:W4:Y:S01]  /*d680*/  LDL.LU R97, [R1+0x2e8] ;  /* 0x0002e80001617983 */ /* 0x002f220000300800 */
[----:B-----5:R-:W-:-:S05]  /*d690*/  LOP3.LUT R96, R96, R84, R48, 0x78, !PT ;  /* 0x0000005460607212 */ /* 0x020fca00078e7830 */
[----:B------:R0:W-:Y:S04]  /*d6a0*/  STL [R1+0x2a4], R96 ;  /* 0x0002a46001007387 */ /* 0x0001e80000100800 */
[----:B0-----:R-:W5:Y:S01]  /*d6b0*/  LDL.LU R96, [R1+0x2f8] ;  /* 0x0002f80001607983 */ /* 0x001f620000300800 */
[----:B------:R-:W-:-:S05]  /*d6c0*/  LOP3.LUT R105, R105, R84, R52, 0x78, !PT ;  /* 0x0000005469697212 */ /* 0x000fca00078e7834 */
[----:B------:R0:W-:Y:S01]  /*d6d0*/  STL [R1+0x2b4], R105 ;  /* 0x0002b46901007387 */ /* 0x0001e20000100800 */
[----:B------:R-:W-:-:S05]  /*d6e0*/  LOP3.LUT R104, R104, R84, R56, 0x78, !PT ;  /* 0x0000005468687212 */ /* 0x000fca00078e7838 */
[----:B------:R-:W-:Y:S04]  /*d6f0*/  STL [R1+0x2c4], R104 ;  /* 0x0002c46801007387 */ /* 0x000fe80000100800 */
[----:B0-----:R-:W5:Y:S01]  /*d700*/  LDL.LU R105, [R1+0x308] ;  /* 0x0003080001697983 */ /* 0x001f620000300800 */
[----:B------:R-:W-:-:S05]  /*d710*/  LOP3.LUT R103, R103, R84, R60, 0x78, !PT ;  /* 0x0000005467677212 */ /* 0x000fca00078e783c */
[----:B------:R-:W-:Y:S04]  /*d720*/  STL [R1+0x2d4], R103 ;  /* 0x0002d46701007387 */ /* 0x000fe80000100800 */
[----:B------:R-:W5:Y:S01]  /*d730*/  LDL.LU R91, [R1+0x318] ;  /* 0x00031800015b7983 */ /* 0x000f620000300800 */
[-C--:B------:R-:W-:Y:S02]  /*d740*/  LOP3.LUT R102, R102, R84.reuse, R64, 0x78, !PT ;  /* 0x0000005466667212 */ /* 0x080fe400078e7840 */
[----:B------:R-:W-:-:S03]  /*d750*/  LOP3.LUT R90, R90, R84, R68, 0x78, !PT ;  /* 0x000000545a5a7212 */ /* 0x000fc600078e7844 */
[----:B------:R-:W-:Y:S04]  /*d760*/  STL [R1+0x2e4], R102 ;  /* 0x0002e46601007387 */ /* 0x000fe80000100800 */
[----:B------:R0:W-:Y:S01]  /*d770*/  STL [R1+0x2f4], R90 ;  /* 0x0002f45a01007387 */ /* 0x0001e20000100800 */
[----:B------:R-:W-:-:S03]  /*d780*/  LOP3.LUT R101, R101, R84, R72, 0x78, !PT ;  /* 0x0000005465657212 */ /* 0x000fc600078e7848 */
[----:B0-----:R-:W5:Y:S04]  /*d790*/  LDL.LU R90, [R1+0x2ac] ;  /* 0x0002ac00015a7983 */ /* 0x001f680000300800 */
[----:B------:R-:W5:Y:S04]  /*d7a0*/  LDL.LU R104, [R1+0x2bc] ;  /* 0x0002bc0001687983 */ /* 0x000f680000300800 */
[----:B------:R-:W5:Y:S01]  /*d7b0*/  LDL.LU R103, [R1+0x2cc] ;  /* 0x0002cc0001677983 */ /* 0x000f620000300800 */
[----:B------:R-:W-:-:S03]  /*d7c0*/  LOP3.LUT R89, R89, R84, R76, 0x78, !PT ;  /* 0x0000005459597212 */ /* 0x000fc600078e784c */
[----:B------:R0:W-:Y:S04]  /*d7d0*/  STL [R1+0x304], R101 ;  /* 0x0003046501007387 */ /* 0x0001e80000100800 */
[----:B------:R-:W5:Y:S04]  /*d7e0*/  LDL.LU R102, [R1+0x2dc] ;  /* 0x0002dc0001667983 */ /* 0x000f680000300800 */
[----:B------:R1:W-:Y:S04]  /*d7f0*/  STL [R1+0x314], R89 ;  /* 0x0003145901007387 */ /* 0x0003e80000100800 */
[----:B0-----:R-:W5:Y:S04]  /*d800*/  LDL.LU R101, [R1+0x2ec] ;  /* 0x0002ec0001657983 */ /* 0x001f680000300800 */
[----:B-1----:R-:W5:Y:S01]  /*d810*/  LDL.LU R89, [R1+0x2fc] ;  /* 0x0002fc0001597983 */ /* 0x002f620000300800 */
[----:B--2---:R-:W-:-:S02]  /*d820*/  LOP3.LUT R100, R100, R85, R49, 0x78, !PT ;  /* 0x0000005564647212 */ /* 0x004fc400078e7831 */
[-C--:B---3--:R-:W-:Y:S02]  /*d830*/  LOP3.LUT R88, R88, R85.reuse, R53, 0x78, !PT ;  /* 0x0000005558587212 */ /* 0x088fe400078e7835 */
[----:B----4-:R-:W-:-:S03]  /*d840*/  LOP3.LUT R99, R99, R85, R57, 0x78, !PT ;  /* 0x0000005563637212 */ /* 0x010fc600078e7839 */
[----:B------:R0:W-:Y:S01]  /*d850*/  STL [R1+0x2b8], R88 ;  /* 0x0002b85801007387 */ /* 0x0001e20000100800 */
[-C--:B------:R-:W-:Y:S02]  /*d860*/  LOP3.LUT R98, R98, R85.reuse, R61, 0x78, !PT ;  /* 0x0000005562627212 */ /* 0x080fe400078e783d */
[-C--:B------:R-:W-:Y:S01]  /*d870*/  LOP3.LUT R97, R97, R85.reuse, R65, 0x78, !PT ;  /* 0x0000005561617212 */ /* 0x080fe200078e7841 */
[----:B0-----:R-:W2:Y:S04]  /*d880*/  LDL.LU R88, [R1+0x30c] ;  /* 0x00030c0001587983 */ /* 0x001ea80000300800 */
[----:B------:R0:W-:Y:S04]  /*d890*/  STL [R1+0x2a8], R100 ;  /* 0x0002a86401007387 */ /* 0x0001e80000100800 */
[----:B------:R1:W-:Y:S04]  /*d8a0*/  STL [R1+0x2c8], R99 ;  /* 0x0002c86301007387 */ /* 0x0003e80000100800 */
[----:B0-----:R-:W3:Y:S04]  /*d8b0*/  LDL.LU R100, [R1+0x31c] ;  /* 0x00031c0001647983 */ /* 0x001ee80000300800 */
[----:B------:R0:W-:Y:S04]  /*d8c0*/  STL [R1+0x2d8], R98 ;  /* 0x0002d86201007387 */ /* 0x0001e80000100800 */
[----:B-1----:R-:W4:Y:S04]  /*d8d0*/  LDL.LU R99, [R1+0x2b0] ;  /* 0x0002b00001637983 */ /* 0x002f280000300800 */
[----:B------:R1:W-:Y:S04]  /*d8e0*/  STL [R1+0x2e8], R97 ;  /* 0x0002e86101007387 */ /* 0x0003e80000100800 */
[----:B0-----:R-:W4:Y:S01]  /*d8f0*/  LDL.LU R98, [R1+0x2c0] ;  /* 0x0002c00001627983 */ /* 0x001f220000300800 */
[----:B-----5:R-:W-:-:S05]  /*d900*/  LOP3.LUT R96, R96, R85, R69, 0x78, !PT ;  /* 0x0000005560607212 */ /* 0x020fca00078e7845 */
[----:B------:R0:W-:Y:S04]  /*d910*/  STL [R1+0x2f8], R96 ;  /* 0x0002f86001007387 */ /* 0x0001e80000100800 */
[----:B-1----:R-:W5:Y:S04]  /*d920*/  LDL.LU R97, [R1+0x2d0] ;  /* 0x0002d00001617983 */ /* 0x002f680000300800 */
[----:B0-----:R-:W5:Y:S01]  /*d930*/  LDL.LU R96, [R1+0x2e0] ;  /* 0x0002e00001607983 */ /* 0x001f620000300800 */
[-C--:B------:R-:W-:Y:S02]  /*d940*/  LOP3.LUT R105, R105, R85.reuse, R73, 0x78, !PT ;  /* 0x0000005569697212 */ /* 0x080fe400078e7849 */
[----:B------:R-:W-:-:S05]  /*d950*/  LOP3.LUT R91, R91, R85, R77, 0x78, !PT ;  /* 0x000000555b5b7212 */ /* 0x000fca00078e784d */
[----:B------:R0:W-:Y:S04]  /*d960*/  STL [R1+0x318], R91 ;  /* 0x0003185b01007387 */ /* 0x0001e80000100800 */
[----:B------:R-:W-:Y:S04]  /*d970*/  STL [R1+0x308], R105 ;  /* 0x0003086901007387 */ /* 0x000fe80000100800 */
[----:B0-----:R-:W5:Y:S01]  /*d980*/  LDL.LU R91, [R1+0x2f0] ;  /* 0x0002f000015b7983 */ /* 0x001f620000300800 */
[-C--:B------:R-:W-:Y:S02]  /*d990*/  LOP3.LUT R90, R90, R86.reuse, R50, 0x78, !PT ;  /* 0x000000565a5a7212 */ /* 0x080fe400078e7832 */
[----:B------:R-:W-:-:S03]  /*d9a0*/  LOP3.LUT R104, R104, R86, R54, 0x78, !PT ;  /* 0x0000005668687212 */ /* 0x000fc600078e7836 */
[----:B------:R0:W-:Y:S01]  /*d9b0*/  STL [R1+0x2ac], R90 ;  /* 0x0002ac5a01007387 */ /* 0x0001e20000100800 */
[----:B------:R-:W-:-:S03]  /*d9c0*/  LOP3.LUT R103, R103, R86, R58, 0x78, !PT ;  /* 0x0000005667677212 */ /* 0x000fc600078e783a */
[----:B0-----:R-:W5:Y:S01]  /*d9d0*/  LDL.LU R90, [R1+0x300] ;  /* 0x00030000015a7983 */ /* 0x001f620000300800 */
[----:B------:R-:W-:-:S03]  /*d9e0*/  LOP3.LUT R102, R102, R86, R62, 0x78, !PT ;  /* 0x0000005666667212 */ /* 0x000fc600078e783e */
[----:B------:R0:W-:Y:S01]  /*d9f0*/  STL [R1+0x2bc], R104 ;  /* 0x0002bc6801007387 */ /* 0x0001e20000100800 */
[----:B------:R-:W-:Y:S02]  /*da00*/  LOP3.LUT R150, R150, R82, R58, 0x78, !PT ;  /* 0x0000005296967212 */ /* 0x000fe400078e783a */
[-C--:B------:R-:W-:Y:S01]  /*da10*/  LOP3.LUT R101, R101, R86.reuse, R66, 0x78, !PT ;  /* 0x0000005665657212 */ /* 0x080fe200078e7842 */
[----:B0-----:R-:W5:Y:S04]  /*da20*/  LDL.LU R104, [R1+0x310] ;  /* 0x0003100001687983 */ /* 0x001f680000300800 */
[----:B------:R0:W-:Y:S01]  /*da30*/  STL [R1+0x2cc], R103 ;  /* 0x0002cc6701007387 */ /* 0x0001e20000100800 */
[----:B------:R-:W-:-:S03]  /*da40*/  LOP3.LUT R89, R89, R86, R70, 0x78, !PT ;  /* 0x0000005659597212 */ /* 0x000fc600078e7846 */
[----:B------:R-:W5:Y:S01]  /*da50*/  LDL.LU R85, [R1+0x320] ;  /* 0x0003200001557983 */ /* 0x000f620000300800 */
[----:B------:R-:W-:-:S03]  /*da60*/  LOP3.LUT R153, R153, R82, R62, 0x78, !PT ;  /* 0x0000005299997212 */ /* 0x000fc600078e783e */
[----:B------:R1:W-:Y:S01]  /*da70*/  STL [R1+0x2dc], R102 ;  /* 0x0002dc6601007387 */ /* 0x0003e20000100800 */
[-C--:B------:R-:W-:Y:S02]  /*da80*/  LOP3.LUT R156, R156, R82.reuse, R66, 0x78, !PT ;  /* 0x000000529c9c7212 */ /* 0x080fe400078e7842 */
[-C--:B------:R-:W-:Y:S01]  /*da90*/  LOP3.LUT R159, R159, R82.reuse, R70, 0x78, !PT ;  /* 0x000000529f9f7212 */ /* 0x080fe200078e7846 */
[----:B------:R1:W-:Y:S01]  /*daa0*/  STL [R1+0x2ec], R101 ;  /* 0x0002ec6501007387 */ /* 0x0003e20000100800 */
[----:B------:R-:W-:-:S03]  /*dab0*/  LOP3.LUT R162, R162, R82, R74, 0x78, !PT ;  /* 0x00000052a2a27212 */ /* 0x000fc600078e784a */
[----:B0-----:R-:W5:Y:S04]  /*dac0*/  LDL.LU R103, [R1+0x324] ;  /* 0x0003240001677983 */ /* 0x001f680000300800 */
[----:B------:R-:W5:Y:S04]  /*dad0*/  LD.E.128 R80, desc[UR10][R112.64+0x60] ;  /* 0x0000600a70507980 */ /* 0x000f68000c101d00 */
[----:B------:R-:W5:Y:S04]  /*dae0*/  LDL.LU R84, [R1+0x334] ;  /* 0x0003340001547983 */ /* 0x000f680000300800 */
[----:B------:R0:W-:Y:S04]  /*daf0*/  STL [R1+0x2fc], R89 ;  /* 0x0002fc5901007387 */ /* 0x0001e80000100800 */
[----:B-1----:R-:W5:Y:S04]  /*db00*/  LDL.LU R102, [R1+0x344] ;  /* 0x0003440001667983 */ /* 0x002f680000300800 */
[----:B------:R-:W5:Y:S04]  /*db10*/  LDL.LU R101, [R1+0x354] ;  /* 0x0003540001657983 */ /* 0x000f680000300800 */
[----:B0-----:R-:W5:Y:S01]  /*db20*/  LDL.LU R89, [R1+0x364] ;  /* 0x0003640001597983 */ /* 0x001f620000300800 */
[----:B--2---:R-:W-:-:S05]  /*db30*/  LOP3.LUT R88, R88, R86, R74, 0x78, !PT ;  /* 0x0000005658587212 */ /* 0x004fca00078e784a */
[----:B------:R0:W-:Y:S01]  /*db40*/  STL [R1+0x30c], R88 ;  /* 0x00030c5801007387 */ /* 0x0001e20000100800 */
[----:B---3--:R-:W-:-:S03]  /*db50*/  LOP3.LUT R100, R100, R86, R78, 0x78, !PT ;  /* 0x0000005664647212 */ /* 0x008fc600078e784e */
[----:B0-----:R-:W2:Y:S01]  /*db60*/  LDL.LU R88, [R1+0x374] ;  /* 0x0003740001587983 */ /* 0x001ea20000300800 */
[----:B----4-:R-:W-:-:S03]  /*db70*/  LOP3.LUT R99, R99, R87, R51, 0x78, !PT ;  /* 0x0000005763637212 */ /* 0x010fc600078e7833 */
[----:B------:R0:W-:Y:S04]  /*db80*/  STL [R1+0x31c], R100 ;  /* 0x00031c6401007387 */ /* 0x0001e80000100800 */
[----:B------:R-:W-:Y:S01]  /*db90*/  STL [R1+0x2b0], R99 ;  /* 0x0002b06301007387 */ /* 0x000fe20000100800 */
[----:B------:R-:W-:-:S03]  /*dba0*/  LOP3.LUT R98, R98, R87, R55, 0x78, !PT ;  /* 0x0000005762627212 */ /* 0x000fc600078e7837 */
[----:B0-----:R-:W3:Y:S04]  /*dbb0*/  LDL.LU R100, [R1+0x384] ;  /* 0x0003840001647983 */ /* 0x001ee80000300800 */
[----:B------:R-:W-:Y:S01]  /*dbc0*/  STL [R1+0x2c0], R98 ;  /* 0x0002c06201007387 */ /* 0x000fe20000100800 */
[-C--:B-----5:R-:W-:Y:S02]  /*dbd0*/  LOP3.LUT R97, R97, R87.reuse, R59, 0x78, !PT ;  /* 0x0000005761617212 */ /* 0x0a0fe400078e783b */
[----:B------:R-:W-:-:S03]  /*dbe0*/  LOP3.LUT R96, R96, R87, R63, 0x78, !PT ;  /* 0x0000005760607212 */ /* 0x000fc600078e783f */
[----:B------:R0:W-:Y:S04]  /*dbf0*/  STL [R1+0x2d0], R97 ;  /* 0x0002d06101007387 */ /* 0x0001e80000100800 */
[----:B0-----:R-:W4:Y:S04]  /*dc00*/  LDL.LU R97, [R1+0x394] ;  /* 0x0003940001617983 */ /* 0x001f280000300800 */
[----:B------:R0:W-:Y:S04]  /*dc10*/  STL [R1+0x2e0], R96 ;  /* 0x0002e06001007387 */ /* 0x0001e80000100800 */
[----:B0-----:R-:W5:Y:S04]  /*dc20*/  LDL.LU R96, [R1+0x328] ;  /* 0x0003280001607983 */ /* 0x001f680000300800 */
[----:B------:R-:W5:Y:S04]  /*dc30*/  LDL.LU R99, [R1+0x338] ;  /* 0x0003380001637983 */ /* 0x000f680000300800 */
[----:B------:R-:W5:Y:S01]  /*dc40*/  LDL.LU R98, [R1+0x348] ;  /* 0x0003480001627983 */ /* 0x000f620000300800 */
[----:B------:R-:W-:-:S05]  /*dc50*/  LOP3.LUT R91, R91, R87, R67, 0x78, !PT ;  /* 0x000000575b5b7212 */ /* 0x000fca00078e7843 */
[----:B------:R0:W-:Y:S04]  /*dc60*/  STL [R1+0x2f0], R91 ;  /* 0x0002f05b01007387 */ /* 0x0001e80000100800 */
[----:B0-----:R-:W5:Y:S01]  /*dc70*/  LDL.LU R91, [R1+0x358] ;  /* 0x00035800015b7983 */ /* 0x001f620000300800 */
[----:B------:R-:W-:-:S05]  /*dc80*/  LOP3.LUT R90, R90, R87, R71, 0x78, !PT ;  /* 0x000000575a5a7212 */ /* 0x000fca00078e7847 */
[----:B------:R0:W-:Y:S01]  /*dc90*/  STL [R1+0x300], R90 ;  /* 0x0003005a01007387 */ /* 0x0001e20000100800 */
[----:B------:R-:W-:-:S03]  /*dca0*/  LOP3.LUT R104, R104, R87, R75, 0x78, !PT ;  /* 0x0000005768687212 */ /* 0x000fc600078e784b */
[----:B0-----:R-:W5:Y:S04]  /*dcb0*/  LDL.LU R90, [R1+0x368] ;  /* 0x00036800015a7983 */ /* 0x001f680000300800 */
[----:B------:R-:W5:Y:S01]  /*dcc0*/  LDL.LU R86, [R1+0x378] ;  /* 0x0003780001567983 */ /* 0x000f620000300800 */
[----:B------:R-:W-:-:S05]  /*dcd0*/  LOP3.LUT R85, R85, R87, R79, 0x78, !PT ;  /* 0x0000005755557212 */ /* 0x000fca00078e784f */
[----:B------:R0:W-:Y:S04]  /*dce0*/  STL [R1+0x320], R85 ;  /* 0x0003205501007387 */ /* 0x0001e80000100800 */
[----:B------:R-:W-:Y:S04]  /*dcf0*/  STL [R1+0x310], R104 ;  /* 0x0003106801007387 */ /* 0x000fe80000100800 */
[----:B0-----:R-:W5:Y:S01]  /*dd00*/  LDL.LU R85, [R1+0x388] ;  /* 0x0003880001557983 */ /* 0x001f620000300800 */
[-C--:B------:R-:W-:Y:S02]  /*dd10*/  LOP3.LUT R103, R103, R80.reuse, R48, 0x78, !PT ;  /* 0x0000005067677212 */ /* 0x080fe400078e7830 */
[----:B------:R-:W-:-:S05]  /*dd20*/  LOP3.LUT R84, R84, R80, R52, 0x78, !PT ;  /* 0x0000005054547212 */ /* 0x000fca00078e7834 */
[----:B------:R0:W-:Y:S01]  /*dd30*/  STL [R1+0x334], R84 ;  /* 0x0003345401007387 */ /* 0x0001e20000100800 */
[-C--:B------:R-:W-:Y:S02]  /*dd40*/  LOP3.LUT R102, R102, R80.reuse, R56, 0x78, !PT ;  /* 0x0000005066667212 */ /* 0x080fe400078e7838 */
[-C--:B------:R-:W-:Y:S01]  /*dd50*/  LOP3.LUT R101, R101, R80.reuse, R60, 0x78, !PT ;  /* 0x0000005065657212 */ /* 0x080fe200078e783c */
[----:B0-----:R-:W5:Y:S01]  /*dd60*/  LDL.LU R84, [R1+0x398] ;  /* 0x0003980001547983 */ /* 0x001f620000300800 */
[----:B------:R-:W-:-:S03]  /*dd70*/  LOP3.LUT R89, R89, R80, R64, 0x78, !PT ;  /* 0x0000005059597212 */ /* 0x000fc600078e7840 */
[----:B------:R0:W-:Y:S04]  /*dd80*/  STL [R1+0x324], R103 ;  /* 0x0003246701007387 */ /* 0x0001e80000100800 */
[----:B------:R1:W-:Y:S04]  /*dd90*/  STL [R1+0x344], R102 ;  /* 0x0003446601007387 */ /* 0x0003e80000100800 */
[----:B0-----:R-:W5:Y:S04]  /*dda0*/  LDL.LU R103, [R1+0x32c] ;  /* 0x00032c0001677983 */ /* 0x001f680000300800 */
[----:B------:R0:W-:Y:S04]  /*ddb0*/  STL [R1+0x354], R101 ;  /* 0x0003546501007387 */ /* 0x0001e80000100800 */
[----:B-1----:R-:W5:Y:S04]  /*ddc0*/  LDL.LU R102, [R1+0x33c] ;  /* 0x00033c0001667983 */ /* 0x002f680000300800 */
[----:B------:R1:W-:Y:S04]  /*ddd0*/  STL [R1+0x364], R89 ;  /* 0x0003645901007387 */ /* 0x0003e80000100800 */
[----:B0-----:R-:W5:Y:S01]  /*dde0*/  LDL.LU R101, [R1+0x34c] ;  /* 0x00034c0001657983 */ /* 0x001f620000300800 */
[----:B--2---:R-:W-:-:S05]  /*ddf0*/  LOP3.LUT R88, R88, R80, R68, 0x78, !PT ;  /* 0x0000005058587212 */ /* 0x004fca00078e7844 */
[----:B------:R0:W-:Y:S04]  /*de00*/  STL [R1+0x374], R88 ;  /* 0x0003745801007387 */ /* 0x0001e80000100800 */
[----:B-1----:R-:W2:Y:S04]  /*de10*/  LDL.LU R89, [R1+0x35c] ;  /* 0x00035c0001597983 */ /* 0x002ea80000300800 */
[----:B0-----:R-:W2:Y:S01]  /*de20*/  LDL.LU R88, [R1+0x36c] ;  /* 0x00036c0001587983 */ /* 0x001ea20000300800 */
[-C--:B---3--:R-:W-:Y:S02]  /*de30*/  LOP3.LUT R100, R100, R80.reuse, R72, 0x78, !PT ;  /* 0x0000005064647212 */ /* 0x088fe400078e7848 */
[----:B----4-:R-:W-:-:S05]  /*de40*/  LOP3.LUT R97, R97, R80, R76, 0x78, !PT ;  /* 0x0000005061617212 */ /* 0x010fca00078e784c */
[----:B------:R0:W-:Y:S04]  /*de50*/  STL [R1+0x394], R97 ;  /* 0x0003946101007387 */ /* 0x0001e80000100800 */
[----:B------:R-:W-:Y:S01]  /*de60*/  STL [R1+0x384], R100 ;  /* 0x0003846401007387 */ /* 0x000fe20000100800 */
[----:B-----5:R-:W-:-:S03]  /*de70*/  LOP3.LUT R96, R96, R81, R49, 0x78, !PT ;  /* 0x0000005160607212 */ /* 0x020fc600078e7831 */
[----:B0-----:R-:W3:Y:S04]  /*de80*/  LDL.LU R97, [R1+0x37c] ;  /* 0x00037c0001617983 */ /* 0x001ee80000300800 */
[----:B------:R0:W-:Y:S04]  /*de90*/  STL [R1+0x328], R96 ;  /* 0x0003286001007387 */ /* 0x0001e80000100800 */
[----:B0-----:R-:W4:Y:S01]  /*dea0*/  LDL.LU R96, [R1+0x38c] ;  /* 0x00038c0001607983 */ /* 0x001f220000300800 */
[-C--:B------:R-:W-:Y:S02]  /*deb0*/  LOP3.LUT R99, R99, R81.reuse, R53, 0x78, !PT ;  /* 0x0000005163637212 */ /* 0x080fe400078e7835 */
[----:B------:R-:W-:-:S03]  /*dec0*/  LOP3.LUT R98, R98, R81, R57, 0x78, !PT ;  /* 0x0000005162627212 */ /* 0x000fc600078e7839 */
[----:B------:R0:W-:Y:S04]  /*ded0*/  STL [R1+0x338], R99 ;  /* 0x0003386301007387 */ /* 0x0001e80000100800 */
[----:B------:R-:W5:Y:S04]  /*dee0*/  LDL.LU R100, [R1+0x39c] ;  /* 0x00039c0001647983 */ /* 0x000f680000300800 */
[----:B------:R1:W-:Y:S01]  /*def0*/  STL [R1+0x348], R98 ;  /* 0x0003486201007387 */ /* 0x0003e20000100800 */
[----:B------:R-:W-:-:S03]  /*df00*/  LOP3.LUT R91, R91, R81, R61, 0x78, !PT ;  /* 0x000000515b5b7212 */ /* 0x000fc600078e783d */
[----:B0-----:R-:W5:Y:S04]  /*df10*/  LDL.LU R99, [R1+0x330] ;  /* 0x0003300001637983 */ /* 0x001f680000300800 */
[----:B------:R0:W-:Y:S04]  /*df20*/  STL [R1+0x358], R91 ;  /* 0x0003585b01007387 */ /* 0x0001e80000100800 */
[----:B------:R-:W5:Y:S01]  /*df30*/  LDL.LU R80, [R1+0x340] ;  /* 0x0003400001507983 */ /* 0x000f620000300800 */
[-C--:B------:R-:W-:Y:S02]  /*df40*/  LOP3.LUT R90, R90, R81.reuse, R65, 0x78, !PT ;  /* 0x000000515a5a7212 */ /* 0x080fe400078e7841 */
[----:B------:R-:W-:-:S03]  /*df50*/  LOP3.LUT R86, R86, R81, R69, 0x78, !PT ;  /* 0x0000005156567212 */ /* 0x000fc600078e7845 */
[----:B------:R0:W-:Y:S04]  /*df60*/  STL [R1+0x368], R90 ;  /* 0x0003685a01007387 */ /* 0x0001e80000100800 */
[----:B-1----:R-:W5:Y:S04]  /*df70*/  LDL.LU R98, [R1+0x350] ;  /* 0x0003500001627983 */ /* 0x002f680000300800 */
[----:B0-----:R-:W5:Y:S04]  /*df80*/  LDL.LU R91, [R1+0x360] ;  /* 0x00036000015b7983 */ /* 0x001f680000300800 */
[----:B------:R-:W-:Y:S04]  /*df90*/  STL [R1+0x378], R86 ;  /* 0x0003785601007387 */ /* 0x000fe80000100800 */
[----:B------:R-:W5:Y:S01]  /*dfa0*/  LDL.LU R90, [R1+0x370] ;  /* 0x00037000015a7983 */ /* 0x000f620000300800 */
[----:B------:R-:W-:-:S05]  /*dfb0*/  LOP3.LUT R85, R85, R81, R73, 0x78, !PT ;  /* 0x0000005155557212 */ /* 0x000fca00078e7849 */
[----:B------:R-:W-:Y:S01]  /*dfc0*/  STL [R1+0x388], R85 ;  /* 0x0003885501007387 */ /* 0x000fe20000100800 */
[----:B------:R-:W-:-:S05]  /*dfd0*/  LOP3.LUT R84, R84, R81, R77, 0x78, !PT ;  /* 0x0000005154547212 */ /* 0x000fca00078e784d */
[----:B------:R0:W-:Y:S01]  /*dfe0*/  STL [R1+0x398], R84 ;  /* 0x0003985401007387 */ /* 0x0001e20000100800 */
[----:B------:R-:W-:-:S03]  /*dff0*/  LOP3.LUT R103, R103, R82, R50, 0x78, !PT ;  /* 0x0000005267677212 */ /* 0x000fc600078e7832 */
[----:B0-----:R-:W5:Y:S01]  /*e000*/  LD.E.128 R84, desc[UR10][R112.64+0x80] ;  /* 0x0000800a70547980 */ /* 0x001f62000c101d00 */
[----:B------:R-:W-:-:S03]  /*e010*/  LOP3.LUT R102, R102, R82, R54, 0x78, !PT ;  /* 0x0000005266667212 */ /* 0x000fc600078e7836 */
[----:B------:R-:W-:Y:S04]  /*e020*/  STL [R1+0x32c], R103 ;  /* 0x00032c6701007387 */ /* 0x000fe80000100800 */
[----:B------:R-:W-:Y:S01]  /*e030*/  STL [R1+0x33c], R102 ;  /* 0x00033c6601007387 */ /* 0x000fe20000100800 */
[----:B------:R-:W-:-:S03]  /*e040*/  LOP3.LUT R101, R101, R82, R58, 0x78, !PT ;  /* 0x0000005265657212 */ /* 0x000fc600078e783a */
[----:B------:R-:W5:Y:S04]  /*e050*/  LDL.LU R105, [R1+0x380] ;  /* 0x0003800001697983 */ /* 0x000f680000300800 */
[----:B------:R-:W-:Y:S01]  /*e060*/  STL [R1+0x34c], R101 ;  /* 0x00034c6501007387 */ /* 0x000fe20000100800 */
[-C--:B--2---:R-:W-:Y:S02]  /*e070*/  LOP3.LUT R89, R89, R82.reuse, R62, 0x78, !PT ;  /* 0x0000005259597212 */ /* 0x084fe400078e783e */
[----:B------:R-:W-:-:S03]  /*e080*/  LOP3.LUT R88, R88, R82, R66, 0x78, !PT ;  /* 0x0000005258587212 */ /* 0x000fc600078e7842 */
[----:B------:R0:W-:Y:S04]  /*e090*/  STL [R1+0x35c], R89 ;  /* 0x00035c5901007387 */ /* 0x0001e80000100800 */
[----:B0-----:R-:W2:Y:S04]  /*e0a0*/  LDL.LU R89, [R1+0x390] ;  /* 0x0003900001597983 */ /* 0x001ea80000300800 */
[----:B------:R0:W-:Y:S04]  /*e0b0*/  STL [R1+0x36c], R88 ;  /* 0x00036c5801007387 */ /* 0x0001e80000100800 */
[----:B0-----:R-:W2:Y:S04]  /*e0c0*/  LDL.LU R88, [R1+0x3a0] ;  /* 0x0003a00001587983 */ /* 0x001ea80000300800 */
[----:B------:R-:W2:Y:S04]  /*e0d0*/  LDL.LU R104, [R1+0x3a4] ;  /* 0x0003a40001687983 */ /* 0x000ea80000300800 */
[----:B------:R-:W2:Y:S01]  /*e0e0*/  LDL.LU R101, [R1+0x3b4] ;  /* 0x0003b40001657983 */ /* 0x000ea20000300800 */
[----:B---3--:R-:W-:-:S05]  /*e0f0*/  LOP3.LUT R97, R97, R82, R70, 0x78, !PT ;  /* 0x0000005261617212 */ /* 0x008fca00078e7846 */
[----:B------:R0:W-:Y:S01]  /*e100*/  STL [R1+0x37c], R97 ;  /* 0x00037c6101007387 */ /* 0x0001e20000100800 */
[----:B----4-:R-:W-:-:S03]  /*e110*/  LOP3.LUT R96, R96, R82, R74, 0x78, !PT ;  /* 0x0000005260607212 */ /* 0x010fc600078e784a */
[----:B0-----:R-:W3:Y:S04]  /*e120*/  LDL.LU R97, [R1+0x3c4] ;  /* 0x0003c40001617983 */ /* 0x001ee80000300800 */
[----:B------:R0:W-:Y:S04]  /*e130*/  STL [R1+0x38c], R96 ;  /* 0x00038c6001007387 */ /* 0x0001e80000100800 */
[----:B0-----:R-:W4:Y:S01]  /*e140*/  LDL.LU R96, [R1+0x3d4] ;  /* 0x0003d40001607983 */ /* 0x001f220000300800 */
[----:B-----5:R-:W-:Y:S02]  /*e150*/  LOP3.LUT R100, R100, R82, R78, 0x78, !PT ;  /* 0x0000005264647212 */ /* 0x020fe400078e784e */
[-C--:B------:R-:W-:Y:S01]  /*e160*/  LOP3.LUT R99, R99, R83.reuse, R51, 0x78, !PT ;  /* 0x0000005363637212 */ /* 0x080fe200078e7833 */
[----:B------:R-:W5:Y:S04]  /*e170*/  LDL.LU R103, [R1+0x3e4] ;  /* 0x0003e40001677983 */ /* 0x000f680000300800 */
[----:B------:R-:W-:Y:S01]  /*e180*/  STL [R1+0x39c], R100 ;  /* 0x00039c6401007387 */ /* 0x000fe20000100800 */
[----:B------:R-:W-:-:S03]  /*e190*/  LOP3.LUT R80, R80, R83, R55, 0x78, !PT ;  /* 0x0000005350507212 */ /* 0x000fc600078e7837 */
[----:B------:R-:W5:Y:S04]  /*e1a0*/  LDL.LU R82, [R1+0x3f4] ;  /* 0x0003f40001527983 */ /* 0x000f680000300800 */
[----:B------:R-:W-:Y:S04]  /*e1b0*/  STL [R1+0x330], R99 ;  /* 0x0003306301007387 */ /* 0x000fe80000100800 */
[----:B------:R-:W5:Y:S04]  /*e1c0*/  LDL.LU R81, [R1+0x404] ;  /* 0x0004040001517983 */ /* 0x000f680000300800 */
[----:B------:R0:W-:Y:S04]  /*e1d0*/  STL [R1+0x340], R80 ;  /* 0x0003405001007387 */ /* 0x0001e80000100800 */
[----:B0-----:R-:W5:Y:S01]  /*e1e0*/  LDL.LU R80, [R1+0x414] ;  /* 0x0004140001507983 */ /* 0x001f620000300800 */
[----:B------:R-:W-:-:S03]  /*e1f0*/  LOP3.LUT R98, R98, R83, R59, 0x78, !PT ;  /* 0x0000005362627212 */ /* 0x000fc600078e783b */
[----:B------:R-:W5:Y:S01]  /*e200*/  LDL.LU R102, [R1+0x3a8] ;  /* 0x0003a80001667983 */ /* 0x000f620000300800 */
[----:B------:R-:W-:-:S03]  /*e210*/  LOP3.LUT R91, R91, R83, R63, 0x78, !PT ;  /* 0x000000535b5b7212 */ /* 0x000fc600078e783f */
[----:B------:R0:W-:Y:S04]  /*e220*/  STL [R1+0x350], R98 ;  /* 0x0003506201007387 */ /* 0x0001e80000100800 */
[----:B------:R-:W5:Y:S01]  /*e230*/  LDL.LU R100, [R1+0x3b8] ;  /* 0x0003b80001647983 */ /* 0x000f620000300800 */
[----:B------:R-:W-:-:S03]  /*e240*/  LOP3.LUT R90, R90, R83, R67, 0x78, !PT ;  /* 0x000000535a5a7212 */ /* 0x000fc600078e7843 */
[----:B------:R1:W-:Y:S04]  /*e250*/  STL [R1+0x360], R91 ;  /* 0x0003605b01007387 */ /* 0x0003e80000100800 */
[----:B------:R-:W5:Y:S04]  /*e260*/  LDL.LU R99, [R1+0x3c8] ;  /* 0x0003c80001637983 */ /* 0x000f680000300800 */
[----:B------:R1:W-:Y:S04]  /*e270*/  STL [R1+0x370], R90 ;  /* 0x0003705a01007387 */ /* 0x0003e80000100800 */
[----:B0-----:R-:W5:Y:S04]  /*e280*/  LDL.LU R98, [R1+0x3d8] ;  /* 0x0003d80001627983 */ /* 0x001f680000300800 */
[----:B-1----:R-:W5:Y:S04]  /*e290*/  LDL.LU R91, [R1+0x3e8] ;  /* 0x0003e800015b7983 */ /* 0x002f680000300800 */
[----:B------:R-:W5:Y:S01]  /*e2a0*/  LDL.LU R90, [R1+0x3f8] ;  /* 0x0003f800015a7983 */ /* 0x000f620000300800 */
[----:B------:R-:W-:-:S02]  /*e2b0*/  LOP3.LUT R105, R105, R83, R71, 0x78, !PT ;  /* 0x0000005369697212 */ /* 0x000fc400078e7847 */
[----:B--2---:R-:W-:-:S05]  /*e2c0*/  LOP3.LUT R89, R89, R83, R75, 0x78, !PT ;  /* 0x0000005359597212 */ /* 0x004fca00078e784b */
[----:B------:R0:W-:Y:S04]  /*e2d0*/  STL [R1+0x390], R89 ;  /* 0x0003905901007387 */ /* 0x0001e80000100800 */
[----:B------:R-:W-:Y:S01]  /*e2e0*/  STL [R1+0x380], R105 ;  /* 0x0003806901007387 */ /* 0x000fe20000100800 */
[----:B------:R-:W-:-:S03]  /*e2f0*/  LOP3.LUT R88, R88, R83, R79, 0x78, !PT ;  /* 0x0000005358587212 */ /* 0x000fc600078e784f */
[----:B0-----:R-:W2:Y:S01]  /*e300*/  LDL.LU R89, [R1+0x408] ;  /* 0x0004080001597983 */ /* 0x001ea20000300800 */
[----:B------:R-:W-:-:S03]  /*e310*/  LOP3.LUT R104, R104, R92, R48, 0x78, !PT ;  /* 0x0000005c68687212 */ /* 0x000fc600078e7830 */
[----:B------:R0:W-:Y:S01]  /*e320*/  STL [R1+0x3a0], R88 ;  /* 0x0003a05801007387 */ /* 0x0001e20000100800 */
[----:B------:R-:W-:-:S03]  /*e330*/  LOP3.LUT R101, R101, R92, R52, 0x78, !PT ;  /* 0x0000005c65657212 */ /* 0x000fc600078e7834 */
[----:B0-----:R-:W2:Y:S04]  /*e340*/  LDL.LU R88, [R1+0x418] ;  /* 0x0004180001587983 */ /* 0x001ea80000300800 */
[----:B------:R-:W-:Y:S04]  /*e350*/  STL [R1+0x3a4], R104 ;  /* 0x0003a46801007387 */ /* 0x000fe80000100800 */
[----:B------:R0:W-:Y:S04]  /*e360*/  STL [R1+0x3b4], R101 ;  /* 0x0003b46501007387 */ /* 0x0001e80000100800 */
[----:B0-----:R-:W2:Y:S01]  /*e370*/  LDL.LU R101, [R1+0x3ac] ;  /* 0x0003ac0001657983 */ /* 0x001ea20000300800 */
[----:B---3--:R-:W-:-:S05]  /*e380*/  LOP3.LUT R97, R97, R92, R56, 0x78, !PT ;  /* 0x0000005c61617212 */ /* 0x008fca00078e7838 */
[----:B------:R0:W-:Y:S01]  /*e390*/  STL [R1+0x3c4], R97 ;  /* 0x0003c46101007387 */ /* 0x0001e20000100800 */
[----:B----4-:R-:W-:-:S03]  /*e3a0*/  LOP3.LUT R96, R96, R92, R60, 0x78, !PT ;  /* 0x0000005c60607212 */ /* 0x010fc600078e783c */
[----:B0-----:R-:W3:Y:S04]  /*e3b0*/  LDL.LU R97, [R1+0x3bc] ;  /* 0x0003bc0001617983 */ /* 0x001ee80000300800 */
[----:B------:R0:W-:Y:S04]  /*e3c0*/  STL [R1+0x3d4], R96 ;  /* 0x0003d46001007387 */ /* 0x0001e80000100800 */
[----:B0-----:R-:W4:Y:S01]  /*e3d0*/  LDL.LU R96, [R1+0x3cc] ;  /* 0x0003cc0001607983 */ /* 0x001f220000300800 */
[-C--:B-----5:R-:W-:Y:S02]  /*e3e0*/  LOP3.LUT R103, R103, R92.reuse, R64, 0x78, !PT ;  /* 0x0000005c67677212 */ /* 0x0a0fe400078e7840 */
[----:B------:R-:W-:-:S02]  /*e3f0*/  LOP3.LUT R82, R82, R92, R68, 0x78, !PT ;  /* 0x0000005c52527212 */ /* 0x000fc400078e7844 */
[-C--:B------:R-:W-:Y:S01]  /*e400*/  LOP3.LUT R81, R81, R92.reuse, R72, 0x78, !PT ;  /* 0x0000005c51517212 */ /* 0x080fe200078e7848 */
[----:B------:R-:W-:Y:S01]  /*e410*/  STL [R1+0x3e4], R103 ;  /* 0x0003e46701007387 */ /* 0x000fe20000100800 */
[----:B------:R-:W-:Y:S02]  /*e420*/  LOP3.LUT R80, R80, R92, R76, 0x78, !PT ;  /* 0x0000005c50507212 */ /* 0x000fe400078e784c */
[----:B------:R-:W-:-:S03]  /*e430*/  LOP3.LUT R102, R102, R93, R49, 0x78, !PT ;  /* 0x0000005d66667212 */ /* 0x000fc600078e7831 */
[----:B------:R-:W-:Y:S04]  /*e440*/  STL [R1+0x414], R80 ;  /* 0x0004145001007387 */ /* 0x000fe80000100800 */
[----:B------:R-:W-:Y:S01]  /*e450*/  STL [R1+0x3f4], R82 ;  /* 0x0003f45201007387 */ /* 0x000fe20000100800 */
[----:B------:R-:W-:-:S03]  /*e460*/  LOP3.LUT R100, R100, R93, R53, 0x78, !PT ;  /* 0x0000005d64647212 */ /* 0x000fc600078e7835 */
[----:B------:R0:W-:Y:S04]  /*e470*/  STL [R1+0x404], R81 ;  /* 0x0004045101007387 */ /* 0x0001e80000100800 */
[----:B------:R-:W-:Y:S01]  /*e480*/  STL [R1+0x3a8], R102 ;  /* 0x0003a86601007387 */ /* 0x000fe20000100800 */
[----:B------:R-:W-:-:S03]  /*e490*/  LOP3.LUT R99, R99, R93, R57, 0x78, !PT ;  /* 0x0000005d63637212 */ /* 0x000fc600078e7839 */
[----:B------:R1:W-:Y:S04]  /*e4a0*/  STL [R1+0x3b8], R100 ;  /* 0x0003b86401007387 */ /* 0x0003e80000100800 */
[----:B------:R5:W-:Y:S01]  /*e4b0*/  STL [R1+0x3c8], R99 ;  /* 0x0003c86301007387 */ /* 0x000be20000100800 */
[----:B------:R-:W-:-:S03]  /*e4c0*/  LOP3.LUT R98, R98, R93, R61, 0x78, !PT ;  /* 0x0000005d62627212 */ /* 0x000fc600078e783d */
[----:B0-----:R-:W4:Y:S01]  /*e4d0*/  LD.E.128 R80, desc[UR10][R112.64+0x90] ;  /* 0x0000900a70507980 */ /* 0x001f22000c101d00 */
[----:B------:R-:W-:-:S03]  /*e4e0*/  LOP3.LUT R91, R91, R93, R65, 0x78, !PT ;  /* 0x0000005d5b5b7212 */ /* 0x000fc600078e7841 */
[----:B-1----:R-:W4:Y:S01]  /*e4f0*/  LDL.LU R100, [R1+0x3dc] ;  /* 0x0003dc0001647983 */ /* 0x002f220000300800 */
[----:B------:R-:W-:-:S03]  /*e500*/  LOP3.LUT R90, R90, R93, R69, 0x78, !PT ;  /* 0x0000005d5a5a7212 */ /* 0x000fc600078e7845 */
[----:B------:R0:W-:Y:S04]  /*e510*/  STL [R1+0x3d8], R98 ;  /* 0x0003d86201007387 */ /* 0x0001e80000100800 */
[----:B-----5:R-:W5:Y:S04]  /*e520*/  LDL.LU R99, [R1+0x3ec] ;  /* 0x0003ec0001637983 */ /* 0x020f680000300800 */
[----:B------:R-:W-:Y:S04]  /*e530*/  STL [R1+0x3e8], R91 ;  /* 0x0003e85b01007387 */ /* 0x000fe80000100800 */
[----:B0-----:R-:W5:Y:S04]  /*e540*/  LDL.LU R98, [R1+0x3fc] ;  /* 0x0003fc0001627983 */ /* 0x001f680000300800 */
[----:B------:R-:W-:Y:S04]  /*e550*/  STL [R1+0x3f8], R90 ;  /* 0x0003f85a01007387 */ /* 0x000fe80000100800 */
[----:B------:R-:W5:Y:S01]  /*e560*/  LDL.LU R92, [R1+0x40c] ;  /* 0x00040c00015c7983 */ /* 0x000f620000300800 */
[----:B--2---:R-:W-:-:S02]  /*e570*/  LOP3.LUT R89, R89, R93, R73, 0x78, !PT ;  /* 0x0000005d59597212 */ /* 0x004fc400078e7849 */
[----:B------:R-:W-:-:S05]  /*e580*/  LOP3.LUT R88, R88, R93, R77, 0x78, !PT ;  /* 0x0000005d58587212 */ /* 0x000fca00078e784d */
[----:B------:R-:W-:Y:S04]  /*e590*/  STL [R1+0x418], R88 ;  /* 0x0004185801007387 */ /* 0x000fe80000100800 */
[----:B------:R0:W-:Y:S04]  /*e5a0*/  STL [R1+0x408], R89 ;  /* 0x0004085901007387 */ /* 0x0001e80000100800 */
[----:B------:R-:W2:Y:S01]  /*e5b0*/  LDL.LU R109, [R1+0x41c] ;  /* 0x00041c00016d7983 */ /* 0x000ea20000300800 */
[----:B------:R-:W-:-:S03]  /*e5c0*/  LOP3.LUT R101, R101, R94, R50, 0x78, !PT ;  /* 0x0000005e65657212 */ /* 0x000fc600078e7832 */
[----:B0-----:R-:W2:Y:S04]  /*e5d0*/  LD.E.128 R88, desc[UR10][R112.64+0xa0] ;  /* 0x0000a00a70587980 */ /* 0x001ea8000c101d00 */
[----:B------:R-:W-:Y:S04]  /*e5e0*/  STL [R1+0x3ac], R101 ;  /* 0x0003ac6501007387 */ /* 0x000fe80000100800 */
[----:B------:R-:W2:Y:S01]  /*e5f0*/  LDL.LU R108, [R1+0x3b0] ;  /* 0x0003b000016c7983 */ /* 0x000ea20000300800 */
[----:B---3--:R-:W-:-:S05]  /*e600*/  LOP3.LUT R97, R97, R94, R54, 0x78, !PT ;  /* 0x0000005e61617212 */ /* 0x008fca00078e7836 */
[----:B------:R0:W-:Y:S04]  /*e610*/  STL [R1+0x3bc], R97 ;  /* 0x0003bc6101007387 */ /* 0x0001e80000100800 */
[----:B------:R-:W3:Y:S01]  /*e620*/  LDL.LU R107, [R1+0x3c0] ;  /* 0x0003c000016b7983 */ /* 0x000ee20000300800 */
[----:B----4-:R-:W-:-:S05]  /*e630*/  LOP3.LUT R96, R96, R94, R58, 0x78, !PT ;  /* 0x0000005e60607212 */ /* 0x010fca00078e783a */
[----:B------:R1:W-:Y:S04]  /*e640*/  STL [R1+0x3cc], R96 ;  /* 0x0003cc6001007387 */ /* 0x0003e80000100800 */
[----:B------:R-:W4:Y:S04]  /*e650*/  LDL.LU R106, [R1+0x3d0] ;  /* 0x0003d000016a7983 */ /* 0x000f280000300800 */
[----:B------:R-:W4:Y:S04]  /*e660*/  LDL.LU R105, [R1+0x3e0] ;  /* 0x0003e00001697983 */ /* 0x000f280000300800 */
[----:B------:R-:W4:Y:S04]  /*e670*/  LDL.LU R104, [R1+0x3f0] ;  /* 0x0003f00001687983 */ /* 0x000f280000300800 */
[----:B------:R-:W4:Y:S04]  /*e680*/  LDL.LU R103, [R1+0x400] ;  /* 0x0004000001677983 */ /* 0x000f280000300800 */
[----:B------:R-:W4:Y:S04]  /*e690*/  LDL.LU R102, [R1+0x410] ;  /* 0x0004100001667983 */ /* 0x000f280000300800 */
[----:B0-----:R-:W4:Y:S04]  /*e6a0*/  LDL.LU R97, [R1+0x420] ;  /* 0x0004200001617983 */ /* 0x001f280000300800 */
[----:B-1----:R-:W4:Y:S01]  /*e6b0*/  LDL.LU R96, [R1+0x424] ;  /* 0x0004240001607983 */ /* 0x002f220000300800 */
[----:B------:R-:W-:-:S05]  /*e6c0*/  LOP3.LUT R100, R100, R94, R62, 0x78, !PT ;  /* 0x0000005e64647212 */ /* 0x000fca00078e783e */
[----:B------:R0:W-:Y:S01]  /*e6d0*/  STL [R1+0x3dc], R100 ;  /* 0x0003dc6401007387 */ /* 0x0001e20000100800 */
[----:B-----5:R-:W-:-:S03]  /*e6e0*/  LOP3.LUT R99, R99, R94, R66, 0x78, !PT ;  /* 0x0000005e63637212 */ /* 0x020fc600078e7842 */
[----:B------:R-:W5:Y:S04]  /*e6f0*/  LDL.LU R101, [R1+0x434] ;  /* 0x0004340001657983 */ /* 0x000f680000300800 */
[----:B------:R1:W-:Y:S01]  /*e700*/  STL [R1+0x3ec], R99 ;  /* 0x0003ec6301007387 */ /* 0x0003e20000100800 */
[----:B------:R-:W-:-:S03]  /*e710*/  LOP3.LUT R98, R98, R94, R70, 0x78, !PT ;  /* 0x0000005e62627212 */ /* 0x000fc600078e7846 */
[----:B0-----:R-:W5:Y:S04]  /*e720*/  LDL.LU R100, [R1+0x444] ;  /* 0x0004440001647983 */ /* 0x001f680000300800 */
[----:B------:R0:W-:Y:S01]  /*e730*/  STL [R1+0x3fc], R98 ;  /* 0x0003fc6201007387 */ /* 0x0001e20000100800 */
[----:B------:R-:W-:-:S03]  /*e740*/  LOP3.LUT R92, R92, R94, R74, 0x78, !PT ;  /* 0x0000005e5c5c7212 */ /* 0x000fc600078e784a */
[----:B-1----:R-:W5:Y:S04]  /*e750*/  LDL.LU R99, [R1+0x454] ;  /* 0x0004540001637983 */ /* 0x002f680000300800 */
[----:B------:R1:W-:Y:S04]  /*e760*/  STL [R1+0x40c], R92 ;  /* 0x00040c5c01007387 */ /* 0x0003e80000100800 */
[----:B0-----:R-:W5:Y:S04]  /*e770*/  LDL.LU R98, [R1+0x464] ;  /* 0x0004640001627983 */ /* 0x001f680000300800 */
[----:B------:R-:W5:Y:S04]  /*e780*/  LDL.LU R93, [R1+0x474] ;  /* 0x00047400015d7983 */ /* 0x000f680000300800 */
[----:B-1----:R-:W5:Y:S01]  /*e790*/  LDL.LU R92, [R1+0x484] ;  /* 0x00048400015c7983 */ /* 0x002f620000300800 */
[----:B--2---:R-:W-:-:S05]  /*e7a0*/  LOP3.LUT R109, R109, R94, R78, 0x78, !PT ;  /* 0x0000005e6d6d7212 */ /* 0x004fca00078e784e */
[----:B------:R-:W-:Y:S01]  /*e7b0*/  STL [R1+0x41c], R109 ;  /* 0x00041c6d01007387 */ /* 0x000fe20000100800 */
[----:B------:R-:W-:-:S05]  /*e7c0*/  LOP3.LUT R108, R108, R95, R51, 0x78, !PT ;  /* 0x0000005f6c6c7212 */ /* 0x000fca00078e7833 */
[----:B------:R-:W-:Y:S01]  /*e7d0*/  STL [R1+0x3b0], R108 ;  /* 0x0003b06c01007387 */ /* 0x000fe20000100800 */
[----:B---3--:R-:W-:-:S05]  /*e7e0*/  LOP3.LUT R107, R107, R95, R55, 0x78, !PT ;  /* 0x0000005f6b6b7212 */ /* 0x008fca00078e7837 */
[----:B------:R-:W-:Y:S01]  /*e7f0*/  STL [R1+0x3c0], R107 ;  /* 0x0003c06b01007387 */ /* 0x000fe20000100800 */
[-C--:B----4-:R-:W-:Y:S02]  /*e800*/  LOP3.LUT R106, R106, R95.reuse, R59, 0x78, !PT ;  /* 0x0000005f6a6a7212 */ /* 0x090fe400078e783b */
[----:B------:R-:W-:-:S03]  /*e810*/  LOP3.LUT R105, R105, R95, R63, 0x78, !PT ;  /* 0x0000005f69697212 */ /* 0x000fc600078e783f */
[----:B------:R-:W-:Y:S01]  /*e820*/  STL [R1+0x3d0], R106 ;  /* 0x0003d06a01007387 */ /* 0x000fe20000100800 */
[----:B------:R-:W-:-:S03]  /*e830*/  LOP3.LUT R104, R104, R95, R67, 0x78, !PT ;  /* 0x0000005f68687212 */ /* 0x000fc600078e7843 */
[----:B------:R-:W-:Y:S01]  /*e840*/  STL [R1+0x3e0], R105 ;  /* 0x0003e06901007387 */ /* 0x000fe20000100800 */
[----:B------:R-:W-:-:S03]  /*e850*/  LOP3.LUT R103, R103, R95, R71, 0x78, !PT ;  /* 0x0000005f67677212 */ /* 0x000fc600078e7847 */
[----:B------:R-:W-:Y:S01]  /*e860*/  STL [R1+0x3f0], R104 ;  /* 0x0003f06801007387 */ /* 0x000fe20000100800 */
[----:B------:R-:W-:-:S03]  /*e870*/  LOP3.LUT R102, R102, R95, R75, 0x78, !PT ;  /* 0x0000005f66667212 */ /* 0x000fc600078e784b */
[----:B------:R0:W-:Y:S01]  /*e880*/  STL [R1+0x400], R103 ;  /* 0x0004006701007387 */ /* 0x0001e20000100800 */
[----:B------:R-:W-:Y:S02]  /*e890*/  LOP3.LUT R97, R97, R95, R79, 0x78, !PT ;  /* 0x0000005f61617212 */ /* 0x000fe400078e784f */
[-C--:B------:R-:W-:Y:S01]  /*e8a0*/  LOP3.LUT R96, R96, R84.reuse, R48, 0x78, !PT ;  /* 0x0000005460607212 */ /* 0x080fe200078e7830 */
[----:B0-----:R-:W2:Y:S04]  /*e8b0*/  LDL.LU R103, [R1+0x494] ;  /* 0x0004940001677983 */ /* 0x001ea80000300800 */
[----:B------:R0:W-:Y:S04]  /*e8c0*/  STL [R1+0x410], R102 ;  /* 0x0004106601007387 */ /* 0x0001e80000100800 */
[----:B0-----:R-:W3:Y:S04]  /*e8d0*/  LDL.LU R102, [R1+0x428] ;  /* 0x0004280001667983 */ /* 0x001ee80000300800 */
[----:B------:R0:W-:Y:S04]  /*e8e0*/  STL [R1+0x420], R97 ;  /* 0x0004206101007387 */ /* 0x0001e80000100800 */
[----:B0-----:R-:W4:Y:S04]  /*e8f0*/  LDL.LU R97, [R1+0x438] ;  /* 0x0004380001617983 */ /* 0x001f280000300800 */
[----:B------:R0:W-:Y:S04]  /*e900*/  STL [R1+0x424], R96 ;  /* 0x0004246001007387 */ /* 0x0001e80000100800 */
[----:B0-----:R-:W4:Y:S04]  /*e910*/  LDL.LU R96, [R1+0x448] ;  /* 0x0004480001607983 */ /* 0x001f280000300800 */
[----:B------:R-:W4:Y:S04]  /*e920*/  LDL.LU R95, [R1+0x458] ;  /* 0x00045800015f7983 */ /* 0x000f280000300800 */
[----:B------:R-:W4:Y:S01]  /*e930*/  LDL.LU R94, [R1+0x468] ;  /* 0x00046800015e7983 */ /* 0x000f220000300800 */
[----:B-----5:R-:W-:-:S02]  /*e940*/  LOP3.LUT R101, R101, R84, R52, 0x78, !PT ;  /* 0x0000005465657212 */ /* 0x020fc400078e7834 */
[-C--:B------:R-:W-:Y:S02]  /*e950*/  LOP3.LUT R100, R100, R84.reuse, R56, 0x78, !PT ;  /* 0x0000005464647212 */ /* 0x080fe400078e7838 */
[-C--:B------:R-:W-:Y:S01]  /*e960*/  LOP3.LUT R99, R99, R84.reuse, R60, 0x78, !PT ;  /* 0x0000005463637212 */ /* 0x080fe200078e783c */
[----:B------:R0:W-:Y:S01]  /*e970*/  STL [R1+0x434], R101 ;  /* 0x0004346501007387 */ /* 0x0001e20000100800 */
[-C--:B------:R-:W-:Y:S02]  /*e980*/  LOP3.LUT R98, R98, R84.reuse, R64, 0x78, !PT ;  /* 0x0000005462627212 */ /* 0x080fe400078e7840 */
[-C--:B------:R-:W-:Y:S01]  /*e990*/  LOP3.LUT R93, R93, R84.reuse, R68, 0x78, !PT ;  /* 0x000000545d5d7212 */ /* 0x080fe200078e7844 */
[----:B------:R1:W-:Y:S01]  /*e9a0*/  STL [R1+0x444], R100 ;  /* 0x0004446401007387 */ /* 0x0003e20000100800 */
[----:B------:R-:W-:-:S03]  /*e9b0*/  LOP3.LUT R92, R92, R84, R72, 0x78, !PT ;  /* 0x000000545c5c7212 */ /* 0x000fc600078e7848 */
[----:B------:R5:W-:Y:S04]  /*e9c0*/  STL [R1+0x454], R99 ;  /* 0x0004546301007387 */ /* 0x000be80000100800 */
[----:B------:R-:W4:Y:S04]  /*e9d0*/  LDL.LU R107, [R1+0x478] ;  /* 0x00047800016b7983 */ /* 0x000f280000300800 */
[----:B------:R5:W-:Y:S04]  /*e9e0*/  STL [R1+0x464], R98 ;  /* 0x0004646201007387 */ /* 0x000be80000100800 */
[----:B------:R-:W4:Y:S04]  /*e9f0*/  LDL.LU R106, [R1+0x488] ;  /* 0x00048800016a7983 */ /* 0x000f280000300800 */
[----:B------:R5:W-:Y:S04]  /*ea00*/  STL [R1+0x474], R93 ;  /* 0x0004745d01007387 */ /* 0x000be80000100800 */
[----:B------:R-:W4:Y:S04]  /*ea10*/  LDL.LU R105, [R1+0x498] ;  /* 0x0004980001697983 */ /* 0x000f280000300800 */
[----:B------:R5:W-:Y:S04]  /*ea20*/  STL [R1+0x484], R92 ;  /* 0x0004845c01007387 */ /* 0x000be80000100800 */
[----:B------:R-:W4:Y:S04]  /*ea30*/  LDL.LU R104, [R1+0x42c] ;  /* 0x00042c0001687983 */ /* 0x000f280000300800 */
[----:B0-----:R-:W4:Y:S04]  /*ea40*/  LDL.LU R101, [R1+0x43c] ;  /* 0x00043c0001657983 */ /* 0x001f280000300800 */
[----:B-1----:R-:W4:Y:S04]  /*ea50*/  LDL.LU R100, [R1+0x44c] ;  /* 0x00044c0001647983 */ /* 0x002f280000300800 */
[----:B-----5:R-:W5:Y:S04]  /*ea60*/  LDL.LU R99, [R1+0x45c] ;  /* 0x00045c0001637983 */ /* 0x020f680000300800 */
[----:B------:R-:W5:Y:S04]  /*ea70*/  LDL.LU R98, [R1+0x46c] ;  /* 0x00046c0001627983 */ /* 0x000f680000300800 */
[----:B------:R-:W5:Y:S04]  /*ea80*/  LDL.LU R93, [R1+0x47c] ;  /* 0x00047c00015d7983 */ /* 0x000f680000300800 */
[----:B------:R-:W5:Y:S01]  /*ea90*/  LDL.LU R92, [R1+0x48c] ;  /* 0x00048c00015c7983 */ /* 0x000f620000300800 */
[----:B--2---:R-:W-:-:S05]  /*eaa0*/  LOP3.LUT R103, R103, R84, R76, 0x78, !PT ;  /* 0x0000005467677212 */ /* 0x004fca00078e784c */
[----:B------:R0:W-:Y:S01]  /*eab0*/  STL [R1+0x494], R103 ;  /* 0x0004946701007387 */ /* 0x0001e20000100800 */
[----:B---3--:R-:W-:-:S05]  /*eac0*/  LOP3.LUT R102, R102, R85, R49, 0x78, !PT ;  /* 0x0000005566667212 */ /* 0x008fca00078e7831 */
[----:B------:R1:W-:Y:S01]  /*ead0*/  STL [R1+0x428], R102 ;  /* 0x0004286601007387 */ /* 0x0003e20000100800 */
[----:B----4-:R-:W-:-:S05]  /*eae0*/  LOP3.LUT R97, R97, R85, R53, 0x78, !PT ;  /* 0x0000005561617212 */ /* 0x010fca00078e7835 */
[----:B------:R2:W-:Y:S04]  /*eaf0*/  STL [R1+0x438], R97 ;  /* 0x0004386101007387 */ /* 0x0005e80000100800 */
[----:B0-----:R-:W3:Y:S01]  /*eb00*/  LDL.LU R103, [R1+0x49c] ;  /* 0x00049c0001677983 */ /* 0x001ee20000300800 */
[-C--:B------:R-:W-:Y:S02]  /*eb10*/  LOP3.LUT R96, R96, R85.reuse, R57, 0x78, !PT ;  /* 0x0000005560607212 */ /* 0x080fe400078e7839 */
[----:B------:R-:W-:-:S03]  /*eb20*/  LOP3.LUT R95, R95, R85, R61, 0x78, !PT ;  /* 0x000000555f5f7212 */ /* 0x000fc600078e783d */
[----:B------:R0:W-:Y:S01]  /*eb30*/  STL [R1+0x448], R96 ;  /* 0x0004486001007387 */ /* 0x0001e20000100800 */
[----:B------:R-:W-:-:S03]  /*eb40*/  LOP3.LUT R94, R94, R85, R65, 0x78, !PT ;  /* 0x000000555e5e7212 */ /* 0x000fc600078e7841 */
[----:B-1----:R-:W4:Y:S04]  /*eb50*/  LDL.LU R102, [R1+0x430] ;  /* 0x0004300001667983 */ /* 0x002f280000300800 */
[----:B------:R1:W-:Y:S04]  /*eb60*/  STL [R1+0x458], R95 ;  /* 0x0004585f01007387 */ /* 0x0003e80000100800 */
[----:B--2---:R-:W2:Y:S04]  /*eb70*/  LDL.LU R97, [R1+0x440] ;  /* 0x0004400001617983 */ /* 0x004ea80000300800 */
[----:B------:R1:W-:Y:S04]  /*eb80*/  STL [R1+0x468], R94 ;  /* 0x0004685e01007387 */ /* 0x0003e80000100800 */
[----:B0-----:R-:W2:Y:S04]  /*eb90*/  LDL.LU R96, [R1+0x450] ;  /* 0x0004500001607983 */ /* 0x001ea80000300800 */
[----:B-1----:R-:W2:Y:S04]  /*eba0*/  LDL.LU R95, [R1+0x460] ;  /* 0x00046000015f7983 */ /* 0x002ea80000300800 */
[----:B------:R-:W2:Y:S01]  /*ebb0*/  LDL.LU R94, [R1+0x470] ;  /* 0x00047000015e7983 */ /* 0x000ea20000300800 */
[----:B------:R-:W-:-:S02]  /*ebc0*/  LOP3.LUT R107, R107, R85, R69, 0x78, !PT ;  /* 0x000000556b6b7212 */ /* 0x000fc400078e7845 */
[----:B------:R-:W-:-:S03]  /*ebd0*/  LOP3.LUT R106, R106, R85, R73, 0x78, !PT ;  /* 0x000000556a6a7212 */ /* 0x000fc600078e7849 */
[----:B------:R-:W-:Y:S01]  /*ebe0*/  STL [R1+0x478], R107 ;  /* 0x0004786b01007387 */ /* 0x000fe20000100800 */
[----:B------:R-:W-:-:S03]  /*ebf0*/  LOP3.LUT R105, R105, R85, R77, 0x78, !PT ;  /* 0x0000005569697212 */ /* 0x000fc600078e784d */
[----:B------:R-:W-:Y:S01]  /*ec00*/  STL [R1+0x488], R106 ;  /* 0x0004886a01007387 */ /* 0x000fe20000100800 */
[----:B------:R-:W-:-:S03]  /*ec10*/  LOP3.LUT R104, R104, R86, R50, 0x78, !PT ;  /* 0x0000005668687212 */ /* 0x000fc600078e7832 */
[----:B------:R-:W-:Y:S01]  /*ec20*/  STL [R1+0x498], R105 ;  /* 0x0004986901007387 */ /* 0x000fe20000100800 */
[----:B------:R-:W-:-:S03]  /*ec30*/  LOP3.LUT R101, R101, R86, R54, 0x78, !PT ;  /* 0x0000005665657212 */ /* 0x000fc600078e7836 */
[----:B------:R-:W-:Y:S01]  /*ec40*/  STL [R1+0x42c], R104 ;  /* 0x00042c6801007387 */ /* 0x000fe20000100800 */
[----:B------:R-:W-:-:S03]  /*ec50*/  LOP3.LUT R100, R100, R86, R58, 0x78, !PT ;  /* 0x0000005664647212 */ /* 0x000fc600078e783a */
[----:B------:R-:W2:Y:S01]  /*ec60*/  LDL.LU R84, [R1+0x480] ;  /* 0x0004800001547983 */ /* 0x000ea20000300800 */
[----:B-----5:R-:W-:-:S03]  /*ec70*/  LOP3.LUT R99, R99, R86, R62, 0x78, !PT ;  /* 0x0000005663637212 */ /* 0x020fc600078e783e */
[----:B------:R0:W-:Y:S01]  /*ec80*/  STL [R1+0x43c], R101 ;  /* 0x00043c6501007387 */ /* 0x0001e20000100800 */
[----:B------:R-:W-:-:S03]  /*ec90*/  LOP3.LUT R98, R98, R86, R66, 0x78, !PT ;  /* 0x0000005662627212 */ /* 0x000fc600078e7842 */
[----:B------:R1:W-:Y:S01]  /*eca0*/  STL [R1+0x44c], R100 ;  /* 0x00044c6401007387 */ /* 0x0003e20000100800 */
[----:B------:R-:W-:-:S03]  /*ecb0*/  LOP3.LUT R93, R93, R86, R70, 0x78, !PT ;  /* 0x000000565d5d7212 */ /* 0x000fc600078e7846 */
[----:B------:R5:W-:Y:S01]  /*ecc0*/  STL [R1+0x45c], R99 ;  /* 0x00045c6301007387 */ /* 0x000be20000100800 */
[----:B------:R-:W-:-:S03]  /*ecd0*/  LOP3.LUT R92, R92, R86, R74, 0x78, !PT ;  /* 0x000000565c5c7212 */ /* 0x000fc600078e784a */
[----:B0-----:R-:W2:Y:S04]  /*ece0*/  LDL.LU R101, [R1+0x490] ;  /* 0x0004900001657983 */ /* 0x001ea80000300800 */
[----:B------:R0:W-:Y:S04]  /*ecf0*/  STL [R1+0x46c], R98 ;  /* 0x00046c6201007387 */ /* 0x0001e80000100800 */
[----:B-1----:R-:W2:Y:S04]  /*ed00*/  LDL.LU R100, [R1+0x4a0] ;  /* 0x0004a00001647983 */ /* 0x002ea80000300800 */
[----:B------:R1:W-:Y:S04]  /*ed10*/  STL [R1+0x47c], R93 ;  /* 0x00047c5d01007387 */ /* 0x0003e80000100800 */
[----:B-----5:R-:W5:Y:S04]  /*ed20*/  LDL.LU R99, [R1+0x4a4] ;  /* 0x0004a40001637983 */ /* 0x020f680000300800 */
[----:B------:R1:W-:Y:S04]  /*ed30*/  STL [R1+0x48c], R92 ;  /* 0x00048c5c01007387 */ /* 0x0003e80000100800 */
[----:B0-----:R-:W5:Y:S04]  /*ed40*/  LDL.LU R98, [R1+0x4b4] ;  /* 0x0004b40001627983 */ /* 0x001f680000300800 */
[----:B-1----:R-:W5:Y:S04]  /*ed50*/  LDL.LU R93, [R1+0x4c4] ;  /* 0x0004c400015d7983 */ /* 0x002f680000300800 */
[----:B------:R-:W5:Y:S01]  /*ed60*/  LDL.LU R92, [R1+0x4d4] ;  /* 0x0004d400015c7983 */ /* 0x000f620000300800 */
[----:B---3--:R-:W-:-:S05]  /*ed70*/  LOP3.LUT R103, R103, R86, R78, 0x78, !PT ;  /* 0x0000005667677212 */ /* 0x008fca00078e784e */
[----:B------:R0:W-:Y:S01]  /*ed80*/  STL [R1+0x49c], R103 ;  /* 0x00049c6701007387 */ /* 0x0001e20000100800 */
[-C--:B----4-:R-:W-:Y:S02]  /*ed90*/  LOP3.LUT R102, R102, R87.reuse, R51, 0x78, !PT ;  /* 0x0000005766667212 */ /* 0x090fe400078e7833 */
[----:B--2---:R-:W-:-:S03]  /*eda0*/  LOP3.LUT R97, R97, R87, R55, 0x78, !PT ;  /* 0x0000005761617212 */ /* 0x004fc600078e7837 */
[----:B------:R1:W-:Y:S04]  /*edb0*/  STL [R1+0x430], R102 ;  /* 0x0004306601007387 */ /* 0x0003e80000100800 */
[----:B------:R2:W-:Y:S01]  /*edc0*/  STL [R1+0x440], R97 ;  /* 0x0004406101007387 */ /* 0x0005e20000100800 */
[----:B------:R-:W-:-:S03]  /*edd0*/  LOP3.LUT R96, R96, R87, R59, 0x78, !PT ;  /* 0x0000005760607212 */ /* 0x000fc600078e783b */
[----:B------:R-:W3:Y:S01]  /*ede0*/  LDL.LU R106, [R1+0x4e4] ;  /* 0x0004e400016a7983 */ /* 0x000ee20000300800 */
[----:B------:R-:W-:-:S03]  /*edf0*/  LOP3.LUT R95, R95, R87, R63, 0x78, !PT ;  /* 0x000000575f5f7212 */ /* 0x000fc600078e783f */
[----:B------:R4:W-:Y:S01]  /*ee00*/  STL [R1+0x450], R96 ;  /* 0x0004506001007387 */ /* 0x0009e20000100800 */
[----:B------:R-:W-:-:S03]  /*ee10*/  LOP3.LUT R94, R94, R87, R67, 0x78, !PT ;  /* 0x000000575e5e7212 */ /* 0x000fc600078e7843 */
[----:B------:R-:W3:Y:S04]  /*ee20*/  LDL.LU R105, [R1+0x4f4] ;  /* 0x0004f40001697983 */ /* 0x000ee80000300800 */
[----:B------:R4:W-:Y:S04]  /*ee30*/  STL [R1+0x460], R95 ;  /* 0x0004605f01007387 */ /* 0x0009e80000100800 */
[----:B------:R-:W3:Y:S04]  /*ee40*/  LDL.LU R104, [R1+0x504] ;  /* 0x0005040001687983 */ /* 0x000ee80000300800 */
[----:B------:R4:W-:Y:S04]  /*ee50*/  STL [R1+0x470], R94 ;  /* 0x0004705e01007387 */ /* 0x0009e80000100800 */
[----:B0-----:R-:W3:Y:S04]  /*ee60*/  LDL.LU R103, [R1+0x514] ;  /* 0x0005140001677983 */ /* 0x001ee80000300800 */
[----:B-1----:R-:W3:Y:S04]  /*ee70*/  LDL.LU R102, [R1+0x4a8] ;  /* 0x0004a80001667983 */ /* 0x002ee80000300800 */
[----:B--2---:R-:W2:Y:S04]  /*ee80*/  LDL.LU R97, [R1+0x4b8] ;  /* 0x0004b80001617983 */ /* 0x004ea80000300800 */
[----:B----4-:R-:W4:Y:S04]  /*ee90*/  LDL.LU R96, [R1+0x4c8] ;  /* 0x0004c80001607983 */ /* 0x010f280000300800 */
[----:B------:R-:W4:Y:S04]  /*eea0*/  LDL.LU R95, [R1+0x4d8] ;  /* 0x0004d800015f7983 */ /* 0x000f280000300800 */
[----:B------:R-:W4:Y:S04]  /*eeb0*/  LDL.LU R94, [R1+0x4e8] ;  /* 0x0004e800015e7983 */ /* 0x000f280000300800 */
[----:B------:R-:W4:Y:S04]  /*eec0*/  LDL.LU R86, [R1+0x4f8] ;  /* 0x0004f80001567983 */ /* 0x000f280000300800 */
[----:B------:R-:W4:Y:S01]  /*eed0*/  LDL.LU R85, [R1+0x508] ;  /* 0x0005080001557983 */ /* 0x000f220000300800 */
[----:B------:R-:W-:-:S02]  /*eee0*/  LOP3.LUT R84, R84, R87, R71, 0x78, !PT ;  /* 0x0000005754547212 */ /* 0x000fc400078e7847 */
[-C--:B------:R-:W-:Y:S02]  /*eef0*/  LOP3.LUT R101, R101, R87.reuse, R75, 0x78, !PT ;  /* 0x0000005765657212 */ /* 0x080fe400078e784b */
[----:B------:R-:W-:Y:S01]  /*ef00*/  LOP3.LUT R100, R100, R87, R79, 0x78, !PT ;  /* 0x0000005764647212 */ /* 0x000fe200078e784f */
[----:B------:R0:W-:Y:S01]  /*ef10*/  STL [R1+0x480], R84 ;  /* 0x0004805401007387 */ /* 0x0001e20000100800 */
[----:B-----5:R-:W-:-:S03]  /*ef20*/  LOP3.LUT R99, R99, R80, R48, 0x78, !PT ;  /* 0x0000005063637212 */ /* 0x020fc600078e7830 */
[----:B0-----:R-:W5:Y:S04]  /*ef30*/  LDL.LU R84, [R1+0x518] ;  /* 0x0005180001547983 */ /* 0x001f680000300800 */
[----:B------:R0:W-:Y:S01]  /*ef40*/  STL [R1+0x490], R101 ;  /* 0x0004906501007387 */ /* 0x0001e20000100800 */
[----:B------:R-:W-:-:S03]  /*ef50*/  LOP3.LUT R98, R98, R80, R52, 0x78, !PT ;  /* 0x0000005062627212 */ /* 0x000fc600078e7834 */
[----:B------:R1:W-:Y:S01]  /*ef60*/  STL [R1+0x4a0], R100 ;  /* 0x0004a06401007387 */ /* 0x0003e20000100800 */
[----:B------:R-:W-:-:S03]  /*ef70*/  LOP3.LUT R93, R93, R80, R56, 0x78, !PT ;  /* 0x000000505d5d7212 */ /* 0x000fc600078e7838 */
[----:B------:R1:W-:Y:S01]  /*ef80*/  STL [R1+0x4a4], R99 ;  /* 0x0004a46301007387 */ /* 0x0003e20000100800 */
[----:B------:R-:W-:-:S03]  /*ef90*/  LOP3.LUT R92, R92, R80, R60, 0x78, !PT ;  /* 0x000000505c5c7212 */ /* 0x000fc600078e783c */
[----:B0-----:R-:W5:Y:S04]  /*efa0*/  LDL.LU R101, [R1+0x4ac] ;  /* 0x0004ac0001657983 */ /* 0x001f680000300800 */
[----:B------:R0:W-:Y:S04]  /*efb0*/  STL [R1+0x4b4], R98 ;  /* 0x0004b46201007387 */ /* 0x0001e80000100800 */
[----:B-1----:R-:W5:Y:S04]  /*efc0*/  LDL.LU R100, [R1+0x4bc] ;  /* 0x0004bc0001647983 */ /* 0x002f680000300800 */
[----:B------:R1:W-:Y:S04]  /*efd0*/  STL [R1+0x4c4], R93 ;  /* 0x0004c45d01007387 */ /* 0x0003e80000100800 */
[----:B------:R-:W5:Y:S04]  /*efe0*/  LDL.LU R99, [R1+0x4cc] ;  /* 0x0004cc0001637983 */ /* 0x000f680000300800 */
[----:B------:R1:W-:Y:S04]  /*eff0*/  STL [R1+0x4d4], R92 ;  /* 0x0004d45c01007387 */ /* 0x0003e80000100800 */
[----:B0-----:R-:W5:Y:S04]  /*f000*/  LDL.LU R98, [R1+0x4dc] ;  /* 0x0004dc0001627983 */ /* 0x001f680000300800 */
[----:B-1----:R-:W5:Y:S04]  /*f010*/  LDL.LU R93, [R1+0x4ec] ;  /* 0x0004ec00015d7983 */ /* 0x002f680000300800 */
[----:B------:R-:W5:Y:S01]  /*f020*/  LDL.LU R92, [R1+0x4fc] ;  /* 0x0004fc00015c7983 */ /* 0x000f620000300800 */
[----:B---3--:R-:W-:-:S02]  /*f030*/  LOP3.LUT R106, R106, R80, R64, 0x78, !PT ;  /* 0x000000506a6a7212 */ /* 0x008fc400078e7840 */
        /* <DEDUP_REMOVED lines=8> */
[----:B--2---:R-:W-:-:S03]  /*f0c0*/  LOP3.LUT R97, R97, R81, R53, 0x78, !PT ;  /* 0x0000005161617212 */ /* 0x004fc600078e7835 */
[----:B------:R-:W-:Y:S01]  /*f0d0*/  STL [R1+0x4a8], R102 ;  /* 0x0004a86601007387 */ /* 0x000fe20000100800 */
[----:B----4-:R-:W-:-:S03]  /*f0e0*/  LOP3.LUT R96, R96, R81, R57, 0x78, !PT ;  /* 0x0000005160607212 */ /* 0x010fc600078e7839 */
[----:B------:R0:W-:Y:S01]  /*f0f0*/  STL [R1+0x4b8], R97 ;  /* 0x0004b86101007387 */ /* 0x0001e20000100800 */
[-C--:B------:R-:W-:Y:S02]  /*f100*/  LOP3.LUT R95, R95, R81.reuse, R61, 0x78, !PT ;  /* 0x000000515f5f7212 */ /* 0x080fe400078e783d */
[-C--:B------:R-:W-:Y:S01]  /*f110*/  LOP3.LUT R94, R94, R81.reuse, R65, 0x78, !PT ;  /* 0x000000515e5e7212 */ /* 0x080fe200078e7841 */
[----:B0-----:R-:W2:Y:S01]  /*f120*/  LDL.LU R97, [R1+0x50c] ;  /* 0x00050c0001617983 */ /* 0x001ea20000300800 */
[----:B------:R-:W-:-:S03]  /*f130*/  LOP3.LUT R86, R86, R81, R69, 0x78, !PT ;  /* 0x0000005156567212 */ /* 0x000fc600078e7845 */
[----:B------:R-:W3:Y:S01]  /*f140*/  LDL.LU R80, [R1+0x51c] ;  /* 0x00051c0001507983 */ /* 0x000ee20000300800 */
[----:B------:R-:W-:-:S03]  /*f150*/  LOP3.LUT R85, R85, R81, R73, 0x78, !PT ;  /* 0x0000005155557212 */ /* 0x000fc600078e7849 */
[----:B------:R0:W-:Y:S04]  /*f160*/  STL [R1+0x4c8], R96 ;  /* 0x0004c86001007387 */ /* 0x0001e80000100800 */
[----:B------:R1:W-:Y:S04]  /*f170*/  STL [R1+0x4d8], R95 ;  /* 0x0004d85f01007387 */ /* 0x0003e80000100800 */
[----:B------:R4:W-:Y:S04]  /*f180*/  STL [R1+0x4e8], R94 ;  /* 0x0004e85e01007387 */ /* 0x0009e80000100800 */
[----:B0-----:R-:W3:Y:S04]  /*f190*/  LDL.LU R96, [R1+0x4b0] ;  /* 0x0004b00001607983 */ /* 0x001ee80000300800 */
[----:B------:R-:W-:Y:S04]  /*f1a0*/  STL [R1+0x4f8], R86 ;  /* 0x0004f85601007387 */ /* 0x000fe80000100800 */
[----:B-1----:R-:W3:Y:S04]  /*f1b0*/  LDL.LU R95, [R1+0x4c0] ;  /* 0x0004c000015f7983 */ /* 0x002ee80000300800 */
[----:B------:R-:W-:Y:S04]  /*f1c0*/  STL [R1+0x508], R85 ;  /* 0x0005085501007387 */ /* 0x000fe80000100800 */
[----:B----4-:R-:W4:Y:S01]  /*f1d0*/  LDL.LU R94, [R1+0x4d0] ;  /* 0x0004d000015e7983 */ /* 0x010f220000300800 */
[----:B-----5:R-:W-:-:S02]  /*f1e0*/  LOP3.LUT R84, R84, R81, R77, 0x78, !PT ;  /* 0x0000005154547212 */ /* 0x020fc400078e784d */
[----:B------:R-:W-:-:S03]  /*f1f0*/  LOP3.LUT R101, R101, R82, R50, 0x78, !PT ;  /* 0x0000005265657212 */ /* 0x000fc600078e7832 */
[----:B------:R-:W-:Y:S01]  /*f200*/  STL [R1+0x518], R84 ;  /* 0x0005185401007387 */ /* 0x000fe20000100800 */
[----:B------:R-:W-:-:S03]  /*f210*/  LOP3.LUT R100, R100, R82, R54, 0x78, !PT ;  /* 0x0000005264647212 */ /* 0x000fc600078e7836 */
[----:B------:R-:W-:Y:S01]  /*f220*/  STL [R1+0x4ac], R101 ;  /* 0x0004ac6501007387 */ /* 0x000fe20000100800 */
[----:B------:R-:W-:-:S03]  /*f230*/  LOP3.LUT R99, R99, R82, R58, 0x78, !PT ;  /* 0x0000005263637212 */ /* 0x000fc600078e783a */
[----:B------:R-:W-:Y:S04]  /*f240*/  STL [R1+0x4bc], R100 ;  /* 0x0004bc6401007387 */ /* 0x000fe80000100800 */
[----:B------:R-:W-:Y:S01]  /*f250*/  STL [R1+0x4cc], R99 ;  /* 0x0004cc6301007387 */ /* 0x000fe20000100800 */
[----:B------:R-:W-:-:S03]  /*f260*/  LOP3.LUT R98, R98, R82, R62, 0x78, !PT ;  /* 0x0000005262627212 */ /* 0x000fc600078e783e */
[----:B------:R-:W5:Y:S01]  /*f270*/  LDL.LU R108, [R1+0x4e0] ;  /* 0x0004e000016c7983 */ /* 0x000f620000300800 */
[----:B------:R-:W-:-:S03]  /*f280*/  LOP3.LUT R93, R93, R82, R66, 0x78, !PT ;  /* 0x000000525d5d7212 */ /* 0x000fc600078e7842 */
[----:B------:R-:W-:Y:S01]  /*f290*/  STL [R1+0x4dc], R98 ;  /* 0x0004dc6201007387 */ /* 0x000fe20000100800 */
[----:B------:R-:W-:-:S03]  /*f2a0*/  LOP3.LUT R92, R92, R82, R70, 0x78, !PT ;  /* 0x000000525c5c7212 */ /* 0x000fc600078e7846 */
[----:B------:R-:W5:Y:S04]  /*f2b0*/  LDL.LU R107, [R1+0x4f0] ;  /* 0x0004f000016b7983 */ /* 0x000f680000300800 */
[----:B------:R0:W-:Y:S04]  /*f2c0*/  STL [R1+0x4ec], R93 ;  /* 0x0004ec5d01007387 */ /* 0x0001e80000100800 */
[----:B------:R-:W5:Y:S04]  /*f2d0*/  LDL.LU R106, [R1+0x500] ;  /* 0x00050000016a7983 */ /* 0x000f680000300800 */
[----:B------:R1:W-:Y:S04]  /*f2e0*/  STL [R1+0x4fc], R92 ;  /* 0x0004fc5c01007387 */ /* 0x0003e80000100800 */
[----:B------:R-:W5:Y:S04]  /*f2f0*/  LDL.LU R105, [R1+0x510] ;  /* 0x0005100001697983 */ /* 0x000f680000300800 */
[----:B------:R-:W5:Y:S04]  /*f300*/  LDL.LU R104, [R1+0x520] ;  /* 0x0005200001687983 */ /* 0x000f680000300800 */
[----:B------:R-:W5:Y:S04]  /*f310*/  LDL.LU R103, [R1+0x524] ;  /* 0x0005240001677983 */ /* 0x000f680000300800 */
[----:B0-----:R-:W5:Y:S04]  /*f320*/  LDL.LU R93, [R1+0x534] ;  /* 0x00053400015d7983 */ /* 0x001f680000300800 */
[----:B-1----:R-:W5:Y:S04]  /*f330*/  LDL.LU R92, [R1+0x544] ;  /* 0x00054400015c7983 */ /* 0x002f680000300800 */
[----:B------:R-:W5:Y:S04]  /*f340*/  LDL.LU R102, [R1+0x554] ;  /* 0x0005540001667983 */ /* 0x000f680000300800 */
[----:B------:R-:W5:Y:S04]  /*f350*/  LDL.LU R101, [R1+0x564] ;  /* 0x0005640001657983 */ /* 0x000f680000300800 */
[----:B------:R-:W5:Y:S01]  /*f360*/  LD.E.128 R84, desc[UR10][R112.64+0xb0] ;  /* 0x0000b00a70547980 */ /* 0x000f62000c101d00 */
[----:B--2---:R-:W-:-:S02]  /*f370*/  LOP3.LUT R97, R97, R82, R74, 0x78, !PT ;  /* 0x0000005261617212 */ /* 0x004fc400078e784a */
[----:B---3--:R-:W-:-:S03]  /*f380*/  LOP3.LUT R80, R80, R82, R78, 0x78, !PT ;  /* 0x0000005250507212 */ /* 0x008fc600078e784e */
[----:B------:R0:W-:Y:S04]  /*f390*/  STL [R1+0x50c], R97 ;  /* 0x00050c6101007387 */ /* 0x0001e80000100800 */
[----:B0-----:R-:W2:Y:S04]  /*f3a0*/  LDL.LU R97, [R1+0x574] ;  /* 0x0005740001617983 */ /* 0x001ea80000300800 */
[----:B------:R0:W-:Y:S01]  /*f3b0*/  STL [R1+0x51c], R80 ;  /* 0x00051c5001007387 */ /* 0x0001e20000100800 */
[----:B------:R-:W-:-:S03]  /*f3c0*/  LOP3.LUT R96, R96, R83, R51, 0x78, !PT ;  /* 0x0000005360607212 */ /* 0x000fc600078e7833 */
[----:B------:R-:W3:Y:S01]  /*f3d0*/  LDL.LU R81, [R1+0x584] ;  /* 0x0005840001517983 */ /* 0x000ee20000300800 */
[----:B------:R-:W-:-:S03]  /*f3e0*/  LOP3.LUT R95, R95, R83, R55, 0x78, !PT ;  /* 0x000000535f5f7212 */ /* 0x000fc600078e7837 */
[----:B0-----:R-:W3:Y:S04]  /*f3f0*/  LDL.LU R80, [R1+0x594] ;  /* 0x0005940001507983 */ /* 0x001ee80000300800 */
[----:B------:R-:W3:Y:S01]  /*f400*/  LDL.LU R100, [R1+0x528] ;  /* 0x0005280001647983 */ /* 0x000ee20000300800 */
[----:B----4-:R-:W-:-:S03]  /*f410*/  LOP3.LUT R94, R94, R83, R59, 0x78, !PT ;  /* 0x000000535e5e7212 */ /* 0x010fc600078e783b */
[----:B------:R0:W-:Y:S04]  /*f420*/  STL [R1+0x4b0], R96 ;  /* 0x0004b06001007387 */ /* 0x0001e80000100800 */
[----:B------:R-:W4:Y:S04]  /*f430*/  LDL.LU R99, [R1+0x538] ;  /* 0x0005380001637983 */ /* 0x000f280000300800 */
[----:B------:R1:W-:Y:S04]  /*f440*/  STL [R1+0x4c0], R95 ;  /* 0x0004c05f01007387 */ /* 0x0003e80000100800 */
[----:B------:R-:W4:Y:S04]  /*f450*/  LDL.LU R98, [R1+0x548] ;  /* 0x0005480001627983 */ /* 0x000f280000300800 */
[----:B------:R5:W-:Y:S04]  /*f460*/  STL [R1+0x4d0], R94 ;  /* 0x0004d05e01007387 */ /* 0x000be80000100800 */
[----:B0-----:R-:W4:Y:S04]  /*f470*/  LDL.LU R96, [R1+0x558] ;  /* 0x0005580001607983 */ /* 0x001f280000300800 */
[----:B-1----:R-:W4:Y:S04]  /*f480*/  LDL.LU R95, [R1+0x568] ;  /* 0x00056800015f7983 */ /* 0x002f280000300800 */
[----:B-----5:R-:W5:Y:S01]  /*f490*/  LDL.LU R94, [R1+0x578] ;  /* 0x00057800015e7983 */ /* 0x020f620000300800 */
        /* <DEDUP_REMOVED lines=9> */
[-C--:B------:R-:W-:Y:S02]  /*f530*/  LOP3.LUT R103, R103, R88.reuse, R48, 0x78, !PT ;  /* 0x0000005867677212 */ /* 0x080fe400078e7830 */
[-C--:B------:R-:W-:Y:S01]  /*f540*/  LOP3.LUT R93, R93, R88.reuse, R52, 0x78, !PT ;  /* 0x000000585d5d7212 */ /* 0x080fe200078e7834 */
[----:B------:R-:W-:Y:S01]  /*f550*/  STL [R1+0x520], R104 ;  /* 0x0005206801007387 */ /* 0x000fe20000100800 */
[----:B------:R-:W-:-:S03]  /*f560*/  LOP3.LUT R92, R92, R88, R56, 0x78, !PT ;  /* 0x000000585c5c7212 */ /* 0x000fc600078e7838 */
[----:B------:R0:W-:Y:S01]  /*f570*/  STL [R1+0x534], R93 ;  /* 0x0005345d01007387 */ /* 0x0001e20000100800 */
[----:B------:R-:W-:-:S03]  /*f580*/  LOP3.LUT R102, R102, R88, R60, 0x78, !PT ;  /* 0x0000005866667212 */ /* 0x000fc600078e783c */
[----:B------:R-:W-:Y:S01]  /*f590*/  STL [R1+0x524], R103 ;  /* 0x0005246701007387 */ /* 0x000fe20000100800 */
[----:B------:R-:W-:-:S03]  /*f5a0*/  LOP3.LUT R101, R101, R88, R64, 0x78, !PT ;  /* 0x0000005865657212 */ /* 0x000fc600078e7840 */
[----:B0-----:R-:W5:Y:S04]  /*f5b0*/  LDL.LU R93, [R1+0x588] ;  /* 0x00058800015d7983 */ /* 0x001f680000300800 */
[----:B------:R0:W-:Y:S04]  /*f5c0*/  STL [R1+0x544], R92 ;  /* 0x0005445c01007387 */ /* 0x0001e80000100800 */
[----:B0-----:R-:W5:Y:S04]  /*f5d0*/  LDL.LU R92, [R1+0x598] ;  /* 0x00059800015c7983 */ /* 0x001f680000300800 */
[----:B------:R-:W-:Y:S04]  /*f5e0*/  STL [R1+0x554], R102 ;  /* 0x0005546601007387 */ /* 0x000fe80000100800 */
[----:B------:R-:W-:Y:S01]  /*f5f0*/  STL [R1+0x564], R101 ;  /* 0x0005646501007387 */ /* 0x000fe20000100800 */
[----:B--2---:R-:W-:-:S05]  /*f600*/  LOP3.LUT R97, R97, R88, R68, 0x78, !PT ;  /* 0x0000005861617212 */ /* 0x004fca00078e7844 */
[----:B------:R0:W-:Y:S01]  /*f610*/  STL [R1+0x574], R97 ;  /* 0x0005746101007387 */ /* 0x0001e20000100800 */
[-C--:B---3--:R-:W-:Y:S02]  /*f620*/  LOP3.LUT R81, R81, R88.reuse, R72, 0x78, !PT ;  /* 0x0000005851517212 */ /* 0x088fe400078e7848 */
[----:B------:R-:W-:Y:S01]  /*f630*/  LOP3.LUT R80, R80, R88, R76, 0x78, !PT ;  /* 0x0000005850507212 */ /* 0x000fe200078e784c */
[----:B0-----:R-:W2:Y:S01]  /*f640*/  LDL.LU R97, [R1+0x52c] ;  /* 0x00052c0001617983 */ /* 0x001ea20000300800 */
[----:B------:R-:W-:-:S03]  /*f650*/  LOP3.LUT R100, R100, R89, R49, 0x78, !PT ;  /* 0x0000005964647212 */ /* 0x000fc600078e7831 */
[----:B------:R-:W-:Y:S04]  /*f660*/  STL [R1+0x594], R80 ;  /* 0x0005945001007387 */ /* 0x000fe80000100800 */
[----:B------:R-:W-:Y:S01]  /*f670*/  STL [R1+0x584], R81 ;  /* 0x0005845101007387 */ /* 0x000fe20000100800 */
[----:B----4-:R-:W-:-:S03]  /*f680*/  LOP3.LUT R99, R99, R89, R53, 0x78, !PT ;  /* 0x0000005963637212 */ /* 0x010fc600078e7835 */
[----:B------:R-:W-:Y:S01]  /*f690*/  STL [R1+0x528], R100 ;  /* 0x0005286401007387 */ /* 0x000fe20000100800 */
[----:B------:R-:W-:-:S03]  /*f6a0*/  LOP3.LUT R98, R98, R89, R57, 0x78, !PT ;  /* 0x0000005962627212 */ /* 0x000fc600078e7839 */
[----:B------:R0:W-:Y:S04]  /*f6b0*/  STL [R1+0x538], R99 ;  /* 0x0005386301007387 */ /* 0x0001e80000100800 */
[----:B------:R-:W-:Y:S01]  /*f6c0*/  STL [R1+0x548], R98 ;  /* 0x0005486201007387 */ /* 0x000fe20000100800 */
[----:B------:R-:W-:-:S03]  /*f6d0*/  LOP3.LUT R96, R96, R89, R61, 0x78, !PT ;  /* 0x0000005960607212 */ /* 0x000fc600078e783d */
[----:B------:R-:W3:Y:S01]  /*f6e0*/  LDL.LU R110, [R1+0x53c] ;  /* 0x00053c00016e7983 */ /* 0x000ee20000300800 */
[----:B------:R-:W-:-:S03]  /*f6f0*/  LOP3.LUT R95, R95, R89, R65, 0x78, !PT ;  /* 0x000000595f5f7212 */ /* 0x000fc600078e7841 */
[----:B------:R1:W-:Y:S01]  /*f700*/  STL [R1+0x558], R96 ;  /* 0x0005586001007387 */ /* 0x0003e20000100800 */
[----:B-----5:R-:W-:-:S03]  /*f710*/  LOP3.LUT R94, R94, R89, R69, 0x78, !PT ;  /* 0x000000595e5e7212 */ /* 0x020fc600078e7845 */
[----:B------:R-:W4:Y:S04]  /*f720*/  LDL.LU R109, [R1+0x54c] ;  /* 0x00054c00016d7983 */ /* 0x000f280000300800 */
[----:B------:R-:W-:Y:S04]  /*f730*/  STL [R1+0x568], R95 ;  /* 0x0005685f01007387 */ /* 0x000fe80000100800 */
[----:B------:R-:W5:Y:S04]  /*f740*/  LDL.LU R108, [R1+0x55c] ;  /* 0x00055c00016c7983 */ /* 0x000f680000300800 */
[----:B------:R-:W-:Y:S04]  /*f750*/  STL [R1+0x578], R94 ;  /* 0x0005785e01007387 */ /* 0x000fe80000100800 */
        /* <DEDUP_REMOVED lines=8> */
[----:B------:R-:W-:-:S05]  /*f7e0*/  LOP3.LUT R93, R93, R89, R73, 0x78, !PT ;  /* 0x000000595d5d7212 */ /* 0x000fca00078e7849 */
[----:B------:R-:W-:Y:S01]  /*f7f0*/  STL [R1+0x588], R93 ;  /* 0x0005885d01007387 */ /* 0x000fe20000100800 */
[----:B------:R-:W-:-:S05]  /*f800*/  LOP3.LUT R92, R92, R89, R77, 0x78, !PT ;  /* 0x000000595c5c7212 */ /* 0x000fca00078e784d */
[----:B------:R0:W-:Y:S04]  /*f810*/  STL [R1+0x598], R92 ;  /* 0x0005985c01007387 */ /* 0x0001e80000100800 */
[----:B------:R-:W5:Y:S04]  /*f820*/  LDL.LU R103, [R1+0x560] ;  /* 0x0005600001677983 */ /* 0x000f680000300800 */
[----:B------:R-:W5:Y:S04]  /*f830*/  LDL.LU R102, [R1+0x570] ;  /* 0x0005700001667983 */ /* 0x000f680000300800 */
[----:B------:R-:W5:Y:S04]  /*f840*/  LDL.LU R100, [R1+0x580] ;  /* 0x0005800001647983 */ /* 0x000f680000300800 */
[----:B0-----:R-:W5:Y:S01]  /*f850*/  LD.E.128 R92, desc[UR10][R112.64+0xd0] ;  /* 0x0000d00a705c7980 */ /* 0x001f62000c101d00 */
[----:B--2---:R-:W-:-:S05]  /*f860*/  LOP3.LUT R97, R97, R90, R50, 0x78, !PT ;  /* 0x0000005a61617212 */ /* 0x004fca00078e7832 */
[----:B------:R0:W-:Y:S04]  /*f870*/  STL [R1+0x52c], R97 ;  /* 0x00052c6101007387 */ /* 0x0001e80000100800 */
[----:B------:R-:W2:Y:S04]  /*f880*/  LDL.LU R98, [R1+0x590] ;  /* 0x0005900001627983 */ /* 0x000ea80000300800 */
[----:B0-----:R-:W2:Y:S04]  /*f890*/  LDL.LU R97, [R1+0x5a0] ;  /* 0x0005a00001617983 */ /* 0x001ea80000300800 */
[----:B------:R-:W2:Y:S01]  /*f8a0*/  LDL.LU R88, [R1+0x5a4] ;  /* 0x0005a40001587983 */ /* 0x000ea20000300800 */
[----:B---3--:R-:W-:-:S02]  /*f8b0*/  LOP3.LUT R110, R110, R90, R54, 0x78, !PT ;  /* 0x0000005a6e6e7212 */ /* 0x008fc400078e7836 */
[----:B----4-:R-:W-:-:S03]  /*f8c0*/  LOP3.LUT R109, R109, R90, R58, 0x78, !PT ;  /* 0x0000005a6d6d7212 */ /* 0x010fc600078e783a */
[----:B------:R-:W-:Y:S01]  /*f8d0*/  STL [R1+0x53c], R110 ;  /* 0x00053c6e01007387 */ /* 0x000fe20000100800 */
[----:B-----5:R-:W-:-:S03]  /*f8e0*/  LOP3.LUT R108, R108, R90, R62, 0x78, !PT ;  /* 0x0000005a6c6c7212 */ /* 0x020fc600078e783e */
        /* <DEDUP_REMOVED lines=9> */
[----:B------:R-:W-:-:S03]  /*f980*/  LOP3.LUT R96, R96, R91, R51, 0x78, !PT ;  /* 0x0000005b60607212 */ /* 0x000fc600078e7833 */
[----:B0-----:R-:W3:Y:S04]  /*f990*/  LDL.LU R101, [R1+0x5b4] ;  /* 0x0005b40001657983 */ /* 0x001ee80000300800 */
[----:B------:R0:W-:Y:S04]  /*f9a0*/  STL [R1+0x59c], R99 ;  /* 0x00059c6301007387 */ /* 0x0001e80000100800 */
[----:B0-----:R-:W4:Y:S04]  /*f9b0*/  LDL.LU R99, [R1+0x5c4] ;  /* 0x0005c40001637983 */ /* 0x001f280000300800 */
[----:B------:R0:W-:Y:S04]  /*f9c0*/  STL [R1+0x530], R96 ;  /* 0x0005306001007387 */ /* 0x0001e80000100800 */
[----:B0-----:R-:W5:Y:S04]  /*f9d0*/  LDL.LU R96, [R1+0x5d4] ;  /* 0x0005d40001607983 */ /* 0x001f680000300800 */
[----:B------:R-:W5:Y:S01]  /*f9e0*/  LDL.LU R90, [R1+0x5e4] ;  /* 0x0005e400015a7983 */ /* 0x000f620000300800 */
[----:B------:R-:W-:-:S02]  /*f9f0*/  LOP3.LUT R105, R105, R91, R55, 0x78, !PT ;  /* 0x0000005b69697212 */ /* 0x000fc400078e7837 */
[-C--:B------:R-:W-:Y:S01]  /*fa00*/  LOP3.LUT R104, R104, R91.reuse, R59, 0x78, !PT ;  /* 0x0000005b68687212 */ /* 0x080fe200078e783b */
[----:B------:R-:W5:Y:S01]  /*fa10*/  LDL.LU R89, [R1+0x5f4] ;  /* 0x0005f40001597983 */ /* 0x000f620000300800 */
[-C--:B------:R-:W-:Y:S02]  /*fa20*/  LOP3.LUT R103, R103, R91.reuse, R63, 0x78, !PT ;  /* 0x0000005b67677212 */ /* 0x080fe400078e783f */
[-C--:B------:R-:W-:Y:S01]  /*fa30*/  LOP3.LUT R102, R102, R91.reuse, R67, 0x78, !PT ;  /* 0x0000005b66667212 */ /* 0x080fe200078e7843 */
[----:B------:R0:W-:Y:S01]  /*fa40*/  STL [R1+0x540], R105 ;  /* 0x0005406901007387 */ /* 0x0001e20000100800 */
[----:B------:R-:W-:-:S03]  /*fa50*/  LOP3.LUT R100, R100, R91, R71, 0x78, !PT ;  /* 0x0000005b64647212 */ /* 0x000fc600078e7847 */
[----:B------:R-:W-:Y:S04]  /*fa60*/  STL [R1+0x550], R104 ;  /* 0x0005506801007387 */ /* 0x000fe80000100800 */
[----:B------:R-:W-:Y:S04]  /*fa70*/  STL [R1+0x560], R103 ;  /* 0x0005606701007387 */ /* 0x000fe80000100800 */
[----:B------:R-:W-:Y:S04]  /*fa80*/  STL [R1+0x570], R102 ;  /* 0x0005706601007387 */ /* 0x000fe80000100800 */
[----:B------:R1:W-:Y:S04]  /*fa90*/  STL [R1+0x580], R100 ;  /* 0x0005806401007387 */ /* 0x0003e80000100800 */
[----:B------:R-:W5:Y:S01]  /*faa0*/  LDL.LU R108, [R1+0x604] ;  /* 0x00060400016c7983 */ /* 0x000f620000300800 */
[----:B--2---:R-:W-:-:S02]  /*fab0*/  LOP3.LUT R98, R98, R91, R75, 0x78, !PT ;  /* 0x0000005b62627212 */ /* 0x004fc400078e784b */
[----:B------:R-:W-:-:S03]  /*fac0*/  LOP3.LUT R97, R97, R91, R79, 0x78, !PT ;  /* 0x0000005b61617212 */ /* 0x000fc600078e784f */
[----:B------:R2:W-:Y:S01]  /*fad0*/  STL [R1+0x590], R98 ;  /* 0x0005906201007387 */ /* 0x0005e20000100800 */
[----:B------:R-:W-:-:S03]  /*fae0*/  LOP3.LUT R88, R88, R84, R48, 0x78, !PT ;  /* 0x0000005458587212 */ /* 0x000fc600078e7830 */
[----:B------:R-:W5:Y:S04]  /*faf0*/  LDL.LU R107, [R1+0x614] ;  /* 0x00061400016b7983 */ /* 0x000f680000300800 */
[----:B------:R2:W-:Y:S04]  /*fb00*/  STL [R1+0x5a0], R97 ;  /* 0x0005a06101007387 */ /* 0x0005e80000100800 */
[----:B------:R-:W5:Y:S04]  /*fb10*/  LDL.LU R106, [R1+0x5a8] ;  /* 0x0005a800016a7983 */ /* 0x000f680000300800 */
[----:B------:R2:W-:Y:S04]  /*fb20*/  STL [R1+0x5a4], R88 ;  /* 0x0005a45801007387 */ /* 0x0005e80000100800 */
[----:B0-----:R-:W5:Y:S04]  /*fb30*/  LDL.LU R105, [R1+0x5b8] ;  /* 0x0005b80001697983 */ /* 0x001f680000300800 */
[----:B-1----:R-:W5:Y:S04]  /*fb40*/  LDL.LU R100, [R1+0x5c8] ;  /* 0x0005c80001647983 */ /* 0x002f680000300800 */
[----:B--2---:R-:W2:Y:S04]  /*fb50*/  LDL.LU R98, [R1+0x5d8] ;  /* 0x0005d80001627983 */ /* 0x004ea80000300800 */
[----:B------:R-:W2:Y:S04]  /*fb60*/  LDL.LU R97, [R1+0x5e8] ;  /* 0x0005e80001617983 */ /* 0x000ea80000300800 */
[----:B------:R-:W2:Y:S01]  /*fb70*/  LDL.LU R88, [R1+0x5f8] ;  /* 0x0005f80001587983 */ /* 0x000ea20000300800 */
[----:B---3--:R-:W-:-:S05]  /*fb80*/  LOP3.LUT R101, R101, R84, R52, 0x78, !PT ;  /* 0x0000005465657212 */ /* 0x008fca00078e7834 */
[----:B------:R-:W-:Y:S04]  /*fb90*/  STL [R1+0x5b4], R101 ;  /* 0x0005b46501007387 */ /* 0x000fe80000100800 */
[----:B------:R-:W3:Y:S01]  /*fba0*/  LDL.LU R104, [R1+0x608] ;  /* 0x0006080001687983 */ /* 0x000ee20000300800 */
[----:B----4-:R-:W-:-:S05]  /*fbb0*/  LOP3.LUT R99, R99, R84, R56, 0x78, !PT ;  /* 0x0000005463637212 */ /* 0x010fca00078e7838 */
[----:B------:R-:W-:Y:S01]  /*fbc0*/  STL [R1+0x5c4], R99 ;  /* 0x0005c46301007387 */ /* 0x000fe20000100800 */
[----:B-----5:R-:W-:-:S05]  /*fbd0*/  LOP3.LUT R96, R96, R84, R60, 0x78, !PT ;  /* 0x0000005460607212 */ /* 0x020fca00078e783c */
[----:B------:R0:W-:Y:S01]  /*fbe0*/  STL [R1+0x5d4], R96 ;  /* 0x0005d46001007387 */ /* 0x0001e20000100800 */
[----:B------:R-:W-:-:S03]  /*fbf0*/  LOP3.LUT R90, R90, R84, R64, 0x78, !PT ;  /* 0x000000545a5a7212 */ /* 0x000fc600078e7840 */
[----:B0-----:R-:W4:Y:S04]  /*fc00*/  LDL.LU R96, [R1+0x618] ;  /* 0x0006180001607983 */ /* 0x001f280000300800 */
[----:B------:R0:W-:Y:S04]  /*fc10*/  STL [R1+0x5e4], R90 ;  /* 0x0005e45a01007387 */ /* 0x0001e80000100800 */
[----:B------:R-:W5:Y:S04]  /*fc20*/  LDL.LU R103, [R1+0x5ac] ;  /* 0x0005ac0001677983 */ /* 0x000f680000300800 */
[----:B------:R-:W5:Y:S01]  /*fc30*/  LDL.LU R102, [R1+0x5bc] ;  /* 0x0005bc0001667983 */ /* 0x000f620000300800 */
[----:B------:R-:W-:-:S03]  /*fc40*/  LOP3.LUT R89, R89, R84, R68, 0x78, !PT ;  /* 0x0000005459597212 */ /* 0x000fc600078e7844 */
[----:B------:R-:W5:Y:S01]  /*fc50*/  LDL.LU R101, [R1+0x5cc] ;  /* 0x0005cc0001657983 */ /* 0x000f620000300800 */
[----:B------:R-:W-:-:S03]  /*fc60*/  LOP3.LUT R108, R108, R84, R72, 0x78, !PT ;  /* 0x000000546c6c7212 */ /* 0x000fc600078e7848 */
[----:B------:R1:W-:Y:S04]  /*fc70*/  STL [R1+0x5f4], R89 ;  /* 0x0005f45901007387 */ /* 0x0003e80000100800 */
[----:B------:R-:W5:Y:S04]  /*fc80*/  LDL.LU R99, [R1+0x5dc] ;  /* 0x0005dc0001637983 */ /* 0x000f680000300800 */
[----:B------:R-:W5:Y:S04]  /*fc90*/  LDL.LU R91, [R1+0x5ec] ;  /* 0x0005ec00015b7983 */ /* 0x000f680000300800 */
[----:B0-----:R-:W5:Y:S04]  /*fca0*/  LDL.LU R90, [R1+0x5fc] ;  /* 0x0005fc00015a7983 */ /* 0x001f680000300800 */
[----:B-1----:R-:W5:Y:S04]  /*fcb0*/  LDL.LU R89, [R1+0x60c] ;  /* 0x00060c0001597983 */ /* 0x002f680000300800 */
[----:B------:R-:W-:Y:S01]  /*fcc0*/  STL [R1+0x604], R108 ;  /* 0x0006046c01007387 */ /* 0x000fe20000100800 */
[----:B------:R-:W-:-:S02]  /*fcd0*/  LOP3.LUT R107, R107, R84, R76, 0x78, !PT ;  /* 0x000000546b6b7212 */ /* 0x000fc400078e784c */
[----:B------:R-:W-:-:S03]  /*fce0*/  LOP3.LUT R106, R106, R85, R49, 0x78, !PT ;  /* 0x000000556a6a7212 */ /* 0x000fc600078e7831 */
[----:B------:R-:W-:Y:S01]  /*fcf0*/  STL [R1+0x614], R107 ;  /* 0x0006146b01007387 */ /* 0x000fe20000100800 */
[----:B------:R-:W-:-:S03]  /*fd00*/  LOP3.LUT R105, R105, R85, R53, 0x78, !PT ;  /* 0x0000005569697212 */ /* 0x000fc600078e7835 */
[----:B------:R-:W-:Y:S01]  /*fd10*/  STL [R1+0x5a8], R106 ;  /* 0x0005a86a01007387 */ /* 0x000fe20000100800 */
[----:B------:R-:W-:-:S03]  /*fd20*/  LOP3.LUT R100, R100, R85, R57, 0x78, !PT ;  /* 0x0000005564647212 */ /* 0x000fc600078e7839 */
[----:B------:R-:W-:Y:S01]  /*fd30*/  STL [R1+0x5b8], R105 ;  /* 0x0005b86901007387 */ /* 0x000fe20000100800 */
[----:B--2---:R-:W-:-:S03]  /*fd40*/  LOP3.LUT R98, R98, R85, R61, 0x78, !PT ;  /* 0x0000005562627212 */ /* 0x004fc600078e783d */
[----:B------:R0:W-:Y:S01]  /*fd50*/  STL [R1+0x5c8], R100 ;  /* 0x0005c86401007387 */ /* 0x0001e20000100800 */
[-C--:B------:R-:W-:Y:S02]  /*fd60*/  LOP3.LUT R97, R97, R85.reuse, R65, 0x78, !PT ;  /* 0x0000005561617212 */ /* 0x080fe400078e7841 */
[-C--:B------:R-:W-:Y:S01]  /*fd70*/  LOP3.LUT R88, R88, R85.reuse, R69, 0x78, !PT ;  /* 0x0000005558587212 */ /* 0x080fe200078e7845 */
[----:B0-----:R-:W2:Y:S04]  /*fd80*/  LDL.LU R100, [R1+0x61c] ;  /* 0x00061c0001647983 */ /* 0x001ea80000300800 */
[----:B------:R0:W-:Y:S04]  /*fd90*/  STL [R1+0x5d8], R98 ;  /* 0x0005d86201007387 */ /* 0x0001e80000100800 */
[----:B0-----:R-:W2:Y:S04]  /*fda0*/  LDL.LU R98, [R1+0x5b0] ;  /* 0x0005b00001627983 */ /* 0x001ea80000300800 */
[----:B------:R0:W-:Y:S04]  /*fdb0*/  STL [R1+0x5e8], R97 ;  /* 0x0005e86101007387 */ /* 0x0001e80000100800 */
[----:B0-----:R-:W2:Y:S04]  /*fdc0*/  LDL.LU R97, [R1+0x5c0] ;  /* 0x0005c00001617983 */ /* 0x001ea80000300800 */
[----:B------:R0:W-:Y:S04]  /*fdd0*/  STL [R1+0x5f8], R88 ;  /* 0x0005f85801007387 */ /* 0x0001e80000100800 */
[----:B0-----:R-:W2:Y:S01]  /*fde0*/  LDL.LU R88, [R1+0x5d0] ;  /* 0x0005d00001587983 */ /* 0x001ea20000300800 */
[----:B---3--:R-:W-:-:S02]  /*fdf0*/  LOP3.LUT R104, R104, R85, R73, 0x78, !PT ;  /* 0x0000005568687212 */ /* 0x008fc400078e7849 */
[----:B----4-:R-:W-:-:S05]  /*fe00*/  LOP3.LUT R96, R96, R85, R77, 0x78, !PT ;  /* 0x0000005560607212 */ /* 0x010fca00078e784d */
[----:B------:R0:W-:Y:S01]  /*fe10*/  STL [R1+0x618], R96 ;  /* 0x0006186001007387 */ /* 0x0001e20000100800 */
[----:B-----5:R-:W-:-:S03]  /*fe20*/  LOP3.LUT R103, R103, R86, R50, 0x78, !PT ;  /* 0x0000005667677212 */ /* 0x020fc600078e7832 */
[----:B0-----:R-:W3:Y:S01]  /*fe30*/  LDL.LU R96, [R1+0x5e0] ;  /* 0x0005e00001607983 */ /* 0x001ee20000300800 */
[----:B------:R-:W-:-:S03]  /*fe40*/  LOP3.LUT R102, R102, R86, R54, 0x78, !PT ;  /* 0x0000005666667212 */ /* 0x000fc600078e7836 */
[----:B------:R0:W-:Y:S04]  /*fe50*/  STL [R1+0x608], R104 ;  /* 0x0006086801007387 */ /* 0x0001e80000100800 */
[----:B------:R1:W-:Y:S04]  /*fe60*/  STL [R1+0x5ac], R103 ;  /* 0x0005ac6701007387 */ /* 0x0003e80000100800 */
[----:B------:R-:W4:Y:S04]  /*fe70*/  LDL.LU R85, [R1+0x5f0] ;  /* 0x0005f00001557983 */ /* 0x000f280000300800 */
[----:B------:R-:W-:Y:S04]  /*fe80*/  STL [R1+0x5bc], R102 ;  /* 0x0005bc6601007387 */ /* 0x000fe80000100800 */
[----:B------:R-:W5:Y:S01]  /*fe90*/  LDL.LU R84, [R1+0x600] ;  /* 0x0006000001547983 */ /* 0x000f620000300800 */
[----:B------:R-:W-:-:S02]  /*fea0*/  LOP3.LUT R101, R101, R86, R58, 0x78, !PT ;  /* 0x0000005665657212 */ /* 0x000fc400078e783a */
[-C--:B------:R-:W-:Y:S02]  /*feb0*/  LOP3.LUT R99, R99, R86.reuse, R62, 0x78, !PT ;  /* 0x0000005663637212 */ /* 0x080fe400078e783e */
[-C--:B------:R-:W-:Y:S01]  /*fec0*/  LOP3.LUT R91, R91, R86.reuse, R66, 0x78, !PT ;  /* 0x000000565b5b7212 */ /* 0x080fe200078e7842 */
[----:B------:R-:W-:Y:S01]  /*fed0*/  STL [R1+0x5cc], R101 ;  /* 0x0005cc6501007387 */ /* 0x000fe20000100800 */
[-C--:B------:R-:W-:Y:S02]  /*fee0*/  LOP3.LUT R90, R90, R86.reuse, R70, 0x78, !PT ;  /* 0x000000565a5a7212 */ /* 0x080fe400078e7846 */
[-C--:B------:R-:W-:Y:S01]  /*fef0*/  LOP3.LUT R89, R89, R86.reuse, R74, 0x78, !PT ;  /* 0x0000005659597212 */ /* 0x080fe200078e784a */
[----:B------:R1:W-:Y:S04]  /*ff00*/  STL [R1+0x5dc], R99 ;  /* 0x0005dc6301007387 */ /* 0x0003e80000100800 */
[----:B------:R-:W5:Y:S04]  /*ff10*/  LDL.LU R106, [R1+0x610] ;  /* 0x00061000016a7983 */ /* 0x000f680000300800 */
[----:B------:R1:W-:Y:S04]  /*ff20*/  STL [R1+0x5ec], R91 ;  /* 0x0005ec5b01007387 */ /* 0x0003e80000100800 */
[----:B------:R-:W5:Y:S04]  /*ff30*/  LDL.LU R105, [R1+0x620] ;  /* 0x0006200001697983 */ /* 0x000f680000300800 */
[----:B------:R1:W-:Y:S04]  /*ff40*/  STL [R1+0x5fc], R90 ;  /* 0x0005fc5a01007387 */ /* 0x0003e80000100800 */
[----:B0-----:R-:W5:Y:S04]  /*ff50*/  LDL.LU R104, [R1+0x624] ;  /* 0x0006240001687983 */ /* 0x001f680000300800 */
[----:B------:R0:W-:Y:S04]  /*ff60*/  STL [R1+0x60c], R89 ;  /* 0x00060c5901007387 */ /* 0x0001e80000100800 */
[----:B-1----:R-:W5:Y:S04]  /*ff70*/  LDL.LU R103, [R1+0x634] ;  /* 0x0006340001677983 */ /* 0x002f680000300800 */
[----:B------:R-:W5:Y:S04]  /*ff80*/  LDL.LU R99, [R1+0x644] ;  /* 0x0006440001637983 */ /* 0x000f680000300800 */
[----:B------:R-:W5:Y:S04]  /*ff90*/  LDL.LU R91, [R1+0x654] ;  /* 0x00065400015b7983 */ /* 0x000f680000300800 */
[----:B------:R-:W5:Y:S04]  /*ffa0*/  LDL.LU R90, [R1+0x664] ;  /* 0x00066400015a7983 */ /* 0x000f680000300800 */
[----:B0-----:R-:W5:Y:S01]  /*ffb0*/  LDL.LU R89, [R1+0x674] ;  /* 0x0006740001597983 */ /* 0x001f620000300800 */
[----:B--2---:R-:W-:-:S05]  /*ffc0*/  LOP3.LUT R100, R100, R86, R78, 0x78, !PT ;  /* 0x0000005664647212 */ /* 0x004fca00078e784e */
[----:B------:R-:W-:Y:S04]  /*ffd0*/  STL [R1+0x61c], R100 ;  /* 0x00061c6401007387 */ /* 0x000fe80000100800 */
[----:B------:R-:W2:Y:S01]  /*ffe0*/  LDL.LU R102, [R1+0x684] ;  /* 0x0006840001667983 */ /* 0x000ea20000300800 */
[----:B------:R-:W-:-:S05]  /*fff0*/  LOP3.LUT R98, R98, R87, R51, 0x78, !PT ;  /* 0x0000005762627212 */ /* 0x000fca00078e7833 */
[----:B------:R-:W-:Y:S01]  /*10000*/  STL [R1+0x5b0], R98 ;  /* 0x0005b06201007387 */ /* 0x000fe20000100800 */
[-C--:B------:R-:W-:Y:S02]  /*10010*/  LOP3.LUT R97, R97, R87.reuse, R55, 0x78, !PT ;  /* 0x0000005761617212 */ /* 0x080fe400078e7837 */
[----:B------:R-:W-:-:S05]  /*10020*/  LOP3.LUT R88, R88, R87, R59, 0x78, !PT ;  /* 0x0000005758587212 */ /* 0x000fca00078e783b */
[----:B------:R0:W-:Y:S04]  /*10030*/  STL [R1+0x5d0], R88 ;  /* 0x0005d05801007387 */ /* 0x0001e80000100800 */
[----:B------:R1:W-:Y:S04]  /*10040*/  STL [R1+0x5c0], R97 ;  /* 0x0005c06101007387 */ /* 0x0003e80000100800 */
[----:B0-----:R-:W2:Y:S04]  /*10050*/  LDL.LU R88, [R1+0x694] ;  /* 0x0006940001587983 */ /* 0x001ea80000300800 */
[----:B------:R-:W2:Y:S04]  /*10060*/  LDL.LU R101, [R1+0x628] ;  /* 0x0006280001657983 */ /* 0x000ea80000300800 */
[----:B------:R-:W2:Y:S04]  /*10070*/  LDL.LU R100, [R1+0x638] ;  /* 0x0006380001647983 */ /* 0x000ea80000300800 */
[----:B------:R-:W2:Y:S01]  /*10080*/  LDL.LU R98, [R1+0x648] ;  /* 0x0006480001627983 */ /* 0x000ea20000300800 */
[----:B---3--:R-:W-:-:S05]  /*10090*/  LOP3.LUT R96, R96, R87, R63, 0x78, !PT ;  /* 0x0000005760607212 */ /* 0x008fca00078e783f */
[----:B------:R0:W-:Y:S04]  /*100a0*/  STL [R1+0x5e0], R96 ;  /* 0x0005e06001007387 */ /* 0x0001e80000100800 */
[----:B-1----:R-:W3:Y:S01]  /*100b0*/  LDL.LU R97, [R1+0x658] ;  /* 0x0006580001617983 */ /* 0x002ee20000300800 */
[----:B----4-:R-:W-:-:S03]  /*100c0*/  LOP3.LUT R85, R85, R87, R67, 0x78, !PT ;  /* 0x0000005755557212 */ /* 0x010fc600078e7843 */
[----:B0-----:R-:W4:Y:S04]  /*100d0*/  LDL.LU R96, [R1+0x668] ;  /* 0x0006680001607983 */ /* 0x001f280000300800 */
[----:B------:R-:W4:Y:S01]  /*100e0*/  LDL.LU R86, [R1+0x678] ;  /* 0x0006780001567983 */ /* 0x000f220000300800 */
[----:B-----5:R-:W-:-:S03]  /*100f0*/  LOP3.LUT R84, R84, R87, R71, 0x78, !PT ;  /* 0x0000005754547212 */ /* 0x020fc600078e7847 */
[----:B------:R0:W-:Y:S04]  /*10100*/  STL [R1+0x5f0], R85 ;  /* 0x0005f05501007387 */ /* 0x0001e80000100800 */
[----:B0-----:R-:W5:Y:S04]  /*10110*/  LDL.LU R85, [R1+0x688] ;  /* 0x0006880001557983 */ /* 0x001f680000300800 */
[----:B------:R0:W-:Y:S04]  /*10120*/  STL [R1+0x600], R84 ;  /* 0x0006005401007387 */ /* 0x0001e80000100800 */
[----:B0-----:R-:W5:Y:S01]  /*10130*/  LDL.LU R84, [R1+0x698] ;  /* 0x0006980001547983 */ /* 0x001f620000300800 */
[----:B------:R-:W-:-:S02]  /*10140*/  LOP3.LUT R106, R106, R87, R75, 0x78, !PT ;  /* 0x000000576a6a7212 */ /* 0x000fc400078e784b */
[----:B------:R-:W-:Y:S02]  /*10150*/  LOP3.LUT R105, R105, R87, R79, 0x78, !PT ;  /* 0x0000005769697212 */ /* 0x000fe400078e784f */
[-C--:B------:R-:W-:Y:S01]  /*10160*/  LOP3.LUT R104, R104, R80.reuse, R48, 0x78, !PT ;  /* 0x0000005068687212 */ /* 0x080fe200078e7830 */
        /* <DEDUP_REMOVED lines=17> */
[----:B--2---:R-:W-:-:S02]  /*10280*/  LOP3.LUT R102, R102, R80, R72, 0x78, !PT ;  /* 0x0000005066667212 */ /* 0x004fc400078e7848 */
[----:B------:R-:W-:Y:S02]  /*10290*/  LOP3.LUT R88, R88, R80, R76, 0x78, !PT ;  /* 0x0000005058587212 */ /* 0x000fe400078e784c */
[----:B------:R-:W-:-:S03]  /*102a0*/  LOP3.LUT R101, R101, R81, R49, 0x78, !PT ;  /* 0x0000005165657212 */ /* 0x000fc600078e7831 */
[----:B------:R0:W-:Y:S01]  /*102b0*/  STL [R1+0x694], R88 ;  /* 0x0006945801007387 */ /* 0x0001e20000100800 */
[-C--:B------:R-:W-:Y:S02]  /*102c0*/  LOP3.LUT R100, R100, R81.reuse, R53, 0x78, !PT ;  /* 0x0000005164647212 */ /* 0x080fe400078e7835 */
[-C--:B------:R-:W-:Y:S01]  /*102d0*/  LOP3.LUT R98, R98, R81.reuse, R57, 0x78, !PT ;  /* 0x0000005162627212 */ /* 0x080fe200078e7839 */
[----:B0-----:R-:W2:Y:S04]  /*102e0*/  LDL.LU R88, [R1+0x66c] ;  /* 0x00066c0001587983 */ /* 0x001ea80000300800 */
[----:B------:R-:W-:Y:S04]  /*102f0*/  STL [R1+0x684], R102 ;  /* 0x0006846601007387 */ /* 0x000fe80000100800 */
[----:B------:R-:W-:Y:S04]  /*10300*/  STL [R1+0x628], R101 ;  /* 0x0006286501007387 */ /* 0x000fe80000100800 */
[----:B------:R0:W-:Y:S01]  /*10310*/  STL [R1+0x648], R98 ;  /* 0x0006486201007387 */ /* 0x0001e20000100800 */
[----:B---3--:R-:W-:-:S03]  /*10320*/  LOP3.LUT R97, R97, R81, R61, 0x78, !PT ;  /* 0x0000005161617212 */ /* 0x008fc600078e783d */
[----:B------:R-:W-:Y:S01]  /*10330*/  STL [R1+0x638], R100 ;  /* 0x0006386401007387 */ /* 0x000fe20000100800 */
[----:B----4-:R-:W-:-:S03]  /*10340*/  LOP3.LUT R96, R96, R81, R65, 0x78, !PT ;  /* 0x0000005160607212 */ /* 0x010fc600078e7841 */
[----:B0-----:R-:W3:Y:S01]  /*10350*/  LDL.LU R98, [R1+0x67c] ;  /* 0x00067c0001627983 */ /* 0x001ee20000300800 */
[----:B------:R-:W-:-:S03]  /*10360*/  LOP3.LUT R86, R86, R81, R69, 0x78, !PT ;  /* 0x0000005156567212 */ /* 0x000fc600078e7845 */
[----:B------:R0:W-:Y:S04]  /*10370*/  STL [R1+0x658], R97 ;  /* 0x0006586101007387 */ /* 0x0001e80000100800 */
[----:B0-----:R-:W4:Y:S01]  /*10380*/  LDL.LU R97, [R1+0x68c] ;  /* 0x00068c0001617983 */ /* 0x001f220000300800 */
[----:B-----5:R-:W-:-:S03]  /*10390*/  LOP3.LUT R85, R85, R81, R73, 0x78, !PT ;  /* 0x0000005155557212 */ /* 0x020fc600078e7849 */
[----:B------:R-:W5:Y:S04]  /*103a0*/  LDL.LU R80, [R1+0x69c] ;  /* 0x00069c0001507983 */ /* 0x000f680000300800 */
[----:B------:R0:W-:Y:S04]  /*103b0*/  STL [R1+0x668], R96 ;  /* 0x0006686001007387 */ /* 0x0001e80000100800 */
[----:B------:R-:W5:Y:S04]  /*103c0*/  LDL.LU R105, [R1+0x630] ;  /* 0x0006300001697983 */ /* 0x000f680000300800 */
[----:B------:R-:W-:Y:S01]  /*103d0*/  STL [R1+0x678], R86 ;  /* 0x0006785601007387 */ /* 0x000fe20000100800 */
[----:B------:R-:W-:-:S03]  /*103e0*/  LOP3.LUT R84, R84, R81, R77, 0x78, !PT ;  /* 0x0000005154547212 */ /* 0x000fc600078e784d */
[----:B------:R-:W5:Y:S04]  /*103f0*/  LDL.LU R102, [R1+0x640] ;  /* 0x0006400001667983 */ /* 0x000f680000300800 */
[----:B------:R-:W-:Y:S04]  /*10400*/  STL [R1+0x688], R85 ;  /* 0x0006885501007387 */ /* 0x000fe80000100800 */
[----:B------:R-:W5:Y:S04]  /*10410*/  LDL.LU R101, [R1+0x650] ;  /* 0x0006500001657983 */ /* 0x000f680000300800 */
[----:B------:R1:W-:Y:S04]  /*10420*/  STL [R1+0x698], R84 ;  /* 0x0006985401007387 */ /* 0x0003e80000100800 */
[----:B------:R-:W5:Y:S04]  /*10430*/  LDL.LU R100, [R1+0x660] ;  /* 0x0006600001647983 */ /* 0x000f680000300800 */
[----:B0-----:R-:W5:Y:S04]  /*10440*/  LDL.LU R96, [R1+0x670] ;  /* 0x0006700001607983 */ /* 0x001f680000300800 */
[----:B-1----:R-:W5:Y:S01]  /*10450*/  LD.E.128 R84, desc[UR10][R112.64+0xe0] ;  /* 0x0000e00a70547980 */ /* 0x002f62000c101d00 */
[----:B------:R-:W-:-:S05]  /*10460*/  LOP3.LUT R99, R99, R82, R50, 0x78, !PT ;  /* 0x0000005263637212 */ /* 0x000fca00078e7832 */
[----:B------:R-:W-:Y:S04]  /*10470*/  STL [R1+0x62c], R99 ;  /* 0x00062c6301007387 */ /* 0x000fe80000100800 */
[----:B------:R-:W5:Y:S01]  /*10480*/  LDL.LU R104, [R1+0x680] ;  /* 0x0006800001687983 */ /* 0x000f620000300800 */
[----:B------:R-:W-:-:S05]  /*10490*/  LOP3.LUT R91, R91, R82, R54, 0x78, !PT ;  /* 0x000000525b5b7212 */ /* 0x000fca00078e7836 */
[----:B------:R0:W-:Y:S01]  /*104a0*/  STL [R1+0x63c], R91 ;  /* 0x00063c5b01007387 */ /* 0x0001e20000100800 */
[----:B------:R-:W-:-:S03]  /*104b0*/  LOP3.LUT R90, R90, R82, R58, 0x78, !PT ;  /* 0x000000525a5a7212 */ /* 0x000fc600078e783a */
[----:B0-----:R-:W5:Y:S04]  /*104c0*/  LDL.LU R91, [R1+0x690] ;  /* 0x00069000015b7983 */ /* 0x001f680000300800 */
[----:B------:R0:W-:Y:S01]  /*104d0*/  STL [R1+0x64c], R90 ;  /* 0x00064c5a01007387 */ /* 0x0001e20000100800 */
[----:B------:R-:W-:-:S05]  /*104e0*/  LOP3.LUT R89, R89, R82, R62, 0x78, !PT ;  /* 0x0000005259597212 */ /* 0x000fca00078e783e */
[----:B------:R1:W-:Y:S04]  /*104f0*/  STL [R1+0x65c], R89 ;  /* 0x00065c5901007387 */ /* 0x0003e80000100800 */
[----:B------:R-:W5:Y:S04]  /*10500*/  LDL.LU R103, [R1+0x6a0] ;  /* 0x0006a00001677983 */ /* 0x000f680000300800 */
[----:B0-----:R-:W5:Y:S04]  /*10510*/  LDL.LU R90, [R1+0x6a4] ;  /* 0x0006a400015a7983 */ /* 0x001f680000300800 */
[----:B-1----:R-:W5:Y:S01]  /*10520*/  LDL.LU R89, [R1+0x6b4] ;  /* 0x0006b40001597983 */ /* 0x002f620000300800 */
[----:B--2---:R-:W-:-:S05]  /*10530*/  LOP3.LUT R88, R88, R82, R66, 0x78, !PT ;  /* 0x0000005258587212 */ /* 0x004fca00078e7842 */
[----:B------:R0:W-:Y:S04]  /*10540*/  STL [R1+0x66c], R88 ;  /* 0x00066c5801007387 */ /* 0x0001e80000100800 */
[----:B0-----:R-:W2:Y:S04]  /*10550*/  LDL.LU R88, [R1+0x6c4] ;  /* 0x0006c40001587983 */ /* 0x001ea80000300800 */
[----:B------:R-:W2:Y:S01]  /*10560*/  LDL.LU R99, [R1+0x6d4] ;  /* 0x0006d40001637983 */ /* 0x000ea20000300800 */
[----:B---3--:R-:W-:-:S05]  /*10570*/  LOP3.LUT R98, R98, R82, R70, 0x78, !PT ;  /* 0x0000005262627212 */ /* 0x008fca00078e7846 */
[----:B------:R0:W-:Y:S01]  /*10580*/  STL [R1+0x67c], R98 ;  /* 0x00067c6201007387 */ /* 0x0001e20000100800 */
[----:B----4-:R-:W-:-:S03]  /*10590*/  LOP3.LUT R97, R97, R82, R74, 0x78, !PT ;  /* 0x0000005261617212 */ /* 0x010fc600078e784a */
[----:B0-----:R-:W3:Y:S01]  /*105a0*/  LDL.LU R98, [R1+0x6e4] ;  /* 0x0006e40001627983 */ /* 0x001ee20000300800 */
[----:B-----5:R-:W-:-:S03]  /*105b0*/  LOP3.LUT R80, R80, R82, R78, 0x78, !PT ;  /* 0x0000005250507212 */ /* 0x020fc600078e784e */
[----:B------:R0:W-:Y:S01]  /*105c0*/  STL [R1+0x68c], R97 ;  /* 0x00068c6101007387 */ /* 0x0001e20000100800 */
[----:B------:R-:W-:-:S03]  /*105d0*/  LOP3.LUT R105, R105, R83, R51, 0x78, !PT ;  /* 0x0000005369697212 */ /* 0x000fc600078e7833 */
[----:B0-----:R-:W4:Y:S04]  /*105e0*/  LDL.LU R97, [R1+0x6f4] ;  /* 0x0006f40001617983 */ /* 0x001f280000300800 */
[----:B------:R0:W-:Y:S01]  /*105f0*/  STL [R1+0x69c], R80 ;  /* 0x00069c5001007387 */ /* 0x0001e20000100800 */
[----:B------:R-:W-:-:S03]  /*10600*/  LOP3.LUT R102, R102, R83, R55, 0x78, !PT ;  /* 0x0000005366667212 */ /* 0x000fc600078e7837 */
[----:B------:R-:W5:Y:S01]  /*10610*/  LDL.LU R81, [R1+0x704] ;  /* 0x0007040001517983 */ /* 0x000f620000300800 */
[----:B------:R-:W-:-:S03]  /*10620*/  LOP3.LUT R101, R101, R83, R59, 0x78, !PT ;  /* 0x0000005365657212 */ /* 0x000fc600078e783b */
[----:B0-----:R-:W5:Y:S04]  /*10630*/  LDL.LU R80, [R1+0x714] ;  /* 0x0007140001507983 */ /* 0x001f680000300800 */
        /* <DEDUP_REMOVED lines=12> */
[----:B------:R-:W-:-:S03]  /*10700*/  LOP3.LUT R104, R104, R83, R71, 0x78, !PT ;  /* 0x0000005368687212 */ /* 0x000fc600078e7847 */
[----:B------:R0:W-:Y:S01]  /*10710*/  STL [R1+0x690], R91 ;  /* 0x0006905b01007387 */ /* 0x0001e20000100800 */
[----:B------:R-:W-:-:S03]  /*10720*/  LOP3.LUT R103, R103, R83, R79, 0x78, !PT ;  /* 0x0000005367677212 */ /* 0x000fc600078e784f */
[----:B0-----:R-:W5:Y:S01]  /*10730*/  LDL.LU R91, [R1+0x6e8] ;  /* 0x0006e800015b7983 */ /* 0x001f620000300800 */
[----:B------:R-:W-:-:S03]  /*10740*/  LOP3.LUT R90, R90, R92, R48, 0x78, !PT ;  /* 0x0000005c5a5a7212 */ /* 0x000fc600078e7830 */
[----:B------:R-:W-:Y:S01]  /*10750*/  STL [R1+0x680], R104 ;  /* 0x0006806801007387 */ /* 0x000fe20000100800 */
[----:B------:R-:W-:-:S03]  /*10760*/  LOP3.LUT R89, R89, R92, R52, 0x78, !PT ;  /* 0x0000005c59597212 */ /* 0x000fc600078e7834 */
[----:B------:R-:W-:Y:S04]  /*10770*/  STL [R1+0x6a0], R103 ;  /* 0x0006a06701007387 */ /* 0x000fe80000100800 */
        /* <DEDUP_REMOVED lines=9> */
[----:B---3--:R-:W-:-:S03]  /*10810*/  LOP3.LUT R98, R98, R92, R64, 0x78, !PT ;  /* 0x0000005c62627212 */ /* 0x008fc600078e7840 */
[----:B0-----:R-:W3:Y:S01]  /*10820*/  LDL.LU R99, [R1+0x6ac] ;  /* 0x0006ac0001637983 */ /* 0x001ee20000300800 */
[----:B----4-:R-:W-:-:S03]  /*10830*/  LOP3.LUT R97, R97, R92, R68, 0x78, !PT ;  /* 0x0000005c61617212 */ /* 0x010fc600078e7844 */
[----:B------:R0:W-:Y:S04]  /*10840*/  STL [R1+0x6e4], R98 ;  /* 0x0006e46201007387 */ /* 0x0001e80000100800 */
[----:B------:R1:W-:Y:S01]  /*10850*/  STL [R1+0x6f4], R97 ;  /* 0x0006f46101007387 */ /* 0x0003e20000100800 */
[----:B-----5:R-:W-:-:S03]  /*10860*/  LOP3.LUT R81, R81, R92, R72, 0x78, !PT ;  /* 0x0000005c51517212 */ /* 0x020fc600078e7848 */
[----:B0-----:R-:W4:Y:S01]  /*10870*/  LDL.LU R98, [R1+0x6bc] ;  /* 0x0006bc0001627983 */ /* 0x001f220000300800 */
[----:B------:R-:W-:-:S03]  /*10880*/  LOP3.LUT R80, R80, R92, R76, 0x78, !PT ;  /* 0x0000005c50507212 */ /* 0x000fc600078e784c */
[----:B------:R-:W-:Y:S04]  /*10890*/  STL [R1+0x704], R81 ;  /* 0x0007045101007387 */ /* 0x000fe80000100800 */
[----:B-1----:R-:W5:Y:S04]  /*108a0*/  LDL.LU R97, [R1+0x6cc] ;  /* 0x0006cc0001617983 */ /* 0x002f680000300800 */
[----:B------:R0:W-:Y:S01]  /*108b0*/  STL [R1+0x714], R80 ;  /* 0x0007145001007387 */ /* 0x0001e20000100800 */
[----:B------:R-:W-:-:S03]  /*108c0*/  LOP3.LUT R102, R102, R93, R49, 0x78, !PT ;  /* 0x0000005d66667212 */ /* 0x000fc600078e7831 */
[----:B0-----:R-:W5:Y:S04]  /*108d0*/  LD.E.128 R80, desc[UR10][R112.64+0xf0] ;  /* 0x0000f00a70507980 */ /* 0x001f68000c101d00 */
[----:B------:R-:W-:Y:S04]  /*108e0*/  STL [R1+0x6a8], R102 ;  /* 0x0006a86601007387 */ /* 0x000fe80000100800 */
[----:B------:R-:W5:Y:S01]  /*108f0*/  LDL.LU R106, [R1+0x6dc] ;  /* 0x0006dc00016a7983 */ /* 0x000f620000300800 */
[----:B------:R-:W-:-:S05]  /*10900*/  LOP3.LUT R101, R101, R93, R53, 0x78, !PT ;  /* 0x0000005d65657212 */ /* 0x000fca00078e7835 */
[----:B------:R-:W-:Y:S01]  /*10910*/  STL [R1+0x6b8], R101 ;  /* 0x0006b86501007387 */ /* 0x000fe20000100800 */
[-C--:B------:R-:W-:Y:S02]  /*10920*/  LOP3.LUT R100, R100, R93.reuse, R57, 0x78, !PT ;  /* 0x0000005d64647212 */ /* 0x080fe400078e7839 */
[----:B------:R-:W-:-:S05]  /*10930*/  LOP3.LUT R96, R96, R93, R61, 0x78, !PT ;  /* 0x0000005d60607212 */ /* 0x000fca00078e783d */
[----:B------:R0:W-:Y:S04]  /*10940*/  STL [R1+0x6d8], R96 ;  /* 0x0006d86001007387 */ /* 0x0001e80000100800 */
[----:B------:R1:W-:Y:S04]  /*10950*/  STL [R1+0x6c8], R100 ;  /* 0x0006c86401007387 */ /* 0x0003e80000100800 */
        /* <DEDUP_REMOVED lines=9> */
[----:B--2---:R-:W-:-:S05]  /*109f0*/  LOP3.LUT R88, R88, R93, R77, 0x78, !PT ;  /* 0x0000005d58587212 */ /* 0x004fca00078e784d */
[----:B------:R-:W-:Y:S04]  /*10a00*/  STL [R1+0x718], R88 ;  /* 0x0007185801007387 */ /* 0x000fe80000100800 */
[----:B------:R-:W-:Y:S01]  /*10a10*/  STL [R1+0x6f8], R90 ;  /* 0x0006f85a01007387 */ /* 0x000fe20000100800 */
[----:B---3--:R-:W-:-:S03]  /*10a20*/  LOP3.LUT R99, R99, R94, R50, 0x78, !PT ;  /* 0x0000005e63637212 */ /* 0x008fc600078e7832 */
[----:B------:R0:W-:Y:S04]  /*10a30*/  STL [R1+0x708], R89 ;  /* 0x0007085901007387 */ /* 0x0001e80000100800 */
[----:B------:R-:W2:Y:S04]  /*10a40*/  LDL.LU R101, [R1+0x6c0] ;  /* 0x0006c00001657983 */ /* 0x000ea80000300800 */
[----:B------:R-:W3:Y:S04]  /*10a50*/  LDL.LU R93, [R1+0x6d0] ;  /* 0x0006d000015d7983 */ /* 0x000ee80000300800 */
[----:B------:R0:W-:Y:S04]  /*10a60*/  STL [R1+0x6ac], R99 ;  /* 0x0006ac6301007387 */ /* 0x0001e80000100800 */
[----:B-1----:R-:W3:Y:S01]  /*10a70*/  LDL.LU R100, [R1+0x6e0] ;  /* 0x0006e00001647983 */ /* 0x002ee20000300800 */
[----:B----4-:R-:W-:-:S03]  /*10a80*/  LOP3.LUT R98, R98, R94, R54, 0x78, !PT ;  /* 0x0000005e62627212 */ /* 0x010fc600078e7836 */
[----:B0-----:R-:W4:Y:S04]  /*10a90*/  LD.E.128 R88, desc[UR10][R112.64+0x100] ;  /* 0x0001000a70587980 */ /* 0x001f28000c101d00 */
[----:B------:R-:W4:Y:S01]  /*10aa0*/  LDL.LU R99, [R1+0x6f0] ;  /* 0x0006f00001637983 */ /* 0x000f220000300800 */
[----:B-----5:R-:W-:-:S03]  /*10ab0*/  LOP3.LUT R97, R97, R94, R58, 0x78, !PT ;  /* 0x0000005e61617212 */ /* 0x020fc600078e783a */
[----:B------:R0:W-:Y:S04]  /*10ac0*/  STL [R1+0x6bc], R98 ;  /* 0x0006bc6201007387 */ /* 0x0001e80000100800 */
[----:B0-----:R-:W5:Y:S04]  /*10ad0*/  LDL.LU R98, [R1+0x700] ;  /* 0x0007000001627983 */ /* 0x001f680000300800 */
[----:B------:R0:W-:Y:S04]  /*10ae0*/  STL [R1+0x6cc], R97 ;  /* 0x0006cc6101007387 */ /* 0x0001e80000100800 */
[----:B0-----:R-:W5:Y:S04]  /*10af0*/  LDL.LU R97, [R1+0x710] ;  /* 0x0007100001617983 */ /* 0x001f680000300800 */
[----:B------:R-:W5:Y:S01]  /*10b00*/  LDL.LU R92, [R1+0x720] ;  /* 0x00072000015c7983 */ /* 0x000f620000300800 */
[----:B------:R-:W-:-:S05]  /*10b10*/  LOP3.LUT R96, R96, R94, R66, 0x78, !PT ;  /* 0x0000005e60607212 */ /* 0x000fca00078e7842 */
        /* <DEDUP_REMOVED lines=14> */
[----:B------:R0:W-:Y:S04]  /*10c00*/  STL [R1+0x6b0], R102 ;  /* 0x0006b06601007387 */ /* 0x0001e80000100800 */
[----:B0-----:R-:W5:Y:S04]  /*10c10*/  LDL.LU R102, [R1+0x764] ;  /* 0x0007640001667983 */ /* 0x001f680000300800 */
[----:B------:R-:W5:Y:S01]  /*10c20*/  LDL.LU R94, [R1+0x774] ;  /* 0x00077400015e7983 */ /* 0x000f620000300800 */
[----:B--2---:R-:W-:-:S02]  /*10c30*/  LOP3.LUT R101, R101, R95, R55, 0x78, !PT ;  /* 0x0000005f65657212 */ /* 0x004fc400078e7837 */
[----:B---3--:R-:W-:-:S03]  /*10c40*/  LOP3.LUT R93, R93, R95, R59, 0x78, !PT ;  /* 0x0000005f5d5d7212 */ /* 0x008fc600078e783b */
[----:B------:R0:W-:Y:S01]  /*10c50*/  STL [R1+0x6c0], R101 ;  /* 0x0006c06501007387 */ /* 0x0001e20000100800 */
[----:B------:R-:W-:-:S03]  /*10c60*/  LOP3.LUT R100, R100, R95, R63, 0x78, !PT ;  /* 0x0000005f64647212 */ /* 0x000fc600078e783f */
[----:B0-----:R-:W2:Y:S04]  /*10c70*/  LDL.LU R101, [R1+0x784] ;  /* 0x0007840001657983 */ /* 0x001ea80000300800 */
[----:B------:R0:W-:Y:S01]  /*10c80*/  STL [R1+0x6d0], R93 ;  /* 0x0006d05d01007387 */ /* 0x0001e20000100800 */
[----:B----4-:R-:W-:-:S03]  /*10c90*/  LOP3.LUT R99, R99, R95, R67, 0x78, !PT ;  /* 0x0000005f63637212 */ /* 0x010fc600078e7843 */
[----:B0-----:R-:W3:Y:S01]  /*10ca0*/  LDL.LU R93, [R1+0x794] ;  /* 0x00079400015d7983 */ /* 0x001ee20000300800 */
[----:B-----5:R-:W-:-:S03]  /*10cb0*/  LOP3.LUT R98, R98, R95, R71, 0x78, !PT ;  /* 0x0000005f62627212 */ /* 0x020fc600078e7847 */
[----:B------:R0:W-:Y:S04]  /*10cc0*/  STL [R1+0x6e0], R100 ;  /* 0x0006e06401007387 */ /* 0x0001e80000100800 */
[----:B------:R-:W-:Y:S04]  /*10cd0*/  STL [R1+0x6f0], R99 ;  /* 0x0006f06301007387 */ /* 0x000fe80000100800 */
[----:B0-----:R-:W4:Y:S01]  /*10ce0*/  LDL.LU R100, [R1+0x728] ;  /* 0x0007280001647983 */ /* 0x001f220000300800 */
[-C--:B------:R-:W-:Y:S02]  /*10cf0*/  LOP3.LUT R97, R97, R95.reuse, R75, 0x78, !PT ;  /* 0x0000005f61617212 */ /* 0x080fe400078e784b */
[----:B------:R-:W-:Y:S01]  /*10d00*/  LOP3.LUT R92, R92, R95, R79, 0x78, !PT ;  /* 0x0000005f5c5c7212 */ /* 0x000fe200078e784f */
[----:B------:R-:W-:Y:S04]  /*10d10*/  STL [R1+0x700], R98 ;  /* 0x0007006201007387 */ /* 0x000fe80000100800 */
[----:B------:R0:W-:Y:S04]  /*10d20*/  STL [R1+0x720], R92 ;  /* 0x0007205c01007387 */ /* 0x0001e80000100800 */
[----:B------:R1:W-:Y:S04]  /*10d30*/  STL [R1+0x710], R97 ;  /* 0x0007106101007387 */ /* 0x0003e80000100800 */
[----:B0-----:R-:W5:Y:S04]  /*10d40*/  LDL.LU R92, [R1+0x738] ;  /* 0x00073800015c7983 */ /* 0x001f680000300800 */
[----:B------:R-:W5:Y:S04]  /*10d50*/  LDL.LU R99, [R1+0x748] ;  /* 0x0007480001637983 */ /* 0x000f680000300800 */
[----:B------:R-:W5:Y:S04]  /*10d60*/  LDL.LU R98, [R1+0x758] ;  /* 0x0007580001627983 */ /* 0x000f680000300800 */
[----:B-1----:R-:W5:Y:S01]  /*10d70*/  LDL.LU R97, [R1+0x768] ;  /* 0x0007680001617983 */ /* 0x002f620000300800 */
[----:B------:R-:W-:-:S05]  /*10d80*/  LOP3.LUT R96, R96, R84, R48, 0x78, !PT ;  /* 0x0000005460607212 */ /* 0x000fca00078e7830 */
        /* <DEDUP_REMOVED lines=13> */
[----:B------:R0:W-:Y:S04]  /*10e60*/  STL [R1+0x774], R94 ;  /* 0x0007745e01007387 */ /* 0x0001e80000100800 */
[----:B0-----:R-:W5:Y:S04]  /*10e70*/  LDL.LU R94, [R1+0x72c] ;  /* 0x00072c00015e7983 */ /* 0x001f680000300800 */
[----:B------:R-:W5:Y:S04]  /*10e80*/  LDL.LU R104, [R1+0x73c] ;  /* 0x00073c0001687983 */ /* 0x000f680000300800 */
[----:B------:R-:W5:Y:S01]  /*10e90*/  LDL.LU R103, [R1+0x74c] ;  /* 0x00074c0001677983 */ /* 0x000f620000300800 */
[----:B--2---:R-:W-:-:S05]  /*10ea0*/  LOP3.LUT R101, R101, R84, R72, 0x78, !PT ;  /* 0x0000005465657212 */ /* 0x004fca00078e7848 */
[----:B------:R0:W-:Y:S04]  /*10eb0*/  STL [R1+0x784], R101 ;  /* 0x0007846501007387 */ /* 0x0001e80000100800 */
[----:B------:R-:W2:Y:S01]  /*10ec0*/  LDL.LU R102, [R1+0x75c] ;  /* 0x00075c0001667983 */ /* 0x000ea20000300800 */
[----:B---3--:R-:W-:-:S05]  /*10ed0*/  LOP3.LUT R93, R93, R84, R76, 0x78, !PT ;  /* 0x000000545d5d7212 */ /* 0x008fca00078e784c */
[----:B------:R1:W-:Y:S04]  /*10ee0*/  STL [R1+0x794], R93 ;  /* 0x0007945d01007387 */ /* 0x0003e80000100800 */
[----:B0-----:R-:W3:Y:S04]  /*10ef0*/  LDL.LU R101, [R1+0x76c] ;  /* 0x00076c0001657983 */ /* 0x001ee80000300800 */
[----:B-1----:R-:W3:Y:S01]  /*10f00*/  LDL.LU R93, [R1+0x77c] ;  /* 0x00077c00015d7983 */ /* 0x002ee20000300800 */
[-C--:B----4-:R-:W-:Y:S02]  /*10f10*/  LOP3.LUT R100, R100, R85.reuse, R49, 0x78, !PT ;  /* 0x0000005564647212 */ /* 0x090fe400078e7831 */
[----:B-----5:R-:W-:-:S02]  /*10f20*/  LOP3.LUT R92, R92, R85, R53, 0x78, !PT ;  /* 0x000000555c5c7212 */ /* 0x020fc400078e7835 */
[----:B------:R-:W-:-:S03]  /*10f30*/  LOP3.LUT R99, R99, R85, R57, 0x78, !PT ;  /* 0x0000005563637212 */ /* 0x000fc600078e7839 */
[----:B------:R0:W-:Y:S01]  /*10f40*/  STL [R1+0x738], R92 ;  /* 0x0007385c01007387 */ /* 0x0001e20000100800 */
[-C--:B------:R-:W-:Y:S02]  /*10f50*/  LOP3.LUT R98, R98, R85.reuse, R61, 0x78, !PT ;  /* 0x0000005562627212 */ /* 0x080fe400078e783d */
[-C--:B------:R-:W-:Y:S01]  /*10f60*/  LOP3.LUT R97, R97, R85.reuse, R65, 0x78, !PT ;  /* 0x0000005561617212 */ /* 0x080fe200078e7841 */
[----:B0-----:R-:W4:Y:S04]  /*10f70*/  LDL.LU R92, [R1+0x78c] ;  /* 0x00078c00015c7983 */ /* 0x001f280000300800 */
[----:B------:R0:W-:Y:S04]  /*10f80*/  STL [R1+0x728], R100 ;  /* 0x0007286401007387 */ /* 0x0001e80000100800 */
[----:B------:R1:W-:Y:S04]  /*10f90*/  STL [R1+0x748], R99 ;  /* 0x0007486301007387 */ /* 0x0003e80000100800 */
[----:B0-----:R-:W5:Y:S04]  /*10fa0*/  LDL.LU R100, [R1+0x79c] ;  /* 0x00079c0001647983 */ /* 0x001f680000300800 */
[----:B------:R0:W-:Y:S04]  /*10fb0*/  STL [R1+0x758], R98 ;  /* 0x0007586201007387 */ /* 0x0001e80000100800 */
[----:B-1----:R-:W5:Y:S04]  /*10fc0*/  LDL.LU R99, [R1+0x730] ;  /* 0x0007300001637983 */ /* 0x002f680000300800 */
[----:B------:R1:W-:Y:S04]  /*10fd0*/  STL [R1+0x768], R97 ;  /* 0x0007686101007387 */ /* 0x0003e80000100800 */
[----:B0-----:R-:W5:Y:S01]  /*10fe0*/  LDL.LU R98, [R1+0x740] ;  /* 0x0007400001627983 */ /* 0x001f620000300800 */
[----:B------:R-:W-:-:S05]  /*10ff0*/  LOP3.LUT R96, R96, R85, R69, 0x78, !PT ;  /* 0x0000005560607212 */ /* 0x000fca00078e7845 */
        /* <DEDUP_REMOVED lines=12> */
[----:B0-----:R-:W5:Y:S04]  /*110c0*/  LDL.LU R94, [R1+0x780] ;  /* 0x00078000015e7983 */ /* 0x001f680000300800 */
[----:B------:R0:W-:Y:S04]  /*110d0*/  STL [R1+0x73c], R104 ;  /* 0x00073c6801007387 */ /* 0x0001e80000100800 */
[----:B0-----:R-:W5:Y:S04]  /*110e0*/  LDL.LU R104, [R1+0x790] ;  /* 0x0007900001687983 */ /* 0x001f680000300800 */
[----:B------:R0:W-:Y:S04]  /*110f0*/  STL [R1+0x74c], R103 ;  /* 0x00074c6701007387 */ /* 0x0001e80000100800 */
[----:B------:R-:W5:Y:S01]  /*11100*/  LDL.LU R85, [R1+0x7a0] ;  /* 0x0007a00001557983 */ /* 0x000f620000300800 */
[----:B--2---:R-:W-:-:S05]  /*11110*/  LOP3.LUT R102, R102, R86, R62, 0x78, !PT ;  /* 0x0000005666667212 */ /* 0x004fca00078e783e */
[----:B------:R1:W-:Y:S01]  /*11120*/  STL [R1+0x75c], R102 ;  /* 0x00075c6601007387 */ /* 0x0003e20000100800 */
[----:B---3--:R-:W-:-:S05]  /*11130*/  LOP3.LUT R101, R101, R86, R66, 0x78, !PT ;  /* 0x0000005665657212 */ /* 0x008fca00078e7842 */
[----:B------:R2:W-:Y:S01]  /*11140*/  STL [R1+0x76c], R101 ;  /* 0x00076c6501007387 */ /* 0x0005e20000100800 */
[----:B------:R-:W-:-:S03]  /*11150*/  LOP3.LUT R93, R93, R86, R70, 0x78, !PT ;  /* 0x000000565d5d7212 */ /* 0x000fc600078e7846 */
[----:B0-----:R-:W3:Y:S04]  /*11160*/  LDL.LU R103, [R1+0x7a4] ;  /* 0x0007a40001677983 */ /* 0x001ee80000300800 */
[----:B------:R-:W3:Y:S04]  /*11170*/  LDL.LU R84, [R1+0x7b4] ;  /* 0x0007b40001547983 */ /* 0x000ee80000300800 */
[----:B------:R0:W-:Y:S04]  /*11180*/  STL [R1+0x77c], R93 ;  /* 0x00077c5d01007387 */ /* 0x0001e80000100800 */
[----:B-1----:R-:W3:Y:S04]  /*11190*/  LDL.LU R102, [R1+0x7c4] ;  /* 0x0007c40001667983 */ /* 0x002ee80000300800 */
[----:B--2---:R-:W2:Y:S04]  /*111a0*/  LDL.LU R101, [R1+0x7d4] ;  /* 0x0007d40001657983 */ /* 0x004ea80000300800 */
[----:B0-----:R-:W2:Y:S01]  /*111b0*/  LDL.LU R93, [R1+0x7e4] ;  /* 0x0007e400015d7983 */ /* 0x001ea20000300800 */
[----:B----4-:R-:W-:-:S05]  /*111c0*/  LOP3.LUT R92, R92, R86, R74, 0x78, !PT ;  /* 0x000000565c5c7212 */ /* 0x010fca00078e784a */
[----:B------:R0:W-:Y:S01]  /*111d0*/  STL [R1+0x78c], R92 ;  /* 0x00078c5c01007387 */ /* 0x0001e20000100800 */
[----:B-----5:R-:W-:-:S03]  /*111e0*/  LOP3.LUT R100, R100, R86, R78, 0x78, !PT ;  /* 0x0000005664647212 */ /* 0x020fc600078e784e */
[----:B0-----:R-:W4:Y:S01]  /*111f0*/  LDL.LU R92, [R1+0x7f4] ;  /* 0x0007f400015c7983 */ /* 0x001f220000300800 */
[----:B------:R-:W-:-:S03]  /*11200*/  LOP3.LUT R99, R99, R87, R51, 0x78, !PT ;  /* 0x0000005763637212 */ /* 0x000fc600078e7833 */
[----:B------:R0:W-:Y:S04]  /*11210*/  STL [R1+0x79c], R100 ;  /* 0x00079c6401007387 */ /* 0x0001e80000100800 */
[----:B------:R-:W-:Y:S01]  /*11220*/  STL [R1+0x730], R99 ;  /* 0x0007306301007387 */ /* 0x000fe20000100800 */
[----:B------:R-:W-:-:S03]  /*11230*/  LOP3.LUT R98, R98, R87, R55, 0x78, !PT ;  /* 0x0000005762627212 */ /* 0x000fc600078e7837 */
[----:B0-----:R-:W5:Y:S04]  /*11240*/  LDL.LU R100, [R1+0x804] ;  /* 0x0008040001647983 */ /* 0x001f680000300800 */
[----:B------:R-:W-:Y:S01]  /*11250*/  STL [R1+0x740], R98 ;  /* 0x0007406201007387 */ /* 0x000fe20000100800 */
[-C--:B------:R-:W-:Y:S02]  /*11260*/  LOP3.LUT R97, R97, R87.reuse, R59, 0x78, !PT ;  /* 0x0000005761617212 */ /* 0x080fe400078e783b */
[----:B------:R-:W-:-:S03]  /*11270*/  LOP3.LUT R96, R96, R87, R63, 0x78, !PT ;  /* 0x0000005760607212 */ /* 0x000fc600078e783f */
[----:B------:R0:W-:Y:S04]  /*11280*/  STL [R1+0x750], R97 ;  /* 0x0007506101007387 */ /* 0x0001e80000100800 */
[----:B0-----:R-:W5:Y:S04]  /*11290*/  LDL.LU R97, [R1+0x814] ;  /* 0x0008140001617983 */ /* 0x001f680000300800 */
        /* <DEDUP_REMOVED lines=16> */
[-C--:B---3--:R-:W-:Y:S02]  /*113a0*/  LOP3.LUT R103, R103, R80.reuse, R48, 0x78, !PT ;  /* 0x0000005067677212 */ /* 0x088fe400078e7830 */
[----:B------:R-:W-:-:S05]  /*113b0*/  LOP3.LUT R84, R84, R80, R52, 0x78, !PT ;  /* 0x0000005054547212 */ /* 0x000fca00078e7834 */
[----:B------:R0:W-:Y:S01]  /*113c0*/  STL [R1+0x7b4], R84 ;  /* 0x0007b45401007387 */ /* 0x0001e20000100800 */
[-C--:B------:R-:W-:Y:S02]  /*113d0*/  LOP3.LUT R102, R102, R80.reuse, R56, 0x78, !PT ;  /* 0x0000005066667212 */ /* 0x080fe400078e7838 */
[-C--:B--2---:R-:W-:Y:S01]  /*113e0*/  LOP3.LUT R101, R101, R80.reuse, R60, 0x78, !PT ;  /* 0x0000005065657212 */ /* 0x084fe200078e783c */
[----:B0-----:R-:W2:Y:S01]  /*113f0*/  LDL.LU R84, [R1+0x818] ;  /* 0x0008180001547983 */ /* 0x001ea20000300800 */
[----:B------:R-:W-:-:S03]  /*11400*/  LOP3.LUT R93, R93, R80, R64, 0x78, !PT ;  /* 0x000000505d5d7212 */ /* 0x000fc600078e7840 */
[----:B------:R0:W-:Y:S04]  /*11410*/  STL [R1+0x7a4], R103 ;  /* 0x0007a46701007387 */ /* 0x0001e80000100800 */
[----:B------:R1:W-:Y:S04]  /*11420*/  STL [R1+0x7c4], R102 ;  /* 0x0007c46601007387 */ /* 0x0003e80000100800 */
[----:B0-----:R-:W3:Y:S04]  /*11430*/  LDL.LU R103, [R1+0x7ac] ;  /* 0x0007ac0001677983 */ /* 0x001ee80000300800 */
[----:B------:R0:W-:Y:S04]  /*11440*/  STL [R1+0x7d4], R101 ;  /* 0x0007d46501007387 */ /* 0x0001e80000100800 */
[----:B-1----:R-:W3:Y:S04]  /*11450*/  LDL.LU R102, [R1+0x7bc] ;  /* 0x0007bc0001667983 */ /* 0x002ee80000300800 */
[----:B------:R1:W-:Y:S04]  /*11460*/  STL [R1+0x7e4], R93 ;  /* 0x0007e45d01007387 */ /* 0x0003e80000100800 */
[----:B0-----:R-:W3:Y:S01]  /*11470*/  LDL.LU R101, [R1+0x7cc] ;  /* 0x0007cc0001657983 */ /* 0x001ee20000300800 */
[----:B----4-:R-:W-:-:S05]  /*11480*/  LOP3.LUT R92, R92, R80, R68, 0x78, !PT ;  /* 0x000000505c5c7212 */ /* 0x010fca00078e7844 */
[----:B------:R0:W-:Y:S04]  /*11490*/  STL [R1+0x7f4], R92 ;  /* 0x0007f45c01007387 */ /* 0x0001e80000100800 */
[----:B-1----:R-:W4:Y:S04]  /*114a0*/  LDL.LU R93, [R1+0x7dc] ;  /* 0x0007dc00015d7983 */ /* 0x002f280000300800 */
[----:B0-----:R-:W4:Y:S01]  /*114b0*/  LDL.LU R92, [R1+0x7ec] ;  /* 0x0007ec00015c7983 */ /* 0x001f220000300800 */
[-C--:B-----5:R-:W-:Y:S02]  /*114c0*/  LOP3.LUT R100, R100, R80.reuse, R72, 0x78, !PT ;  /* 0x0000005064647212 */ /* 0x0a0fe400078e7848 */
[----:B------:R-:W-:-:S05]  /*114d0*/  LOP3.LUT R97, R97, R80, R76, 0x78, !PT ;  /* 0x0000005061617212 */ /* 0x000fca00078e784c */
[----:B------:R0:W-:Y:S04]  /*114e0*/  STL [R1+0x814], R97 ;  /* 0x0008146101007387 */ /* 0x0001e80000100800 */
[----:B------:R-:W-:Y:S01]  /*114f0*/  STL [R1+0x804], R100 ;  /* 0x0008046401007387 */ /* 0x000fe20000100800 */
[----:B------:R-:W-:-:S03]  /*11500*/  LOP3.LUT R96, R96, R81, R49, 0x78, !PT ;  /* 0x0000005160607212 */ /* 0x000fc600078e7831 */
[----:B0-----:R-:W5:Y:S04]  /*11510*/  LDL.LU R97, [R1+0x7fc] ;  /* 0x0007fc0001617983 */ /* 0x001f680000300800 */
[----:B------:R0:W-:Y:S04]  /*11520*/  STL [R1+0x7a8], R96 ;  /* 0x0007a86001007387 */ /* 0x0001e80000100800 */
[----:B0-----:R-:W5:Y:S01]  /*11530*/  LDL.LU R96, [R1+0x80c] ;  /* 0x00080c0001607983 */ /* 0x001f620000300800 */
        /* <DEDUP_REMOVED lines=18> */
[----:B--2---:R-:W-:-:S05]  /*11660*/  LOP3.LUT R84, R84, R81, R77, 0x78, !PT ;  /* 0x0000005154547212 */ /* 0x004fca00078e784d */
[----:B------:R0:W-:Y:S01]  /*11670*/  STL [R1+0x818], R84 ;  /* 0x0008185401007387 */ /* 0x0001e20000100800 */
[----:B---3--:R-:W-:-:S03]  /*11680*/  LOP3.LUT R103, R103, R82, R50, 0x78, !PT ;  /* 0x0000005267677212 */ /* 0x008fc600078e7832 */
[----:B0-----:R-:W2:Y:S01]  /*11690*/  LD.E.128 R84, desc[UR10][R112.64+0x110] ;  /* 0x0001100a70547980 */ /* 0x001ea2000c101d00 */
[----:B------:R-:W-:-:S03]  /*116a0*/  LOP3.LUT R102, R102, R82, R54, 0x78, !PT ;  /* 0x0000005266667212 */ /* 0x000fc600078e7836 */
[----:B------:R-:W-:Y:S04]  /*116b0*/  STL [R1+0x7ac], R103 ;  /* 0x0007ac6701007387 */ /* 0x000fe80000100800 */
[----:B------:R-:W-:Y:S01]  /*116c0*/  STL [R1+0x7bc], R102 ;  /* 0x0007bc6601007387 */ /* 0x000fe20000100800 */
[----:B------:R-:W-:-:S03]  /*116d0*/  LOP3.LUT R101, R101, R82, R58, 0x78, !PT ;  /* 0x0000005265657212 */ /* 0x000fc600078e783a */
[----:B------:R-:W3:Y:S04]  /*116e0*/  LDL.LU R105, [R1+0x800] ;  /* 0x0008000001697983 */ /* 0x000ee80000300800 */
[----:B------:R-:W-:Y:S01]  /*116f0*/  STL [R1+0x7cc], R101 ;  /* 0x0007cc6501007387 */ /* 0x000fe20000100800 */
[-C--:B----4-:R-:W-:Y:S02]  /*11700*/  LOP3.LUT R93, R93, R82.reuse, R62, 0x78, !PT ;  /* 0x000000525d5d7212 */ /* 0x090fe400078e783e */
[----:B------:R-:W-:-:S03]  /*11710*/  LOP3.LUT R92, R92, R82, R66, 0x78, !PT ;  /* 0x000000525c5c7212 */ /* 0x000fc600078e7842 */
[----:B------:R0:W-:Y:S04]  /*11720*/  STL [R1+0x7dc], R93 ;  /* 0x0007dc5d01007387 */ /* 0x0001e80000100800 */
[----:B0-----:R-:W4:Y:S04]  /*11730*/  LDL.LU R93, [R1+0x810] ;  /* 0x00081000015d7983 */ /* 0x001f280000300800 */
[----:B------:R0:W-:Y:S04]  /*11740*/  STL [R1+0x7ec], R92 ;  /* 0x0007ec5c01007387 */ /* 0x0001e80000100800 */
[----:B0-----:R-:W2:Y:S04]  /*11750*/  LDL.LU R92, [R1+0x820] ;  /* 0x00082000015c7983 */ /* 0x001ea80000300800 */
[----:B------:R-:W2:Y:S04]  /*11760*/  LDL.LU R104, [R1+0x824] ;  /* 0x0008240001687983 */ /* 0x000ea80000300800 */
[----:B------:R-:W2:Y:S01]  /*11770*/  LDL.LU R101, [R1+0x834] ;  /* 0x0008340001657983 */ /* 0x000ea20000300800 */
[----:B-----5:R-:W-:-:S05]  /*11780*/  LOP3.LUT R97, R97, R82, R70, 0x78, !PT ;  /* 0x0000005261617212 */ /* 0x020fca00078e7846 */
[----:B------:R0:W-:Y:S01]  /*11790*/  STL [R1+0x7fc], R97 ;  /* 0x0007fc6101007387 */ /* 0x0001e20000100800 */
[----:B------:R-:W-:-:S03]  /*117a0*/  LOP3.LUT R96, R96, R82, R74, 0x78, !PT ;  /* 0x0000005260607212 */ /* 0x000fc600078e784a */
[----:B0-----:R-:W5:Y:S04]  /*117b0*/  LDL.LU R97, [R1+0x844] ;  /* 0x0008440001617983 */ /* 0x001f680000300800 */
[----:B------:R0:W-:Y:S04]  /*117c0*/  STL [R1+0x80c], R96 ;  /* 0x00080c6001007387 */ /* 0x0001e80000100800 */
[----:B0-----:R-:W5:Y:S01]  /*117d0*/  LDL.LU R96, [R1+0x854] ;  /* 0x0008540001607983 */ /* 0x001f620000300800 */
[----:B------:R-:W-:Y:S02]  /*117e0*/  LOP3.LUT R100, R100, R82, R78, 0x78, !PT ;  /* 0x0000005264647212 */ /* 0x000fe400078e784e */
        /* <DEDUP_REMOVED lines=21> */
[----:B---3--:R-:W-:-:S02]  /*11940*/  LOP3.LUT R105, R105, R83, R71, 0x78, !PT ;  /* 0x0000005369697212 */ /* 0x008fc400078e7847 */
[----:B----4-:R-:W-:-:S05]  /*11950*/  LOP3.LUT R93, R93, R83, R75, 0x78, !PT ;  /* 0x000000535d5d7212 */ /* 0x010fca00078e784b */
[----:B------:R0:W-:Y:S04]  /*11960*/  STL [R1+0x810], R93 ;  /* 0x0008105d01007387 */ /* 0x0001e80000100800 */
[----:B------:R-:W-:Y:S01]  /*11970*/  STL [R1+0x800], R105 ;  /* 0x0008006901007387 */ /* 0x000fe20000100800 */
[----:B--2---:R-:W-:-:S03]  /*11980*/  LOP3.LUT R92, R92, R83, R79, 0x78, !PT ;  /* 0x000000535c5c7212 */ /* 0x004fc600078e784f */
[----:B0-----:R-:W2:Y:S01]  /*11990*/  LDL.LU R93, [R1+0x888] ;  /* 0x00088800015d7983 */ /* 0x001ea20000300800 */
[----:B------:R-:W-:-:S03]  /*119a0*/  LOP3.LUT R104, R104, R88, R48, 0x78, !PT ;  /* 0x0000005868687212 */ /* 0x000fc600078e7830 */
[----:B------:R0:W-:Y:S01]  /*119b0*/  STL [R1+0x820], R92 ;  /* 0x0008205c01007387 */ /* 0x0001e20000100800 */
[----:B------:R-:W-:-:S03]  /*119c0*/  LOP3.LUT R101, R101, R88, R52, 0x78, !PT ;  /* 0x0000005865657212 */ /* 0x000fc600078e7834 */
[----:B0-----:R-:W3:Y:S04]  /*119d0*/  LDL.LU R92, [R1+0x898] ;  /* 0x00089800015c7983 */ /* 0x001ee80000300800 */
[----:B------:R-:W-:Y:S04]  /*119e0*/  STL [R1+0x824], R104 ;  /* 0x0008246801007387 */ /* 0x000fe80000100800 */
[----:B------:R0:W-:Y:S04]  /*119f0*/  STL [R1+0x834], R101 ;  /* 0x0008346501007387 */ /* 0x0001e80000100800 */
[----:B0-----:R-:W4:Y:S01]  /*11a00*/  LDL.LU R101, [R1+0x82c] ;  /* 0x00082c0001657983 */ /* 0x001f220000300800 */
[----:B-----5:R-:W-:-:S05]  /*11a10*/  LOP3.LUT R97, R97, R88, R56, 0x78, !PT ;  /* 0x0000005861617212 */ /* 0x020fca00078e7838 */
[----:B------:R0:W-:Y:S01]  /*11a20*/  STL [R1+0x844], R97 ;  /* 0x0008446101007387 */ /* 0x0001e20000100800 */
[----:B------:R-:W-:-:S03]  /*11a30*/  LOP3.LUT R96, R96, R88, R60, 0x78, !PT ;  /* 0x0000005860607212 */ /* 0x000fc600078e783c */
[----:B0-----:R-:W5:Y:S04]  /*11a40*/  LDL.LU R97, [R1+0x83c] ;  /* 0x00083c0001617983 */ /* 0x001f680000300800 */
[----:B------:R0:W-:Y:S04]  /*11a50*/  STL [R1+0x854], R96 ;  /* 0x0008546001007387 */ /* 0x0001e80000100800 */
[----:B0-----:R-:W5:Y:S01]  /*11a60*/  LDL.LU R96, [R1+0x84c] ;  /* 0x00084c0001607983 */ /* 0x001f620000300800 */
[-C--:B------:R-:W-:Y:S02]  /*11a70*/  LOP3.LUT R103, R103, R88.reuse, R64, 0x78, !PT ;  /* 0x0000005867677212 */ /* 0x080fe400078e7840 */
        /* <DEDUP_REMOVED lines=14> */
[----:B0-----:R-:W5:Y:S01]  /*11b60*/  LD.E.128 R80, desc[UR10][R112.64+0x120] ;  /* 0x0001200a70507980 */ /* 0x001f62000c101d00 */
[----:B------:R-:W-:-:S03]  /*11b70*/  LOP3.LUT R95, R95, R89, R65, 0x78, !PT ;  /* 0x000000595f5f7212 */ /* 0x000fc600078e7841 */
[----:B-1----:R-:W5:Y:S01]  /*11b80*/  LDL.LU R100, [R1+0x85c] ;  /* 0x00085c0001647983 */ /* 0x002f620000300800 */
[----:B------:R-:W-:-:S03]  /*11b90*/  LOP3.LUT R94, R94, R89, R69, 0x78, !PT ;  /* 0x000000595e5e7212 */ /* 0x000fc600078e7845 */
[----:B------:R0:W-:Y:S04]  /*11ba0*/  STL [R1+0x858], R98 ;  /* 0x0008586201007387 */ /* 0x0001e80000100800 */
[----:B------:R-:W5:Y:S04]  /*11bb0*/  LDL.LU R99, [R1+0x86c] ;  /* 0x00086c0001637983 */ /* 0x000f680000300800 */
[----:B------:R-:W-:Y:S04]  /*11bc0*/  STL [R1+0x868], R95 ;  /* 0x0008685f01007387 */ /* 0x000fe80000100800 */
[----:B0-----:R-:W5:Y:S04]  /*11bd0*/  LDL.LU R98, [R1+0x87c] ;  /* 0x00087c0001627983 */ /* 0x001f680000300800 */
[----:B------:R-:W-:Y:S04]  /*11be0*/  STL [R1+0x878], R94 ;  /* 0x0008785e01007387 */ /* 0x000fe80000100800 */
[----:B------:R-:W5:Y:S01]  /*11bf0*/  LDL.LU R88, [R1+0x88c] ;  /* 0x00088c0001587983 */ /* 0x000f620000300800 */
[----:B--2---:R-:W-:-:S02]  /*11c00*/  LOP3.LUT R93, R93, R89, R73, 0x78, !PT ;  /* 0x000000595d5d7212 */ /* 0x004fc400078e7849 */
[----:B---3--:R-:W-:-:S05]  /*11c10*/  LOP3.LUT R92, R92, R89, R77, 0x78, !PT ;  /* 0x000000595c5c7212 */ /* 0x008fca00078e784d */
[----:B------:R-:W-:Y:S04]  /*11c20*/  STL [R1+0x898], R92 ;  /* 0x0008985c01007387 */ /* 0x000fe80000100800 */
[----:B------:R0:W-:Y:S04]  /*11c30*/  STL [R1+0x888], R93 ;  /* 0x0008885d01007387 */ /* 0x0001e80000100800 */
[----:B------:R-:W2:Y:S01]  /*11c40*/  LDL.LU R109, [R1+0x89c] ;  /* 0x00089c00016d7983 */ /* 0x000ea20000300800 */
[----:B----4-:R-:W-:-:S03]  /*11c50*/  LOP3.LUT R101, R101, R90, R50, 0x78, !PT ;  /* 0x0000005a65657212 */ /* 0x010fc600078e7832 */
[----:B0-----:R-:W3:Y:S04]  /*11c60*/  LD.E.128 R92, desc[UR10][R112.64+0x130] ;  /* 0x0001300a705c7980 */ /* 0x001ee8000c101d00 */
[----:B------:R-:W-:Y:S04]  /*11c70*/  STL [R1+0x82c], R101 ;  /* 0x00082c6501007387 */ /* 0x000fe80000100800 */
[----:B------:R-:W4:Y:S01]  /*11c80*/  LDL.LU R108, [R1+0x830] ;  /* 0x00083000016c7983 */ /* 0x000f220000300800 */
[----:B-----5:R-:W-:-:S05]  /*11c90*/  LOP3.LUT R97, R97, R90, R54, 0x78, !PT ;  /* 0x0000005a61617212 */ /* 0x020fca00078e7836 */
[----:B------:R0:W-:Y:S04]  /*11ca0*/  STL [R1+0x83c], R97 ;  /* 0x00083c6101007387 */ /* 0x0001e80000100800 */
[----:B------:R-:W5:Y:S01]  /*11cb0*/  LDL.LU R107, [R1+0x840] ;  /* 0x00084000016b7983 */ /* 0x000f620000300800 */
[----:B------:R-:W-:-:S05]  /*11cc0*/  LOP3.LUT R96, R96, R90, R58, 0x78, !PT ;  /* 0x0000005a60607212 */ /* 0x000fca00078e783a */
[----:B------:R1:W-:Y:S04]  /*11cd0*/  STL [R1+0x84c], R96 ;  /* 0x00084c6001007387 */ /* 0x0003e80000100800 */
[----:B------:R-:W3:Y:S04]  /*11ce0*/  LDL.LU R106, [R1+0x850] ;  /* 0x00085000016a7983 */ /* 0x000ee80000300800 */
[----:B------:R-:W3:Y:S04]  /*11cf0*/  LDL.LU R105, [R1+0x860] ;  /* 0x0008600001697983 */ /* 0x000ee80000300800 */
[----:B------:R-:W3:Y:S04]  /*11d00*/  LDL.LU R104, [R1+0x870] ;  /* 0x0008700001687983 */ /* 0x000ee80000300800 */
[----:B------:R-:W3:Y:S04]  /*11d10*/  LDL.LU R103, [R1+0x880] ;  /* 0x0008800001677983 */ /* 0x000ee80000300800 */
[----:B------:R-:W3:Y:S04]  /*11d20*/  LDL.LU R102, [R1+0x890] ;  /* 0x0008900001667983 */ /* 0x000ee80000300800 */
[----:B0-----:R-:W3:Y:S04]  /*11d30*/  LDL.LU R97, [R1+0x8a0] ;  /* 0x0008a00001617983 */ /* 0x001ee80000300800 */
[----:B-1----:R-:W3:Y:S01]  /*11d40*/  LDL.LU R96, [R1+0x8a4] ;  /* 0x0008a40001607983 */ /* 0x002ee20000300800 */
[----:B------:R-:W-:-:S05]  /*11d50*/  LOP3.LUT R100, R100, R90, R62, 0x78, !PT ;  /* 0x0000005a64647212 */ /* 0x000fca00078e783e */
[----:B------:R0:W-:Y:S01]  /*11d60*/  STL [R1+0x85c], R100 ;  /* 0x00085c6401007387 */ /* 0x0001e20000100800 */
[----:B------:R-:W-:-:S03]  /*11d70*/  LOP3.LUT R99, R99, R90, R66, 0x78, !PT ;  /* 0x0000005a63637212 */ /* 0x000fc600078e7842 */
[----:B------:R-:W3:Y:S04]  /*11d80*/  LDL.LU R101, [R1+0x8b4] ;  /* 0x0008b40001657983 */ /* 0x000ee80000300800 */
[----:B------:R1:W-:Y:S01]  /*11d90*/  STL [R1+0x86c], R99 ;  /* 0x00086c6301007387 */ /* 0x0003e20000100800 */
[----:B------:R-:W-:-:S03]  /*11da0*/  LOP3.LUT R98, R98, R90, R70, 0x78, !PT ;  /* 0x0000005a62627212 */ /* 0x000fc600078e7846 */
[----:B0-----:R-:W3:Y:S04]  /*11db0*/  LDL.LU R100, [R1+0x8c4] ;  /* 0x0008c40001647983 */ /* 0x001ee80000300800 */
[----:B------:R0:W-:Y:S01]  /*11dc0*/  STL [R1+0x87c], R98 ;  /* 0x00087c6201007387 */ /* 0x0001e20000100800 */
[----:B------:R-:W-:-:S03]  /*11dd0*/  LOP3.LUT R88, R88, R90, R74, 0x78, !PT ;  /* 0x0000005a58587212 */ /* 0x000fc600078e784a */
[----:B-1----:R-:W3:Y:S04]  /*11de0*/  LDL.LU R99, [R1+0x8d4] ;  /* 0x0008d40001637983 */ /* 0x002ee80000300800 */
[----:B------:R1:W-:Y:S04]  /*11df0*/  STL [R1+0x88c], R88 ;  /* 0x00088c5801007387 */ /* 0x0003e80000100800 */
[----:B0-----:R-:W3:Y:S04]  /*11e00*/  LDL.LU R98, [R1+0x8e4] ;  /* 0x0008e40001627983 */ /* 0x001ee80000300800 */
[----:B------:R-:W3:Y:S04]  /*11e10*/  LDL.LU R89, [R1+0x8f4] ;  /* 0x0008f40001597983 */ /* 0x000ee80000300800 */
[----:B-1----:R-:W3:Y:S01]  /*11e20*/  LDL.LU R88, [R1+0x904] ;  /* 0x0009040001587983 */ /* 0x002ee20000300800 */
[----:B--2---:R-:W-:-:S05]  /*11e30*/  LOP3.LUT R109, R109, R90, R78, 0x78, !PT ;  /* 0x0000005a6d6d7212 */ /* 0x004fca00078e784e */
[----:B------:R-:W-:Y:S01]  /*11e40*/  STL [R1+0x89c], R109 ;  /* 0x00089c6d01007387 */ /* 0x000fe20000100800 */
[----:B----4-:R-:W-:-:S05]  /*11e50*/  LOP3.LUT R108, R108, R91, R51, 0x78, !PT ;  /* 0x0000005b6c6c7212 */ /* 0x010fca00078e7833 */
[----:B------:R-:W-:Y:S01]  /*11e60*/  STL [R1+0x830], R108 ;  /* 0x0008306c01007387 */ /* 0x000fe20000100800 */
[----:B-----5:R-:W-:-:S05]  /*11e70*/  LOP3.LUT R107, R107, R91, R55, 0x78, !PT ;  /* 0x0000005b6b6b7212 */ /* 0x020fca00078e7837 */
[----:B------:R-:W-:Y:S01]  /*11e80*/  STL [R1+0x840], R107 ;  /* 0x0008406b01007387 */ /* 0x000fe20000100800 */
[-C--:B---3--:R-:W-:Y:S02]  /*11e90*/  LOP3.LUT R106, R106, R91.reuse, R59, 0x78, !PT ;  /* 0x0000005b6a6a7212 */ /* 0x088fe400078e783b */
        /* <DEDUP_REMOVED lines=16> */
[----:B0-----:R-:W5:Y:S04]  /*11fa0*/  LDL.LU R96, [R1+0x8c8] ;  /* 0x0008c80001607983 */ /* 0x001f680000300800 */
[----:B------:R-:W5:Y:S04]  /*11fb0*/  LDL.LU R91, [R1+0x8d8] ;  /* 0x0008d800015b7983 */ /* 0x000f680000300800 */
[----:B------:R-:W5:Y:S01]  /*11fc0*/  LDL.LU R90, [R1+0x8e8] ;  /* 0x0008e800015a7983 */ /* 0x000f620000300800 */
[----:B------:R-:W-:-:S02]  /*11fd0*/  LOP3.LUT R101, R101, R84, R52, 0x78, !PT ;  /* 0x0000005465657212 */ /* 0x000fc400078e7834 */
        /* <DEDUP_REMOVED lines=8> */
[----:B------:R-:W5:Y:S04]  /*12060*/  LDL.LU R107, [R1+0x8f8] ;  /* 0x0008f800016b7983 */ /* 0x000f680000300800 */
[----:B------:R1:W-:Y:S04]  /*12070*/  STL [R1+0x8e4], R98 ;  /* 0x0008e46201007387 */ /* 0x0003e80000100800 */
[----:B------:R-:W5:Y:S04]  /*12080*/  LDL.LU R106, [R1+0x908] ;  /* 0x00090800016a7983 */ /* 0x000f680000300800 */
[----:B------:R1:W-:Y:S04]  /*12090*/  STL [R1+0x8f4], R89 ;  /* 0x0008f45901007387 */ /* 0x0003e80000100800 */
[----:B------:R-:W5:Y:S04]  /*120a0*/  LDL.LU R105, [R1+0x918] ;  /* 0x0009180001697983 */ /* 0x000f680000300800 */
[----:B------:R1:W-:Y:S04]  /*120b0*/  STL [R1+0x904], R88 ;  /* 0x0009045801007387 */ /* 0x0003e80000100800 */
[----:B------:R-:W5:Y:S04]  /*120c0*/  LDL.LU R104, [R1+0x8ac] ;  /* 0x0008ac0001687983 */ /* 0x000f680000300800 */
[----:B0-----:R-:W5:Y:S04]  /*120d0*/  LDL.LU R101, [R1+0x8bc] ;  /* 0x0008bc0001657983 */ /* 0x001f680000300800 */
[----:B-1----:R-:W5:Y:S04]  /*120e0*/  LDL.LU R100, [R1+0x8cc] ;  /* 0x0008cc0001647983 */ /* 0x002f680000300800 */
[----:B------:R-:W5:Y:S04]  /*120f0*/  LDL.LU R99, [R1+0x8dc] ;  /* 0x0008dc0001637983 */ /* 0x000f680000300800 */
        /* <DEDUP_REMOVED lines=10> */
[-C--:B-----5:R-:W-:Y:S02]  /*121a0*/  LOP3.LUT R96, R96, R85.reuse, R57, 0x78, !PT ;  /* 0x0000005560607212 */ /* 0x0a0fe400078e7839 */
        /* <DEDUP_REMOVED lines=20> */
[----:B------:R-:W5:Y:S01]  /*122f0*/  LDL.LU R84, [R1+0x900] ;  /* 0x0009000001547983 */ /* 0x000f620000300800 */
[----:B------:R-:W-:-:S03]  /*12300*/  LOP3.LUT R99, R99, R86, R62, 0x78, !PT ;  /* 0x0000005663637212 */ /* 0x000fc600078e783e */
        /* <DEDUP_REMOVED lines=25> */
[----:B-----5:R-:W-:-:S03]  /*124a0*/  LOP3.LUT R90, R90, R87, R67, 0x78, !PT ;  /* 0x000000575a5a7212 */ /* 0x020fc600078e7843 */
[----:B------:R-:W5:Y:S04]  /*124b0*/  LDL.LU R105, [R1+0x974] ;  /* 0x0009740001697983 */ /* 0x000f680000300800 */
[----:B------:R4:W-:Y:S04]  /*124c0*/  STL [R1+0x8e0], R91 ;  /* 0x0008e05b01007387 */ /* 0x0009e80000100800 */
[----:B------:R-:W5:Y:S04]  /*124d0*/  LDL.LU R104, [R1+0x984] ;  /* 0x0009840001687983 */ /* 0x000f680000300800 */
[----:B------:R4:W-:Y:S04]  /*124e0*/  STL [R1+0x8f0], R90 ;  /* 0x0008f05a01007387 */ /* 0x0009e80000100800 */
[----:B0-----:R-:W5:Y:S04]  /*124f0*/  LDL.LU R103, [R1+0x994] ;  /* 0x0009940001677983 */ /* 0x001f680000300800 */
[----:B-1----:R-:W5:Y:S04]  /*12500*/  LDL.LU R102, [R1+0x928] ;  /* 0x0009280001667983 */ /* 0x002f680000300800 */
        /* <DEDUP_REMOVED lines=10> */
[----:B------:R-:W-:-:S03]  /*125b0*/  LOP3.LUT R99, R99, R80, R48, 0x78, !PT ;  /* 0x0000005063637212 */ /* 0x000fc600078e7830 */
[----:B0-----:R-:W4:Y:S04]  /*125c0*/  LDL.LU R84, [R1+0x998] ;  /* 0x0009980001547983 */ /* 0x001f280000300800 */
[----:B------:R0:W-:Y:S01]  /*125d0*/  STL [R1+0x910], R101 ;  /* 0x0009106501007387 */ /* 0x0001e20000100800 */
[----:B------:R-:W-:-:S03]  /*125e0*/  LOP3.LUT R98, R98, R80, R52, 0x78, !PT ;  /* 0x0000005062627212 */ /* 0x000fc600078e7834 */
[----:B------:R1:W-:Y:S01]  /*125f0*/  STL [R1+0x920], R100 ;  /* 0x0009206401007387 */ /* 0x0003e20000100800 */
[----:B------:R-:W-:-:S03]  /*12600*/  LOP3.LUT R89, R89, R80, R56, 0x78, !PT ;  /* 0x0000005059597212 */ /* 0x000fc600078e7838 */
[----:B------:R1:W-:Y:S01]  /*12610*/  STL [R1+0x924], R99 ;  /* 0x0009246301007387 */ /* 0x0003e20000100800 */
[----:B------:R-:W-:-:S03]  /*12620*/  LOP3.LUT R88, R88, R80, R60, 0x78, !PT ;  /* 0x0000005058587212 */ /* 0x000fc600078e783c */
[----:B0-----:R-:W4:Y:S04]  /*12630*/  LDL.LU R101, [R1+0x92c] ;  /* 0x00092c0001657983 */ /* 0x001f280000300800 */
[----:B------:R0:W-:Y:S04]  /*12640*/  STL [R1+0x934], R98 ;  /* 0x0009346201007387 */ /* 0x0001e80000100800 */
[----:B-1----:R-:W4:Y:S04]  /*12650*/  LDL.LU R100, [R1+0x93c] ;  /* 0x00093c0001647983 */ /* 0x002f280000300800 */
[----:B------:R1:W-:Y:S04]  /*12660*/  STL [R1+0x944], R89 ;  /* 0x0009445901007387 */ /* 0x0003e80000100800 */
[----:B------:R-:W4:Y:S04]  /*12670*/  LDL.LU R99, [R1+0x94c] ;  /* 0x00094c0001637983 */ /* 0x000f280000300800 */
[----:B------:R1:W-:Y:S04]  /*12680*/  STL [R1+0x954], R88 ;  /* 0x0009545801007387 */ /* 0x0003e80000100800 */
[----:B0-----:R-:W4:Y:S04]  /*12690*/  LDL.LU R98, [R1+0x95c] ;  /* 0x00095c0001627983 */ /* 0x001f280000300800 */
[----:B-1----:R-:W4:Y:S04]  /*126a0*/  LDL.LU R89, [R1+0x96c] ;  /* 0x00096c0001597983 */ /* 0x002f280000300800 */
[----:B------:R-:W4:Y:S01]  /*126b0*/  LDL.LU R88, [R1+0x97c] ;  /* 0x00097c0001587983 */ /* 0x000f220000300800 */
[----:B---3--:R-:W-:-:S02]  /*126c0*/  LOP3.LUT R106, R106, R80, R64, 0x78, !PT ;  /* 0x000000506a6a7212 */ /* 0x008fc400078e7840 */
        /* <DEDUP_REMOVED lines=21> */
[----:B0-----:R-:W5:Y:S04]  /*12820*/  LDL.LU R96, [R1+0x930] ;  /* 0x0009300001607983 */ /* 0x001f680000300800 */
[----:B------:R-:W-:Y:S04]  /*12830*/  STL [R1+0x978], R86 ;  /* 0x0009785601007387 */ /* 0x000fe80000100800 */
[----:B-1----:R-:W5:Y:S04]  /*12840*/  LDL.LU R91, [R1+0x940] ;  /* 0x00094000015b7983 */ /* 0x002f680000300800 */
[----:B------:R-:W-:Y:S04]  /*12850*/  STL [R1+0x988], R85 ;  /* 0x0009885501007387 */ /* 0x000fe80000100800 */
[----:B----4-:R-:W4:Y:S01]  /*12860*/  LDL.LU R90, [R1+0x950] ;  /* 0x00095000015a7983 */ /* 0x010f220000300800 */
[----:B------:R-:W-:-:S02]  /*12870*/  LOP3.LUT R84, R84, R81, R77, 0x78, !PT ;  /* 0x0000005154547212 */ /* 0x000fc400078e784d */
        /* <DEDUP_REMOVED lines=8> */
[----:B------:R-:W4:Y:S01]  /*12900*/  LDL.LU R108, [R1+0x960] ;  /* 0x00096000016c7983 */ /* 0x000f220000300800 */
[----:B------:R-:W-:-:S03]  /*12910*/  LOP3.LUT R89, R89, R82, R66, 0x78, !PT ;  /* 0x0000005259597212 */ /* 0x000fc600078e7842 */
[----:B------:R-:W-:Y:S01]  /*12920*/  STL [R1+0x95c], R98 ;  /* 0x00095c6201007387 */ /* 0x000fe20000100800 */
[----:B------:R-:W-:-:S03]  /*12930*/  LOP3.LUT R88, R88, R82, R70, 0x78, !PT ;  /* 0x0000005258587212 */ /* 0x000fc600078e7846 */
[----:B------:R-:W4:Y:S04]  /*12940*/  LDL.LU R107, [R1+0x970] ;  /* 0x00097000016b7983 */ /* 0x000f280000300800 */
[----:B------:R0:W-:Y:S04]  /*12950*/  STL [R1+0x96c], R89 ;  /* 0x00096c5901007387 */ /* 0x0001e80000100800 */
[----:B------:R-:W4:Y:S04]  /*12960*/  LDL.LU R106, [R1+0x980] ;  /* 0x00098000016a7983 */ /* 0x000f280000300800 */
[----:B------:R1:W-:Y:S04]  /*12970*/  STL [R1+0x97c], R88 ;  /* 0x00097c5801007387 */ /* 0x0003e80000100800 */
[----:B------:R-:W4:Y:S04]  /*12980*/  LDL.LU R105, [R1+0x990] ;  /* 0x0009900001697983 */ /* 0x000f280000300800 */
[----:B------:R-:W4:Y:S04]  /*12990*/  LDL.LU R104, [R1+0x9a0] ;  /* 0x0009a00001687983 */ /* 0x000f280000300800 */
[----:B------:R-:W4:Y:S04]  /*129a0*/  LDL.LU R103, [R1+0x9a4] ;  /* 0x0009a40001677983 */ /* 0x000f280000300800 */
[----:B0-----:R-:W4:Y:S04]  /*129b0*/  LDL.LU R89, [R1+0x9b4] ;  /* 0x0009b40001597983 */ /* 0x001f280000300800 */
[----:B-1----:R-:W4:Y:S04]  /*129c0*/  LDL.LU R88, [R1+0x9c4] ;  /* 0x0009c40001587983 */ /* 0x002f280000300800 */
[----:B------:R-:W4:Y:S04]  /*129d0*/  LDL.LU R102, [R1+0x9d4] ;  /* 0x0009d40001667983 */ /* 0x000f280000300800 */
[----:B------:R-:W4:Y:S04]  /*129e0*/  LDL.LU R101, [R1+0x9e4] ;  /* 0x0009e40001657983 */ /* 0x000f280000300800 */
[----:B------:R-:W4:Y:S01]  /*129f0*/  LD.E.128 R84, desc[UR10][R112.64+0x140] ;  /* 0x0001400a70547980 */ /* 0x000f22000c101d00 */
[----:B--2---:R-:W-:-:S02]  /*12a00*/  LOP3.LUT R97, R97, R82, R74, 0x78, !PT ;  /* 0x0000005261617212 */ /* 0x004fc400078e784a */
[----:B---3--:R-:W-:-:S03]  /*12a10*/  LOP3.LUT R80, R80, R82, R78, 0x78, !PT ;  /* 0x0000005250507212 */ /* 0x008fc600078e784e */
[----:B------:R0:W-:Y:S04]  /*12a20*/  STL [R1+0x98c], R97 ;  /* 0x00098c6101007387 */ /* 0x0001e80000100800 */
[----:B0-----:R-:W2:Y:S04]  /*12a30*/  LDL.LU R97, [R1+0x9f4] ;  /* 0x0009f40001617983 */ /* 0x001ea80000300800 */
[----:B------:R0:W-:Y:S01]  /*12a40*/  STL [R1+0x99c], R80 ;  /* 0x00099c5001007387 */ /* 0x0001e20000100800 */
[----:B-----5:R-:W-:-:S03]  /*12a50*/  LOP3.LUT R96, R96, R83, R51, 0x78, !PT ;  /* 0x0000005360607212 */ /* 0x020fc600078e7833 */
[----:B------:R-:W3:Y:S01]  /*12a60*/  LDL.LU R81, [R1+0xa04] ;  /* 0x000a040001517983 */ /* 0x000ee20000300800 */
[----:B------:R-:W-:-:S03]  /*12a70*/  LOP3.LUT R91, R91, R83, R55, 0x78, !PT ;  /* 0x000000535b5b7212 */ /* 0x000fc600078e7837 */
[----:B0-----:R-:W5:Y:S04]  /*12a80*/  LDL.LU R80, [R1+0xa14] ;  /* 0x000a140001507983 */ /* 0x001f680000300800 */
[----:B------:R-:W5:Y:S01]  /*12a90*/  LDL.LU R100, [R1+0x9a8] ;  /* 0x0009a80001647983 */ /* 0x000f620000300800 */
        /* <DEDUP_REMOVED lines=8> */
[----:B------:R-:W4:Y:S01]  /*12b20*/  LDL.LU R90, [R1+0x9f8] ;  /* 0x0009f800015a7983 */ /* 0x000f220000300800 */
        /* <DEDUP_REMOVED lines=17> */
[----:B0-----:R-:W4:Y:S04]  /*12c40*/  LDL.LU R89, [R1+0xa08] ;  /* 0x000a080001597983 */ /* 0x001f280000300800 */
[----:B------:R0:W-:Y:S04]  /*12c50*/  STL [R1+0x9c4], R88 ;  /* 0x0009c45801007387 */ /* 0x0001e80000100800 */
[----:B0-----:R-:W4:Y:S04]  /*12c60*/  LDL.LU R88, [R1+0xa18] ;  /* 0x000a180001587983 */ /* 0x001f280000300800 */
[----:B------:R-:W-:Y:S04]  /*12c70*/  STL [R1+0x9d4], R102 ;  /* 0x0009d46601007387 */ /* 0x000fe80000100800 */
[----:B------:R-:W-:Y:S01]  /*12c80*/  STL [R1+0x9e4], R101 ;  /* 0x0009e46501007387 */ /* 0x000fe20000100800 */
[----:B--2---:R-:W-:-:S05]  /*12c90*/  LOP3.LUT R97, R97, R92, R68, 0x78, !PT ;  /* 0x0000005c61617212 */ /* 0x004fca00078e7844 */
[----:B------:R0:W-:Y:S01]  /*12ca0*/  STL [R1+0x9f4], R97 ;  /* 0x0009f46101007387 */ /* 0x0001e20000100800 */
[-C--:B---3--:R-:W-:Y:S02]  /*12cb0*/  LOP3.LUT R81, R81, R92.reuse, R72, 0x78, !PT ;  /* 0x0000005c51517212 */ /* 0x088fe400078e7848 */
[----:B-----5:R-:W-:Y:S01]  /*12cc0*/  LOP3.LUT R80, R80, R92, R76, 0x78, !PT ;  /* 0x0000005c50507212 */ /* 0x020fe200078e784c */
        /* <DEDUP_REMOVED lines=13> */
[----:B------:R-:W-:-:S03]  /*12da0*/  LOP3.LUT R90, R90, R93, R69, 0x78, !PT ;  /* 0x0000005d5a5a7212 */ /* 0x000fc600078e7845 */
        /* <DEDUP_REMOVED lines=83> */
[----:B------:R-:W5:Y:S04]  /*132e0*/  LDL.LU R101, [R1+0xa4c] ;  /* 0x000a4c0001657983 */ /* 0x000f680000300800 */
[----:B------:R1:W-:Y:S04]  /*132f0*/  STL [R1+0xa74], R93 ;  /* 0x000a745d01007387 */ /* 0x0003e80000100800 */
[----:B------:R-:W5:Y:S04]  /*13300*/  LDL.LU R99, [R1+0xa5c] ;  /* 0x000a5c0001637983 */ /* 0x000f680000300800 */
[----:B------:R-:W5:Y:S04]  /*13310*/  LDL.LU R95, [R1+0xa6c] ;  /* 0x000a6c00015f7983 */ /* 0x000f680000300800 */
[----:B0-----:R-:W5:Y:S04]  /*13320*/  LDL.LU R94, [R1+0xa7c] ;  /* 0x000a7c00015e7983 */ /* 0x001f680000300800 */
[----:B-1----:R-:W5:Y:S01]  /*13330*/  LDL.LU R93, [R1+0xa8c] ;  /* 0x000a8c00015d7983 */ /* 0x002f620000300800 */
[----:B------:R-:W-:-:S05]  /*13340*/  LOP3.LUT R108, R108, R84, R72, 0x78, !PT ;  /* 0x000000546c6c7212 */ /* 0x000fca00078e7848 */
[----:B------:R-:W-:Y:S01]  /*13350*/  STL [R1+0xa84], R108 ;  /* 0x000a846c01007387 */ /* 0x000fe20000100800 */
[----:B------:R-:W-:Y:S02]  /*13360*/  LOP3.LUT R107, R107, R84, R76, 0x78, !PT ;  /* 0x000000546b6b7212 */ /* 0x000fe400078e784c */
        /* <DEDUP_REMOVED lines=84> */
[----:B------:R-:W-:-:S02]  /*138b0*/  LOP3.LUT R94, R94, R80, R64, 0x78, !PT ;  /* 0x000000505e5e7212 */ /* 0x000fc400078e7840 */
[----:B------:R-:W-:-:S03]  /*138c0*/  LOP3.LUT R93, R93, R80, R68, 0x78, !PT ;  /* 0x000000505d5d7212 */ /* 0x000fc600078e7844 */
        /* <DEDUP_REMOVED lines=38> */
[----:B------:R0:W-:Y:S04]  /*13b30*/  STL [R1+0xabc], R95 ;  /* 0x000abc5f01007387 */ /* 0x0001e80000100800 */
[----:B0-----:R-:W5:Y:S01]  /*13b40*/  LDL.LU R95, [R1+0xb10] ;  /* 0x000b1000015f7983 */ /* 0x001f620000300800 */
[----:B------:R-:W-:-:S05]  /*13b50*/  LOP3.LUT R94, R94, R82, R58, 0x78, !PT ;  /* 0x000000525e5e7212 */ /* 0x000fca00078e783a */
        /* <DEDUP_REMOVED lines=34> */
[----:B------:R-:W-:-:S05]  /*13d80*/  LOP3.LUT R95, R95, R83, R75, 0x78, !PT ;  /* 0x000000535f5f7212 */ /* 0x000fca00078e784b */
[----:B------:R0:W-:Y:S04]  /*13d90*/  STL [R1+0xb10], R95 ;  /* 0x000b105f01007387 */ /* 0x0001e80000100800 */
[----:B0-----:R-:W5:Y:S01]  /*13da0*/  LDL.LU R95, [R1+0xb68] ;  /* 0x000b6800015f7983 */ /* 0x001f620000300800 */
[-C--:B------:R-:W-:Y:S02]  /*13db0*/  LOP3.LUT R104, R104, R83.reuse, R71, 0x78, !PT ;  /* 0x0000005368687212 */ /* 0x080fe400078e7847 */
[----:B------:R-:W-:Y:S02]  /*13dc0*/  LOP3.LUT R103, R103, R83, R79, 0x78, !PT ;  /* 0x0000005367677212 */ /* 0x000fe400078e784f */
[-C--:B------:R-:W-:Y:S01]  /*13dd0*/  LOP3.LUT R94, R94, R88.reuse, R48, 0x78, !PT ;  /* 0x000000585e5e7212 */ /* 0x080fe200078e7830 */
        /* <DEDUP_REMOVED lines=44> */
[----:B------:R-:W-:Y:S04]  /*140a0*/  STL [R1+0xb78], R94 ;  /* 0x000b785e01007387 */ /* 0x000fe80000100800 */
[----:B------:R0:W-:Y:S01]  /*140b0*/  STL [R1+0xb88], R93 ;  /* 0x000b885d01007387 */ /* 0x0001e20000100800 */
[----:B---3--:R-:W-:-:S03]  /*140c0*/  LOP3.LUT R99, R99, R90, R50, 0x78, !PT ;  /* 0x0000005a63637212 */ /* 0x008fc600078e7832 */
[----:B------:R-:W2:Y:S04]  /*140d0*/  LDL.LU R101, [R1+0xb40] ;  /* 0x000b400001657983 */ /* 0x000ea80000300800 */
[----:B-1----:R-:W3:Y:S04]  /*140e0*/  LDL.LU R100, [R1+0xb50] ;  /* 0x000b500001647983 */ /* 0x002ee80000300800 */
[----:B------:R-:W3:Y:S04]  /*140f0*/  LDL.LU R89, [R1+0xb60] ;  /* 0x000b600001597983 */ /* 0x000ee80000300800 */
[----:B------:R1:W-:Y:S01]  /*14100*/  STL [R1+0xb2c], R99 ;  /* 0x000b2c6301007387 */ /* 0x0003e20000100800 */
[----:B----4-:R-:W-:-:S03]  /*14110*/  LOP3.LUT R98, R98, R90, R54, 0x78, !PT ;  /* 0x0000005a62627212 */ /* 0x010fc600078e7836 */
[----:B0-----:R-:W4:Y:S04]  /*14120*/  LD.E.128 R92, desc[UR10][R112.64+0x190] ;  /* 0x0001900a705c7980 */ /* 0x001f28000c101d00 */
[----:B-1----:R-:W4:Y:S01]  /*14130*/  LDL.LU R99, [R1+0xb70] ;  /* 0x000b700001637983 */ /* 0x002f220000300800 */
[----:B-----5:R-:W-:-:S03]  /*14140*/  LOP3.LUT R97, R97, R90, R58, 0x78, !PT ;  /* 0x0000005a61617212 */ /* 0x020fc600078e783a */
[----:B------:R0:W-:Y:S04]  /*14150*/  STL [R1+0xb3c], R98 ;  /* 0x000b3c6201007387 */ /* 0x0001e80000100800 */
[----:B0-----:R-:W5:Y:S04]  /*14160*/  LDL.LU R98, [R1+0xb80] ;  /* 0x000b800001627983 */ /* 0x001f680000300800 */
[----:B------:R0:W-:Y:S04]  /*14170*/  STL [R1+0xb4c], R97 ;  /* 0x000b4c6101007387 */ /* 0x0001e80000100800 */
[----:B0-----:R-:W5:Y:S04]  /*14180*/  LDL.LU R97, [R1+0xb90] ;  /* 0x000b900001617983 */ /* 0x001f680000300800 */
[----:B------:R-:W5:Y:S01]  /*14190*/  LDL.LU R88, [R1+0xba0] ;  /* 0x000ba00001587983 */ /* 0x000f620000300800 */
[----:B------:R-:W-:-:S02]  /*141a0*/  LOP3.LUT R106, R106, R90, R62, 0x78, !PT ;  /* 0x0000005a6a6a7212 */ /* 0x000fc400078e783e */
[----:B------:R-:W-:-:S05]  /*141b0*/  LOP3.LUT R96, R96, R90, R66, 0x78, !PT ;  /* 0x0000005a60607212 */ /* 0x000fca00078e7842 */
[----:B------:R0:W-:Y:S04]  /*141c0*/  STL [R1+0xb6c], R96 ;  /* 0x000b6c6001007387 */ /* 0x0001e80000100800 */
[----:B0-----:R-:W5:Y:S01]  /*141d0*/  LDL.LU R96, [R1+0xba4] ;  /* 0x000ba40001607983 */ /* 0x001f620000300800 */
[-C--:B------:R-:W-:Y:S02]  /*141e0*/  LOP3.LUT R105, R105, R90.reuse, R70, 0x78, !PT ;  /* 0x0000005a69697212 */ /* 0x080fe400078e7846 */
[-C--:B------:R-:W-:Y:S01]  /*141f0*/  LOP3.LUT R104, R104, R90.reuse, R74, 0x78, !PT ;  /* 0x0000005a68687212 */ /* 0x080fe200078e784a */
[----:B------:R-:W-:Y:S01]  /*14200*/  STL [R1+0xb5c], R106 ;  /* 0x000b5c6a01007387 */ /* 0x000fe20000100800 */
[----:B------:R-:W-:Y:S02]  /*14210*/  LOP3.LUT R103, R103, R90, R78, 0x78, !PT ;  /* 0x0000005a67677212 */ /* 0x000fe400078e784e */
        /* <DEDUP_REMOVED lines=17> */
[----:B------:R1:W-:Y:S04]  /*14330*/  STL [R1+0xb50], R100 ;  /* 0x000b506401007387 */ /* 0x0003e80000100800 */
[----:B0-----:R-:W3:Y:S04]  /*14340*/  LDL.LU R89, [R1+0xc14] ;  /* 0x000c140001597983 */ /* 0x001ee80000300800 */
[----:B------:R-:W-:Y:S01]  /*14350*/  STL [R1+0xb70], R99 ;  /* 0x000b706301007387 */ /* 0x000fe20000100800 */
[----:B-----5:R-:W-:-:S03]  /*14360*/  LOP3.LUT R98, R98, R91, R71, 0x78, !PT ;  /* 0x0000005b62627212 */ /* 0x020fc600078e7847 */
[----:B-1----:R-:W4:Y:S04]  /*14370*/  LDL.LU R100, [R1+0xba8] ;  /* 0x000ba80001647983 */ /* 0x002f280000300800 */
[----:B------:R-:W-:Y:S01]  /*14380*/  STL [R1+0xb80], R98 ;  /* 0x000b806201007387 */ /* 0x000fe20000100800 */
[-C--:B------:R-:W-:Y:S02]  /*14390*/  LOP3.LUT R97, R97, R91.reuse, R75, 0x78, !PT ;  /* 0x0000005b61617212 */ /* 0x080fe400078e784b */
[----:B------:R-:W-:-:S05]  /*143a0*/  LOP3.LUT R88, R88, R91, R79, 0x78, !PT ;  /* 0x0000005b58587212 */ /* 0x000fca00078e784f */
        /* <DEDUP_REMOVED lines=12> */
[----:B------:R1:W-:Y:S04]  /*14470*/  STL [R1+0xbc4], R104 ;  /* 0x000bc46801007387 */ /* 0x0003e80000100800 */
[----:B0-----:R-:W5:Y:S01]  /*14480*/  LDL.LU R105, [R1+0xc08] ;  /* 0x000c080001697983 */ /* 0x001f620000300800 */
[----:B------:R-:W-:-:S05]  /*14490*/  LOP3.LUT R103, R103, R84, R60, 0x78, !PT ;  /* 0x0000005467677212 */ /* 0x000fca00078e783c */
[----:B------:R-:W-:Y:S04]  /*144a0*/  STL [R1+0xbd4], R103 ;  /* 0x000bd46701007387 */ /* 0x000fe80000100800 */
[----:B-1----:R-:W5:Y:S01]  /*144b0*/  LDL.LU R104, [R1+0xc18] ;  /* 0x000c180001687983 */ /* 0x002f620000300800 */
[-C--:B------:R-:W-:Y:S02]  /*144c0*/  LOP3.LUT R102, R102, R84.reuse, R64, 0x78, !PT ;  /* 0x0000005466667212 */ /* 0x080fe400078e7840 */
[----:B------:R-:W-:-:S03]  /*144d0*/  LOP3.LUT R90, R90, R84, R68, 0x78, !PT ;  /* 0x000000545a5a7212 */ /* 0x000fc600078e7844 */
[----:B------:R-:W-:Y:S04]  /*144e0*/  STL [R1+0xbe4], R102 ;  /* 0x000be46601007387 */ /* 0x000fe80000100800 */
[----:B------:R-:W5:Y:S04]  /*144f0*/  LDL.LU R91, [R1+0xbac] ;  /* 0x000bac00015b7983 */ /* 0x000f680000300800 */
[----:B------:R0:W-:Y:S04]  /*14500*/  STL [R1+0xbf4], R90 ;  /* 0x000bf45a01007387 */ /* 0x0001e80000100800 */
[----:B0-----:R-:W5:Y:S04]  /*14510*/  LDL.LU R90, [R1+0xbbc] ;  /* 0x000bbc00015a7983 */ /* 0x001f680000300800 */
[----:B------:R-:W5:Y:S04]  /*14520*/  LDL.LU R103, [R1+0xbcc] ;  /* 0x000bcc0001677983 */ /* 0x000f680000300800 */
[----:B------:R-:W5:Y:S01]  /*14530*/  LDL.LU R102, [R1+0xbdc] ;  /* 0x000bdc0001667983 */ /* 0x000f620000300800 */
[----:B--2---:R-:W-:-:S05]  /*14540*/  LOP3.LUT R101, R101, R84, R72, 0x78, !PT ;  /* 0x0000005465657212 */ /* 0x004fca00078e7848 */
[----:B------:R0:W-:Y:S01]  /*14550*/  STL [R1+0xc04], R101 ;  /* 0x000c046501007387 */ /* 0x0001e20000100800 */
[----:B---3--:R-:W-:-:S03]  /*14560*/  LOP3.LUT R89, R89, R84, R76, 0x78, !PT ;  /* 0x0000005459597212 */ /* 0x008fc600078e784c */
[----:B0-----:R-:W2:Y:S04]  /*14570*/  LDL.LU R101, [R1+0xbec] ;  /* 0x000bec0001657983 */ /* 0x001ea80000300800 */
[----:B------:R0:W-:Y:S01]  /*14580*/  STL [R1+0xc14], R89 ;  /* 0x000c145901007387 */ /* 0x0001e20000100800 */
[----:B----4-:R-:W-:-:S03]  /*14590*/  LOP3.LUT R100, R100, R85, R49, 0x78, !PT ;  /* 0x0000005564647212 */ /* 0x010fc600078e7831 */
[----:B0-----:R-:W3:Y:S01]  /*145a0*/  LDL.LU R89, [R1+0xbfc] ;  /* 0x000bfc0001597983 */ /* 0x001ee20000300800 */
[-C--:B-----5:R-:W-:Y:S02]  /*145b0*/  LOP3.LUT R88, R88, R85.reuse, R53, 0x78, !PT ;  /* 0x0000005558587212 */ /* 0x0a0fe400078e7835 */
        /* <DEDUP_REMOVED lines=16> */
[----:B------:R-:W-:-:S05]  /*146c0*/  LOP3.LUT R105, R105, R85, R73, 0x78, !PT ;  /* 0x0000005569697212 */ /* 0x000fca00078e7849 */
[----:B------:R-:W-:Y:S01]  /*146d0*/  STL [R1+0xc08], R105 ;  /* 0x000c086901007387 */ /* 0x000fe20000100800 */
[----:B------:R-:W-:Y:S02]  /*146e0*/  LOP3.LUT R104, R104, R85, R77, 0x78, !PT ;  /* 0x0000005568687212 */ /* 0x000fe400078e784d */
        /* <DEDUP_REMOVED lines=8> */
[-C--:B------:R-:W-:Y:S01]  /*14770*/  LOP3.LUT R102, R102, R86.reuse, R62, 0x78, !PT ;  /* 0x0000005666667212 */ /* 0x080fe200078e783e */
[----:B------:R-:W5:Y:S04]  /*14780*/  LDL.LU R104, [R1+0xc10] ;  /* 0x000c100001687983 */ /* 0x000f680000300800 */
[----:B------:R0:W-:Y:S04]  /*14790*/  STL [R1+0xbcc], R103 ;  /* 0x000bcc6701007387 */ /* 0x0001e80000100800 */
[----:B------:R-:W5:Y:S04]  /*147a0*/  LDL.LU R85, [R1+0xc20] ;  /* 0x000c200001557983 */ /* 0x000f680000300800 */
[----:B------:R1:W-:Y:S01]  /*147b0*/  STL [R1+0xbdc], R102 ;  /* 0x000bdc6601007387 */ /* 0x0003e20000100800 */
[----:B--2---:R-:W-:-:S05]  /*147c0*/  LOP3.LUT R101, R101, R86, R66, 0x78, !PT ;  /* 0x0000005665657212 */ /* 0x004fca00078e7842 */
[----:B------:R2:W-:Y:S04]  /*147d0*/  STL [R1+0xbec], R101 ;  /* 0x000bec6501007387 */ /* 0x0005e80000100800 */
[----:B0-----:R-:W5:Y:S04]  /*147e0*/  LDL.LU R103, [R1+0xc24] ;  /* 0x000c240001677983 */ /* 0x001f680000300800 */
[----:B------:R-:W5:Y:S01]  /*147f0*/  LDL.LU R84, [R1+0xc34] ;  /* 0x000c340001547983 */ /* 0x000f620000300800 */
[----:B---3--:R-:W-:-:S05]  /*14800*/  LOP3.LUT R89, R89, R86, R70, 0x78, !PT ;  /* 0x0000005659597212 */ /* 0x008fca00078e7846 */
        /* <DEDUP_REMOVED lines=10> */
[----:B------:R1:W-:Y:S01]  /*148b0*/  STL [R1+0xbb0], R99 ;  /* 0x000bb06301007387 */ /* 0x0003e20000100800 */
[----:B------:R-:W-:-:S03]  /*148c0*/  LOP3.LUT R98, R98, R87, R55, 0x78, !PT ;  /* 0x0000005762627212 */ /* 0x000fc600078e7837 */
[----:B0-----:R-:W5:Y:S04]  /*148d0*/  LDL.LU R100, [R1+0xc84] ;  /* 0x000c840001647983 */ /* 0x001f680000300800 */
[----:B------:R0:W-:Y:S04]  /*148e0*/  STL [R1+0xbc0], R98 ;  /* 0x000bc06201007387 */ /* 0x0001e80000100800 */
[----:B-1----:R-:W5:Y:S01]  /*148f0*/  LDL.LU R99, [R1+0xc94] ;  /* 0x000c940001637983 */ /* 0x002f620000300800 */
[-C--:B------:R-:W-:Y:S02]  /*14900*/  LOP3.LUT R97, R97, R87.reuse, R59, 0x78, !PT ;  /* 0x0000005761617212 */ /* 0x080fe400078e783b */
[----:B------:R-:W-:-:S03]  /*14910*/  LOP3.LUT R96, R96, R87, R63, 0x78, !PT ;  /* 0x0000005760607212 */ /* 0x000fc600078e783f */
[----:B------:R-:W-:Y:S04]  /*14920*/  STL [R1+0xbd0], R97 ;  /* 0x000bd06101007387 */ /* 0x000fe80000100800 */
[----:B0-----:R-:W5:Y:S04]  /*14930*/  LDL.LU R98, [R1+0xc28] ;  /* 0x000c280001627983 */ /* 0x001f680000300800 */
[----:B------:R0:W-:Y:S04]  /*14940*/  STL [R1+0xbe0], R96 ;  /* 0x000be06001007387 */ /* 0x0001e80000100800 */
[----:B0-----:R-:W5:Y:S04]  /*14950*/  LDL.LU R96, [R1+0xc38] ;  /* 0x000c380001607983 */ /* 0x001f680000300800 */
[----:B------:R-:W5:Y:S01]  /*14960*/  LDL.LU R97, [R1+0xc48] ;  /* 0x000c480001617983 */ /* 0x000f620000300800 */
[----:B------:R-:W-:-:S05]  /*14970*/  LOP3.LUT R91, R91, R87, R67, 0x78, !PT ;  /* 0x000000575b5b7212 */ /* 0x000fca00078e7843 */
[----:B------:R0:W-:Y:S01]  /*14980*/  STL [R1+0xbf0], R91 ;  /* 0x000bf05b01007387 */ /* 0x0001e20000100800 */
[----:B------:R-:W-:-:S03]  /*14990*/  LOP3.LUT R90, R90, R87, R71, 0x78, !PT ;  /* 0x000000575a5a7212 */ /* 0x000fc600078e7847 */
[----:B0-----:R-:W5:Y:S04]  /*149a0*/  LDL.LU R91, [R1+0xc58] ;  /* 0x000c5800015b7983 */ /* 0x001f680000300800 */
[----:B------:R0:W-:Y:S04]  /*149b0*/  STL [R1+0xc00], R90 ;  /* 0x000c005a01007387 */ /* 0x0001e80000100800 */
[----:B0-----:R-:W5:Y:S04]  /*149c0*/  LDL.LU R90, [R1+0xc68] ;  /* 0x000c6800015a7983 */ /* 0x001f680000300800 */
[----:B------:R-:W5:Y:S01]  /*149d0*/  LDL.LU R86, [R1+0xc78] ;  /* 0x000c780001567983 */ /* 0x000f620000300800 */
[----:B------:R-:W-:-:S02]  /*149e0*/  LOP3.LUT R85, R85, R87, R79, 0x78, !PT ;  /* 0x0000005755557212 */ /* 0x000fc400078e784f */
[----:B------:R-:W-:-:S03]  /*149f0*/  LOP3.LUT R104, R104, R87, R75, 0x78, !PT ;  /* 0x0000005768687212 */ /* 0x000fc600078e784b */
[----:B------:R0:W-:Y:S04]  /*14a00*/  STL [R1+0xc20], R85 ;  /* 0x000c205501007387 */ /* 0x0001e80000100800 */
[----:B0-----:R-:W5:Y:S04]  /*14a10*/  LDL.LU R85, [R1+0xc88] ;  /* 0x000c880001557983 */ /* 0x001f680000300800 */
[----:B------:R-:W-:Y:S01]  /*14a20*/  STL [R1+0xc10], R104 ;  /* 0x000c106801007387 */ /* 0x000fe20000100800 */
[-C--:B------:R-:W-:Y:S02]  /*14a30*/  LOP3.LUT R103, R103, R80.reuse, R48, 0x78, !PT ;  /* 0x0000005067677212 */ /* 0x080fe400078e7830 */
[----:B------:R-:W-:-:S05]  /*14a40*/  LOP3.LUT R84, R84, R80, R52, 0x78, !PT ;  /* 0x0000005054547212 */ /* 0x000fca00078e7834 */
[----:B------:R0:W-:Y:S01]  /*14a50*/  STL [R1+0xc34], R84 ;  /* 0x000c345401007387 */ /* 0x0001e20000100800 */
[-C--:B---3--:R-:W-:Y:S02]  /*14a60*/  LOP3.LUT R102, R102, R80.reuse, R56, 0x78, !PT ;  /* 0x0000005066667212 */ /* 0x088fe400078e7838 */
        /* <DEDUP_REMOVED lines=14> */
[----:B-----5:R-:W-:-:S05]  /*14b50*/  LOP3.LUT R100, R100, R80, R72, 0x78, !PT ;  /* 0x0000005064647212 */ /* 0x020fca00078e7848 */
[----:B------:R0:W-:Y:S01]  /*14b60*/  STL [R1+0xc84], R100 ;  /* 0x000c846401007387 */ /* 0x0001e20000100800 */
[----:B------:R-:W-:-:S03]  /*14b70*/  LOP3.LUT R99, R99, R80, R76, 0x78, !PT ;  /* 0x0000005063637212 */ /* 0x000fc600078e784c */
[----:B0-----:R-:W5:Y:S04]  /*14b80*/  LDL.LU R100, [R1+0xc7c] ;  /* 0x000c7c0001647983 */ /* 0x001f680000300800 */
[----:B------:R-:W-:Y:S01]  /*14b90*/  STL [R1+0xc94], R99 ;  /* 0x000c946301007387 */ /* 0x000fe20000100800 */
[-C--:B------:R-:W-:Y:S02]  /*14ba0*/  LOP3.LUT R98, R98, R81.reuse, R49, 0x78, !PT ;  /* 0x0000005162627212 */ /* 0x080fe400078e7831 */
[----:B------:R-:W-:-:S05]  /*14bb0*/  LOP3.LUT R96, R96, R81, R53, 0x78, !PT ;  /* 0x0000005160607212 */ /* 0x000fca00078e7835 */
[----:B------:R0:W-:Y:S04]  /*14bc0*/  STL [R1+0xc38], R96 ;  /* 0x000c386001007387 */ /* 0x0001e80000100800 */
[----:B------:R1:W-:Y:S04]  /*14bd0*/  STL [R1+0xc28], R98 ;  /* 0x000c286201007387 */ /* 0x0003e80000100800 */
[----:B0-----:R-:W5:Y:S01]  /*14be0*/  LDL.LU R96, [R1+0xc8c] ;  /* 0x000c8c0001607983 */ /* 0x001f620000300800 */
[----:B------:R-:W-:-:S05]  /*14bf0*/  LOP3.LUT R97, R97, R81, R57, 0x78, !PT ;  /* 0x0000005161617212 */ /* 0x000fca00078e7839 */
[----:B------:R0:W-:Y:S04]  /*14c00*/  STL [R1+0xc48], R97 ;  /* 0x000c486101007387 */ /* 0x0001e80000100800 */
[----:B------:R-:W5:Y:S01]  /*14c10*/  LDL.LU R99, [R1+0xc9c] ;  /* 0x000c9c0001637983 */ /* 0x000f620000300800 */
[----:B------:R-:W-:-:S05]  /*14c20*/  LOP3.LUT R91, R91, R81, R61, 0x78, !PT ;  /* 0x000000515b5b7212 */ /* 0x000fca00078e783d */
[----:B------:R0:W-:Y:S04]  /*14c30*/  STL [R1+0xc58], R91 ;  /* 0x000c585b01007387 */ /* 0x0001e80000100800 */
[----:B-1----:R-:W5:Y:S01]  /*14c40*/  LDL.LU R98, [R1+0xc30] ;  /* 0x000c300001627983 */ /* 0x002f620000300800 */
[-C--:B------:R-:W-:Y:S02]  /*14c50*/  LOP3.LUT R90, R90, R81.reuse, R65, 0x78, !PT ;  /* 0x000000515a5a7212 */ /* 0x080fe400078e7841 */
[----:B------:R-:W-:-:S03]  /*14c60*/  LOP3.LUT R86, R86, R81, R69, 0x78, !PT ;  /* 0x0000005156567212 */ /* 0x000fc600078e7845 */
[----:B------:R1:W-:Y:S04]  /*14c70*/  STL [R1+0xc68], R90 ;  /* 0x000c685a01007387 */ /* 0x0003e80000100800 */
[----:B------:R-:W5:Y:S04]  /*14c80*/  LDL.LU R80, [R1+0xc40] ;  /* 0x000c400001507983 */ /* 0x000f680000300800 */
[----:B------:R-:W-:Y:S04]  /*14c90*/  STL [R1+0xc78], R86 ;  /* 0x000c785601007387 */ /* 0x000fe80000100800 */
[----:B0-----:R-:W5:Y:S04]  /*14ca0*/  LDL.LU R97, [R1+0xc50] ;  /* 0x000c500001617983 */ /* 0x001f680000300800 */
[----:B------:R-:W5:Y:S04]  /*14cb0*/  LDL.LU R91, [R1+0xc60] ;  /* 0x000c6000015b7983 */ /* 0x000f680000300800 */
[----:B-1----:R-:W5:Y:S01]  /*14cc0*/  LDL.LU R90, [R1+0xc70] ;  /* 0x000c7000015a7983 */ /* 0x002f620000300800 */
        /* <DEDUP_REMOVED lines=11> */
[----:B------:R-:W-:Y:S04]  /*14d80*/  STL [R1+0xc4c], R101 ;  /* 0x000c4c6501007387 */ /* 0x000fe80000100800 */
[----:B------:R-:W2:Y:S01]  /*14d90*/  LDL.LU R104, [R1+0xc90] ;  /* 0x000c900001687983 */ /* 0x000ea20000300800 */
[-C--:B----4-:R-:W-:Y:S02]  /*14da0*/  LOP3.LUT R89, R89, R82.reuse, R62, 0x78, !PT ;  /* 0x0000005259597212 */ /* 0x090fe400078e783e */
[----:B------:R-:W-:-:S03]  /*14db0*/  LOP3.LUT R88, R88, R82, R66, 0x78, !PT ;  /* 0x0000005258587212 */ /* 0x000fc600078e7842 */
[----:B------:R0:W-:Y:S04]  /*14dc0*/  STL [R1+0xc5c], R89 ;  /* 0x000c5c5901007387 */ /* 0x0001e80000100800 */
[----:B0-----:R-:W4:Y:S04]  /*14dd0*/  LDL.LU R89, [R1+0xca0] ;  /* 0x000ca00001597983 */ /* 0x001f280000300800 */
[----:B------:R0:W-:Y:S01]  /*14de0*/  STL [R1+0xc6c], R88 ;  /* 0x000c6c5801007387 */ /* 0x0001e20000100800 */
[----:B-----5:R-:W-:-:S03]  /*14df0*/  LOP3.LUT R100, R100, R82, R70, 0x78, !PT ;  /* 0x0000005264647212 */ /* 0x020fc600078e7846 */
[----:B0-----:R-:W5:Y:S04]  /*14e00*/  LDL.LU R88, [R1+0xca4] ;  /* 0x000ca40001587983 */ /* 0x001f680000300800 */
[----:B------:R-:W5:Y:S04]  /*14e10*/  LDL.LU R103, [R1+0xcb4] ;  /* 0x000cb40001677983 */ /* 0x000f680000300800 */
[----:B------:R-:W5:Y:S04]  /*14e20*/  LDL.LU R102, [R1+0xcc4] ;  /* 0x000cc40001667983 */ /* 0x000f680000300800 */
[----:B------:R-:W-:Y:S04]  /*14e30*/  STL [R1+0xc7c], R100 ;  /* 0x000c7c6401007387 */ /* 0x000fe80000100800 */
[----:B------:R-:W5:Y:S01]  /*14e40*/  LDL.LU R101, [R1+0xcd4] ;  /* 0x000cd40001657983 */ /* 0x000f620000300800 */
[----:B------:R-:W-:-:S05]  /*14e50*/  LOP3.LUT R96, R96, R82, R74, 0x78, !PT ;  /* 0x0000005260607212 */ /* 0x000fca00078e784a */
[----:B------:R0:W-:Y:S04]  /*14e60*/  STL [R1+0xc8c], R96 ;  /* 0x000c8c6001007387 */ /* 0x0001e80000100800 */
[----:B0-----:R-:W5:Y:S01]  /*14e70*/  LDL.LU R96, [R1+0xce4] ;  /* 0x000ce40001607983 */ /* 0x001f620000300800 */
[----:B------:R-:W-:-:S03]  /*14e80*/  LOP3.LUT R99, R99, R82, R78, 0x78, !PT ;  /* 0x0000005263637212 */ /* 0x000fc600078e784e */
[----:B------:R-:W5:Y:S04]  /*14e90*/  LDL.LU R82, [R1+0xcf4] ;  /* 0x000cf40001527983 */ /* 0x000f680000300800 */
[----:B------:R-:W-:Y:S04]  /*14ea0*/  STL [R1+0xc9c], R99 ;  /* 0x000c9c6301007387 */ /* 0x000fe80000100800 */
[----:B------:R-:W5:Y:S01]  /*14eb0*/  LDL.LU R81, [R1+0xd04] ;  /* 0x000d040001517983 */ /* 0x000f620000300800 */
[----:B------:R-:W-:-:S05]  /*14ec0*/  LOP3.LUT R98, R98, R83, R51, 0x78, !PT ;  /* 0x0000005362627212 */ /* 0x000fca00078e7833 */
[----:B------:R-:W-:Y:S01]  /*14ed0*/  STL [R1+0xc30], R98 ;  /* 0x000c306201007387 */ /* 0x000fe20000100800 */
[----:B------:R-:W-:-:S05]  /*14ee0*/  LOP3.LUT R80, R80, R83, R55, 0x78, !PT ;  /* 0x0000005350507212 */ /* 0x000fca00078e7837 */
[----:B------:R0:W-:Y:S01]  /*14ef0*/  STL [R1+0xc40], R80 ;  /* 0x000c405001007387 */ /* 0x0001e20000100800 */
[-C--:B------:R-:W-:Y:S02]  /*14f00*/  LOP3.LUT R97, R97, R83.reuse, R59, 0x78, !PT ;  /* 0x0000005361617212 */ /* 0x080fe400078e783b */
[-C--:B------:R-:W-:Y:S01]  /*14f10*/  LOP3.LUT R91, R91, R83.reuse, R63, 0x78, !PT ;  /* 0x000000535b5b7212 */ /* 0x080fe200078e783f */
[----:B0-----:R-:W5:Y:S01]  /*14f20*/  LDL.LU R80, [R1+0xd14] ;  /* 0x000d140001507983 */ /* 0x001f620000300800 */
[----:B------:R-:W-:-:S03]  /*14f30*/  LOP3.LUT R90, R90, R83, R67, 0x78, !PT ;  /* 0x000000535a5a7212 */ /* 0x000fc600078e7843 */
[----:B------:R-:W5:Y:S04]  /*14f40*/  LDL.LU R100, [R1+0xca8] ;  /* 0x000ca80001647983 */ /* 0x000f680000300800 */
[----:B------:R0:W-:Y:S04]  /*14f50*/  STL [R1+0xc50], R97 ;  /* 0x000c506101007387 */ /* 0x0001e80000100800 */
[----:B------:R-:W5:Y:S04]  /*14f60*/  LDL.LU R99, [R1+0xcb8] ;  /* 0x000cb80001637983 */ /* 0x000f680000300800 */
[----:B------:R1:W-:Y:S04]  /*14f70*/  STL [R1+0xc60], R91 ;  /* 0x000c605b01007387 */ /* 0x0003e80000100800 */
[----:B------:R-:W5:Y:S04]  /*14f80*/  LDL.LU R98, [R1+0xcc8] ;  /* 0x000cc80001627983 */ /* 0x000f680000300800 */
[----:B------:R1:W-:Y:S04]  /*14f90*/  STL [R1+0xc70], R90 ;  /* 0x000c705a01007387 */ /* 0x0003e80000100800 */
[----:B0-----:R-:W5:Y:S04]  /*14fa0*/  LDL.LU R97, [R1+0xcd8] ;  /* 0x000cd80001617983 */ /* 0x001f680000300800 */
[----:B-1----:R-:W5:Y:S04]  /*14fb0*/  LDL.LU R91, [R1+0xce8] ;  /* 0x000ce800015b7983 */ /* 0x002f680000300800 */
[----:B------:R-:W5:Y:S01]  /*14fc0*/  LDL.LU R90, [R1+0xcf8] ;  /* 0x000cf800015a7983 */ /* 0x000f620000300800 */
[----:B---3--:R-:W-:-:S05]  /*14fd0*/  LOP3.LUT R105, R105, R83, R71, 0x78, !PT ;  /* 0x0000005369697212 */ /* 0x008fca00078e7847 */
[----:B------:R-:W-:Y:S01]  /*14fe0*/  STL [R1+0xc80], R105 ;  /* 0x000c806901007387 */ /* 0x000fe20000100800 */
[-C--:B--2---:R-:W-:Y:S02]  /*14ff0*/  LOP3.LUT R104, R104, R83.reuse, R75, 0x78, !PT ;  /* 0x0000005368687212 */ /* 0x084fe400078e784b */
[----:B----4-:R-:W-:-:S05]  /*15000*/  LOP3.LUT R89, R89, R83, R79, 0x78, !PT ;  /* 0x0000005359597212 */ /* 0x010fca00078e784f */
[----:B------:R0:W-:Y:S04]  /*15010*/  STL [R1+0xca0], R89 ;  /* 0x000ca05901007387 */ /* 0x0001e80000100800 */
[----:B------:R-:W-:Y:S01]  /*15020*/  STL [R1+0xc90], R104 ;  /* 0x000c906801007387 */ /* 0x000fe20000100800 */
[----:B-----5:R-:W-:-:S03]  /*15030*/  LOP3.LUT R88, R88, R92, R48, 0x78, !PT ;  /* 0x0000005c58587212 */ /* 0x020fc600078e7830 */
[----:B0-----:R-:W2:Y:S01]  /*15040*/  LDL.LU R89, [R1+0xd08] ;  /* 0x000d080001597983 */ /* 0x001ea20000300800 */
[----:B------:R-:W-:-:S03]  /*15050*/  LOP3.LUT R103, R103, R92, R52, 0x78, !PT ;  /* 0x0000005c67677212 */ /* 0x000fc600078e7834 */
[----:B------:R0:W-:Y:S01]  /*15060*/  STL [R1+0xca4], R88 ;  /* 0x000ca45801007387 */ /* 0x0001e20000100800 */
[----:B------:R-:W-:-:S03]  /*15070*/  LOP3.LUT R102, R102, R92, R56, 0x78, !PT ;  /* 0x0000005c66667212 */ /* 0x000fc600078e7838 */
[----:B0-----:R-:W3:Y:S01]  /*15080*/  LDL.LU R88, [R1+0xd18] ;  /* 0x000d180001587983 */ /* 0x001ee20000300800 */
[----:B------:R-:W-:-:S03]  /*15090*/  LOP3.LUT R101, R101, R92, R60, 0x78, !PT ;  /* 0x0000005c65657212 */ /* 0x000fc600078e783c */
[----:B------:R-:W-:Y:S04]  /*150a0*/  STL [R1+0xcb4], R103 ;  /* 0x000cb46701007387 */ /* 0x000fe80000100800 */
[----:B------:R0:W-:Y:S04]  /*150b0*/  STL [R1+0xcc4], R102 ;  /* 0x000cc46601007387 */ /* 0x0001e80000100800 */
[----:B0-----:R-:W4:Y:S04]  /*150c0*/  LDL.LU R102, [R1+0xcac] ;  /* 0x000cac0001667983 */ /* 0x001f280000300800 */
[----:B------:R0:W-:Y:S04]  /*150d0*/  STL [R1+0xcd4], R101 ;  /* 0x000cd46501007387 */ /* 0x0001e80000100800 */
[----:B0-----:R-:W5:Y:S01]  /*150e0*/  LDL.LU R101, [R1+0xcbc] ;  /* 0x000cbc0001657983 */ /* 0x001f620000300800 */
[----:B------:R-:W-:-:S05]  /*150f0*/  LOP3.LUT R96, R96, R92, R64, 0x78, !PT ;  /* 0x0000005c60607212 */ /* 0x000fca00078e7840 */
[----:B------:R0:W-:Y:S04]  /*15100*/  STL [R1+0xce4], R96 ;  /* 0x000ce46001007387 */ /* 0x0001e80000100800 */
[----:B0-----:R-:W5:Y:S01]  /*15110*/  LDL.LU R96, [R1+0xccc] ;  /* 0x000ccc0001607983 */ /* 0x001f620000300800 */
[-C--:B------:R-:W-:Y:S02]  /*15120*/  LOP3.LUT R82, R82, R92.reuse, R68, 0x78, !PT ;  /* 0x0000005c52527212 */ /* 0x080fe400078e7844 */
[-C--:B------:R-:W-:Y:S02]  /*15130*/  LOP3.LUT R81, R81, R92.reuse, R72, 0x78, !PT ;  /* 0x0000005c51517212 */ /* 0x080fe400078e7848 */
[----:B------:R-:W-:Y:S02]  /*15140*/  LOP3.LUT R80, R80, R92, R76, 0x78, !PT ;  /* 0x0000005c50507212 */ /* 0x000fe400078e784c */
[----:B------:R-:W-:-:S03]  /*15150*/  LOP3.LUT R100, R100, R93, R49, 0x78, !PT ;  /* 0x0000005d64647212 */ /* 0x000fc600078e7831 */
[----:B------:R-:W-:Y:S04]  /*15160*/  STL [R1+0xd14], R80 ;  /* 0x000d145001007387 */ /* 0x000fe80000100800 */
[----:B------:R-:W-:Y:S01]  /*15170*/  STL [R1+0xcf4], R82 ;  /* 0x000cf45201007387 */ /* 0x000fe20000100800 */
[----:B------:R-:W-:-:S03]  /*15180*/  LOP3.LUT R99, R99, R93, R53, 0x78, !PT ;  /* 0x0000005d63637212 */ /* 0x000fc600078e7835 */
[----:B------:R-:W-:Y:S04]  /*15190*/  STL [R1+0xd04], R81 ;  /* 0x000d045101007387 */ /* 0x000fe80000100800 */
[----:B------:R0:W-:Y:S01]  /*151a0*/  STL [R1+0xca8], R100 ;  /* 0x000ca86401007387 */ /* 0x0001e20000100800 */
[----:B------:R-:W-:-:S03]  /*151b0*/  LOP3.LUT R98, R98, R93, R57, 0x78, !PT ;  /* 0x0000005d62627212 */ /* 0x000fc600078e7839 */
[----:B------:R1:W-:Y:S04]  /*151c0*/  STL [R1+0xcb8], R99 ;  /* 0x000cb86301007387 */ /* 0x0003e80000100800 */
[----:B------:R1:W-:Y:S01]  /*151d0*/  STL [R1+0xcc8], R98 ;  /* 0x000cc86201007387 */ /* 0x0003e20000100800 */
[----:B------:R-:W-:-:S03]  /*151e0*/  LOP3.LUT R97, R97, R93, R61, 0x78, !PT ;  /* 0x0000005d61617212 */ /* 0x000fc600078e783d */
[----:B0-----:R-:W5:Y:S01]  /*151f0*/  LDL.LU R100, [R1+0xcdc] ;  /* 0x000cdc0001647983 */ /* 0x001f620000300800 */
[----:B------:R-:W-:-:S03]  /*15200*/  LOP3.LUT R91, R91, R93, R65, 0x78, !PT ;  /* 0x0000005d5b5b7212 */ /* 0x000fc600078e7841 */
[----:B------:R0:W-:Y:S01]  /*15210*/  STL [R1+0xcd8], R97 ;  /* 0x000cd86101007387 */ /* 0x0001e20000100800 */
[----:B------:R-:W-:-:S03]  /*15220*/  LOP3.LUT R90, R90, R93, R69, 0x78, !PT ;  /* 0x0000005d5a5a7212 */ /* 0x000fc600078e7845 */
[----:B-1----:R-:W5:Y:S04]  /*15230*/  LDL.LU R99, [R1+0xcec] ;  /* 0x000cec0001637983 */ /* 0x002f680000300800 */
[----:B------:R-:W-:Y:S04]  /*15240*/  STL [R1+0xce8], R91 ;  /* 0x000ce85b01007387 */ /* 0x000fe80000100800 */
[----:B------:R-:W5:Y:S04]  /*15250*/  LDL.LU R98, [R1+0xcfc] ;  /* 0x000cfc0001627983 */ /* 0x000f680000300800 */
[----:B------:R-:W-:Y:S04]  /*15260*/  STL [R1+0xcf8], R90 ;  /* 0x000cf85a01007387 */ /* 0x000fe80000100800 */
[----:B0-----:R-:W5:Y:S04]  /*15270*/  LDL.LU R97, [R1+0xd0c] ;  /* 0x000d0c0001617983 */ /* 0x001f680000300800 */
[----:B------:R-:W5:Y:S01]  /*15280*/  LD.E.128 R80, desc[UR10][R112.64+0x1b0] ;  /* 0x0001b00a70507980 */ /* 0x000f62000c101d00 */
[----:B--2---:R-:W-:-:S02]  /*15290*/  LOP3.LUT R89, R89, R93, R73, 0x78, !PT ;  /* 0x0000005d59597212 */ /* 0x004fc400078e7849 */
[----:B---3--:R-:W-:-:S05]  /*152a0*/  LOP3.LUT R88, R88, R93, R77, 0x78, !PT ;  /* 0x0000005d58587212 */ /* 0x008fca00078e784d */
[----:B------:R-:W-:Y:S04]  /*152b0*/  STL [R1+0xd18], R88 ;  /* 0x000d185801007387 */ /* 0x000fe80000100800 */
[----:B------:R0:W-:Y:S04]  /*152c0*/  STL [R1+0xd08], R89 ;  /* 0x000d085901007387 */ /* 0x0001e80000100800 */
[----:B------:R-:W2:Y:S01]  /*152d0*/  LDL.LU R109, [R1+0xd1c] ;  /* 0x000d1c00016d7983 */ /* 0x000ea20000300800 */
[----:B----4-:R-:W-:-:S03]  /*152e0*/  LOP3.LUT R102, R102, R94, R50, 0x78, !PT ;  /* 0x0000005e66667212 */ /* 0x010fc600078e7832 */
[----:B0-----:R-:W3:Y:S04]  /*152f0*/  LD.E.128 R88, desc[UR10][R112.64+0x1c0] ;  /* 0x0001c00a70587980 */ /* 0x001ee8000c101d00 */
[----:B------:R0:W-:Y:S04]  /*15300*/  STL [R1+0xcac], R102 ;  /* 0x000cac6601007387 */ /* 0x0001e80000100800 */
[----:B------:R-:W4:Y:S01]  /*15310*/  LDL.LU R108, [R1+0xcb0] ;  /* 0x000cb000016c7983 */ /* 0x000f220000300800 */
[----:B-----5:R-:W-:-:S05]  /*15320*/  LOP3.LUT R101, R101, R94, R54, 0x78, !PT ;  /* 0x0000005e65657212 */ /* 0x020fca00078e7836 */
[----:B------:R-:W-:Y:S04]  /*15330*/  STL [R1+0xcbc], R101 ;  /* 0x000cbc6501007387 */ /* 0x000fe80000100800 */
[----:B------:R-:W5:Y:S01]  /*15340*/  LDL.LU R107, [R1+0xcc0] ;  /* 0x000cc000016b7983 */ /* 0x000f620000300800 */
[----:B------:R-:W-:-:S05]  /*15350*/  LOP3.LUT R96, R96, R94, R58, 0x78, !PT ;  /* 0x0000005e60607212 */ /* 0x000fca00078e783a */
[----:B------:R1:W-:Y:S04]  /*15360*/  STL [R1+0xccc], R96 ;  /* 0x000ccc6001007387 */ /* 0x0003e80000100800 */
[----:B------:R-:W3:Y:S04]  /*15370*/  LDL.LU R106, [R1+0xcd0] ;  /* 0x000cd000016a7983 */ /* 0x000ee80000300800 */
[----:B------:R-:W3:Y:S04]  /*15380*/  LDL.LU R105, [R1+0xce0] ;  /* 0x000ce00001697983 */ /* 0x000ee80000300800 */
[----:B------:R-:W3:Y:S04]  /*15390*/  LDL.LU R104, [R1+0xcf0] ;  /* 0x000cf00001687983 */ /* 0x000ee80000300800 */
[----:B------:R-:W3:Y:S04]  /*153a0*/  LDL.LU R103, [R1+0xd00] ;  /* 0x000d000001677983 */ /* 0x000ee80000300800 */
[----:B0-----:R-:W3:Y:S04]  /*153b0*/  LDL.LU R102, [R1+0xd10] ;  /* 0x000d100001667983 */ /* 0x001ee80000300800 */
[----:B-1----:R-:W3:Y:S04]  /*153c0*/  LDL.LU R96, [R1+0xd20] ;  /* 0x000d200001607983 */ /* 0x002ee80000300800 */
[----:B------:R-:W3:Y:S01]  /*153d0*/  LDL.LU R92, [R1+0xd24] ;  /* 0x000d2400015c7983 */ /* 0x000ee20000300800 */
        /* <DEDUP_REMOVED lines=12> */
[----:B-1----:R-:W3:Y:S04]  /*154a0*/  LDL.LU R97, [R1+0xd74] ;  /* 0x000d740001617983 */ /* 0x002ee80000300800 */
[----:B------:R-:W3:Y:S01]  /*154b0*/  LDL.LU R93, [R1+0xd84] ;  /* 0x000d8400015d7983 */ /* 0x000ee20000300800 */
        /* <DEDUP_REMOVED lines=23> */
[----:B------:R-:W5:Y:S04]  /*15630*/  LDL.LU R95, [R1+0xd48] ;  /* 0x000d4800015f7983 */ /* 0x000f680000300800 */
[----:B------:R-:W5:Y:S04]  /*15640*/  LDL.LU R94, [R1+0xd58] ;  /* 0x000d5800015e7983 */ /* 0x000f680000300800 */
[----:B0-----:R-:W5:Y:S01]  /*15650*/  LDL.LU R92, [R1+0xd68] ;  /* 0x000d6800015c7983 */ /* 0x001f620000300800 */
[----:B------:R-:W-:-:S02]  /*15660*/  LOP3.LUT R101, R101, R84, R52, 0x78, !PT ;  /* 0x0000005465657212 */ /* 0x000fc400078e7834 */
[----:B------:R-:W-:-:S03]  /*15670*/  LOP3.LUT R100, R100, R84, R56, 0x78, !PT ;  /* 0x0000005464647212 */ /* 0x000fc600078e7838 */
[----:B------:R0:W-:Y:S01]  /*15680*/  STL [R1+0xd34], R101 ;  /* 0x000d346501007387 */ /* 0x0001e20000100800 */
[----:B------:R-:W-:-:S03]  /*15690*/  LOP3.LUT R99, R99, R84, R60, 0x78, !PT ;  /* 0x0000005463637212 */ /* 0x000fc600078e783c */
[----:B------:R1:W-:Y:S04]  /*156a0*/  STL [R1+0xd44], R100 ;  /* 0x000d446401007387 */ /* 0x0003e80000100800 */
[----:B------:R1:W-:Y:S01]  /*156b0*/  STL [R1+0xd54], R99 ;  /* 0x000d546301007387 */ /* 0x0003e20000100800 */
[----:B------:R-:W-:-:S03]  /*156c0*/  LOP3.LUT R98, R98, R84, R64, 0x78, !PT ;  /* 0x0000005462627212 */ /* 0x000fc600078e7840 */
[----:B------:R-:W5:Y:S04]  /*156d0*/  LDL.LU R107, [R1+0xd78] ;  /* 0x000d7800016b7983 */ /* 0x000f680000300800 */
[----:B------:R1:W-:Y:S04]  /*156e0*/  STL [R1+0xd64], R98 ;  /* 0x000d646201007387 */ /* 0x0003e80000100800 */
[----:B------:R-:W5:Y:S01]  /*156f0*/  LDL.LU R106, [R1+0xd88] ;  /* 0x000d8800016a7983 */ /* 0x000f620000300800 */
[-C--:B------:R-:W-:Y:S02]  /*15700*/  LOP3.LUT R97, R97, R84.reuse, R68, 0x78, !PT ;  /* 0x0000005461617212 */ /* 0x080fe400078e7844 */
[----:B------:R-:W-:-:S03]  /*15710*/  LOP3.LUT R93, R93, R84, R72, 0x78, !PT ;  /* 0x000000545d5d7212 */ /* 0x000fc600078e7848 */
        /* <DEDUP_REMOVED lines=15> */
[----:B------:R2:W-:Y:S01]  /*15810*/  STL [R1+0xd38], R96 ;  /* 0x000d386001007387 */ /* 0x0005e20000100800 */
[----:B-----5:R-:W-:-:S03]  /*15820*/  LOP3.LUT R95, R95, R85, R57, 0x78, !PT ;  /* 0x000000555f5f7212 */ /* 0x020fc600078e7839 */
[----:B0-----:R-:W3:Y:S01]  /*15830*/  LDL.LU R103, [R1+0xd9c] ;  /* 0x000d9c0001677983 */ /* 0x001ee20000300800 */
        /* <DEDUP_REMOVED lines=12> */
[----:B------:R-:W-:Y:S04]  /*15900*/  STL [R1+0xd78], R107 ;  /* 0x000d786b01007387 */ /* 0x000fe80000100800 */
[----:B------:R-:W-:Y:S04]  /*15910*/  STL [R1+0xd88], R106 ;  /* 0x000d886a01007387 */ /* 0x000fe80000100800 */
[----:B------:R-:W5:Y:S01]  /*15920*/  LDL.LU R84, [R1+0xd80] ;  /* 0x000d800001547983 */ /* 0x000f620000300800 */
[----:B------:R-:W-:Y:S02]  /*15930*/  LOP3.LUT R105, R105, R85, R77, 0x78, !PT ;  /* 0x0000005569697212 */ /* 0x000fe400078e784d */
[----:B------:R-:W-:-:S03]  /*15940*/  LOP3.LUT R104, R104, R86, R50, 0x78, !PT ;  /* 0x0000005668687212 */ /* 0x000fc600078e7832 */
[----:B------:R-:W-:Y:S01]  /*15950*/  STL [R1+0xd98], R105 ;  /* 0x000d986901007387 */ /* 0x000fe20000100800 */
[----:B------:R-:W-:-:S03]  /*15960*/  LOP3.LUT R101, R101, R86, R54, 0x78, !PT ;  /* 0x0000005665657212 */ /* 0x000fc600078e7836 */
[----:B------:R-:W-:Y:S01]  /*15970*/  STL [R1+0xd2c], R104 ;  /* 0x000d2c6801007387 */ /* 0x000fe20000100800 */
[----:B------:R-:W-:-:S03]  /*15980*/  LOP3.LUT R100, R100, R86, R58, 0x78, !PT ;  /* 0x0000005664647212 */ /* 0x000fc600078e783a */
[----:B------:R0:W-:Y:S01]  /*15990*/  STL [R1+0xd3c], R101 ;  /* 0x000d3c6501007387 */ /* 0x0001e20000100800 */
[----:B------:R-:W-:-:S03]  /*159a0*/  LOP3.LUT R99, R99, R86, R62, 0x78, !PT ;  /* 0x0000005663637212 */ /* 0x000fc600078e783e */
[----:B------:R1:W-:Y:S01]  /*159b0*/  STL [R1+0xd4c], R100 ;  /* 0x000d4c6401007387 */ /* 0x0003e20000100800 */
[----:B------:R-:W-:-:S03]  /*159c0*/  LOP3.LUT R98, R98, R86, R66, 0x78, !PT ;  /* 0x0000005662627212 */ /* 0x000fc600078e7842 */
[----:B------:R1:W-:Y:S01]  /*159d0*/  STL [R1+0xd5c], R99 ;  /* 0x000d5c6301007387 */ /* 0x0003e20000100800 */
[----:B------:R-:W-:-:S03]  /*159e0*/  LOP3.LUT R97, R97, R86, R70, 0x78, !PT ;  /* 0x0000005661617212 */ /* 0x000fc600078e7846 */
[----:B0-----:R-:W5:Y:S01]  /*159f0*/  LDL.LU R101, [R1+0xd90] ;  /* 0x000d900001657983 */ /* 0x001f620000300800 */
[----:B------:R-:W-:-:S03]  /*15a00*/  LOP3.LUT R93, R93, R86, R74, 0x78, !PT ;  /* 0x000000565d5d7212 */ /* 0x000fc600078e784a */
        /* <DEDUP_REMOVED lines=9> */
[----:B----4-:R-:W-:-:S03]  /*15aa0*/  LOP3.LUT R102, R102, R87, R51, 0x78, !PT ;  /* 0x0000005766667212 */ /* 0x010fc600078e7833 */
[----:B------:R0:W-:Y:S01]  /*15ab0*/  STL [R1+0xd9c], R103 ;  /* 0x000d9c6701007387 */ /* 0x0001e20000100800 */
[----:B--2---:R-:W-:-:S03]  /*15ac0*/  LOP3.LUT R96, R96, R87, R55, 0x78, !PT ;  /* 0x0000005760607212 */ /* 0x004fc600078e7837 */
[----:B------:R1:W-:Y:S04]  /*15ad0*/  STL [R1+0xd30], R102 ;  /* 0x000d306601007387 */ /* 0x0003e80000100800 */
[----:B------:R-:W-:Y:S01]  /*15ae0*/  STL [R1+0xd40], R96 ;  /* 0x000d406001007387 */ /* 0x000fe20000100800 */
[----:B------:R-:W-:-:S03]  /*15af0*/  LOP3.LUT R95, R95, R87, R59, 0x78, !PT ;  /* 0x000000575f5f7212 */ /* 0x000fc600078e783b */
[----:B------:R-:W2:Y:S01]  /*15b00*/  LDL.LU R106, [R1+0xde4] ;  /* 0x000de400016a7983 */ /* 0x000ea20000300800 */
[----:B------:R-:W-:-:S03]  /*15b10*/  LOP3.LUT R94, R94, R87, R63, 0x78, !PT ;  /* 0x000000575e5e7212 */ /* 0x000fc600078e783f */
[----:B------:R-:W-:Y:S01]  /*15b20*/  STL [R1+0xd50], R95 ;  /* 0x000d505f01007387 */ /* 0x000fe20000100800 */
[----:B-----5:R-:W-:-:S03]  /*15b30*/  LOP3.LUT R92, R92, R87, R67, 0x78, !PT ;  /* 0x000000575c5c7212 */ /* 0x020fc600078e7843 */
[----:B------:R-:W3:Y:S04]  /*15b40*/  LDL.LU R105, [R1+0xdf4] ;  /* 0x000df40001697983 */ /* 0x000ee80000300800 */
[----:B------:R-:W-:Y:S04]  /*15b50*/  STL [R1+0xd60], R94 ;  /* 0x000d605e01007387 */ /* 0x000fe80000100800 */
[----:B------:R-:W4:Y:S04]  /*15b60*/  LDL.LU R104, [R1+0xe04] ;  /* 0x000e040001687983 */ /* 0x000f280000300800 */
[----:B------:R5:W-:Y:S04]  /*15b70*/  STL [R1+0xd70], R92 ;  /* 0x000d705c01007387 */ /* 0x000be80000100800 */
[----:B0-----:R-:W4:Y:S04]  /*15b80*/  LDL.LU R103, [R1+0xe14] ;  /* 0x000e140001677983 */ /* 0x001f280000300800 */
[----:B-1----:R-:W4:Y:S04]  /*15b90*/  LDL.LU R102, [R1+0xda8] ;  /* 0x000da80001667983 */ /* 0x002f280000300800 */
[----:B-----5:R-:W5:Y:S01]  /*15ba0*/  LDL.LU R92, [R1+0xdb8] ;  /* 0x000db800015c7983 */ /* 0x020f620000300800 */
[----:B------:R-:W-:-:S03]  /*15bb0*/  LOP3.LUT R84, R84, R87, R71, 0x78, !PT ;  /* 0x0000005754547212 */ /* 0x000fc600078e7847 */
[----:B------:R-:W5:Y:S04]  /*15bc0*/  LDL.LU R96, [R1+0xdc8] ;  /* 0x000dc80001607983 */ /* 0x000f680000300800 */
[----:B------:R-:W5:Y:S04]  /*15bd0*/  LDL.LU R95, [R1+0xdd8] ;  /* 0x000dd800015f7983 */ /* 0x000f680000300800 */
[----:B------:R-:W5:Y:S04]  /*15be0*/  LDL.LU R94, [R1+0xde8] ;  /* 0x000de800015e7983 */ /* 0x000f680000300800 */
[----:B------:R0:W-:Y:S04]  /*15bf0*/  STL [R1+0xd80], R84 ;  /* 0x000d805401007387 */ /* 0x0001e80000100800 */
[----:B------:R-:W5:Y:S04]  /*15c00*/  LDL.LU R86, [R1+0xdf8] ;  /* 0x000df80001567983 */ /* 0x000f680000300800 */
[----:B------:R-:W5:Y:S01]  /*15c10*/  LDL.LU R85, [R1+0xe08] ;  /* 0x000e080001557983 */ /* 0x000f620000300800 */
[----:B------:R-:W-:-:S03]  /*15c20*/  LOP3.LUT R101, R101, R87, R75, 0x78, !PT ;  /* 0x0000005765657212 */ /* 0x000fc600078e784b */
[----:B0-----:R-:W5:Y:S01]  /*15c30*/  LDL.LU R84, [R1+0xe18] ;  /* 0x000e180001547983 */ /* 0x001f620000300800 */
[----:B------:R-:W-:-:S03]  /*15c40*/  LOP3.LUT R100, R100, R87, R79, 0x78, !PT ;  /* 0x0000005764647212 */ /* 0x000fc600078e784f */
        /* <DEDUP_REMOVED lines=10> */
[----:B------:R1:W-:Y:S04]  /*15cf0*/  STL [R1+0xdc4], R97 ;  /* 0x000dc46101007387 */ /* 0x0003e80000100800 */
[----:B------:R-:W5:Y:S04]  /*15d00*/  LDL.LU R99, [R1+0xdcc] ;  /* 0x000dcc0001637983 */ /* 0x000f680000300800 */
[----:B------:R1:W-:Y:S04]  /*15d10*/  STL [R1+0xdd4], R93 ;  /* 0x000dd45d01007387 */ /* 0x0003e80000100800 */
[----:B0-----:R-:W5:Y:S04]  /*15d20*/  LDL.LU R98, [R1+0xddc] ;  /* 0x000ddc0001627983 */ /* 0x001f680000300800 */
[----:B-1----:R-:W5:Y:S04]  /*15d30*/  LDL.LU R97, [R1+0xdec] ;  /* 0x000dec0001617983 */ /* 0x002f680000300800 */
[----:B------:R-:W5:Y:S01]  /*15d40*/  LDL.LU R93, [R1+0xdfc] ;  /* 0x000dfc00015d7983 */ /* 0x000f620000300800 */
[----:B--2---:R-:W-:-:S02]  /*15d50*/  LOP3.LUT R106, R106, R80, R64, 0x78, !PT ;  /* 0x000000506a6a7212 */ /* 0x004fc400078e7840 */
[----:B---3--:R-:W-:-:S03]  /*15d60*/  LOP3.LUT R105, R105, R80, R68, 0x78, !PT ;  /* 0x0000005069697212 */ /* 0x008fc600078e7844 */
[----:B------:R-:W-:Y:S01]  /*15d70*/  STL [R1+0xde4], R106 ;  /* 0x000de46a01007387 */ /* 0x000fe20000100800 */
[----:B----4-:R-:W-:-:S03]  /*15d80*/  LOP3.LUT R104, R104, R80, R72, 0x78, !PT ;  /* 0x0000005068687212 */ /* 0x010fc600078e7848 */
[----:B------:R-:W-:Y:S04]  /*15d90*/  STL [R1+0xdf4], R105 ;  /* 0x000df46901007387 */ /* 0x000fe80000100800 */
[----:B------:R-:W-:Y:S01]  /*15da0*/  STL [R1+0xe04], R104 ;  /* 0x000e046801007387 */ /* 0x000fe20000100800 */
[----:B------:R-:W-:Y:S02]  /*15db0*/  LOP3.LUT R103, R103, R80, R76, 0x78, !PT ;  /* 0x0000005067677212 */ /* 0x000fe400078e784c */
[----:B-----5:R-:W-:-:S05]  /*15dc0*/  LOP3.LUT R92, R92, R81, R53, 0x78, !PT ;  /* 0x000000515c5c7212 */ /* 0x020fca00078e7835 */
[----:B------:R0:W-:Y:S04]  /*15dd0*/  STL [R1+0xdb8], R92 ;  /* 0x000db85c01007387 */ /* 0x0001e80000100800 */
[----:B------:R-:W-:Y:S01]  /*15de0*/  STL [R1+0xe14], R103 ;  /* 0x000e146701007387 */ /* 0x000fe20000100800 */
[----:B------:R-:W-:-:S03]  /*15df0*/  LOP3.LUT R102, R102, R81, R49, 0x78, !PT ;  /* 0x0000005166667212 */ /* 0x000fc600078e7831 */
[----:B0-----:R-:W2:Y:S01]  /*15e00*/  LDL.LU R92, [R1+0xe0c] ;  /* 0x000e0c00015c7983 */ /* 0x001ea20000300800 */
[-C--:B------:R-:W-:Y:S02]  /*15e10*/  LOP3.LUT R96, R96, R81.reuse, R57, 0x78, !PT ;  /* 0x0000005160607212 */ /* 0x080fe400078e7839 */
[-C--:B------:R-:W-:Y:S01]  /*15e20*/  LOP3.LUT R95, R95, R81.reuse, R61, 0x78, !PT ;  /* 0x000000515f5f7212 */ /* 0x080fe200078e783d */
[----:B------:R-:W-:Y:S01]  /*15e30*/  STL [R1+0xda8], R102 ;  /* 0x000da86601007387 */ /* 0x000fe20000100800 */
[-C--:B------:R-:W-:Y:S02]  /*15e40*/  LOP3.LUT R94, R94, R81.reuse, R65, 0x78, !PT ;  /* 0x000000515e5e7212 */ /* 0x080fe400078e7841 */
[-C--:B------:R-:W-:Y:S01]  /*15e50*/  LOP3.LUT R86, R86, R81.reuse, R69, 0x78, !PT ;  /* 0x0000005156567212 */ /* 0x080fe200078e7845 */
        /* <DEDUP_REMOVED lines=11> */
[-C--:B------:R-:W-:Y:S02]  /*15f10*/  LOP3.LUT R101, R101, R82.reuse, R50, 0x78, !PT ;  /* 0x0000005265657212 */ /* 0x080fe400078e7832 */
[-C--:B------:R-:W-:Y:S01]  /*15f20*/  LOP3.LUT R100, R100, R82.reuse, R54, 0x78, !PT ;  /* 0x0000005264647212 */ /* 0x080fe200078e7836 */
[----:B------:R-:W-:Y:S01]  /*15f30*/  STL [R1+0xe18], R84 ;  /* 0x000e185401007387 */ /* 0x000fe20000100800 */
[----:B------:R-:W-:-:S03]  /*15f40*/  LOP3.LUT R99, R99, R82, R58, 0x78, !PT ;  /* 0x0000005263637212 */ /* 0x000fc600078e783a */
[----:B------:R-:W-:Y:S04]  /*15f50*/  STL [R1+0xdac], R101 ;  /* 0x000dac6501007387 */ /* 0x000fe80000100800 */
[----:B------:R-:W-:Y:S01]  /*15f60*/  STL [R1+0xdbc], R100 ;  /* 0x000dbc6401007387 */ /* 0x000fe20000100800 */
[----:B------:R-:W-:-:S03]  /*15f70*/  LOP3.LUT R98, R98, R82, R62, 0x78, !PT ;  /* 0x0000005262627212 */ /* 0x000fc600078e783e */
[----:B------:R-:W-:Y:S01]  /*15f80*/  STL [R1+0xdcc], R99 ;  /* 0x000dcc6301007387 */ /* 0x000fe20000100800 */
[----:B------:R-:W-:-:S03]  /*15f90*/  LOP3.LUT R97, R97, R82, R66, 0x78, !PT ;  /* 0x0000005261617212 */ /* 0x000fc600078e7842 */
[----:B------:R-:W4:Y:S01]  /*15fa0*/  LDL.LU R108, [R1+0xde0] ;  /* 0x000de000016c7983 */ /* 0x000f220000300800 */
[----:B------:R-:W-:-:S03]  /*15fb0*/  LOP3.LUT R93, R93, R82, R70, 0x78, !PT ;  /* 0x000000525d5d7212 */ /* 0x000fc600078e7846 */
[----:B------:R-:W-:Y:S04]  /*15fc0*/  STL [R1+0xddc], R98 ;  /* 0x000ddc6201007387 */ /* 0x000fe80000100800 */
[----:B------:R-:W4:Y:S04]  /*15fd0*/  LDL.LU R107, [R1+0xdf0] ;  /* 0x000df000016b7983 */ /* 0x000f280000300800 */
[----:B------:R-:W-:Y:S04]  /*15fe0*/  STL [R1+0xdec], R97 ;  /* 0x000dec6101007387 */ /* 0x000fe80000100800 */
[----:B------:R-:W4:Y:S04]  /*15ff0*/  LDL.LU R106, [R1+0xe00] ;  /* 0x000e0000016a7983 */ /* 0x000f280000300800 */
[----:B------:R0:W-:Y:S04]  /*16000*/  STL [R1+0xdfc], R93 ;  /* 0x000dfc5d01007387 */ /* 0x0001e80000100800 */
[----:B------:R-:W4:Y:S04]  /*16010*/  LDL.LU R105, [R1+0xe10] ;  /* 0x000e100001697983 */ /* 0x000f280000300800 */
[----:B------:R-:W4:Y:S04]  /*16020*/  LDL.LU R104, [R1+0xe20] ;  /* 0x000e200001687983 */ /* 0x000f280000300800 */
[----:B0-----:R-:W4:Y:S04]  /*16030*/  LDL.LU R93, [R1+0xe24] ;  /* 0x000e2400015d7983 */ /* 0x001f280000300800 */
[----:B------:R-:W4:Y:S04]  /*16040*/  LDL.LU R103, [R1+0xe34] ;  /* 0x000e340001677983 */ /* 0x000f280000300800 */
[----:B------:R-:W4:Y:S01]  /*16050*/  LD.E.128 R84, desc[UR10][R112.64+0x1d0] ;  /* 0x0001d00a70547980 */ /* 0x000f22000c101d00 */
[----:B--2---:R-:W-:-:S05]  /*16060*/  LOP3.LUT R92, R92, R82, R74, 0x78, !PT ;  /* 0x000000525c5c7212 */ /* 0x004fca00078e784a */
[----:B------:R0:W-:Y:S01]  /*16070*/  STL [R1+0xe0c], R92 ;  /* 0x000e0c5c01007387 */ /* 0x0001e20000100800 */
[----:B---3--:R-:W-:-:S03]  /*16080*/  LOP3.LUT R80, R80, R82, R78, 0x78, !PT ;  /* 0x0000005250507212 */ /* 0x008fc600078e784e */
[----:B0-----:R-:W2:Y:S04]  /*16090*/  LDL.LU R92, [R1+0xe44] ;  /* 0x000e4400015c7983 */ /* 0x001ea80000300800 */
[----:B------:R-:W3:Y:S04]  /*160a0*/  LDL.LU R102, [R1+0xe54] ;  /* 0x000e540001667983 */ /* 0x000ee80000300800 */
[----:B------:R-:W3:Y:S04]  /*160b0*/  LDL.LU R101, [R1+0xe64] ;  /* 0x000e640001657983 */ /* 0x000ee80000300800 */
[----:B------:R-:W3:Y:S01]  /*160c0*/  LDL.LU R97, [R1+0xe74] ;  /* 0x000e740001617983 */ /* 0x000ee20000300800 */
[----:B-----5:R-:W-:-:S03]  /*160d0*/  LOP3.LUT R96, R96, R83, R51, 0x78, !PT ;  /* 0x0000005360607212 */ /* 0x020fc600078e7833 */
[----:B------:R0:W-:Y:S01]  /*160e0*/  STL [R1+0xe1c], R80 ;  /* 0x000e1c5001007387 */ /* 0x0001e20000100800 */
[----:B------:R-:W-:-:S03]  /*160f0*/  LOP3.LUT R95, R95, R83, R55, 0x78, !PT ;  /* 0x000000535f5f7212 */ /* 0x000fc600078e7837 */
[----:B------:R-:W5:Y:S01]  /*16100*/  LDL.LU R81, [R1+0xe84] ;  /* 0x000e840001517983 */ /* 0x000f620000300800 */
[----:B----4-:R-:W-:-:S03]  /*16110*/  LOP3.LUT R94, R94, R83, R59, 0x78, !PT ;  /* 0x000000535e5e7212 */ /* 0x010fc600078e783b */
[----:B0-----:R-:W4:Y:S04]  /*16120*/  LDL.LU R80, [R1+0xe94] ;  /* 0x000e940001507983 */ /* 0x001f280000300800 */
        /* <DEDUP_REMOVED lines=9> */
[----:B------:R-:W-:-:S02]  /*161c0*/  LOP3.LUT R108, R108, R83, R63, 0x78, !PT ;  /* 0x000000536c6c7212 */ /* 0x000fc400078e783f */
[-C--:B------:R-:W-:Y:S02]  /*161d0*/  LOP3.LUT R107, R107, R83.reuse, R67, 0x78, !PT ;  /* 0x000000536b6b7212 */ /* 0x080fe400078e7843 */
[-C--:B------:R-:W-:Y:S01]  /*161e0*/  LOP3.LUT R106, R106, R83.reuse, R71, 0x78, !PT ;  /* 0x000000536a6a7212 */ /* 0x080fe200078e7847 */
[----:B------:R-:W-:Y:S01]  /*161f0*/  STL [R1+0xde0], R108 ;  /* 0x000de06c01007387 */ /* 0x000fe20000100800 */
[----:B------:R-:W-:-:S03]  /*16200*/  LOP3.LUT R105, R105, R83, R75, 0x78, !PT ;  /* 0x0000005369697212 */ /* 0x000fc600078e784b */
[----:B------:R-:W-:Y:S01]  /*16210*/  STL [R1+0xdf0], R107 ;  /* 0x000df06b01007387 */ /* 0x000fe20000100800 */
[----:B------:R-:W-:Y:S02]  /*16220*/  LOP3.LUT R104, R104, R83, R79, 0x78, !PT ;  /* 0x0000005368687212 */ /* 0x000fe400078e784f */
[-C--:B------:R-:W-:Y:S01]  /*16230*/  LOP3.LUT R93, R93, R88.reuse, R48, 0x78, !PT ;  /* 0x000000585d5d7212 */ /* 0x080fe200078e7830 */
[----:B------:R-:W-:Y:S01]  /*16240*/  STL [R1+0xe00], R106 ;  /* 0x000e006a01007387 */ /* 0x000fe20000100800 */
[----:B------:R-:W-:-:S03]  /*16250*/  LOP3.LUT R103, R103, R88, R52, 0x78, !PT ;  /* 0x0000005867677212 */ /* 0x000fc600078e7834 */
[----:B------:R0:W-:Y:S04]  /*16260*/  STL [R1+0xe24], R93 ;  /* 0x000e245d01007387 */ /* 0x0001e80000100800 */
[----:B------:R-:W-:Y:S04]  /*16270*/  STL [R1+0xe10], R105 ;  /* 0x000e106901007387 */ /* 0x000fe80000100800 */
[----:B0-----:R-:W5:Y:S04]  /*16280*/  LDL.LU R93, [R1+0xe88] ;  /* 0x000e8800015d7983 */ /* 0x001f680000300800 */
[----:B------:R-:W-:Y:S01]  /*16290*/  STL [R1+0xe20], R104 ;  /* 0x000e206801007387 */ /* 0x000fe20000100800 */
[----:B--2---:R-:W-:-:S02]  /*162a0*/  LOP3.LUT R92, R92, R88, R56, 0x78, !PT ;  /* 0x000000585c5c7212 */ /* 0x004fc400078e7838 */
[----:B---3--:R-:W-:-:S03]  /*162b0*/  LOP3.LUT R102, R102, R88, R60, 0x78, !PT ;  /* 0x0000005866667212 */ /* 0x008fc600078e783c */
[----:B------:R0:W-:Y:S01]  /*162c0*/  STL [R1+0xe44], R92 ;  /* 0x000e445c01007387 */ /* 0x0001e20000100800 */
[-C--:B------:R-:W-:Y:S02]  /*162d0*/  LOP3.LUT R101, R101, R88.reuse, R64, 0x78, !PT ;  /* 0x0000005865657212 */ /* 0x080fe400078e7840 */
[-C--:B------:R-:W-:Y:S01]  /*162e0*/  LOP3.LUT R97, R97, R88.reuse, R68, 0x78, !PT ;  /* 0x0000005861617212 */ /* 0x080fe200078e7844 */
[----:B0-----:R-:W2:Y:S04]  /*162f0*/  LDL.LU R92, [R1+0xe98] ;  /* 0x000e9800015c7983 */ /* 0x001ea80000300800 */
[----:B------:R-:W-:Y:S04]  /*16300*/  STL [R1+0xe34], R103 ;  /* 0x000e346701007387 */ /* 0x000fe80000100800 */
[----:B------:R-:W-:Y:S04]  /*16310*/  STL [R1+0xe54], R102 ;  /* 0x000e546601007387 */ /* 0x000fe80000100800 */
[----:B------:R0:W-:Y:S01]  /*16320*/  STL [R1+0xe74], R97 ;  /* 0x000e746101007387 */ /* 0x0001e20000100800 */
[----:B----4-:R-:W-:-:S03]  /*16330*/  LOP3.LUT R80, R80, R88, R76, 0x78, !PT ;  /* 0x0000005850507212 */ /* 0x010fc600078e784c */
[----:B------:R-:W-:Y:S01]  /*16340*/  STL [R1+0xe64], R101 ;  /* 0x000e646501007387 */ /* 0x000fe20000100800 */
[----:B-----5:R-:W-:Y:S02]  /*16350*/  LOP3.LUT R81, R81, R88, R72, 0x78, !PT ;  /* 0x0000005851517212 */ /* 0x020fe400078e7848 */
[-C--:B------:R-:W-:Y:S01]  /*16360*/  LOP3.LUT R100, R100, R89.reuse, R49, 0x78, !PT ;  /* 0x0000005964647212 */ /* 0x080fe200078e7831 */
[----:B0-----:R-:W3:Y:S01]  /*16370*/  LDL.LU R97, [R1+0xe2c] ;  /* 0x000e2c0001617983 */ /* 0x001ee20000300800 */
[----:B------:R-:W-:-:S03]  /*16380*/  LOP3.LUT R99, R99, R89, R53, 0x78, !PT ;  /* 0x0000005963637212 */ /* 0x000fc600078e7835 */
[----:B------:R-:W-:Y:S01]  /*16390*/  STL [R1+0xe94], R80 ;  /* 0x000e945001007387 */ /* 0x000fe20000100800 */
[----:B------:R-:W-:-:S03]  /*163a0*/  LOP3.LUT R98, R98, R89, R57, 0x78, !PT ;  /* 0x0000005962627212 */ /* 0x000fc600078e7839 */
[----:B------:R-:W-:Y:S04]  /*163b0*/  STL [R1+0xe84], R81 ;  /* 0x000e845101007387 */ /* 0x000fe80000100800 */
[----:B------:R-:W-:Y:S01]  /*163c0*/  STL [R1+0xe28], R100 ;  /* 0x000e286401007387 */ /* 0x000fe20000100800 */
[----:B------:R-:W-:-:S03]  /*163d0*/  LOP3.LUT R96, R96, R89, R61, 0x78, !PT ;  /* 0x0000005960607212 */ /* 0x000fc600078e783d */
[----:B------:R-:W-:Y:S01]  /*163e0*/  STL [R1+0xe38], R99 ;  /* 0x000e386301007387 */ /* 0x000fe20000100800 */
[----:B------:R-:W-:-:S03]  /*163f0*/  LOP3.LUT R95, R95, R89, R65, 0x78, !PT ;  /* 0x000000595f5f7212 */ /* 0x000fc600078e7841 */
[----:B------:R-:W-:Y:S01]  /*16400*/  STL [R1+0xe48], R98 ;  /* 0x000e486201007387 */ /* 0x000fe20000100800 */
[----:B------:R-:W-:-:S03]  /*16410*/  LOP3.LUT R94, R94, R89, R69, 0x78, !PT ;  /* 0x000000595e5e7212 */ /* 0x000fc600078e7845 */
[----:B------:R-:W4:Y:S04]  /*16420*/  LDL.LU R110, [R1+0xe3c] ;  /* 0x000e3c00016e7983 */ /* 0x000f280000300800 */
[----:B------:R0:W-:Y:S04]  /*16430*/  STL [R1+0xe58], R96 ;  /* 0x000e586001007387 */ /* 0x0001e80000100800 */
[----:B------:R-:W5:Y:S04]  /*16440*/  LDL.LU R109, [R1+0xe4c] ;  /* 0x000e4c00016d7983 */ /* 0x000f680000300800 */
[----:B------:R-:W-:Y:S04]  /*16450*/  STL [R1+0xe68], R95 ;  /* 0x000e685f01007387 */ /* 0x000fe80000100800 */
[----:B------:R-:W5:Y:S04]  /*16460*/  LDL.LU R108, [R1+0xe5c] ;  /* 0x000e5c00016c7983 */ /* 0x000f680000300800 */
[----:B------:R-:W-:Y:S04]  /*16470*/  STL [R1+0xe78], R94 ;  /* 0x000e785e01007387 */ /* 0x000fe80000100800 */
[----:B------:R-:W5:Y:S04]  /*16480*/  LDL.LU R107, [R1+0xe6c] ;  /* 0x000e6c00016b7983 */ /* 0x000f680000300800 */
[----:B------:R-:W5:Y:S04]  /*16490*/  LDL.LU R106, [R1+0xe7c] ;  /* 0x000e7c00016a7983 */ /* 0x000f680000300800 */
[----:B0-----:R-:W5:Y:S04]  /*164a0*/  LDL.LU R96, [R1+0xe8c] ;  /* 0x000e8c0001607983 */ /* 0x001f680000300800 */
[----:B------:R-:W5:Y:S04]  /*164b0*/  LDL.LU R101, [R1+0xe9c] ;  /* 0x000e9c0001657983 */ /* 0x000f680000300800 */
[----:B------:R-:W5:Y:S01]  /*164c0*/  LDL.LU R100, [R1+0xe30] ;  /* 0x000e300001647983 */ /* 0x000f620000300800 */
[----:B------:R-:W-:-:S03]  /*164d0*/  LOP3.LUT R93, R93, R89, R73, 0x78, !PT ;  /* 0x000000595d5d7212 */ /* 0x000fc600078e7849 */
[----:B------:R-:W5:Y:S04]  /*164e0*/  LD.E.128 R80, desc[UR10][R112.64+0x1e0] ;  /* 0x0001e00a70507980 */ /* 0x000f68000c101d00 */
[----:B------:R-:W-:Y:S01]  /*164f0*/  STL [R1+0xe88], R93 ;  /* 0x000e885d01007387 */ /* 0x000fe20000100800 */
[----:B--2---:R-:W-:-:S05]  /*16500*/  LOP3.LUT R92, R92, R89, R77, 0x78, !PT ;  /* 0x000000595c5c7212 */ /* 0x004fca00078e784d */
[----:B------:R0:W-:Y:S04]  /*16510*/  STL [R1+0xe98], R92 ;  /* 0x000e985c01007387 */ /* 0x0001e80000100800 */
[----:B------:R-:W2:Y:S04]  /*16520*/  LDL.LU R105, [R1+0xe40] ;  /* 0x000e400001697983 */ /* 0x000ea80000300800 */
[----:B------:R-:W2:Y:S04]  /*16530*/  LDL.LU R104, [R1+0xe50] ;  /* 0x000e500001687983 */ /* 0x000ea80000300800 */
[----:B------:R-:W2:Y:S04]  /*16540*/  LDL.LU R103, [R1+0xe60] ;  /* 0x000e600001677983 */ /* 0x000ea80000300800 */
[----:B0-----:R-:W2:Y:S01]  /*16550*/  LD.E.128 R92, desc[UR10][R112.64+0x1f0] ;  /* 0x0001f00a705c7980 */ /* 0x001ea2000c101d00 */
[----:B---3--:R-:W-:-:S05]  /*16560*/  LOP3.LUT R97, R97, R90, R50, 0x78, !PT ;  /* 0x0000005a61617212 */ /* 0x008fca00078e7832 */
[----:B------:R0:W-:Y:S04]  /*16570*/  STL [R1+0xe2c], R97 ;  /* 0x000e2c6101007387 */ /* 0x0001e80000100800 */
[----:B------:R-:W3:Y:S04]  /*16580*/  LDL.LU R102, [R1+0xe70] ;  /* 0x000e700001667983 */ /* 0x000ee80000300800 */
[----:B------:R-:W3:Y:S04]  /*16590*/  LDL.LU R99, [R1+0xe80] ;  /* 0x000e800001637983 */ /* 0x000ee80000300800 */
[----:B------:R-:W3:Y:S04]  /*165a0*/  LDL.LU R98, [R1+0xe90] ;  /* 0x000e900001627983 */ /* 0x000ee80000300800 */
[----:B0-----:R-:W3:Y:S04]  /*165b0*/  LDL.LU R97, [R1+0xea0] ;  /* 0x000ea00001617983 */ /* 0x001ee80000300800 */
[----:B------:R-:W3:Y:S01]  /*165c0*/  LDL.LU R88, [R1+0xea4] ;  /* 0x000ea40001587983 */ /* 0x000ee20000300800 */
[----:B----4-:R-:W-:-:S02]  /*165d0*/  LOP3.LUT R110, R110, R90, R54, 0x78, !PT ;  /* 0x0000005a6e6e7212 */ /* 0x010fc400078e7836 */
[----:B-----5:R-:W-:-:S03]  /*165e0*/  LOP3.LUT R109, R109, R90, R58, 0x78, !PT ;  /* 0x0000005a6d6d7212 */ /* 0x020fc600078e783a */
[----:B------:R-:W-:Y:S01]  /*165f0*/  STL [R1+0xe3c], R110 ;  /* 0x000e3c6e01007387 */ /* 0x000fe20000100800 */
[----:B------:R-:W-:-:S03]  /*16600*/  LOP3.LUT R108, R108, R90, R62, 0x78, !PT ;  /* 0x0000005a6c6c7212 */ /* 0x000fc600078e783e */
[----:B------:R-:W-:Y:S04]  /*16610*/  STL [R1+0xe4c], R109 ;  /* 0x000e4c6d01007387 */ /* 0x000fe80000100800 */
[----:B------:R-:W-:Y:S01]  /*16620*/  STL [R1+0xe5c], R108 ;  /* 0x000e5c6c01007387 */ /* 0x000fe20000100800 */
[-C--:B------:R-:W-:Y:S02]  /*16630*/  LOP3.LUT R107, R107, R90.reuse, R66, 0x78, !PT ;  /* 0x0000005a6b6b7212 */ /* 0x080fe400078e7842 */
[-C--:B------:R-:W-:Y:S02]  /*16640*/  LOP3.LUT R106, R106, R90.reuse, R70, 0x78, !PT ;  /* 0x0000005a6a6a7212 */ /* 0x080fe400078e7846 */
[-C--:B------:R-:W-:Y:S02]  /*16650*/  LOP3.LUT R96, R96, R90.reuse, R74, 0x78, !PT ;  /* 0x0000005a60607212 */ /* 0x080fe400078e784a */
[----:B------:R-:W-:-:S03]  /*16660*/  LOP3.LUT R101, R101, R90, R78, 0x78, !PT ;  /* 0x0000005a65657212 */ /* 0x000fc600078e784e */
[----:B------:R0:W-:Y:S01]  /*16670*/  STL [R1+0xe8c], R96 ;  /* 0x000e8c6001007387 */ /* 0x0001e20000100800 */
[----:B------:R-:W-:-:S03]  /*16680*/  LOP3.LUT R100, R100, R91, R51, 0x78, !PT ;  /* 0x0000005b64647212 */ /* 0x000fc600078e7833 */
[----:B------:R-:W-:Y:S04]  /*16690*/  STL [R1+0xe6c], R107 ;  /* 0x000e6c6b01007387 */ /* 0x000fe80000100800 */
[----:B0-----:R-:W4:Y:S04]  /*166a0*/  LDL.LU R96, [R1+0xeb4] ;  /* 0x000eb40001607983 */ /* 0x001f280000300800 */
[----:B------:R-:W-:Y:S04]  /*166b0*/  STL [R1+0xe7c], R106 ;  /* 0x000e7c6a01007387 */ /* 0x000fe80000100800 */
[----:B------:R0:W-:Y:S04]  /*166c0*/  STL [R1+0xe9c], R101 ;  /* 0x000e9c6501007387 */ /* 0x0001e80000100800 */
[----:B0-----:R-:W5:Y:S04]  /*166d0*/  LDL.LU R101, [R1+0xec4] ;  /* 0x000ec40001657983 */ /* 0x001f680000300800 */
[----:B------:R0:W-:Y:S04]  /*166e0*/  STL [R1+0xe30], R100 ;  /* 0x000e306401007387 */ /* 0x0001e80000100800 */
[----:B0-----:R-:W5:Y:S04]  /*166f0*/  LDL.LU R100, [R1+0xed4] ;  /* 0x000ed40001647983 */ /* 0x001f680000300800 */
[----:B------:R-:W5:Y:S04]  /*16700*/  LDL.LU R90, [R1+0xee4] ;  /* 0x000ee400015a7983 */ /* 0x000f680000300800 */
[----:B------:R-:W5:Y:S01]  /*16710*/  LDL.LU R89, [R1+0xef4] ;  /* 0x000ef40001597983 */ /* 0x000f620000300800 */
[----:B--2---:R-:W-:-:S02]  /*16720*/  LOP3.LUT R105, R105, R91, R55, 0x78, !PT ;  /* 0x0000005b69697212 */ /* 0x004fc400078e7837 */
[----:B------:R-:W-:-:S03]  /*16730*/  LOP3.LUT R104, R104, R91, R59, 0x78, !PT ;  /* 0x0000005b68687212 */ /* 0x000fc600078e783b */
[----:B------:R-:W-:Y:S01]  /*16740*/  STL [R1+0xe40], R105 ;  /* 0x000e406901007387 */ /* 0x000fe20000100800 */
[----:B------:R-:W-:-:S03]  /*16750*/  LOP3.LUT R103, R103, R91, R63, 0x78, !PT ;  /* 0x0000005b67677212 */ /* 0x000fc600078e783f */
[----:B------:R-:W-:Y:S04]  /*16760*/  STL [R1+0xe50], R104 ;  /* 0x000e506801007387 */ /* 0x000fe80000100800 */
[----:B------:R-:W-:Y:S01]  /*16770*/  STL [R1+0xe60], R103 ;  /* 0x000e606701007387 */ /* 0x000fe20000100800 */
[-C--:B---3--:R-:W-:Y:S02]  /*16780*/  LOP3.LUT R102, R102, R91.reuse, R67, 0x78, !PT ;  /* 0x0000005b66667212 */ /* 0x088fe400078e7843 */
[----:B------:R-:W-:-:S03]  /*16790*/  LOP3.LUT R99, R99, R91, R71, 0x78, !PT ;  /* 0x0000005b63637212 */ /* 0x000fc600078e7847 */
[----:B------:R-:W-:Y:S01]  /*167a0*/  STL [R1+0xe70], R102 ;  /* 0x000e706601007387 */ /* 0x000fe20000100800 */
[----:B------:R-:W-:-:S03]  /*167b0*/  LOP3.LUT R98, R98, R91, R75, 0x78, !PT ;  /* 0x0000005b62627212 */ /* 0x000fc600078e784b */
[----:B------:R0:W-:Y:S01]  /*167c0*/  STL [R1+0xe80], R99 ;  /* 0x000e806301007387 */ /* 0x0001e20000100800 */
[----:B------:R-:W-:-:S03]  /*167d0*/  LOP3.LUT R97, R97, R91, R79, 0x78, !PT ;  /* 0x0000005b61617212 */ /* 0x000fc600078e784f */
[----:B------:R-:W2:Y:S01]  /*167e0*/  LDL.LU R108, [R1+0xf04] ;  /* 0x000f0400016c7983 */ /* 0x000ea20000300800 */
[----:B------:R-:W-:-:S03]  /*167f0*/  LOP3.LUT R88, R88, R84, R48, 0x78, !PT ;  /* 0x0000005458587212 */ /* 0x000fc600078e7830 */
[----:B------:R1:W-:Y:S04]  /*16800*/  STL [R1+0xe90], R98 ;  /* 0x000e906201007387 */ /* 0x0003e80000100800 */
[----:B------:R-:W3:Y:S04]  /*16810*/  LDL.LU R107, [R1+0xf14] ;  /* 0x000f1400016b7983 */ /* 0x000ee80000300800 */
[----:B------:R-:W-:Y:S04]  /*16820*/  STL [R1+0xea0], R97 ;  /* 0x000ea06101007387 */ /* 0x000fe80000100800 */
[----:B------:R-:W3:Y:S04]  /*16830*/  LDL.LU R106, [R1+0xea8] ;  /* 0x000ea800016a7983 */ /* 0x000ee80000300800 */
[----:B------:R1:W-:Y:S04]  /*16840*/  STL [R1+0xea4], R88 ;  /* 0x000ea45801007387 */ /* 0x0003e80000100800 */
[----:B0-----:R-:W3:Y:S04]  /*16850*/  LDL.LU R99, [R1+0xeb8] ;  /* 0x000eb80001637983 */ /* 0x001ee80000300800 */
[----:B-1----:R-:W3:Y:S04]  /*16860*/  LDL.LU R98, [R1+0xec8] ;  /* 0x000ec80001627983 */ /* 0x002ee80000300800 */
[----:B------:R-:W3:Y:S04]  /*16870*/  LDL.LU R88, [R1+0xed8] ;  /* 0x000ed80001587983 */ /* 0x000ee80000300800 */
[----:B------:R-:W3:Y:S01]  /*16880*/  LDL.LU R97, [R1+0xee8] ;  /* 0x000ee80001617983 */ /* 0x000ee20000300800 */
[----:B----4-:R-:W-:-:S05]  /*16890*/  LOP3.LUT R96, R96, R84, R52, 0x78, !PT ;  /* 0x0000005460607212 */ /* 0x010fca00078e7834 */
[----:B------:R0:W-:Y:S04]  /*168a0*/  STL [R1+0xeb4], R96 ;  /* 0x000eb46001007387 */ /* 0x0001e80000100800 */
[----:B0-----:R-:W4:Y:S01]  /*168b0*/  LDL.LU R96, [R1+0xef8] ;  /* 0x000ef80001607983 */ /* 0x001f220000300800 */
[----:B-----5:R-:W-:-:S05]  /*168c0*/  LOP3.LUT R101, R101, R84, R56, 0x78, !PT ;  /* 0x0000005465657212 */ /* 0x020fca00078e7838 */
[----:B------:R0:W-:Y:S04]  /*168d0*/  STL [R1+0xec4], R101 ;  /* 0x000ec46501007387 */ /* 0x0001e80000100800 */
[----:B------:R-:W5:Y:S01]  /*168e0*/  LDL.LU R105, [R1+0xf08] ;  /* 0x000f080001697983 */ /* 0x000f620000300800 */
[-C--:B------:R-:W-:Y:S02]  /*168f0*/  LOP3.LUT R100, R100, R84.reuse, R60, 0x78, !PT ;  /* 0x0000005464647212 */ /* 0x080fe400078e783c */
[----:B------:R-:W-:-:S03]  /*16900*/  LOP3.LUT R90, R90, R84, R64, 0x78, !PT ;  /* 0x000000545a5a7212 */ /* 0x000fc600078e7840 */
[----:B------:R1:W-:Y:S01]  /*16910*/  STL [R1+0xed4], R100 ;  /* 0x000ed46401007387 */ /* 0x0003e20000100800 */
[----:B------:R-:W-:-:S03]  /*16920*/  LOP3.LUT R89, R89, R84, R68, 0x78, !PT ;  /* 0x0000005459597212 */ /* 0x000fc600078e7844 */
        /* <DEDUP_REMOVED lines=9> */
[----:B------:R-:W5:Y:S01]  /*169c0*/  LDL.LU R89, [R1+0xf0c] ;  /* 0x000f0c0001597983 */ /* 0x000f620000300800 */
[----:B--2---:R-:W-:-:S02]  /*169d0*/  LOP3.LUT R108, R108, R84, R72, 0x78, !PT ;  /* 0x000000546c6c7212 */ /* 0x004fc400078e7848 */
[----:B---3--:R-:W-:-:S03]  /*169e0*/  LOP3.LUT R107, R107, R84, R76, 0x78, !PT ;  /* 0x000000546b6b7212 */ /* 0x008fc600078e784c */
[----:B------:R-:W-:Y:S01]  /*169f0*/  STL [R1+0xf04], R108 ;  /* 0x000f046c01007387 */ /* 0x000fe20000100800 */
[----:B------:R-:W-:-:S03]  /*16a00*/  LOP3.LUT R106, R106, R85, R49, 0x78, !PT ;  /* 0x000000556a6a7212 */ /* 0x000fc600078e7831 */
[----:B------:R-:W-:Y:S04]  /*16a10*/  STL [R1+0xf14], R107 ;  /* 0x000f146b01007387 */ /* 0x000fe80000100800 */
[----:B------:R-:W-:Y:S01]  /*16a20*/  STL [R1+0xea8], R106 ;  /* 0x000ea86a01007387 */ /* 0x000fe20000100800 */
[-C--:B------:R-:W-:Y:S02]  /*16a30*/  LOP3.LUT R99, R99, R85.reuse, R53, 0x78, !PT ;  /* 0x0000005563637212 */ /* 0x080fe400078e7835 */
[-C--:B------:R-:W-:Y:S02]  /*16a40*/  LOP3.LUT R88, R88, R85.reuse, R61, 0x78, !PT ;  /* 0x0000005558587212 */ /* 0x080fe400078e783d */
[----:B------:R-:W-:-:S03]  /*16a50*/  LOP3.LUT R98, R98, R85, R57, 0x78, !PT ;  /* 0x0000005562627212 */ /* 0x000fc600078e7839 */
[----:B------:R0:W-:Y:S01]  /*16a60*/  STL [R1+0xed8], R88 ;  /* 0x000ed85801007387 */ /* 0x0001e20000100800 */
[----:B------:R-:W-:-:S03]  /*16a70*/  LOP3.LUT R97, R97, R85, R65, 0x78, !PT ;  /* 0x0000005561617212 */ /* 0x000fc600078e7841 */
[----:B------:R1:W-:Y:S04]  /*16a80*/  STL [R1+0xeb8], R99 ;  /* 0x000eb86301007387 */ /* 0x0003e80000100800 */
[----:B0-----:R-:W2:Y:S04]  /*16a90*/  LDL.LU R88, [R1+0xf1c] ;  /* 0x000f1c0001587983 */ /* 0x001ea80000300800 */
[----:B------:R0:W-:Y:S04]  /*16aa0*/  STL [R1+0xec8], R98 ;  /* 0x000ec86201007387 */ /* 0x0001e80000100800 */
[----:B-1----:R-:W3:Y:S04]  /*16ab0*/  LDL.LU R99, [R1+0xeb0] ;  /* 0x000eb00001637983 */ /* 0x002ee80000300800 */
[----:B0-----:R-:W3:Y:S01]  /*16ac0*/  LDL.LU R98, [R1+0xec0] ;  /* 0x000ec00001627983 */ /* 0x001ee20000300800 */
[----:B----4-:R-:W-:-:S03]  /*16ad0*/  LOP3.LUT R96, R96, R85, R69, 0x78, !PT ;  /* 0x0000005560607212 */ /* 0x010fc600078e7845 */
[----:B------:R0:W-:Y:S04]  /*16ae0*/  STL [R1+0xee8], R97 ;  /* 0x000ee86101007387 */ /* 0x0001e80000100800 */
[----:B0-----:R-:W4:Y:S01]  /*16af0*/  LDL.LU R97, [R1+0xed0] ;  /* 0x000ed00001617983 */ /* 0x001f220000300800 */
[----:B-----5:R-:W-:-:S03]  /*16b00*/  LOP3.LUT R105, R105, R85, R73, 0x78, !PT ;  /* 0x0000005569697212 */ /* 0x020fc600078e7849 */
[----:B------:R0:W-:Y:S04]  /*16b10*/  STL [R1+0xef8], R96 ;  /* 0x000ef86001007387 */ /* 0x0001e80000100800 */
[----:B0-----:R-:W5:Y:S01]  /*16b20*/  LDL.LU R96, [R1+0xee0] ;  /* 0x000ee00001607983 */ /* 0x001f620000300800 */
[----:B------:R-:W-:-:S03]  /*16b30*/  LOP3.LUT R104, R104, R85, R77, 0x78, !PT ;  /* 0x0000005568687212 */ /* 0x000fc600078e784d */
[----:B------:R0:W-:Y:S01]  /*16b40*/  STL [R1+0xf08], R105 ;  /* 0x000f086901007387 */ /* 0x0001e20000100800 */
[----:B------:R-:W-:-:S03]  /*16b50*/  LOP3.LUT R103, R103, R86, R50, 0x78, !PT ;  /* 0x0000005667677212 */ /* 0x000fc600078e7832 */
[----:B------:R1:W-:Y:S01]  /*16b60*/  STL [R1+0xf18], R104 ;  /* 0x000f186801007387 */ /* 0x0003e20000100800 */
[----:B------:R-:W-:-:S03]  /*16b70*/  LOP3.LUT R102, R102, R86, R54, 0x78, !PT ;  /* 0x0000005666667212 */ /* 0x000fc600078e7836 */
[----:B------:R-:W-:Y:S04]  /*16b80*/  STL [R1+0xeac], R103 ;  /* 0x000eac6701007387 */ /* 0x000fe80000100800 */
[----:B------:R1:W-:Y:S04]  /*16b90*/  STL [R1+0xebc], R102 ;  /* 0x000ebc6601007387 */ /* 0x0003e80000100800 */
[----:B------:R-:W5:Y:S01]  /*16ba0*/  LDL.LU R85, [R1+0xef0] ;  /* 0x000ef00001557983 */ /* 0x000f620000300800 */
[-C--:B------:R-:W-:Y:S02]  /*16bb0*/  LOP3.LUT R101, R101, R86.reuse, R58, 0x78, !PT ;  /* 0x0000005665657212 */ /* 0x080fe400078e783a */
[----:B------:R-:W-:-:S02]  /*16bc0*/  LOP3.LUT R100, R100, R86, R62, 0x78, !PT ;  /* 0x0000005664647212 */ /* 0x000fc400078e783e */
[-C--:B------:R-:W-:Y:S01]  /*16bd0*/  LOP3.LUT R91, R91, R86.reuse, R66, 0x78, !PT ;  /* 0x000000565b5b7212 */ /* 0x080fe200078e7842 */
[----:B------:R-:W-:Y:S01]  /*16be0*/  STL [R1+0xecc], R101 ;  /* 0x000ecc6501007387 */ /* 0x000fe20000100800 */
[----:B------:R-:W-:-:S03]  /*16bf0*/  LOP3.LUT R90, R90, R86, R70, 0x78, !PT ;  /* 0x000000565a5a7212 */ /* 0x000fc600078e7846 */
[----:B------:R-:W5:Y:S01]  /*16c00*/  LDL.LU R84, [R1+0xf00] ;  /* 0x000f000001547983 */ /* 0x000f620000300800 */
[----:B------:R-:W-:-:S03]  /*16c10*/  LOP3.LUT R89, R89, R86, R74, 0x78, !PT ;  /* 0x0000005659597212 */ /* 0x000fc600078e784a */
[----:B------:R-:W-:Y:S04]  /*16c20*/  STL [R1+0xedc], R100 ;  /* 0x000edc6401007387 */ /* 0x000fe80000100800 */
[----:B------:R1:W-:Y:S04]  /*16c30*/  STL [R1+0xeec], R91 ;  /* 0x000eec5b01007387 */ /* 0x0003e80000100800 */
[----:B------:R-:W5:Y:S04]  /*16c40*/  LDL.LU R106, [R1+0xf10] ;  /* 0x000f1000016a7983 */ /* 0x000f680000300800 */
[----:B0-----:R-:W5:Y:S04]  /*16c50*/  LDL.LU R105, [R1+0xf20] ;  /* 0x000f200001697983 */ /* 0x001f680000300800 */
[----:B------:R0:W-:Y:S04]  /*16c60*/  STL [R1+0xefc], R90 ;  /* 0x000efc5a01007387 */ /* 0x0001e80000100800 */
[----:B-1----:R-:W5:Y:S04]  /*16c70*/  LDL.LU R104, [R1+0xf24] ;  /* 0x000f240001687983 */ /* 0x002f680000300800 */
[----:B------:R1:W-:Y:S04]  /*16c80*/  STL [R1+0xf0c], R89 ;  /* 0x000f0c5901007387 */ /* 0x0003e80000100800 */
[----:B------:R-:W5:Y:S04]  /*16c90*/  LDL.LU R102, [R1+0xf34] ;  /* 0x000f340001667983 */ /* 0x000f680000300800 */
[----:B------:R-:W5:Y:S04]  /*16ca0*/  LDL.LU R91, [R1+0xf44] ;  /* 0x000f4400015b7983 */ /* 0x000f680000300800 */
[----:B0-----:R-:W5:Y:S04]  /*16cb0*/  LDL.LU R90, [R1+0xf54] ;  /* 0x000f5400015a7983 */ /* 0x001f680000300800 */
[----:B-1----:R-:W5:Y:S01]  /*16cc0*/  LDL.LU R89, [R1+0xf64] ;  /* 0x000f640001597983 */ /* 0x002f620000300800 */
[----:B--2---:R-:W-:-:S05]  /*16cd0*/  LOP3.LUT R88, R88, R86, R78, 0x78, !PT ;  /* 0x0000005658587212 */ /* 0x004fca00078e784e */
[----:B------:R0:W-:Y:S01]  /*16ce0*/  STL [R1+0xf1c], R88 ;  /* 0x000f1c5801007387 */ /* 0x0001e20000100800 */
[-C--:B---3--:R-:W-:Y:S02]  /*16cf0*/  LOP3.LUT R99, R99, R87.reuse, R51, 0x78, !PT ;  /* 0x0000005763637212 */ /* 0x088fe400078e7833 */
[-C--:B------:R-:W-:Y:S01]  /*16d00*/  LOP3.LUT R98, R98, R87.reuse, R55, 0x78, !PT ;  /* 0x0000005762627212 */ /* 0x080fe200078e7837 */
[----:B0-----:R-:W2:Y:S04]  /*16d10*/  LDL.LU R88, [R1+0xf74] ;  /* 0x000f740001587983 */ /* 0x001ea80000300800 */
[----:B------:R0:W-:Y:S04]  /*16d20*/  STL [R1+0xeb0], R99 ;  /* 0x000eb06301007387 */ /* 0x0001e80000100800 */
[----:B------:R-:W3:Y:S04]  /*16d30*/  LDL.LU R103, [R1+0xf84] ;  /* 0x000f840001677983 */ /* 0x000ee80000300800 */
[----:B------:R1:W-:Y:S01]  /*16d40*/  STL [R1+0xec0], R98 ;  /* 0x000ec06201007387 */ /* 0x0003e20000100800 */
[----:B----4-:R-:W-:-:S03]  /*16d50*/  LOP3.LUT R97, R97, R87, R59, 0x78, !PT ;  /* 0x0000005761617212 */ /* 0x010fc600078e783b */
[----:B------:R-:W4:Y:S04]  /*16d60*/  LDL.LU R101, [R1+0xf94] ;  /* 0x000f940001657983 */ /* 0x000f280000300800 */
[----:B------:R1:W-:Y:S04]  /*16d70*/  STL [R1+0xed0], R97 ;  /* 0x000ed06101007387 */ /* 0x0003e80000100800 */
[----:B------:R-:W4:Y:S01]  /*16d80*/  LDL.LU R100, [R1+0xf28] ;  /* 0x000f280001647983 */ /* 0x000f220000300800 */
[----:B-----5:R-:W-:-:S05]  /*16d90*/  LOP3.LUT R96, R96, R87, R63, 0x78, !PT ;  /* 0x0000005760607212 */ /* 0x020fca00078e783f */
[----:B------:R5:W-:Y:S04]  /*16da0*/  STL [R1+0xee0], R96 ;  /* 0x000ee06001007387 */ /* 0x000be80000100800 */
[----:B0-----:R-:W4:Y:S04]  /*16db0*/  LDL.LU R99, [R1+0xf38] ;  /* 0x000f380001637983 */ /* 0x001f280000300800 */
[----:B-1----:R-:W4:Y:S04]  /*16dc0*/  LDL.LU R98, [R1+0xf48] ;  /* 0x000f480001627983 */ /* 0x002f280000300800 */
[----:B------:R-:W4:Y:S04]  /*16dd0*/  LDL.LU R97, [R1+0xf58] ;  /* 0x000f580001617983 */ /* 0x000f280000300800 */
[----:B-----5:R-:W5:Y:S04]  /*16de0*/  LDL.LU R96, [R1+0xf68] ;  /* 0x000f680001607983 */ /* 0x020f680000300800 */
[----:B------:R-:W5:Y:S01]  /*16df0*/  LDL.LU R86, [R1+0xf78] ;  /* 0x000f780001567983 */ /* 0x000f620000300800 */
[----:B------:R-:W-:-:S05]  /*16e00*/  LOP3.LUT R85, R85, R87, R67, 0x78, !PT ;  /* 0x0000005755557212 */ /* 0x000fca00078e7843 */
[----:B------:R0:W-:Y:S04]  /*16e10*/  STL [R1+0xef0], R85 ;  /* 0x000ef05501007387 */ /* 0x0001e80000100800 */
[----:B0-----:R-:W5:Y:S01]  /*16e20*/  LDL.LU R85, [R1+0xf88] ;  /* 0x000f880001557983 */ /* 0x001f620000300800 */
[-C--:B------:R-:W-:Y:S02]  /*16e30*/  LOP3.LUT R84, R84, R87.reuse, R71, 0x78, !PT ;  /* 0x0000005754547212 */ /* 0x080fe400078e7847 */
[----:B------:R-:W-:-:S03]  /*16e40*/  LOP3.LUT R106, R106, R87, R75, 0x78, !PT ;  /* 0x000000576a6a7212 */ /* 0x000fc600078e784b */
[----:B------:R0:W-:Y:S01]  /*16e50*/  STL [R1+0xf00], R84 ;  /* 0x000f005401007387 */ /* 0x0001e20000100800 */
[----:B------:R-:W-:-:S03]  /*16e60*/  LOP3.LUT R105, R105, R87, R79, 0x78, !PT ;  /* 0x0000005769697212 */ /* 0x000fc600078e784f */
[----:B0-----:R-:W5:Y:S01]  /*16e70*/  LDL.LU R84, [R1+0xf98] ;  /* 0x000f980001547983 */ /* 0x001f620000300800 */
[----:B------:R-:W-:-:S03]  /*16e80*/  LOP3.LUT R104, R104, R80, R48, 0x78, !PT ;  /* 0x0000005068687212 */ /* 0x000fc600078e7830 */
[----:B------:R-:W-:Y:S01]  /*16e90*/  STL [R1+0xf10], R106 ;  /* 0x000f106a01007387 */ /* 0x000fe20000100800 */
[----:B------:R-:W-:-:S03]  /*16ea0*/  LOP3.LUT R102, R102, R80, R52, 0x78, !PT ;  /* 0x0000005066667212 */ /* 0x000fc600078e7834 */
[----:B------:R-:W-:Y:S01]  /*16eb0*/  STL [R1+0xf20], R105 ;  /* 0x000f206901007387 */ /* 0x000fe20000100800 */
[----:B------:R-:W-:-:S03]  /*16ec0*/  LOP3.LUT R91, R91, R80, R56, 0x78, !PT ;  /* 0x000000505b5b7212 */ /* 0x000fc600078e7838 */
[----:B------:R-:W-:Y:S01]  /*16ed0*/  STL [R1+0xf24], R104 ;  /* 0x000f246801007387 */ /* 0x000fe20000100800 */
[----:B------:R-:W-:-:S03]  /*16ee0*/  LOP3.LUT R90, R90, R80, R60, 0x78, !PT ;  /* 0x000000505a5a7212 */ /* 0x000fc600078e783c */
[----:B------:R0:W-:Y:S04]  /*16ef0*/  STL [R1+0xf44], R91 ;  /* 0x000f445b01007387 */ /* 0x0001e80000100800 */
[----:B------:R1:W-:Y:S01]  /*16f00*/  STL [R1+0xf34], R102 ;  /* 0x000f346601007387 */ /* 0x0003e20000100800 */
[----:B------:R-:W-:-:S03]  /*16f10*/  LOP3.LUT R89, R89, R80, R64, 0x78, !PT ;  /* 0x0000005059597212 */ /* 0x000fc600078e7840 */
[----:B0-----:R-:W5:Y:S04]  /*16f20*/  LDL.LU R91, [R1+0xf2c] ;  /* 0x000f2c00015b7983 */ /* 0x001f680000300800 */
[----:B------:R0:W-:Y:S04]  /*16f30*/  STL [R1+0xf54], R90 ;  /* 0x000f545a01007387 */ /* 0x0001e80000100800 */
[----:B-1----:R-:W5:Y:S04]  /*16f40*/  LDL.LU R102, [R1+0xf3c] ;  /* 0x000f3c0001667983 */ /* 0x002f680000300800 */
[----:B0-----:R-:W5:Y:S04]  /*16f50*/  LDL.LU R90, [R1+0xf4c] ;  /* 0x000f4c00015a7983 */ /* 0x001f680000300800 */
[----:B------:R0:W-:Y:S04]  /*16f60*/  STL [R1+0xf64], R89 ;  /* 0x000f645901007387 */ /* 0x0001e80000100800 */
[----:B0-----:R-:W5:Y:S01]  /*16f70*/  LDL.LU R89, [R1+0xf5c] ;  /* 0x000f5c0001597983 */ /* 0x001f620000300800 */
[----:B--2---:R-:W-:-:S05]  /*16f80*/  LOP3.LUT R88, R88, R80, R68, 0x78, !PT ;  /* 0x0000005058587212 */ /* 0x004fca00078e7844 */
[----:B------:R0:W-:Y:S01]  /*16f90*/  STL [R1+0xf74], R88 ;  /* 0x000f745801007387 */ /* 0x0001e20000100800 */
[----:B---3--:R-:W-:-:S03]  /*16fa0*/  LOP3.LUT R103, R103, R80, R72, 0x78, !PT ;  /* 0x0000005067677212 */ /* 0x008fc600078e7848 */
[----:B0-----:R-:W2:Y:S01]  /*16fb0*/  LDL.LU R88, [R1+0xf6c] ;  /* 0x000f6c0001587983 */ /* 0x001ea20000300800 */
[----:B----4-:R-:W-:-:S03]  /*16fc0*/  LOP3.LUT R101, R101, R80, R76, 0x78, !PT ;  /* 0x0000005065657212 */ /* 0x010fc600078e784c */
[----:B------:R-:W-:Y:S01]  /*16fd0*/  STL [R1+0xf84], R103 ;  /* 0x000f846701007387 */ /* 0x000fe20000100800 */
[----:B------:R-:W-:-:S03]  /*16fe0*/  LOP3.LUT R100, R100, R81, R49, 0x78, !PT ;  /* 0x0000005164647212 */ /* 0x000fc600078e7831 */
[----:B------:R-:W-:Y:S04]  /*16ff0*/  STL [R1+0xf94], R101 ;  /* 0x000f946501007387 */ /* 0x000fe80000100800 */
[----:B------:R-:W-:Y:S01]  /*17000*/  STL [R1+0xf28], R100 ;  /* 0x000f286401007387 */ /* 0x000fe20000100800 */
[-C--:B------:R-:W-:Y:S02]  /*17010*/  LOP3.LUT R99, R99, R81.reuse, R53, 0x78, !PT ;  /* 0x0000005163637212 */ /* 0x080fe400078e7835 */
[----:B------:R-:W-:-:S03]  /*17020*/  LOP3.LUT R98, R98, R81, R57, 0x78, !PT ;  /* 0x0000005162627212 */ /* 0x000fc600078e7839 */
[----:B------:R0:W-:Y:S01]  /*17030*/  STL [R1+0xf38], R99 ;  /* 0x000f386301007387 */ /* 0x0001e20000100800 */
[-C--:B------:R-:W-:Y:S02]  /*17040*/  LOP3.LUT R97, R97, R81.reuse, R61, 0x78, !PT ;  /* 0x0000005161617212 */ /* 0x080fe400078e783d */
[-C--:B-----5:R-:W-:Y:S01]  /*17050*/  LOP3.LUT R96, R96, R81.reuse, R65, 0x78, !PT ;  /* 0x0000005160607212 */ /* 0x0a0fe200078e7841 */
[----:B0-----:R-:W3:Y:S01]  /*17060*/  LDL.LU R99, [R1+0xf7c] ;  /* 0x000f7c0001637983 */ /* 0x001ee20000300800 */
[----:B------:R-:W-:-:S03]  /*17070*/  LOP3.LUT R86, R86, R81, R69, 0x78, !PT ;  /* 0x0000005156567212 */ /* 0x000fc600078e7845 */
[----:B------:R0:W-:Y:S04]  /*17080*/  STL [R1+0xf48], R98 ;  /* 0x000f486201007387 */ /* 0x0001e80000100800 */
[----:B0-----:R-:W4:Y:S01]  /*17090*/  LDL.LU R98, [R1+0xf8c] ;  /* 0x000f8c0001627983 */ /* 0x001f220000300800 */
[----:B------:R-:W-:-:S03]  /*170a0*/  LOP3.LUT R85, R85, R81, R73, 0x78, !PT ;  /* 0x0000005155557212 */ /* 0x000fc600078e7849 */
[----:B------:R-:W-:Y:S04]  /*170b0*/  STL [R1+0xf58], R97 ;  /* 0x000f586101007387 */ /* 0x000fe80000100800 */
[----:B------:R-:W5:Y:S04]  /*170c0*/  LDL.LU R80, [R1+0xf9c] ;  /* 0x000f9c0001507983 */ /* 0x000f680000300800 */
[----:B------:R0:W-:Y:S04]  /*170d0*/  STL [R1+0xf68], R96 ;  /* 0x000f686001007387 */ /* 0x0001e80000100800 */
[----:B------:R-:W5:Y:S04]  /*170e0*/  LDL.LU R101, [R1+0xf30] ;  /* 0x000f300001657983 */ /* 0x000f680000300800 */
[----:B------:R-:W-:Y:S04]  /*170f0*/  STL [R1+0xf78], R86 ;  /* 0x000f785601007387 */ /* 0x000fe80000100800 */
[----:B------:R-:W5:Y:S04]  /*17100*/  LDL.LU R100, [R1+0xf40] ;  /* 0x000f400001647983 */ /* 0x000f680000300800 */
[----:B------:R-:W-:Y:S04]  /*17110*/  STL [R1+0xf88], R85 ;  /* 0x000f885501007387 */ /* 0x000fe80000100800 */
[----:B0-----:R-:W5:Y:S01]  /*17120*/  LDL.LU R96, [R1+0xf50] ;  /* 0x000f500001607983 */ /* 0x001f620000300800 */
[----:B------:R-:W-:-:S05]  /*17130*/  LOP3.LUT R84, R84, R81, R77, 0x78, !PT ;  /* 0x0000005154547212 */ /* 0x000fca00078e784d */
[----:B------:R0:W-:Y:S04]  /*17140*/  STL [R1+0xf98], R84 ;  /* 0x000f985401007387 */ /* 0x0001e80000100800 */
[----:B------:R-:W5:Y:S04]  /*17150*/  LDL.LU R97, [R1+0xf60] ;  /* 0x000f600001617983 */ /* 0x000f680000300800 */
[----:B0-----:R-:W5:Y:S01]  /*17160*/  LD.E.128 R84, desc[UR10][R112.64+0x200] ;  /* 0x0002000a70547980 */ /* 0x001f62000c101d00 */
[----:B------:R-:W-:-:S05]  /*17170*/  LOP3.LUT R91, R91, R82, R50, 0x78, !PT ;  /* 0x000000525b5b7212 */ /* 0x000fca00078e7832 */
[----:B------:R0:W-:Y:S01]  /*17180*/  STL [R1+0xf2c], R91 ;  /* 0x000f2c5b01007387 */ /* 0x0001e20000100800 */
[-C--:B------:R-:W-:Y:S02]  /*17190*/  LOP3.LUT R102, R102, R82.reuse, R54, 0x78, !PT ;  /* 0x0000005266667212 */ /* 0x080fe400078e7836 */
[-C--:B------:R-:W-:Y:S01]  /*171a0*/  LOP3.LUT R90, R90, R82.reuse, R58, 0x78, !PT ;  /* 0x000000525a5a7212 */ /* 0x080fe200078e783a */
[----:B0-----:R-:W5:Y:S04]  /*171b0*/  LDL.LU R91, [R1+0xf70] ;  /* 0x000f7000015b7983 */ /* 0x001f680000300800 */
[----:B------:R0:W-:Y:S04]  /*171c0*/  STL [R1+0xf3c], R102 ;  /* 0x000f3c6601007387 */ /* 0x0001e80000100800 */
[----:B------:R-:W5:Y:S01]  /*171d0*/  LDL.LU R105, [R1+0xf80] ;  /* 0x000f800001697983 */ /* 0x000f620000300800 */
[----:B------:R-:W-:-:S03]  /*171e0*/  LOP3.LUT R89, R89, R82, R62, 0x78, !PT ;  /* 0x0000005259597212 */ /* 0x000fc600078e783e */
[----:B------:R1:W-:Y:S04]  /*171f0*/  STL [R1+0xf4c], R90 ;  /* 0x000f4c5a01007387 */ /* 0x0003e80000100800 */
[----:B------:R-:W5:Y:S04]  /*17200*/  LDL.LU R104, [R1+0xf90] ;  /* 0x000f900001687983 */ /* 0x000f680000300800 */
[----:B------:R1:W-:Y:S04]  /*17210*/  STL [R1+0xf5c], R89 ;  /* 0x000f5c5901007387 */ /* 0x0003e80000100800 */
[----:B------:R-:W5:Y:S01]  /*17220*/  LDL.LU R103, [R1+0xfa0] ;  /* 0x000fa00001677983 */ /* 0x000f620000300800 */
[----:B--2---:R-:W-:-:S05]  /*17230*/  LOP3.LUT R88, R88, R82, R66, 0x78, !PT ;  /* 0x0000005258587212 */ /* 0x004fca00078e7842 */
[----:B------:R2:W-:Y:S04]  /*17240*/  STL [R1+0xf6c], R88 ;  /* 0x000f6c5801007387 */ /* 0x0005e80000100800 */
[----:B0-----:R-:W5:Y:S04]  /*17250*/  LDL.LU R102, [R1+0xfa4] ;  /* 0x000fa40001667983 */ /* 0x001f680000300800 */
[----:B-1----:R-:W5:Y:S04]  /*17260*/  LDL.LU R90, [R1+0xfb4] ;  /* 0x000fb400015a7983 */ /* 0x002f680000300800 */
[----:B------:R-:W5:Y:S04]  /*17270*/  LDL.LU R89, [R1+0xfc4] ;  /* 0x000fc40001597983 */ /* 0x000f680000300800 */
[----:B--2---:R-:W2:Y:S01]  /*17280*/  LDL.LU R88, [R1+0xfd4] ;  /* 0x000fd40001587983 */ /* 0x004ea20000300800 */
[----:B---3--:R-:W-:-:S05]  /*17290*/  LOP3.LUT R99, R99, R82, R70, 0x78, !PT ;  /* 0x0000005263637212 */ /* 0x008fca00078e7846 */
[----:B------:R0:W-:Y:S01]  /*172a0*/  STL [R1+0xf7c], R99 ;  /* 0x000f7c6301007387 */ /* 0x0001e20000100800 */
[----:B----4-:R-:W-:-:S03]  /*172b0*/  LOP3.LUT R98, R98, R82, R74, 0x78, !PT ;  /* 0x0000005262627212 */ /* 0x010fc600078e784a */
[----:B0-----:R-:W3:Y:S04]  /*172c0*/  LDL.LU R99, [R1+0xfe4] ;  /* 0x000fe40001637983 */ /* 0x001ee80000300800 */
[----:B------:R0:W-:Y:S01]  /*172d0*/  STL [R1+0xf8c], R98 ;  /* 0x000f8c6201007387 */ /* 0x0001e20000100800 */
[----:B-----5:R-:W-:-:S03]  /*172e0*/  LOP3.LUT R80, R80, R82, R78, 0x78, !PT ;  /* 0x0000005250507212 */ /* 0x020fc600078e784e */
[----:B0-----:R-:W4:Y:S01]  /*172f0*/  LDL.LU R98, [R1+0xff4] ;  /* 0x000ff40001627983 */ /* 0x001f220000300800 */
[----:B------:R-:W-:-:S03]  /*17300*/  LOP3.LUT R101, R101, R83, R51, 0x78, !PT ;  /* 0x0000005365657212 */ /* 0x000fc600078e7833 */
[----:B------:R-:W5:Y:S04]  /*17310*/  LDL.LU R81, [R1+0x1004] ;  /* 0x0010040001517983 */ /* 0x000f680000300800 */
[----:B------:R0:W-:Y:S01]  /*17320*/  STL [R1+0xf9c], R80 ;  /* 0x000f9c5001007387 */ /* 0x0001e20000100800 */
[----:B------:R-:W-:-:S03]  /*17330*/  LOP3.LUT R96, R96, R83, R59, 0x78, !PT ;  /* 0x0000005360607212 */ /* 0x000fc600078e783b */
[----:B0-----:R-:W5:Y:S04]  /*17340*/  LDL.LU R80, [R1+0x1014] ;  /* 0x0010140001507983 */ /* 0x001f680000300800 */
[----:B------:R0:W-:Y:S04]  /*17350*/  STL [R1+0xf50], R96 ;  /* 0x000f506001007387 */ /* 0x0001e80000100800 */
[----:B------:R1:W-:Y:S04]  /*17360*/  STL [R1+0xf30], R101 ;  /* 0x000f306501007387 */ /* 0x0003e80000100800 */
[----:B0-----:R-:W5:Y:S01]  /*17370*/  LDL.LU R96, [R1+0xfa8] ;  /* 0x000fa80001607983 */ /* 0x001f620000300800 */
[----:B------:R-:W-:-:S02]  /*17380*/  LOP3.LUT R100, R100, R83, R55, 0x78, !PT ;  /* 0x0000005364647212 */ /* 0x000fc400078e7837 */
[----:B------:R-:W-:-:S03]  /*17390*/  LOP3.LUT R97, R97, R83, R63, 0x78, !PT ;  /* 0x0000005361617212 */ /* 0x000fc600078e783f */
[----:B------:R0:W-:Y:S04]  /*173a0*/  STL [R1+0xf40], R100 ;  /* 0x000f406401007387 */ /* 0x0001e80000100800 */
[----:B-1----:R-:W5:Y:S04]  /*173b0*/  LDL.LU R101, [R1+0xfb8] ;  /* 0x000fb80001657983 */ /* 0x002f680000300800 */
[----:B0-----:R-:W5:Y:S01]  /*173c0*/  LDL.LU R100, [R1+0xfc8] ;  /* 0x000fc80001647983 */ /* 0x001f620000300800 */
[----:B------:R-:W-:-:S03]  /*173d0*/  LOP3.LUT R91, R91, R83, R67, 0x78, !PT ;  /* 0x000000535b5b7212 */ /* 0x000fc600078e7843 */
[----:B------:R0:W-:Y:S01]  /*173e0*/  STL [R1+0xf60], R97 ;  /* 0x000f606101007387 */ /* 0x0001e20000100800 */
[----:B------:R-:W-:-:S03]  /*173f0*/  LOP3.LUT R105, R105, R83, R71, 0x78, !PT ;  /* 0x0000005369697212 */ /* 0x000fc600078e7847 */
[----:B0-----:R-:W5:Y:S04]  /*17400*/  LDL.LU R97, [R1+0xfd8] ;  /* 0x000fd80001617983 */ /* 0x001f680000300800 */
[----:B------:R0:W-:Y:S01]  /*17410*/  STL [R1+0xf70], R91 ;  /* 0x000f705b01007387 */ /* 0x0001e20000100800 */
[----:B------:R-:W-:-:S03]  /*17420*/  LOP3.LUT R104, R104, R83, R75, 0x78, !PT ;  /* 0x0000005368687212 */ /* 0x000fc600078e784b */
[----:B0-----:R-:W5:Y:S01]  /*17430*/  LDL.LU R91, [R1+0xfe8] ;  /* 0x000fe800015b7983 */ /* 0x001f620000300800 */
[----:B------:R-:W-:-:S03]  /*17440*/  LOP3.LUT R103, R103, R83, R79, 0x78, !PT ;  /* 0x0000005367677212 */ /* 0x000fc600078e784f */
[----:B------:R-:W-:Y:S04]  /*17450*/  STL [R1+0xf80], R105 ;  /* 0x000f806901007387 */ /* 0x000fe80000100800 */
[----:B------:R-:W-:Y:S04]  /*17460*/  STL [R1+0xf90], R104 ;  /* 0x000f906801007387 */ /* 0x000fe80000100800 */
[----:B------:R-:W-:Y:S01]  /*17470*/  STL [R1+0xfa0], R103 ;  /* 0x000fa06701007387 */ /* 0x000fe20000100800 */
[-C--:B------:R-:W-:Y:S02]  /*17480*/  LOP3.LUT R102, R102, R92.reuse, R48, 0x78, !PT ;  /* 0x0000005c66667212 */ /* 0x080fe400078e7830 */
[----:B------:R-:W-:-:S03]  /*17490*/  LOP3.LUT R90, R90, R92, R52, 0x78, !PT ;  /* 0x0000005c5a5a7212 */ /* 0x000fc600078e7834 */
[----:B------:R-:W-:Y:S01]  /*174a0*/  STL [R1+0xfa4], R102 ;  /* 0x000fa46601007387 */ /* 0x000fe20000100800 */
[----:B------:R-:W-:-:S03]  /*174b0*/  LOP3.LUT R89, R89, R92, R56, 0x78, !PT ;  /* 0x0000005c59597212 */ /* 0x000fc600078e7838 */
[----:B------:R0:W-:Y:S01]  /*174c0*/  STL [R1+0xfb4], R90 ;  /* 0x000fb45a01007387 */ /* 0x0001e20000100800 */
[----:B--2---:R-:W-:-:S03]  /*174d0*/  LOP3.LUT R88, R88, R92, R60, 0x78, !PT ;  /* 0x0000005c58587212 */ /* 0x004fc600078e783c */
[----:B0-----:R-:W2:Y:S04]  /*174e0*/  LDL.LU R90, [R1+0xff8] ;  /* 0x000ff800015a7983 */ /* 0x001ea80000300800 */
[----:B------:R0:W-:Y:S04]  /*174f0*/  STL [R1+0xfc4], R89 ;  /* 0x000fc45901007387 */ /* 0x0001e80000100800 */
[----:B0-----:R-:W2:Y:S04]  /*17500*/  LDL.LU R89, [R1+0x1008] ;  /* 0x0010080001597983 */ /* 0x001ea80000300800 */
[----:B------:R0:W-:Y:S04]  /*17510*/  STL [R1+0xfd4], R88 ;  /* 0x000fd45801007387 */ /* 0x0001e80000100800 */
[----:B0-----:R-:W2:Y:S01]  /*17520*/  LDL.LU R88, [R1+0x1018] ;  /* 0x0010180001587983 */ /* 0x001ea20000300800 */
[----:B---3--:R-:W-:-:S05]  /*17530*/  LOP3.LUT R99, R99, R92, R64, 0x78, !PT ;  /* 0x0000005c63637212 */ /* 0x008fca00078e7840 */
[----:B------:R0:W-:Y:S01]  /*17540*/  STL [R1+0xfe4], R99 ;  /* 0x000fe46301007387 */ /* 0x0001e20000100800 */
[-C--:B----4-:R-:W-:Y:S02]  /*17550*/  LOP3.LUT R98, R98, R92.reuse, R68, 0x78, !PT ;  /* 0x0000005c62627212 */ /* 0x090fe400078e7844 */
[-C--:B-----5:R-:W-:Y:S01]  /*17560*/  LOP3.LUT R81, R81, R92.reuse, R72, 0x78, !PT ;  /* 0x0000005c51517212 */ /* 0x0a0fe200078e7848 */
[----:B0-----:R-:W3:Y:S04]  /*17570*/  LDL.LU R99, [R1+0xfac] ;  /* 0x000fac0001637983 */ /* 0x001ee80000300800 */
[----:B------:R0:W-:Y:S01]  /*17580*/  STL [R1+0xff4], R98 ;  /* 0x000ff46201007387 */ /* 0x0001e20000100800 */
[----:B------:R-:W-:-:S05]  /*17590*/  LOP3.LUT R80, R80, R92, R76, 0x78, !PT ;  /* 0x0000005c50507212 */ /* 0x000fca00078e784c */
[----:B------:R-:W-:Y:S04]  /*175a0*/  STL [R1+0x1014], R80 ;  /* 0x0010145001007387 */ /* 0x000fe80000100800 */
[----:B------:R1:W-:Y:S04]  /*175b0*/  STL [R1+0x1004], R81 ;  /* 0x0010045101007387 */ /* 0x0003e80000100800 */
[----:B0-----:R-:W4:Y:S01]  /*175c0*/  LDL.LU R98, [R1+0xfbc] ;  /* 0x000fbc0001627983 */ /* 0x001f220000300800 */
[----:B------:R-:W-:-:S05]  /*175d0*/  LOP3.LUT R96, R96, R93, R49, 0x78, !PT ;  /* 0x0000005d60607212 */ /* 0x000fca00078e7831 */
[----:B------:R0:W-:Y:S04]  /*175e0*/  STL [R1+0xfa8], R96 ;  /* 0x000fa86001007387 */ /* 0x0001e80000100800 */
[----:B-1----:R-:W5:Y:S04]  /*175f0*/  LD.E.128 R80, desc[UR10][R112.64+0x210] ;  /* 0x0002100a70507980 */ /* 0x002f68000c101d00 */
[----:B0-----:R-:W5:Y:S01]  /*17600*/  LDL.LU R96, [R1+0xfcc] ;  /* 0x000fcc0001607983 */ /* 0x001f620000300800 */
[-C--:B------:R-:W-:Y:S02]  /*17610*/  LOP3.LUT R101, R101, R93.reuse, R53, 0x78, !PT ;  /* 0x0000005d65657212 */ /* 0x080fe400078e7835 */
[----:B------:R-:W-:-:S03]  /*17620*/  LOP3.LUT R100, R100, R93, R57, 0x78, !PT ;  /* 0x0000005d64647212 */ /* 0x000fc600078e7839 */
[----:B------:R0:W-:Y:S04]  /*17630*/  STL [R1+0xfb8], R101 ;  /* 0x000fb86501007387 */ /* 0x0001e80000100800 */
[----:B------:R-:W5:Y:S01]  /*17640*/  LDL.LU R107, [R1+0xfdc] ;  /* 0x000fdc00016b7983 */ /* 0x000f620000300800 */
[----:B------:R-:W-:-:S03]  /*17650*/  LOP3.LUT R97, R97, R93, R61, 0x78, !PT ;  /* 0x0000005d61617212 */ /* 0x000fc600078e783d */
[----:B------:R-:W-:Y:S04]  /*17660*/  STL [R1+0xfc8], R100 ;  /* 0x000fc86401007387 */ /* 0x000fe80000100800 */
[----:B------:R-:W5:Y:S04]  /*17670*/  LDL.LU R106, [R1+0xfec] ;  /* 0x000fec00016a7983 */ /* 0x000f680000300800 */
[----:B------:R1:W-:Y:S04]  /*17680*/  STL [R1+0xfd8], R97 ;  /* 0x000fd86101007387 */ /* 0x0003e80000100800 */
[----:B------:R-:W5:Y:S01]  /*17690*/  LDL.LU R105, [R1+0xffc] ;  /* 0x000ffc0001697983 */ /* 0x000f620000300800 */
[----:B------:R-:W-:-:S05]  /*176a0*/  LOP3.LUT R91, R91, R93, R65, 0x78, !PT ;  /* 0x0000005d5b5b7212 */ /* 0x000fca00078e7841 */
[----:B------:R-:W-:Y:S04]  /*176b0*/  STL [R1+0xfe8], R91 ;  /* 0x000fe85b01007387 */ /* 0x000fe80000100800 */
[----:B------:R-:W5:Y:S04]  /*176c0*/  LDL.LU R103, [R1+0x100c] ;  /* 0x00100c0001677983 */ /* 0x000f680000300800 */
[----:B------:R-:W5:Y:S04]  /*176d0*/  LDL.LU R102, [R1+0x101c] ;  /* 0x00101c0001667983 */ /* 0x000f680000300800 */
[----:B0-----:R-:W5:Y:S04]  /*176e0*/  LDL.LU R101, [R1+0xfb0] ;  /* 0x000fb00001657983 */ /* 0x001f680000300800 */
[----:B-1----:R-:W5:Y:S01]  /*176f0*/  LDL.LU R97, [R1+0xfc0] ;  /* 0x000fc00001617983 */ /* 0x002f620000300800 */
[----:B--2---:R-:W-:-:S02]  /*17700*/  LOP3.LUT R90, R90, R93, R69, 0x78, !PT ;  /* 0x0000005d5a5a7212 */ /* 0x004fc400078e7845 */
[-C--:B------:R-:W-:Y:S02]  /*17710*/  LOP3.LUT R89, R89, R93.reuse, R73, 0x78, !PT ;  /* 0x0000005d59597212 */ /* 0x080fe400078e7849 */
[----:B------:R-:W-:-:S05]  /*17720*/  LOP3.LUT R88, R88, R93, R77, 0x78, !PT ;  /* 0x0000005d58587212 */ /* 0x000fca00078e784d */
[----:B------:R-:W-:Y:S04]  /*17730*/  STL [R1+0x1018], R88 ;  /* 0x0010185801007387 */ /* 0x000fe80000100800 */
[----:B------:R-:W-:Y:S04]  /*17740*/  STL [R1+0xff8], R90 ;  /* 0x000ff85a01007387 */ /* 0x000fe80000100800 */
[----:B------:R0:W-:Y:S04]  /*17750*/  STL [R1+0x1008], R89 ;  /* 0x0010085901007387 */ /* 0x0001e80000100800 */
[----:B------:R-:W2:Y:S01]  /*17760*/  LDL.LU R104, [R1+0xfd0] ;  /* 0x000fd00001687983 */ /* 0x000ea20000300800 */
[----:B---3--:R-:W-:-:S03]  /*17770*/  LOP3.LUT R99, R99, R94, R50, 0x78, !PT ;  /* 0x0000005e63637212 */ /* 0x008fc600078e7832 */
[----:B------:R-:W3:Y:S04]  /*17780*/  LDL.LU R93, [R1+0xfe0] ;  /* 0x000fe000015d7983 */ /* 0x000ee80000300800 */
[----:B------:R-:W3:Y:S04]  /*17790*/  LDL.LU R92, [R1+0xff0] ;  /* 0x000ff000015c7983 */ /* 0x000ee80000300800 */
[----:B------:R1:W-:Y:S04]  /*177a0*/  STL [R1+0xfac], R99 ;  /* 0x000fac6301007387 */ /* 0x0003e80000100800 */
[----:B------:R-:W3:Y:S04]  /*177b0*/  LDL.LU R100, [R1+0x1000] ;  /* 0x0010000001647983 */ /* 0x000ee80000300800 */
[----:B0-----:R-:W3:Y:S04]  /*177c0*/  LD.E.128 R88, desc[UR10][R112.64+0x220] ;  /* 0x0002200a70587980 */ /* 0x001ee8000c101d00 */
[----:B-1----:R-:W3:Y:S01]  /*177d0*/  LDL.LU R99, [R1+0x1010] ;  /* 0x0010100001637983 */ /* 0x002ee20000300800 */
[----:B----4-:R-:W-:-:S05]  /*177e0*/  LOP3.LUT R98, R98, R94, R54, 0x78, !PT ;  /* 0x0000005e62627212 */ /* 0x010fca00078e7836 */
[----:B------:R0:W-:Y:S04]  /*177f0*/  STL [R1+0xfbc], R98 ;  /* 0x000fbc6201007387 */ /* 0x0001e80000100800 */
[----:B0-----:R-:W4:Y:S01]  /*17800*/  LDL.LU R98, [R1+0x1020] ;  /* 0x0010200001627983 */ /* 0x001f220000300800 */
[----:B-----5:R-:W-:-:S05]  /*17810*/  LOP3.LUT R96, R96, R94, R58, 0x78, !PT ;  /* 0x0000005e60607212 */ /* 0x020fca00078e783a */
[----:B------:R0:W-:Y:S04]  /*17820*/  STL [R1+0xfcc], R96 ;  /* 0x000fcc6001007387 */ /* 0x0001e80000100800 */
[----:B0-----:R-:W5:Y:S01]  /*17830*/  LDL.LU R96, [R1+0x1024] ;  /* 0x0010240001607983 */ /* 0x001f620000300800 */
[-C--:B------:R-:W-:Y:S02]  /*17840*/  LOP3.LUT R107, R107, R94.reuse, R62, 0x78, !PT ;  /* 0x0000005e6b6b7212 */ /* 0x080fe400078e783e */
[----:B------:R-:W-:-:S03]  /*17850*/  LOP3.LUT R106, R106, R94, R66, 0x78, !PT ;  /* 0x0000005e6a6a7212 */ /* 0x000fc600078e7842 */
        /* <DEDUP_REMOVED lines=8> */
[-C--:B------:R-:W-:Y:S01]  /*178e0*/  LOP3.LUT R97, R97, R95.reuse, R55, 0x78, !PT ;  /* 0x0000005f61617212 */ /* 0x080fe200078e7837 */
        /* <DEDUP_REMOVED lines=9> */
[-C--:B---3--:R-:W-:Y:S02]  /*17980*/  LOP3.LUT R93, R93, R95.reuse, R63, 0x78, !PT ;  /* 0x0000005f5d5d7212 */ /* 0x088fe400078e783f */
[----:B------:R-:W-:-:S03]  /*17990*/  LOP3.LUT R92, R92, R95, R67, 0x78, !PT ;  /* 0x0000005f5c5c7212 */ /* 0x000fc600078e7843 */
[----:B------:R0:W-:Y:S04]  /*179a0*/  STL [R1+0xfe0], R93 ;  /* 0x000fe05d01007387 */ /* 0x0001e80000100800 */
[----:B------:R-:W-:Y:S01]  /*179b0*/  STL [R1+0xfd0], R104 ;  /* 0x000fd06801007387 */ /* 0x000fe20000100800 */
[----:B------:R-:W-:-:S03]  /*179c0*/  LOP3.LUT R100, R100, R95, R71, 0x78, !PT ;  /* 0x0000005f64647212 */ /* 0x000fc600078e7847 */
[----:B0-----:R-:W2:Y:S04]  /*179d0*/  LDL.LU R93, [R1+0x1084] ;  /* 0x00108400015d7983 */ /* 0x001ea80000300800 */
[----:B------:R0:W-:Y:S01]  /*179e0*/  STL [R1+0xff0], R92 ;  /* 0x000ff05c01007387 */ /* 0x0001e20000100800 */
[----:B------:R-:W-:-:S03]  /*179f0*/  LOP3.LUT R99, R99, R95, R75, 0x78, !PT ;  /* 0x0000005f63637212 */ /* 0x000fc600078e784b */
[----:B0-----:R-:W3:Y:S04]  /*17a00*/  LDL.LU R92, [R1+0x1094] ;  /* 0x00109400015c7983 */ /* 0x001ee80000300800 */
[----:B------:R0:W-:Y:S01]  /*17a10*/  STL [R1+0x1000], R100 ;  /* 0x0010006401007387 */ /* 0x0001e20000100800 */
[----:B----4-:R-:W-:-:S03]  /*17a20*/  LOP3.LUT R98, R98, R95, R79, 0x78, !PT ;  /* 0x0000005f62627212 */ /* 0x010fc600078e784f */
[----:B------:R-:W4:Y:S04]  /*17a30*/  LDL.LU R106, [R1+0x1028] ;  /* 0x00102800016a7983 */ /* 0x000f280000300800 */
[----:B------:R1:W-:Y:S04]  /*17a40*/  STL [R1+0x1010], R99 ;  /* 0x0010106301007387 */ /* 0x0003e80000100800 */
[----:B------:R-:W4:Y:S04]  /*17a50*/  LDL.LU R105, [R1+0x1038] ;  /* 0x0010380001697983 */ /* 0x000f280000300800 */
[----:B------:R1:W-:Y:S01]  /*17a60*/  STL [R1+0x1020], R98 ;  /* 0x0010206201007387 */ /* 0x0003e20000100800 */
[----:B-----5:R-:W-:-:S03]  /*17a70*/  LOP3.LUT R96, R96, R84, R48, 0x78, !PT ;  /* 0x0000005460607212 */ /* 0x020fc600078e7830 */
[----:B------:R-:W5:Y:S04]  /*17a80*/  LDL.LU R104, [R1+0x1048] ;  /* 0x0010480001687983 */ /* 0x000f680000300800 */
[----:B------:R1:W-:Y:S04]  /*17a90*/  STL [R1+0x1024], R96 ;  /* 0x0010246001007387 */ /* 0x0003e80000100800 */
[----:B0-----:R-:W5:Y:S04]  /*17aa0*/  LDL.LU R100, [R1+0x1058] ;  /* 0x0010580001647983 */ /* 0x001f680000300800 */
[----:B-1----:R-:W5:Y:S04]  /*17ab0*/  LDL.LU R99, [R1+0x1068] ;  /* 0x0010680001637983 */ /* 0x002f680000300800 */
[----:B------:R-:W5:Y:S04]  /*17ac0*/  LDL.LU R98, [R1+0x1078] ;  /* 0x0010780001627983 */ /* 0x000f680000300800 */
[----:B------:R-:W5:Y:S01]  /*17ad0*/  LDL.LU R96, [R1+0x1088] ;  /* 0x0010880001607983 */ /* 0x000f620000300800 */
        /* <DEDUP_REMOVED lines=10> */
[----:B------:R0:W-:Y:S04]  /*17b80*/  STL [R1+0x1064], R97 ;  /* 0x0010646101007387 */ /* 0x0001e80000100800 */
[----:B0-----:R-:W5:Y:S04]  /*17b90*/  LDL.LU R97, [R1+0x103c] ;  /* 0x00103c0001617983 */ /* 0x001f680000300800 */
[----:B------:R0:W-:Y:S04]  /*17ba0*/  STL [R1+0x1074], R94 ;  /* 0x0010745e01007387 */ /* 0x0001e80000100800 */
[----:B------:R-:W5:Y:S04]  /*17bb0*/  LDL.LU R95, [R1+0x104c] ;  /* 0x00104c00015f7983 */ /* 0x000f680000300800 */
[----:B------:R-:W5:Y:S04]  /*17bc0*/  LDL.LU R101, [R1+0x105c] ;  /* 0x00105c0001657983 */ /* 0x000f680000300800 */
[----:B0-----:R-:W5:Y:S01]  /*17bd0*/  LDL.LU R94, [R1+0x106c] ;  /* 0x00106c00015e7983 */ /* 0x001f620000300800 */
[----:B--2---:R-:W-:-:S05]  /*17be0*/  LOP3.LUT R93, R93, R84, R72, 0x78, !PT ;  /* 0x000000545d5d7212 */ /* 0x004fca00078e7848 */
[----:B------:R0:W-:Y:S01]  /*17bf0*/  STL [R1+0x1084], R93 ;  /* 0x0010845d01007387 */ /* 0x0001e20000100800 */
[----:B---3--:R-:W-:-:S03]  /*17c00*/  LOP3.LUT R92, R92, R84, R76, 0x78, !PT ;  /* 0x000000545c5c7212 */ /* 0x008fc600078e784c */
[----:B0-----:R-:W2:Y:S04]  /*17c10*/  LDL.LU R93, [R1+0x107c] ;  /* 0x00107c00015d7983 */ /* 0x001ea80000300800 */
[----:B------:R0:W-:Y:S01]  /*17c20*/  STL [R1+0x1094], R92 ;  /* 0x0010945c01007387 */ /* 0x0001e20000100800 */
[----:B----4-:R-:W-:-:S03]  /*17c30*/  LOP3.LUT R106, R106, R85, R49, 0x78, !PT ;  /* 0x000000556a6a7212 */ /* 0x010fc600078e7831 */
[----:B0-----:R-:W3:Y:S01]  /*17c40*/  LDL.LU R92, [R1+0x108c] ;  /* 0x00108c00015c7983 */ /* 0x001ee20000300800 */
[----:B------:R-:W-:-:S03]  /*17c50*/  LOP3.LUT R105, R105, R85, R53, 0x78, !PT ;  /* 0x0000005569697212 */ /* 0x000fc600078e7835 */
[----:B------:R-:W-:Y:S01]  /*17c60*/  STL [R1+0x1028], R106 ;  /* 0x0010286a01007387 */ /* 0x000fe20000100800 */
[----:B-----5:R-:W-:-:S03]  /*17c70*/  LOP3.LUT R104, R104, R85, R57, 0x78, !PT ;  /* 0x0000005568687212 */ /* 0x020fc600078e7839 */
[----:B------:R0:W-:Y:S01]  /*17c80*/  STL [R1+0x1038], R105 ;  /* 0x0010386901007387 */ /* 0x0001e20000100800 */
[----:B------:R-:W-:-:S03]  /*17c90*/  LOP3.LUT R100, R100, R85, R61, 0x78, !PT ;  /* 0x0000005564647212 */ /* 0x000fc600078e783d */
[----:B------:R-:W-:Y:S01]  /*17ca0*/  STL [R1+0x1048], R104 ;  /* 0x0010486801007387 */ /* 0x000fe20000100800 */
[----:B------:R-:W-:-:S03]  /*17cb0*/  LOP3.LUT R99, R99, R85, R65, 0x78, !PT ;  /* 0x0000005563637212 */ /* 0x000fc600078e7841 */
[----:B------:R1:W-:Y:S01]  /*17cc0*/  STL [R1+0x1058], R100 ;  /* 0x0010586401007387 */ /* 0x0003e20000100800 */
[----:B------:R-:W-:-:S03]  /*17cd0*/  LOP3.LUT R98, R98, R85, R69, 0x78, !PT ;  /* 0x0000005562627212 */ /* 0x000fc600078e7845 */
[----:B0-----:R-:W4:Y:S01]  /*17ce0*/  LDL.LU R105, [R1+0x109c] ;  /* 0x00109c0001697983 */ /* 0x001f220000300800 */
[----:B------:R-:W-:-:S03]  /*17cf0*/  LOP3.LUT R96, R96, R85, R73, 0x78, !PT ;  /* 0x0000005560607212 */ /* 0x000fc600078e7849 */
[----:B------:R0:W-:Y:S04]  /*17d00*/  STL [R1+0x1068], R99 ;  /* 0x0010686301007387 */ /* 0x0001e80000100800 */
[----:B-1----:R-:W5:Y:S04]  /*17d10*/  LDL.LU R100, [R1+0x1030] ;  /* 0x0010300001647983 */ /* 0x002f680000300800 */
[----:B------:R1:W-:Y:S04]  /*17d20*/  STL [R1+0x1078], R98 ;  /* 0x0010786201007387 */ /* 0x0003e80000100800 */
[----:B0-----:R-:W5:Y:S04]  /*17d30*/  LDL.LU R99, [R1+0x1040] ;  /* 0x0010400001637983 */ /* 0x001f680000300800 */
[----:B------:R0:W-:Y:S04]  /*17d40*/  STL [R1+0x1088], R96 ;  /* 0x0010886001007387 */ /* 0x0001e80000100800 */
[----:B-1----:R-:W5:Y:S04]  /*17d50*/  LDL.LU R98, [R1+0x1050] ;  /* 0x0010500001627983 */ /* 0x002f680000300800 */
[----:B0-----:R-:W5:Y:S01]  /*17d60*/  LDL.LU R96, [R1+0x1060] ;  /* 0x0010600001607983 */ /* 0x001f620000300800 */
[----:B------:R-:W-:-:S05]  /*17d70*/  LOP3.LUT R103, R103, R85, R77, 0x78, !PT ;  /* 0x0000005567677212 */ /* 0x000fca00078e784d */
[----:B------:R-:W-:Y:S01]  /*17d80*/  STL [R1+0x1098], R103 ;  /* 0x0010986701007387 */ /* 0x000fe20000100800 */
[-C--:B------:R-:W-:Y:S02]  /*17d90*/  LOP3.LUT R102, R102, R86.reuse, R50, 0x78, !PT ;  /* 0x0000005666667212 */ /* 0x080fe400078e7832 */
[----:B------:R-:W-:-:S05]  /*17da0*/  LOP3.LUT R97, R97, R86, R54, 0x78, !PT ;  /* 0x0000005661617212 */ /* 0x000fca00078e7836 */
[----:B------:R0:W-:Y:S01]  /*17db0*/  STL [R1+0x103c], R97 ;  /* 0x00103c6101007387 */ /* 0x0001e20000100800 */
[----:B------:R-:W-:-:S03]  /*17dc0*/  LOP3.LUT R95, R95, R86, R58, 0x78, !PT ;  /* 0x000000565f5f7212 */ /* 0x000fc600078e783a */
[----:B------:R-:W-:Y:S01]  /*17dd0*/  STL [R1+0x102c], R102 ;  /* 0x00102c6601007387 */ /* 0x000fe20000100800 */
[----:B------:R-:W-:-:S03]  /*17de0*/  LOP3.LUT R101, R101, R86, R62, 0x78, !PT ;  /* 0x0000005665657212 */ /* 0x000fc600078e783e */
[----:B0-----:R-:W5:Y:S01]  /*17df0*/  LDL.LU R97, [R1+0x1070] ;  /* 0x0010700001617983 */ /* 0x001f620000300800 */
[----:B------:R-:W-:-:S03]  /*17e00*/  LOP3.LUT R94, R94, R86, R66, 0x78, !PT ;  /* 0x000000565e5e7212 */ /* 0x000fc600078e7842 */
[----:B------:R0:W-:Y:S04]  /*17e10*/  STL [R1+0x104c], R95 ;  /* 0x00104c5f01007387 */ /* 0x0001e80000100800 */
[----:B0-----:R-:W5:Y:S04]  /*17e20*/  LDL.LU R95, [R1+0x1080] ;  /* 0x00108000015f7983 */ /* 0x001f680000300800 */
[----:B------:R-:W5:Y:S04]  /*17e30*/  LDL.LU R85, [R1+0x1090] ;  /* 0x0010900001557983 */ /* 0x000f680000300800 */
[----:B------:R-:W5:Y:S04]  /*17e40*/  LDL.LU R84, [R1+0x10a0] ;  /* 0x0010a00001547983 */ /* 0x000f680000300800 */
[----:B------:R0:W-:Y:S04]  /*17e50*/  STL [R1+0x105c], R101 ;  /* 0x00105c6501007387 */ /* 0x0001e80000100800 */
[----:B------:R1:W-:Y:S04]  /*17e60*/  STL [R1+0x106c], R94 ;  /* 0x00106c5e01007387 */ /* 0x0003e80000100800 */
[----:B------:R-:W5:Y:S01]  /*17e70*/  LDL.LU R104, [R1+0x10a4] ;  /* 0x0010a40001687983 */ /* 0x000f620000300800 */
[----:B--2---:R-:W-:-:S05]  /*17e80*/  LOP3.LUT R93, R93, R86, R70, 0x78, !PT ;  /* 0x000000565d5d7212 */ /* 0x004fca00078e7846 */
[----:B------:R2:W-:Y:S04]  /*17e90*/  STL [R1+0x107c], R93 ;  /* 0x00107c5d01007387 */ /* 0x0005e80000100800 */
[----:B------:R-:W5:Y:S04]  /*17ea0*/  LDL.LU R103, [R1+0x10b4] ;  /* 0x0010b40001677983 */ /* 0x000f680000300800 */
[----:B------:R-:W5:Y:S01]  /*17eb0*/  LDL.LU R102, [R1+0x10c4] ;  /* 0x0010c40001667983 */ /* 0x000f620000300800 */
[----:B---3--:R-:W-:-:S05]  /*17ec0*/  LOP3.LUT R92, R92, R86, R74, 0x78, !PT ;  /* 0x000000565c5c7212 */ /* 0x008fca00078e784a */
[----:B------:R3:W-:Y:S04]  /*17ed0*/  STL [R1+0x108c], R92 ;  /* 0x00108c5c01007387 */ /* 0x0007e80000100800 */
[----:B0-----:R-:W5:Y:S04]  /*17ee0*/  LDL.LU R101, [R1+0x10d4] ;  /* 0x0010d40001657983 */ /* 0x001f680000300800 */
[----:B-1----:R-:W5:Y:S04]  /*17ef0*/  LDL.LU R94, [R1+0x10e4] ;  /* 0x0010e400015e7983 */ /* 0x002f680000300800 */
[----:B--2---:R-:W2:Y:S04]  /*17f00*/  LDL.LU R93, [R1+0x10f4] ;  /* 0x0010f400015d7983 */ /* 0x004ea80000300800 */
[----:B---3--:R-:W3:Y:S01]  /*17f10*/  LDL.LU R92, [R1+0x1104] ;  /* 0x00110400015c7983 */ /* 0x008ee20000300800 */
[----:B----4-:R-:W-:-:S02]  /*17f20*/  LOP3.LUT R105, R105, R86, R78, 0x78, !PT ;  /* 0x0000005669697212 */ /* 0x010fc400078e784e */
[----:B-----5:R-:W-:-:S03]  /*17f30*/  LOP3.LUT R100, R100, R87, R51, 0x78, !PT ;  /* 0x0000005764647212 */ /* 0x020fc600078e7833 */
[----:B------:R-:W-:Y:S04]  /*17f40*/  STL [R1+0x109c], R105 ;  /* 0x00109c6901007387 */ /* 0x000fe80000100800 */
[----:B------:R0:W-:Y:S01]  /*17f50*/  STL [R1+0x1030], R100 ;  /* 0x0010306401007387 */ /* 0x0001e20000100800 */
[----:B------:R-:W-:-:S03]  /*17f60*/  LOP3.LUT R99, R99, R87, R55, 0x78, !PT ;  /* 0x0000005763637212 */ /* 0x000fc600078e7837 */
[----:B0-----:R-:W4:Y:S01]  /*17f70*/  LDL.LU R100, [R1+0x1114] ;  /* 0x0011140001647983 */ /* 0x001f220000300800 */
[----:B------:R-:W-:-:S03]  /*17f80*/  LOP3.LUT R98, R98, R87, R59, 0x78, !PT ;  /* 0x0000005762627212 */ /* 0x000fc600078e783b */
[----:B------:R0:W-:Y:S01]  /*17f90*/  STL [R1+0x1040], R99 ;  /* 0x0010406301007387 */ /* 0x0001e20000100800 */
[----:B------:R-:W-:-:S03]  /*17fa0*/  LOP3.LUT R96, R96, R87, R63, 0x78, !PT ;  /* 0x0000005760607212 */ /* 0x000fc600078e783f */
[----:B0-----:R-:W5:Y:S04]  /*17fb0*/  LDL.LU R99, [R1+0x10a8] ;  /* 0x0010a80001637983 */ /* 0x001f680000300800 */
[----:B------:R0:W-:Y:S04]  /*17fc0*/  STL [R1+0x1050], R98 ;  /* 0x0010506201007387 */ /* 0x0001e80000100800 */
[----:B0-----:R-:W5:Y:S04]  /*17fd0*/  LDL.LU R98, [R1+0x10b8] ;  /* 0x0010b80001627983 */ /* 0x001f680000300800 */
[----:B------:R0:W-:Y:S04]  /*17fe0*/  STL [R1+0x1060], R96 ;  /* 0x0010606001007387 */ /* 0x0001e80000100800 */
[----:B0-----:R-:W5:Y:S01]  /*17ff0*/  LDL.LU R96, [R1+0x10c8] ;  /* 0x0010c80001607983 */ /* 0x001f620000300800 */
[----:B------:R-:W-:-:S05]  /*18000*/  LOP3.LUT R97, R97, R87, R67, 0x78, !PT ;  /* 0x0000005761617212 */ /* 0x000fca00078e7843 */
[----:B------:R0:W-:Y:S01]  /*18010*/  STL [R1+0x1070], R97 ;  /* 0x0010706101007387 */ /* 0x0001e20000100800 */
[----:B------:R-:W-:-:S03]  /*18020*/  LOP3.LUT R95, R95, R87, R71, 0x78, !PT ;  /* 0x000000575f5f7212 */ /* 0x000fc600078e7847 */
[----:B0-----:R-:W5:Y:S01]  /*18030*/  LDL.LU R97, [R1+0x10d8] ;  /* 0x0010d80001617983 */ /* 0x001f620000300800 */
[----:B------:R-:W-:-:S03]  /*18040*/  LOP3.LUT R85, R85, R87, R75, 0x78, !PT ;  /* 0x0000005755557212 */ /* 0x000fc600078e784b */
[----:B------:R0:W-:Y:S01]  /*18050*/  STL [R1+0x1080], R95 ;  /* 0x0010805f01007387 */ /* 0x0001e20000100800 */
[----:B------:R-:W-:-:S03]  /*18060*/  LOP3.LUT R84, R84, R87, R79, 0x78, !PT ;  /* 0x0000005754547212 */ /* 0x000fc600078e784f */
[----:B0-----:R-:W5:Y:S04]  /*18070*/  LDL.LU R95, [R1+0x10e8] ;  /* 0x0010e800015f7983 */ /* 0x001f680000300800 */
[----:B------:R-:W5:Y:S01]  /*18080*/  LDL.LU R86, [R1+0x10f8] ;  /* 0x0010f80001567983 */ /* 0x000f620000300800 */
[----:B------:R-:W-:-:S03]  /*18090*/  LOP3.LUT R104, R104, R80, R48, 0x78, !PT ;  /* 0x0000005068687212 */ /* 0x000fc600078e7830 */
[----:B------:R0:W-:Y:S04]  /*180a0*/  STL [R1+0x1090], R85 ;  /* 0x0010905501007387 */ /* 0x0001e80000100800 */
[----:B0-----:R-:W5:Y:S04]  /*180b0*/  LDL.LU R85, [R1+0x1108] ;  /* 0x0011080001557983 */ /* 0x001f680000300800 */
[----:B------:R0:W-:Y:S04]  /*180c0*/  STL [R1+0x10a0], R84 ;  /* 0x0010a05401007387 */ /* 0x0001e80000100800 */
[----:B0-----:R-:W5:Y:S04]  /*180d0*/  LDL.LU R84, [R1+0x1118] ;  /* 0x0011180001547983 */ /* 0x001f680000300800 */
[----:B------:R0:W-:Y:S01]  /*180e0*/  STL [R1+0x10a4], R104 ;  /* 0x0010a46801007387 */ /* 0x0001e20000100800 */
[----:B------:R-:W-:-:S02]  /*180f0*/  LOP3.LUT R103, R103, R80, R52, 0x78, !PT ;  /* 0x0000005067677212 */ /* 0x000fc400078e7834 */
[----:B------:R-:W-:-:S03]  /*18100*/  LOP3.LUT R102, R102, R80, R56, 0x78, !PT ;  /* 0x0000005066667212 */ /* 0x000fc600078e7838 */
[----:B------:R1:W-:Y:S04]  /*18110*/  STL [R1+0x10b4], R103 ;  /* 0x0010b46701007387 */ /* 0x0003e80000100800 */
[----:B------:R-:W-:Y:S01]  /*18120*/  STL [R1+0x10c4], R102 ;  /* 0x0010c46601007387 */ /* 0x000fe20000100800 */
[-C--:B------:R-:W-:Y:S02]  /*18130*/  LOP3.LUT R101, R101, R80.reuse, R60, 0x78, !PT ;  /* 0x0000005065657212 */ /* 0x080fe400078e783c */
[----:B------:R-:W-:-:S03]  /*18140*/  LOP3.LUT R94, R94, R80, R64, 0x78, !PT ;  /* 0x000000505e5e7212 */ /* 0x000fc600078e7840 */
[----:B------:R-:W-:Y:S01]  /*18150*/  STL [R1+0x10d4], R101 ;  /* 0x0010d46501007387 */ /* 0x000fe20000100800 */
[----:B--2---:R-:W-:-:S03]  /*18160*/  LOP3.LUT R93, R93, R80, R68, 0x78, !PT ;  /* 0x000000505d5d7212 */ /* 0x004fc600078e7844 */
[----:B0-----:R-:W2:Y:S01]  /*18170*/  LDL.LU R104, [R1+0x10ac] ;  /* 0x0010ac0001687983 */ /* 0x001ea20000300800 */
[----:B---3--:R-:W-:-:S03]  /*18180*/  LOP3.LUT R92, R92, R80, R72, 0x78, !PT ;  /* 0x000000505c5c7212 */ /* 0x008fc600078e7848 */
[----:B------:R0:W-:Y:S04]  /*18190*/  STL [R1+0x10e4], R94 ;  /* 0x0010e45e01007387 */ /* 0x0001e80000100800 */
[----:B-1----:R-:W3:Y:S04]  /*181a0*/  LDL.LU R103, [R1+0x10bc] ;  /* 0x0010bc0001677983 */ /* 0x002ee80000300800 */
[----:B------:R1:W-:Y:S04]  /*181b0*/  STL [R1+0x10f4], R93 ;  /* 0x0010f45d01007387 */ /* 0x0003e80000100800 */
[----:B0-----:R-:W3:Y:S04]  /*181c0*/  LDL.LU R94, [R1+0x10cc] ;  /* 0x0010cc00015e7983 */ /* 0x001ee80000300800 */
[----:B------:R0:W-:Y:S04]  /*181d0*/  STL [R1+0x1104], R92 ;  /* 0x0011045c01007387 */ /* 0x0001e80000100800 */
[----:B-1----:R-:W3:Y:S04]  /*181e0*/  LDL.LU R93, [R1+0x10dc] ;  /* 0x0010dc00015d7983 */ /* 0x002ee80000300800 */
[----:B0-----:R-:W3:Y:S01]  /*181f0*/  LDL.LU R92, [R1+0x10ec] ;  /* 0x0010ec00015c7983 */ /* 0x001ee20000300800 */
[----:B----4-:R-:W-:-:S05]  /*18200*/  LOP3.LUT R100, R100, R80, R76, 0x78, !PT ;  /* 0x0000005064647212 */ /* 0x010fca00078e784c */
[----:B------:R0:W-:Y:S04]  /*18210*/  STL [R1+0x1114], R100 ;  /* 0x0011146401007387 */ /* 0x0001e80000100800 */
[----:B------:R-:W4:Y:S01]  /*18220*/  LDL.LU R101, [R1+0x10fc] ;  /* 0x0010fc0001657983 */ /* 0x000f220000300800 */
[----:B-----5:R-:W-:-:S05]  /*18230*/  LOP3.LUT R99, R99, R81, R49, 0x78, !PT ;  /* 0x0000005163637212 */ /* 0x020fca00078e7831 */
[----:B------:R-:W-:Y:S04]  /*18240*/  STL [R1+0x10a8], R99 ;  /* 0x0010a86301007387 */ /* 0x000fe80000100800 */
[----:B0-----:R-:W5:Y:S01]  /*18250*/  LDL.LU R100, [R1+0x110c] ;  /* 0x00110c0001647983 */ /* 0x001f620000300800 */
[----:B------:R-:W-:-:S05]  /*18260*/  LOP3.LUT R98, R98, R81, R53, 0x78, !PT ;  /* 0x0000005162627212 */ /* 0x000fca00078e7835 */
[----:B------:R-:W-:Y:S01]  /*18270*/  STL [R1+0x10b8], R98 ;  /* 0x0010b86201007387 */ /* 0x000fe20000100800 */
[----:B------:R-:W-:-:S05]  /*18280*/  LOP3.LUT R96, R96, R81, R57, 0x78, !PT ;  /* 0x0000005160607212 */ /* 0x000fca00078e7839 */
[----:B------:R0:W-:Y:S04]  /*18290*/  STL [R1+0x10c8], R96 ;  /* 0x0010c86001007387 */ /* 0x0001e80000100800 */
[----:B0-----:R-:W5:Y:S01]  /*182a0*/  LDL.LU R96, [R1+0x111c] ;  /* 0x00111c0001607983 */ /* 0x001f620000300800 */
[----:B------:R-:W-:-:S05]  /*182b0*/  LOP3.LUT R97, R97, R81, R61, 0x78, !PT ;  /* 0x0000005161617212 */ /* 0x000fca00078e783d */
[----:B------:R0:W-:Y:S04]  /*182c0*/  STL [R1+0x10d8], R97 ;  /* 0x0010d86101007387 */ /* 0x0001e80000100800 */
[----:B------:R-:W5:Y:S01]  /*182d0*/  LDL.LU R102, [R1+0x10b0] ;  /* 0x0010b00001667983 */ /* 0x000f620000300800 */
[-C--:B------:R-:W-:Y:S02]  /*182e0*/  LOP3.LUT R95, R95, R81.reuse, R65, 0x78, !PT ;  /* 0x000000515f5f7212 */ /* 0x080fe400078e7841 */
[----:B------:R-:W-:-:S03]  /*182f0*/  LOP3.LUT R86, R86, R81, R69, 0x78, !PT ;  /* 0x0000005156567212 */ /* 0x000fc600078e7845 */
[----:B------:R1:W-:Y:S04]  /*18300*/  STL [R1+0x10e8], R95 ;  /* 0x0010e85f01007387 */ /* 0x0003e80000100800 */
[----:B------:R-:W5:Y:S04]  /*18310*/  LDL.LU R99, [R1+0x10c0] ;  /* 0x0010c00001637983 */ /* 0x000f680000300800 */
[----:B------:R-:W-:Y:S04]  /*18320*/  STL [R1+0x10f8], R86 ;  /* 0x0010f85601007387 */ /* 0x000fe80000100800 */
[----:B------:R-:W5:Y:S01]  /*18330*/  LDL.LU R80, [R1+0x10d0] ;  /* 0x0010d00001507983 */ /* 0x000f620000300800 */
[----:B------:R-:W-:-:S05]  /*18340*/  LOP3.LUT R85, R85, R81, R73, 0x78, !PT ;  /* 0x0000005155557212 */ /* 0x000fca00078e7849 */
[----:B------:R-:W-:Y:S04]  /*18350*/  STL [R1+0x1108], R85 ;  /* 0x0011085501007387 */ /* 0x000fe80000100800 */
[----:B------:R-:W5:Y:S04]  /*18360*/  LDL.LU R98, [R1+0x10e0] ;  /* 0x0010e00001627983 */ /* 0x000f680000300800 */
[----:B0-----:R-:W5:Y:S01]  /*18370*/  LDL.LU R97, [R1+0x10f0] ;  /* 0x0010f00001617983 */ /* 0x001f620000300800 */
[----:B------:R-:W-:-:S03]  /*18380*/  LOP3.LUT R84, R84, R81, R77, 0x78, !PT ;  /* 0x0000005154547212 */ /* 0x000fc600078e784d */
[----:B-1----:R-:W5:Y:S04]  /*18390*/  LDL.LU R95, [R1+0x1100] ;  /* 0x00110000015f7983 */ /* 0x002f680000300800 */
[----:B------:R0:W-:Y:S04]  /*183a0*/  STL [R1+0x1118], R84 ;  /* 0x0011185401007387 */ /* 0x0001e80000100800 */
[----:B0-----:R-:W5:Y:S01]  /*183b0*/  LD.E.128 R84, desc[UR10][R112.64+0x230] ;  /* 0x0002300a70547980 */ /* 0x001f62000c101d00 */
[-C--:B--2---:R-:W-:Y:S02]  /*183c0*/  LOP3.LUT R104, R104, R82.reuse, R50, 0x78, !PT ;  /* 0x0000005268687212 */ /* 0x084fe400078e7832 */
[----:B---3--:R-:W-:-:S03]  /*183d0*/  LOP3.LUT R103, R103, R82, R54, 0x78, !PT ;  /* 0x0000005267677212 */ /* 0x008fc600078e7836 */
[----:B------:R0:W-:Y:S04]  /*183e0*/  STL [R1+0x10ac], R104 ;  /* 0x0010ac6801007387 */ /* 0x0001e80000100800 */
[----:B------:R-:W-:Y:S01]  /*183f0*/  STL [R1+0x10bc], R103 ;  /* 0x0010bc6701007387 */ /* 0x000fe20000100800 */
[----:B------:R-:W-:-:S03]  /*18400*/  LOP3.LUT R94, R94, R82, R58, 0x78, !PT ;  /* 0x000000525e5e7212 */ /* 0x000fc600078e783a */
[----:B0-----:R-:W2:Y:S01]  /*18410*/  LDL.LU R104, [R1+0x1110] ;  /* 0x0011100001687983 */ /* 0x001ea20000300800 */
[----:B------:R-:W-:-:S03]  /*18420*/  LOP3.LUT R93, R93, R82, R62, 0x78, !PT ;  /* 0x000000525d5d7212 */ /* 0x000fc600078e783e */
[----:B------:R0:W-:Y:S01]  /*18430*/  STL [R1+0x10cc], R94 ;  /* 0x0010cc5e01007387 */ /* 0x0001e20000100800 */
[----:B------:R-:W-:-:S03]  /*18440*/  LOP3.LUT R92, R92, R82, R66, 0x78, !PT ;  /* 0x000000525c5c7212 */ /* 0x000fc600078e7842 */
[----:B0-----:R-:W3:Y:S04]  /*18450*/  LDL.LU R94, [R1+0x1120] ;  /* 0x00112000015e7983 */ /* 0x001ee80000300800 */
[----:B------:R0:W-:Y:S01]  /*18460*/  STL [R1+0x10dc], R93 ;  /* 0x0010dc5d01007387 */ /* 0x0001e20000100800 */
[----:B----4-:R-:W-:-:S03]  /*18470*/  LOP3.LUT R101, R101, R82, R70, 0x78, !PT ;  /* 0x0000005265657212 */ /* 0x010fc600078e7846 */
[----:B0-----:R-:W4:Y:S04]  /*18480*/  LDL.LU R93, [R1+0x1124] ;  /* 0x00112400015d7983 */ /* 0x001f280000300800 */
[----:B------:R0:W-:Y:S01]  /*18490*/  STL [R1+0x10ec], R92 ;  /* 0x0010ec5c01007387 */ /* 0x0001e20000100800 */
[----:B-----5:R-:W-:-:S03]  /*184a0*/  LOP3.LUT R100, R100, R82, R74, 0x78, !PT ;  /* 0x0000005264647212 */ /* 0x020fc600078e784a */
[----:B0-----:R-:W5:Y:S04]  /*184b0*/  LDL.LU R92, [R1+0x1134] ;  /* 0x00113400015c7983 */ /* 0x001f680000300800 */
[----:B------:R-:W5:Y:S04]  /*184c0*/  LDL.LU R103, [R1+0x1144] ;  /* 0x0011440001677983 */ /* 0x000f680000300800 */
[----:B------:R0:W-:Y:S04]  /*184d0*/  STL [R1+0x10fc], R101 ;  /* 0x0010fc6501007387 */ /* 0x0001e80000100800 */
[----:B0-----:R-:W5:Y:S04]  /*184e0*/  LDL.LU R101, [R1+0x1154] ;  /* 0x0011540001657983 */ /* 0x001f680000300800 */
[----:B------:R0:W-:Y:S01]  /*184f0*/  STL [R1+0x110c], R100 ;  /* 0x00110c6401007387 */ /* 0x0001e20000100800 */
[----:B------:R-:W-:-:S03]  /*18500*/  LOP3.LUT R96, R96, R82, R78, 0x78, !PT ;  /* 0x0000005260607212 */ /* 0x000fc600078e784e */
[----:B0-----:R-:W5:Y:S04]  /*18510*/  LDL.LU R100, [R1+0x1164] ;  /* 0x0011640001647983 */ /* 0x001f680000300800 */
[----:B------:R0:W-:Y:S04]  /*18520*/  STL [R1+0x111c], R96 ;  /* 0x00111c6001007387 */ /* 0x0001e80000100800 */
[----:B0-----:R-:W5:Y:S04]  /*18530*/  LDL.LU R96, [R1+0x1174] ;  /* 0x0011740001607983 */ /* 0x001f680000300800 */
[----:B------:R-:W5:Y:S01]  /*18540*/  LDL.LU R81, [R1+0x1184] ;  /* 0x0011840001517983 */ /* 0x000f620000300800 */
[----:B------:R-:W-:-:S05]  /*18550*/  LOP3.LUT R102, R102, R83, R51, 0x78, !PT ;  /* 0x0000005366667212 */ /* 0x000fca00078e7833 */
[----:B------:R-:W-:Y:S01]  /*18560*/  STL [R1+0x10b0], R102 ;  /* 0x0010b06601007387 */ /* 0x000fe20000100800 */
[-C--:B------:R-:W-:Y:S02]  /*18570*/  LOP3.LUT R99, R99, R83.reuse, R55, 0x78, !PT ;  /* 0x0000005363637212 */ /* 0x080fe400078e7837 */
[----:B------:R-:W-:-:S05]  /*18580*/  LOP3.LUT R80, R80, R83, R59, 0x78, !PT ;  /* 0x0000005350507212 */ /* 0x000fca00078e783b */
[----:B------:R0:W-:Y:S01]  /*18590*/  STL [R1+0x10d0], R80 ;  /* 0x0010d05001007387 */ /* 0x0001e20000100800 */
[----:B------:R-:W-:-:S03]  /*185a0*/  LOP3.LUT R98, R98, R83, R63, 0x78, !PT ;  /* 0x0000005362627212 */ /* 0x000fc600078e783f */
[----:B------:R1:W-:Y:S01]  /*185b0*/  STL [R1+0x10c0], R99 ;  /* 0x0010c06301007387 */ /* 0x0003e20000100800 */
[----:B------:R-:W-:-:S03]  /*185c0*/  LOP3.LUT R97, R97, R83, R67, 0x78, !PT ;  /* 0x0000005361617212 */ /* 0x000fc600078e7843 */
[----:B0-----:R-:W5:Y:S01]  /*185d0*/  LDL.LU R80, [R1+0x1194] ;  /* 0x0011940001507983 */ /* 0x001f620000300800 */
[----:B------:R-:W-:-:S03]  /*185e0*/  LOP3.LUT R95, R95, R83, R71, 0x78, !PT ;  /* 0x000000535f5f7212 */ /* 0x000fc600078e7847 */
[----:B------:R-:W5:Y:S04]  /*185f0*/  LDL.LU R102, [R1+0x1128] ;  /* 0x0011280001667983 */ /* 0x000f680000300800 */
[----:B------:R0:W-:Y:S04]  /*18600*/  STL [R1+0x10e0], R98 ;  /* 0x0010e06201007387 */ /* 0x0001e80000100800 */
[----:B-1----:R-:W5:Y:S04]  /*18610*/  LDL.LU R99, [R1+0x1138] ;  /* 0x0011380001637983 */ /* 0x002f680000300800 */
[----:B------:R1:W-:Y:S04]  /*18620*/  STL [R1+0x10f0], R97 ;  /* 0x0010f06101007387 */ /* 0x0003e80000100800 */
[----:B0-----:R-:W5:Y:S04]  /*18630*/  LDL.LU R98, [R1+0x1148] ;  /* 0x0011480001627983 */ /* 0x001f680000300800 */
[----:B------:R0:W-:Y:S04]  /*18640*/  STL [R1+0x1100], R95 ;  /* 0x0011005f01007387 */ /* 0x0001e80000100800 */
[----:B-1----:R-:W5:Y:S04]  /*18650*/  LDL.LU R97, [R1+0x1158] ;  /* 0x0011580001617983 */ /* 0x002f680000300800 */
[----:B0-----:R-:W5:Y:S01]  /*18660*/  LDL.LU R95, [R1+0x1168] ;  /* 0x00116800015f7983 */ /* 0x001f620000300800 */
[----:B--2---:R-:W-:-:S05]  /*18670*/  LOP3.LUT R104, R104, R83, R75, 0x78, !PT ;  /* 0x0000005368687212 */ /* 0x004fca00078e784b */
[----:B------:R-:W-:Y:S01]  /*18680*/  STL [R1+0x1110], R104 ;  /* 0x0011106801007387 */ /* 0x000fe20000100800 */
[----:B---3--:R-:W-:-:S05]  /*18690*/  LOP3.LUT R94, R94, R83, R79, 0x78, !PT ;  /* 0x000000535e5e7212 */ /* 0x008fca00078e784f */
[----:B------:R0:W-:Y:S01]  /*186a0*/  STL [R1+0x1120], R94 ;  /* 0x0011205e01007387 */ /* 0x0001e20000100800 */
[----:B----4-:R-:W-:-:S03]  /*186b0*/  LOP3.LUT R93, R93, R88, R48, 0x78, !PT ;  /* 0x000000585d5d7212 */ /* 0x010fc600078e7830 */
[----:B0-----:R-:W2:Y:S04]  /*186c0*/  LDL.LU R94, [R1+0x1178] ;  /* 0x00117800015e7983 */ /* 0x001ea80000300800 */
[----:B------:R0:W-:Y:S01]  /*186d0*/  STL [R1+0x1124], R93 ;  /* 0x0011245d01007387 */ /* 0x0001e20000100800 */
[----:B-----5:R-:W-:-:S03]  /*186e0*/  LOP3.LUT R92, R92, R88, R52, 0x78, !PT ;  /* 0x000000585c5c7212 */ /* 0x020fc600078e7834 */
[----:B0-----:R-:W3:Y:S01]  /*186f0*/  LDL.LU R93, [R1+0x1188] ;  /* 0x00118800015d7983 */ /* 0x001ee20000300800 */
[----:B------:R-:W-:-:S03]  /*18700*/  LOP3.LUT R103, R103, R88, R56, 0x78, !PT ;  /* 0x0000005867677212 */ /* 0x000fc600078e7838 */
[----:B------:R0:W-:Y:S04]  /*18710*/  STL [R1+0x1134], R92 ;  /* 0x0011345c01007387 */ /* 0x0001e80000100800 */
[----:B0-----:R-:W4:Y:S01]  /*18720*/  LDL.LU R92, [R1+0x1198] ;  /* 0x00119800015c7983 */ /* 0x001f220000300800 */
[----:B------:R-:W-:-:S03]  /*18730*/  LOP3.LUT R101, R101, R88, R60, 0x78, !PT ;  /* 0x0000005865657212 */ /* 0x000fc600078e783c */
[----:B------:R0:W-:Y:S04]  /*18740*/  STL [R1+0x1144], R103 ;  /* 0x0011446701007387 */ /* 0x0001e80000100800 */
[----:B0-----:R-:W5:Y:S01]  /*18750*/  LDL.LU R103, [R1+0x112c] ;  /* 0x00112c0001677983 */ /* 0x001f620000300800 */
[----:B------:R-:W-:-:S03]  /*18760*/  LOP3.LUT R100, R100, R88, R64, 0x78, !PT ;  /* 0x0000005864647212 */ /* 0x000fc600078e7840 */
[----:B------:R0:W-:Y:S04]  /*18770*/  STL [R1+0x1154], R101 ;  /* 0x0011546501007387 */ /* 0x0001e80000100800 */
[----:B0-----:R-:W5:Y:S01]  /*18780*/  LDL.LU R101, [R1+0x113c] ;  /* 0x00113c0001657983 */ /* 0x001f620000300800 */
[----:B------:R-:W-:-:S03]  /*18790*/  LOP3.LUT R96, R96, R88, R68, 0x78, !PT ;  /* 0x0000005860607212 */ /* 0x000fc600078e7844 */
[----:B------:R0:W-:Y:S04]  /*187a0*/  STL [R1+0x1164], R100 ;  /* 0x0011646401007387 */ /* 0x0001e80000100800 */
[----:B0-----:R-:W5:Y:S04]  /*187b0*/  LDL.LU R100, [R1+0x114c] ;  /* 0x00114c0001647983 */ /* 0x001f680000300800 */
[----:B------:R0:W-:Y:S04]  /*187c0*/  STL [R1+0x1174], R96 ;  /* 0x0011746001007387 */ /* 0x0001e80000100800 */
[----:B0-----:R-:W5:Y:S01]  /*187d0*/  LDL.LU R96, [R1+0x115c] ;  /* 0x00115c0001607983 */ /* 0x001f620000300800 */
[----:B------:R-:W-:-:S02]  /*187e0*/  LOP3.LUT R81, R81, R88, R72, 0x78, !PT ;  /* 0x0000005851517212 */ /* 0x000fc400078e7848 */
[----:B------:R-:W-:Y:S02]  /*187f0*/  LOP3.LUT R80, R80, R88, R76, 0x78, !PT ;  /* 0x0000005850507212 */ /* 0x000fe400078e784c */
[----:B------:R-:W-:-:S03]  /*18800*/  LOP3.LUT R102, R102, R89, R49, 0x78, !PT ;  /* 0x0000005966667212 */ /* 0x000fc600078e7831 */
[----:B------:R-:W-:Y:S04]  /*18810*/  STL [R1+0x1194], R80 ;  /* 0x0011945001007387 */ /* 0x000fe80000100800 */
[----:B------:R0:W-:Y:S01]  /*18820*/  STL [R1+0x1184], R81 ;  /* 0x0011845101007387 */ /* 0x0001e20000100800 */
[----:B------:R-:W-:-:S03]  /*18830*/  LOP3.LUT R99, R99, R89, R53, 0x78, !PT ;  /* 0x0000005963637212 */ /* 0x000fc600078e7835 */
[----:B------:R1:W-:Y:S04]  /*18840*/  STL [R1+0x1128], R102 ;  /* 0x0011286601007387 */ /* 0x0003e80000100800 */
[----:B------:R1:W-:Y:S01]  /*18850*/  STL [R1+0x1138], R99 ;  /* 0x0011386301007387 */ /* 0x0003e20000100800 */
[----:B------:R-:W-:-:S03]  /*18860*/  LOP3.LUT R98, R98, R89, R57, 0x78, !PT ;  /* 0x0000005962627212 */ /* 0x000fc600078e7839 */
[----:B0-----:R-:W5:Y:S04]  /*18870*/  LD.E.128 R80, desc[UR10][R112.64+0x240] ;  /* 0x0002400a70507980 */ /* 0x001f68000c101d00 */
[----:B-1----:R-:W5:Y:S01]  /*18880*/  LDL.LU R102, [R1+0x116c] ;  /* 0x00116c0001667983 */ /* 0x002f620000300800 */
[----:B------:R-:W-:-:S03]  /*18890*/  LOP3.LUT R97, R97, R89, R61, 0x78, !PT ;  /* 0x0000005961617212 */ /* 0x000fc600078e783d */
[----:B------:R0:W-:Y:S04]  /*188a0*/  STL [R1+0x1148], R98 ;  /* 0x0011486201007387 */ /* 0x0001e80000100800 */
[----:B------:R-:W5:Y:S01]  /*188b0*/  LDL.LU R99, [R1+0x117c] ;  /* 0x00117c0001637983 */ /* 0x000f620000300800 */
[----:B------:R-:W-:-:S03]  /*188c0*/  LOP3.LUT R95, R95, R89, R65, 0x78, !PT ;  /* 0x000000595f5f7212 */ /* 0x000fc600078e7841 */
[----:B------:R1:W-:Y:S04]  /*188d0*/  STL [R1+0x1158], R97 ;  /* 0x0011586101007387 */ /* 0x0003e80000100800 */
[----:B0-----:R-:W5:Y:S04]  /*188e0*/  LDL.LU R98, [R1+0x118c] ;  /* 0x00118c0001627983 */ /* 0x001f680000300800 */
[----:B------:R-:W-:Y:S04]  /*188f0*/  STL [R1+0x1168], R95 ;  /* 0x0011685f01007387 */ /* 0x000fe80000100800 */
[----:B-1----:R-:W5:Y:S04]  /*18900*/  LDL.LU R97, [R1+0x119c] ;  /* 0x00119c0001617983 */ /* 0x002f680000300800 */
[----:B------:R-:W5:Y:S01]  /*18910*/  LDL.LU R88, [R1+0x1130] ;  /* 0x0011300001587983 */ /* 0x000f620000300800 */
[----:B--2---:R-:W-:-:S02]  /*18920*/  LOP3.LUT R94, R94, R89, R69, 0x78, !PT ;  /* 0x000000595e5e7212 */ /* 0x004fc400078e7845 */
[-C--:B---3--:R-:W-:Y:S02]  /*18930*/  LOP3.LUT R93, R93, R89.reuse, R73, 0x78, !PT ;  /* 0x000000595d5d7212 */ /* 0x088fe400078e7849 */
[----:B----4-:R-:W-:-:S05]  /*18940*/  LOP3.LUT R92, R92, R89, R77, 0x78, !PT ;  /* 0x000000595c5c7212 */ /* 0x010fca00078e784d */
[----:B------:R-:W-:Y:S04]  /*18950*/  STL [R1+0x1198], R92 ;  /* 0x0011985c01007387 */ /* 0x000fe80000100800 */
[----:B------:R-:W-:Y:S01]  /*18960*/  STL [R1+0x1178], R94 ;  /* 0x0011785e01007387 */ /* 0x000fe20000100800 */
[----:B-----5:R-:W-:-:S03]  /*18970*/  LOP3.LUT R103, R103, R90, R50, 0x78, !PT ;  /* 0x0000005a67677212 */ /* 0x020fc600078e7832 */
[----:B------:R0:W-:Y:S04]  /*18980*/  STL [R1+0x1188], R93 ;  /* 0x0011885d01007387 */ /* 0x0001e80000100800 */
[----:B------:R-:W-:Y:S04]  /*18990*/  STL [R1+0x112c], R103 ;  /* 0x00112c6701007387 */ /* 0x000fe80000100800 */
[----:B------:R-:W2:Y:S04]  /*189a0*/  LDL.LU R108, [R1+0x1140] ;  /* 0x00114000016c7983 */ /* 0x000ea80000300800 */
[----:B0-----:R-:W3:Y:S01]  /*189b0*/  LD.E.128 R92, desc[UR10][R112.64+0x250] ;  /* 0x0002500a705c7980 */ /* 0x001ee2000c101d00 */
[----:B------:R-:W-:-:S05]  /*189c0*/  LOP3.LUT R101, R101, R90, R54, 0x78, !PT ;  /* 0x0000005a65657212 */ /* 0x000fca00078e7836 */
[----:B------:R0:W-:Y:S04]  /*189d0*/  STL [R1+0x113c], R101 ;  /* 0x00113c6501007387 */ /* 0x0001e80000100800 */
[----:B------:R-:W4:Y:S01]  /*189e0*/  LDL.LU R107, [R1+0x1150] ;  /* 0x00115000016b7983 */ /* 0x000f220000300800 */
[----:B------:R-:W-:-:S05]  /*189f0*/  LOP3.LUT R100, R100, R90, R58, 0x78, !PT ;  /* 0x0000005a64647212 */ /* 0x000fca00078e783a */
[----:B------:R1:W-:Y:S04]  /*18a00*/  STL [R1+0x114c], R100 ;  /* 0x00114c6401007387 */ /* 0x0003e80000100800 */
[----:B------:R-:W5:Y:S01]  /*18a10*/  LDL.LU R106, [R1+0x1160] ;  /* 0x00116000016a7983 */ /* 0x000f620000300800 */
[----:B------:R-:W-:-:S05]  /*18a20*/  LOP3.LUT R96, R96, R90, R62, 0x78, !PT ;  /* 0x0000005a60607212 */ /* 0x000fca00078e783e */
[----:B------:R1:W-:Y:S04]  /*18a30*/  STL [R1+0x115c], R96 ;  /* 0x00115c6001007387 */ /* 0x0003e80000100800 */
[----:B------:R-:W3:Y:S04]  /*18a40*/  LDL.LU R104, [R1+0x1170] ;  /* 0x0011700001687983 */ /* 0x000ee80000300800 */
[----:B0-----:R-:W3:Y:S04]  /*18a50*/  LDL.LU R101, [R1+0x1180] ;  /* 0x0011800001657983 */ /* 0x001ee80000300800 */
[----:B-1----:R-:W3:Y:S04]  /*18a60*/  LDL.LU R100, [R1+0x1190] ;  /* 0x0011900001647983 */ /* 0x002ee80000300800 */
[----:B------:R-:W3:Y:S04]  /*18a70*/  LDL.LU R96, [R1+0x11a0] ;  /* 0x0011a00001607983 */ /* 0x000ee80000300800 */
[----:B------:R-:W3:Y:S01]  /*18a80*/  LDL.LU R89, [R1+0x11a4] ;  /* 0x0011a40001597983 */ /* 0x000ee20000300800 */
[----:B------:R-:W-:-:S02]  /*18a90*/  LOP3.LUT R102, R102, R90, R66, 0x78, !PT ;  /* 0x0000005a66667212 */ /* 0x000fc400078e7842 */
[----:B------:R-:W-:-:S03]  /*18aa0*/  LOP3.LUT R99, R99, R90, R70, 0x78, !PT ;  /* 0x0000005a63637212 */ /* 0x000fc600078e7846 */
[----:B------:R0:W-:Y:S01]  /*18ab0*/  STL [R1+0x116c], R102 ;  /* 0x00116c6601007387 */ /* 0x0001e20000100800 */
[----:B------:R-:W-:-:S03]  /*18ac0*/  LOP3.LUT R98, R98, R90, R74, 0x78, !PT ;  /* 0x0000005a62627212 */ /* 0x000fc600078e784a */
[----:B------:R1:W-:Y:S04]  /*18ad0*/  STL [R1+0x117c], R99 ;  /* 0x00117c6301007387 */ /* 0x0003e80000100800 */
[----:B------:R1:W-:Y:S01]  /*18ae0*/  STL [R1+0x118c], R98 ;  /* 0x00118c6201007387 */ /* 0x0003e20000100800 */
[----:B------:R-:W-:-:S03]  /*18af0*/  LOP3.LUT R97, R97, R90, R78, 0x78, !PT ;  /* 0x0000005a61617212 */ /* 0x000fc600078e784e */
[----:B------:R-:W3:Y:S01]  /*18b00*/  LDL.LU R105, [R1+0x11b4] ;  /* 0x0011b40001697983 */ /* 0x000ee20000300800 */
[----:B------:R-:W-:-:S03]  /*18b10*/  LOP3.LUT R88, R88, R91, R51, 0x78, !PT ;  /* 0x0000005b58587212 */ /* 0x000fc600078e7833 */
[----:B------:R-:W3:Y:S04]  /*18b20*/  LDL.LU R103, [R1+0x11c4] ;  /* 0x0011c40001677983 */ /* 0x000ee80000300800 */
[----:B------:R1:W-:Y:S04]  /*18b30*/  STL [R1+0x119c], R97 ;  /* 0x00119c6101007387 */ /* 0x0003e80000100800 */
[----:B0-----:R-:W3:Y:S04]  /*18b40*/  LDL.LU R102, [R1+0x11d4] ;  /* 0x0011d40001667983 */ /* 0x001ee80000300800 */
[----:B------:R0:W-:Y:S04]  /*18b50*/  STL [R1+0x1130], R88 ;  /* 0x0011305801007387 */ /* 0x0001e80000100800 */
[----:B-1----:R-:W3:Y:S04]  /*18b60*/  LDL.LU R99, [R1+0x11e4] ;  /* 0x0011e40001637983 */ /* 0x002ee80000300800 */
[----:B------:R-:W3:Y:S04]  /*18b70*/  LDL.LU R98, [R1+0x11f4] ;  /* 0x0011f40001627983 */ /* 0x000ee80000300800 */
[----:B------:R-:W3:Y:S04]  /*18b80*/  LDL.LU R97, [R1+0x1204] ;  /* 0x0012040001617983 */ /* 0x000ee80000300800 */
[----:B0-----:R-:W3:Y:S01]  /*18b90*/  LDL.LU R88, [R1+0x1214] ;  /* 0x0012140001587983 */ /* 0x001ee20000300800 */
        /* <DEDUP_REMOVED lines=8> */
[----:B------:R0:W-:Y:S01]  /*18c20*/  STL [R1+0x1170], R104 ;  /* 0x0011706801007387 */ /* 0x0001e20000100800 */
[-C--:B------:R-:W-:Y:S02]  /*18c30*/  LOP3.LUT R100, R100, R91.reuse, R75, 0x78, !PT ;  /* 0x0000005b64647212 */ /* 0x080fe400078e784b */
[----:B------:R-:W-:Y:S01]  /*18c40*/  LOP3.LUT R96, R96, R91, R79, 0x78, !PT ;  /* 0x0000005b60607212 */ /* 0x000fe200078e784f */
[----:B0-----:R-:W2:Y:S04]  /*18c50*/  LDL.LU R104, [R1+0x11a8] ;  /* 0x0011a80001687983 */ /* 0x001ea80000300800 */
[----:B------:R0:W-:Y:S04]  /*18c60*/  STL [R1+0x1180], R101 ;  /* 0x0011806501007387 */ /* 0x0001e80000100800 */
[----:B0-----:R-:W3:Y:S04]  /*18c70*/  LDL.LU R101, [R1+0x11b8] ;  /* 0x0011b80001657983 */ /* 0x001ee80000300800 */
[----:B------:R-:W-:Y:S04]  /*18c80*/  STL [R1+0x1190], R100 ;  /* 0x0011906401007387 */ /* 0x000fe80000100800 */
[----:B------:R0:W-:Y:S04]  /*18c90*/  STL [R1+0x11a0], R96 ;  /* 0x0011a06001007387 */ /* 0x0001e80000100800 */
[----:B0-----:R-:W4:Y:S01]  /*18ca0*/  LDL.LU R96, [R1+0x11c8] ;  /* 0x0011c80001607983 */ /* 0x001f220000300800 */
[----:B------:R-:W-:-:S03]  /*18cb0*/  LOP3.LUT R89, R89, R84, R48, 0x78, !PT ;  /* 0x0000005459597212 */ /* 0x000fc600078e7830 */
[----:B------:R-:W5:Y:S04]  /*18cc0*/  LDL.LU R100, [R1+0x11d8] ;  /* 0x0011d80001647983 */ /* 0x000f680000300800 */
[----:B------:R-:W5:Y:S04]  /*18cd0*/  LDL.LU R91, [R1+0x11e8] ;  /* 0x0011e800015b7983 */ /* 0x000f680000300800 */
[----:B------:R-:W5:Y:S04]  /*18ce0*/  LDL.LU R90, [R1+0x11f8] ;  /* 0x0011f800015a7983 */ /* 0x000f680000300800 */
[----:B------:R0:W-:Y:S01]  /*18cf0*/  STL [R1+0x11a4], R89 ;  /* 0x0011a45901007387 */ /* 0x0001e20000100800 */
[----:B------:R-:W-:-:S02]  /*18d00*/  LOP3.LUT R105, R105, R84, R52, 0x78, !PT ;  /* 0x0000005469697212 */ /* 0x000fc400078e7834 */
[-C--:B------:R-:W-:Y:S01]  /*18d10*/  LOP3.LUT R103, R103, R84.reuse, R56, 0x78, !PT ;  /* 0x0000005467677212 */ /* 0x080fe200078e7838 */
[----:B0-----:R-:W5:Y:S04]  /*18d20*/  LDL.LU R89, [R1+0x1208] ;  /* 0x0012080001597983 */ /* 0x001f680000300800 */
        /* <DEDUP_REMOVED lines=8> */
[----:B------:R-:W5:Y:S01]  /*18db0*/  LDL.LU R106, [R1+0x1218] ;  /* 0x00121800016a7983 */ /* 0x000f620000300800 */
[----:B------:R-:W-:-:S03]  /*18dc0*/  LOP3.LUT R88, R88, R84, R76, 0x78, !PT ;  /* 0x0000005458587212 */ /* 0x000fc600078e784c */
[----:B------:R1:W-:Y:S04]  /*18dd0*/  STL [R1+0x11f4], R98 ;  /* 0x0011f46201007387 */ /* 0x0003e80000100800 */
        /* <DEDUP_REMOVED lines=8> */
[----:B--2---:R-:W-:-:S02]  /*18e60*/  LOP3.LUT R104, R104, R85, R49, 0x78, !PT ;  /* 0x0000005568687212 */ /* 0x004fc400078e7831 */
[----:B----4-:R-:W-:-:S05]  /*18e70*/  LOP3.LUT R96, R96, R85, R57, 0x78, !PT ;  /* 0x0000005560607212 */ /* 0x010fca00078e7839 */
[----:B------:R0:W-:Y:S04]  /*18e80*/  STL [R1+0x11c8], R96 ;  /* 0x0011c86001007387 */ /* 0x0001e80000100800 */
[----:B------:R1:W-:Y:S04]  /*18e90*/  STL [R1+0x11a8], R104 ;  /* 0x0011a86801007387 */ /* 0x0003e80000100800 */
[----:B0-----:R-:W2:Y:S01]  /*18ea0*/  LDL.LU R96, [R1+0x120c] ;  /* 0x00120c0001607983 */ /* 0x001ea20000300800 */
[-C--:B---3--:R-:W-:Y:S02]  /*18eb0*/  LOP3.LUT R101, R101, R85.reuse, R53, 0x78, !PT ;  /* 0x0000005565657212 */ /* 0x088fe400078e7835 */
[----:B-----5:R-:W-:-:S02]  /*18ec0*/  LOP3.LUT R100, R100, R85, R61, 0x78, !PT ;  /* 0x0000005564647212 */ /* 0x020fc400078e783d */
[-C--:B------:R-:W-:Y:S01]  /*18ed0*/  LOP3.LUT R91, R91, R85.reuse, R65, 0x78, !PT ;  /* 0x000000555b5b7212 */ /* 0x080fe200078e7841 */
[----:B------:R0:W-:Y:S01]  /*18ee0*/  STL [R1+0x11b8], R101 ;  /* 0x0011b86501007387 */ /* 0x0001e20000100800 */
[----:B------:R-:W-:-:S03]  /*18ef0*/  LOP3.LUT R90, R90, R85, R69, 0x78, !PT ;  /* 0x000000555a5a7212 */ /* 0x000fc600078e7845 */
[----:B------:R3:W-:Y:S01]  /*18f00*/  STL [R1+0x11d8], R100 ;  /* 0x0011d86401007387 */ /* 0x0007e20000100800 */
[----:B------:R-:W-:-:S03]  /*18f10*/  LOP3.LUT R89, R89, R85, R73, 0x78, !PT ;  /* 0x0000005559597212 */ /* 0x000fc600078e7849 */
[----:B------:R-:W4:Y:S04]  /*18f20*/  LDL.LU R105, [R1+0x121c] ;  /* 0x00121c0001697983 */ /* 0x000f280000300800 */
[----:B------:R5:W-:Y:S04]  /*18f30*/  STL [R1+0x11e8], R91 ;  /* 0x0011e85b01007387 */ /* 0x000be80000100800 */
[----:B-1----:R-:W4:Y:S04]  /*18f40*/  LDL.LU R104, [R1+0x11b0] ;  /* 0x0011b00001687983 */ /* 0x002f280000300800 */
[----:B------:R1:W-:Y:S04]  /*18f50*/  STL [R1+0x11f8], R90 ;  /* 0x0011f85a01007387 */ /* 0x0003e80000100800 */
[----:B0-----:R-:W4:Y:S04]  /*18f60*/  LDL.LU R101, [R1+0x11c0] ;  /* 0x0011c00001657983 */ /* 0x001f280000300800 */
[----:B------:R0:W-:Y:S01]  /*18f70*/  STL [R1+0x1208], R89 ;  /* 0x0012085901007387 */ /* 0x0001e20000100800 */
[----:B------:R-:W-:-:S03]  /*18f80*/  LOP3.LUT R106, R106, R85, R77, 0x78, !PT ;  /* 0x000000556a6a7212 */ /* 0x000fc600078e784d */
[----:B---3--:R-:W3:Y:S04]  /*18f90*/  LDL.LU R100, [R1+0x11d0] ;  /* 0x0011d00001647983 */ /* 0x008ee80000300800 */
[----:B-----5:R-:W5:Y:S01]  /*18fa0*/  LDL.LU R91, [R1+0x11e0] ;  /* 0x0011e000015b7983 */ /* 0x020f620000300800 */
[----:B------:R-:W-:-:S03]  /*18fb0*/  LOP3.LUT R103, R103, R86, R50, 0x78, !PT ;  /* 0x0000005667677212 */ /* 0x000fc600078e7832 */
[----:B-1----:R-:W5:Y:S04]  /*18fc0*/  LDL.LU R90, [R1+0x11f0] ;  /* 0x0011f000015a7983 */ /* 0x002f680000300800 */
[----:B0-----:R-:W5:Y:S01]  /*18fd0*/  LDL.LU R89, [R1+0x1200] ;  /* 0x0012000001597983 */ /* 0x001f620000300800 */
[----:B------:R-:W-:-:S03]  /*18fe0*/  LOP3.LUT R102, R102, R86, R54, 0x78, !PT ;  /* 0x0000005666667212 */ /* 0x000fc600078e7836 */
[----:B------:R-:W-:Y:S04]  /*18ff0*/  STL [R1+0x1218], R106 ;  /* 0x0012186a01007387 */ /* 0x000fe80000100800 */
[----:B------:R-:W5:Y:S01]  /*19000*/  LDL.LU R85, [R1+0x1210] ;  /* 0x0012100001557983 */ /* 0x000f620000300800 */
[----:B------:R-:W-:-:S03]  /*19010*/  LOP3.LUT R99, R99, R86, R58, 0x78, !PT ;  /* 0x0000005663637212 */ /* 0x000fc600078e783a */
[----:B------:R0:W-:Y:S01]  /*19020*/  STL [R1+0x11ac], R103 ;  /* 0x0011ac6701007387 */ /* 0x0001e20000100800 */
[----:B------:R-:W-:-:S03]  /*19030*/  LOP3.LUT R98, R98, R86, R62, 0x78, !PT ;  /* 0x0000005662627212 */ /* 0x000fc600078e783e */
[----:B------:R-:W5:Y:S01]  /*19040*/  LDL.LU R84, [R1+0x1220] ;  /* 0x0012200001547983 */ /* 0x000f620000300800 */
[----:B------:R-:W-:-:S03]  /*19050*/  LOP3.LUT R97, R97, R86, R66, 0x78, !PT ;  /* 0x0000005661617212 */ /* 0x000fc600078e7842 */
[----:B------:R1:W-:Y:S01]  /*19060*/  STL [R1+0x11bc], R102 ;  /* 0x0011bc6601007387 */ /* 0x0003e20000100800 */
[----:B------:R-:W-:-:S03]  /*19070*/  LOP3.LUT R88, R88, R86, R70, 0x78, !PT ;  /* 0x0000005658587212 */ /* 0x000fc600078e7846 */
[----:B------:R-:W-:Y:S04]  /*19080*/  STL [R1+0x11cc], R99 ;  /* 0x0011cc6301007387 */ /* 0x000fe80000100800 */
[----:B0-----:R-:W5:Y:S04]  /*19090*/  LDL.LU R103, [R1+0x1224] ;  /* 0x0012240001677983 */ /* 0x001f680000300800 */
[----:B------:R-:W-:Y:S04]  /*190a0*/  STL [R1+0x11dc], R98 ;  /* 0x0011dc6201007387 */ /* 0x000fe80000100800 */
[----:B-1----:R-:W5:Y:S04]  /*190b0*/  LDL.LU R102, [R1+0x1234] ;  /* 0x0012340001667983 */ /* 0x002f680000300800 */
[----:B------:R-:W-:Y:S04]  /*190c0*/  STL [R1+0x11ec], R97 ;  /* 0x0011ec6101007387 */ /* 0x000fe80000100800 */
[----:B------:R0:W-:Y:S04]  /*190d0*/  STL [R1+0x11fc], R88 ;  /* 0x0011fc5801007387 */ /* 0x0001e80000100800 */
[----:B0-----:R-:W5:Y:S04]  /*190e0*/  LDL.LU R88, [R1+0x1244] ;  /* 0x0012440001587983 */ /* 0x001f680000300800 */
[----:B------:R-:W5:Y:S04]  /*190f0*/  LDL.LU R99, [R1+0x1254] ;  /* 0x0012540001637983 */ /* 0x000f680000300800 */
[----:B------:R-:W5:Y:S04]  /*19100*/  LDL.LU R98, [R1+0x1264] ;  /* 0x0012640001627983 */ /* 0x000f680000300800 */
[----:B------:R-:W5:Y:S01]  /*19110*/  LDL.LU R97, [R1+0x1274] ;  /* 0x0012740001617983 */ /* 0x000f620000300800 */
[----:B--2---:R-:W-:-:S05]  /*19120*/  LOP3.LUT R96, R96, R86, R74, 0x78, !PT ;  /* 0x0000005660607212 */ /* 0x004fca00078e784a */
[----:B------:R0:W-:Y:S04]  /*19130*/  STL [R1+0x120c], R96 ;  /* 0x00120c6001007387 */ /* 0x0001e80000100800 */
[----:B0-----:R-:W2:Y:S01]  /*19140*/  LDL.LU R96, [R1+0x1284] ;  /* 0x0012840001607983 */ /* 0x001ea20000300800 */
[----:B----4-:R-:W-:Y:S02]  /*19150*/  LOP3.LUT R105, R105, R86, R78, 0x78, !PT ;  /* 0x0000005669697212 */ /* 0x010fe400078e784e */
[----:B------:R-:W-:-:S03]  /*19160*/  LOP3.LUT R104, R104, R87, R51, 0x78, !PT ;  /* 0x0000005768687212 */ /* 0x000fc600078e7833 */
[----:B------:R-:W-:Y:S01]  /*19170*/  STL [R1+0x121c], R105 ;  /* 0x00121c6901007387 */ /* 0x000fe20000100800 */
[----:B------:R-:W-:-:S03]  /*19180*/  LOP3.LUT R101, R101, R87, R55, 0x78, !PT ;  /* 0x0000005765657212 */ /* 0x000fc600078e7837 */
[----:B------:R-:W-:Y:S01]  /*19190*/  STL [R1+0x11b0], R104 ;  /* 0x0011b06801007387 */ /* 0x000fe20000100800 */
[----:B---3--:R-:W-:-:S03]  /*191a0*/  LOP3.LUT R100, R100, R87, R59, 0x78, !PT ;  /* 0x0000005764647212 */ /* 0x008fc600078e783b */
[----:B------:R0:W-:Y:S01]  /*191b0*/  STL [R1+0x11c0], R101 ;  /* 0x0011c06501007387 */ /* 0x0001e20000100800 */
[----:B-----5:R-:W-:-:S03]  /*191c0*/  LOP3.LUT R91, R91, R87, R63, 0x78, !PT ;  /* 0x000000575b5b7212 */ /* 0x020fc600078e783f */
[----:B------:R1:W-:Y:S01]  /*191d0*/  STL [R1+0x11d0], R100 ;  /* 0x0011d06401007387 */ /* 0x0003e20000100800 */
[----:B------:R-:W-:-:S03]  /*191e0*/  LOP3.LUT R90, R90, R87, R67, 0x78, !PT ;  /* 0x000000575a5a7212 */ /* 0x000fc600078e7843 */
[----:B0-----:R-:W3:Y:S01]  /*191f0*/  LDL.LU R101, [R1+0x1294] ;  /* 0x0012940001657983 */ /* 0x001ee20000300800 */
[----:B------:R-:W-:-:S03]  /*19200*/  LOP3.LUT R89, R89, R87, R71, 0x78, !PT ;  /* 0x0000005759597212 */ /* 0x000fc600078e7847 */
[----:B------:R0:W-:Y:S04]  /*19210*/  STL [R1+0x11e0], R91 ;  /* 0x0011e05b01007387 */ /* 0x0001e80000100800 */
[----:B-1----:R-:W4:Y:S01]  /*19220*/  LDL.LU R100, [R1+0x1228] ;  /* 0x0012280001647983 */ /* 0x002f220000300800 */
[----:B------:R-:W-:-:S03]  /*19230*/  LOP3.LUT R85, R85, R87, R75, 0x78, !PT ;  /* 0x0000005755557212 */ /* 0x000fc600078e784b */
[----:B------:R1:W-:Y:S04]  /*19240*/  STL [R1+0x11f0], R90 ;  /* 0x0011f05a01007387 */ /* 0x0003e80000100800 */
[----:B0-----:R-:W5:Y:S01]  /*19250*/  LDL.LU R91, [R1+0x1238] ;  /* 0x00123800015b7983 */ /* 0x001f620000300800 */
[----:B------:R-:W-:-:S03]  /*19260*/  LOP3.LUT R84, R84, R87, R79, 0x78, !PT ;  /* 0x0000005754547212 */ /* 0x000fc600078e784f */
[----:B------:R0:W-:Y:S04]  /*19270*/  STL [R1+0x1200], R89 ;  /* 0x0012005901007387 */ /* 0x0001e80000100800 */
[----:B-1----:R-:W5:Y:S04]  /*19280*/  LDL.LU R90, [R1+0x1248] ;  /* 0x00124800015a7983 */ /* 0x002f680000300800 */
[----:B0-----:R-:W5:Y:S01]  /*19290*/  LDL.LU R89, [R1+0x1258] ;  /* 0x0012580001597983 */ /* 0x001f620000300800 */
[----:B------:R-:W-:-:S03]  /*192a0*/  LOP3.LUT R103, R103, R80, R48, 0x78, !PT ;  /* 0x0000005067677212 */ /* 0x000fc600078e7830 */
[----:B------:R-:W5:Y:S04]  /*192b0*/  LDL.LU R86, [R1+0x1268] ;  /* 0x0012680001567983 */ /* 0x000f680000300800 */
[----:B------:R0:W-:Y:S01]  /*192c0*/  STL [R1+0x1210], R85 ;  /* 0x0012105501007387 */ /* 0x0001e20000100800 */
[----:B------:R-:W-:-:S03]  /*192d0*/  LOP3.LUT R102, R102, R80, R52, 0x78, !PT ;  /* 0x0000005066667212 */ /* 0x000fc600078e7834 */
[----:B0-----:R-:W5:Y:S04]  /*192e0*/  LDL.LU R85, [R1+0x1278] ;  /* 0x0012780001557983 */ /* 0x001f680000300800 */
[----:B------:R0:W-:Y:S01]  /*192f0*/  STL [R1+0x1220], R84 ;  /* 0x0012205401007387 */ /* 0x0001e20000100800 */
[-C--:B------:R-:W-:Y:S02]  /*19300*/  LOP3.LUT R88, R88, R80.reuse, R56, 0x78, !PT ;  /* 0x0000005058587212 */ /* 0x080fe400078e7838 */
[-C--:B------:R-:W-:Y:S01]  /*19310*/  LOP3.LUT R99, R99, R80.reuse, R60, 0x78, !PT ;  /* 0x0000005063637212 */ /* 0x080fe200078e783c */
[----:B0-----:R-:W5:Y:S01]  /*19320*/  LDL.LU R84, [R1+0x1288] ;  /* 0x0012880001547983 */ /* 0x001f620000300800 */
[----:B------:R-:W-:-:S03]  /*19330*/  LOP3.LUT R98, R98, R80, R64, 0x78, !PT ;  /* 0x0000005062627212 */ /* 0x000fc600078e7840 */
[----:B------:R0:W-:Y:S01]  /*19340*/  STL [R1+0x1244], R88 ;  /* 0x0012445801007387 */ /* 0x0001e20000100800 */
[----:B------:R-:W-:-:S03]  /*19350*/  LOP3.LUT R97, R97, R80, R68, 0x78, !PT ;  /* 0x0000005061617212 */ /* 0x000fc600078e7844 */
[----:B------:R1:W-:Y:S04]  /*19360*/  STL [R1+0x1224], R103 ;  /* 0x0012246701007387 */ /* 0x0003e80000100800 */
[----:B0-----:R-:W5:Y:S04]  /*19370*/  LDL.LU R88, [R1+0x1298] ;  /* 0x0012980001587983 */ /* 0x001f680000300800 */
[----:B------:R0:W-:Y:S04]  /*19380*/  STL [R1+0x1234], R102 ;  /* 0x0012346601007387 */ /* 0x0001e80000100800 */
[----:B------:R2:W-:Y:S04]  /*19390*/  STL [R1+0x1254], R99 ;  /* 0x0012546301007387 */ /* 0x0005e80000100800 */
[----:B------:R-:W5:Y:S04]  /*193a0*/  LDL.LU R104, [R1+0x122c] ;  /* 0x00122c0001687983 */ /* 0x000f680000300800 */
[----:B------:R2:W-:Y:S04]  /*193b0*/  STL [R1+0x1264], R98 ;  /* 0x0012646201007387 */ /* 0x0005e80000100800 */
[----:B-1----:R-:W5:Y:S04]  /*193c0*/  LDL.LU R103, [R1+0x123c] ;  /* 0x00123c0001677983 */ /* 0x002f680000300800 */
[----:B------:R1:W-:Y:S04]  /*193d0*/  STL [R1+0x1274], R97 ;  /* 0x0012746101007387 */ /* 0x0003e80000100800 */
[----:B0-----:R-:W5:Y:S01]  /*193e0*/  LDL.LU R102, [R1+0x124c] ;  /* 0x00124c0001667983 */ /* 0x001f620000300800 */
[----:B--2---:R-:W-:-:S05]  /*193f0*/  LOP3.LUT R96, R96, R80, R72, 0x78, !PT ;  /* 0x0000005060607212 */ /* 0x004fca00078e7848 */
[----:B------:R0:W-:Y:S04]  /*19400*/  STL [R1+0x1284], R96 ;  /* 0x0012846001007387 */ /* 0x0001e80000100800 */
[----:B------:R-:W2:Y:S04]  /*19410*/  LDL.LU R99, [R1+0x125c] ;  /* 0x00125c0001637983 */ /* 0x000ea80000300800 */
[----:B------:R-:W2:Y:S04]  /*19420*/  LDL.LU R98, [R1+0x126c] ;  /* 0x00126c0001627983 */ /* 0x000ea80000300800 */
[----:B-1----:R-:W2:Y:S04]  /*19430*/  LDL.LU R97, [R1+0x127c] ;  /* 0x00127c0001617983 */ /* 0x002ea80000300800 */
[----:B0-----:R-:W2:Y:S01]  /*19440*/  LDL.LU R96, [R1+0x128c] ;  /* 0x00128c0001607983 */ /* 0x001ea20000300800 */
[----:B---3--:R-:W-:-:S05]  /*19450*/  LOP3.LUT R101, R101, R80, R76, 0x78, !PT ;  /* 0x0000005065657212 */ /* 0x008fca00078e784c */
[----:B------:R0:W-:Y:S01]  /*19460*/  STL [R1+0x1294], R101 ;  /* 0x0012946501007387 */ /* 0x0001e20000100800 */
[----:B----4-:R-:W-:-:S03]  /*19470*/  LOP3.LUT R100, R100, R81, R49, 0x78, !PT ;  /* 0x0000005164647212 */ /* 0x010fc600078e7831 */
[----:B0-----:R-:W3:Y:S01]  /*19480*/  LDL.LU R101, [R1+0x129c] ;  /* 0x00129c0001657983 */ /* 0x001ee20000300800 */
[----:B-----5:R-:W-:-:S03]  /*19490*/  LOP3.LUT R91, R91, R81, R53, 0x78, !PT ;  /* 0x000000515b5b7212 */ /* 0x020fc600078e7835 */
[----:B------:R0:W-:Y:S01]  /*194a0*/  STL [R1+0x1228], R100 ;  /* 0x0012286401007387 */ /* 0x0001e20000100800 */
[----:B------:R-:W-:-:S03]  /*194b0*/  LOP3.LUT R90, R90, R81, R57, 0x78, !PT ;  /* 0x000000515a5a7212 */ /* 0x000fc600078e7839 */
[----:B0-----:R-:W4:Y:S01]  /*194c0*/  LDL.LU R100, [R1+0x1230] ;  /* 0x0012300001647983 */ /* 0x001f220000300800 */
[----:B------:R-:W-:-:S03]  /*194d0*/  LOP3.LUT R89, R89, R81, R61, 0x78, !PT ;  /* 0x0000005159597212 */ /* 0x000fc600078e783d */
[----:B------:R-:W-:Y:S01]  /*194e0*/  STL [R1+0x1238], R91 ;  /* 0x0012385b01007387 */ /* 0x000fe20000100800 */
[----:B------:R-:W-:-:S03]  /*194f0*/  LOP3.LUT R86, R86, R81, R65, 0x78, !PT ;  /* 0x0000005156567212 */ /* 0x000fc600078e7841 */
[----:B------:R-:W5:Y:S04]  /*19500*/  LDL.LU R87, [R1+0x1240] ;  /* 0x0012400001577983 */ /* 0x000f680000300800 */
[----:B------:R-:W-:Y:S04]  /*19510*/  STL [R1+0x1248], R90 ;  /* 0x0012485a01007387 */ /* 0x000fe80000100800 */
[----:B------:R-:W5:Y:S01]  /*19520*/  LDL.LU R80, [R1+0x1250] ;  /* 0x0012500001507983 */ /* 0x000f620000300800 */
[----:B------:R-:W-:-:S03]  /*19530*/  LOP3.LUT R85, R85, R81, R69, 0x78, !PT ;  /* 0x0000005155557212 */ /* 0x000fc600078e7845 */
[----:B------:R-:W-:Y:S04]  /*19540*/  STL [R1+0x1258], R89 ;  /* 0x0012585901007387 */ /* 0x000fe80000100800 */
[----:B------:R0:W-:Y:S01]  /*19550*/  STL [R1+0x1268], R86 ;  /* 0x0012685601007387 */ /* 0x0001e20000100800 */
[----:B------:R-:W-:-:S03]  /*19560*/  LOP3.LUT R84, R84, R81, R73, 0x78, !PT ;  /* 0x0000005154547212 */ /* 0x000fc600078e7849 */
[----:B0-----:R-:W5:Y:S04]  /*19570*/  LDL.LU R86, [R1+0x1260] ;  /* 0x0012600001567983 */ /* 0x001f680000300800 */
[----:B------:R0:W-:Y:S01]  /*19580*/  STL [R1+0x1278], R85 ;  /* 0x0012785501007387 */ /* 0x0001e20000100800 */
[----:B------:R-:W-:-:S03]  /*19590*/  LOP3.LUT R88, R88, R81, R77, 0x78, !PT ;  /* 0x0000005158587212 */ /* 0x000fc600078e784d */
[----:B0-----:R-:W5:Y:S04]  /*195a0*/  LDL.LU R85, [R1+0x1270] ;  /* 0x0012700001557983 */ /* 0x001f680000300800 */
[----:B------:R0:W-:Y:S01]  /*195b0*/  STL [R1+0x1288], R84 ;  /* 0x0012885401007387 */ /* 0x0001e20000100800 */
[----:B------:R-:W-:-:S03]  /*195c0*/  LOP3.LUT R104, R104, R82, R50, 0x78, !PT ;  /* 0x0000005268687212 */ /* 0x000fc600078e7832 */
[----:B0-----:R-:W5:Y:S01]  /*195d0*/  LDL.LU R84, [R1+0x1280] ;  /* 0x0012800001547983 */ /* 0x001f620000300800 */
[----:B------:R-:W-:-:S03]  /*195e0*/  LOP3.LUT R103, R103, R82, R54, 0x78, !PT ;  /* 0x0000005267677212 */ /* 0x000fc600078e7836 */
[----:B------:R0:W-:Y:S04]  /*195f0*/  STL [R1+0x1298], R88 ;  /* 0x0012985801007387 */ /* 0x0001e80000100800 */
[----:B------:R-:W-:Y:S01]  /*19600*/  STL [R1+0x122c], R104 ;  /* 0x00122c6801007387 */ /* 0x000fe20000100800 */
[----:B------:R-:W-:-:S03]  /*19610*/  LOP3.LUT R102, R102, R82, R58, 0x78, !PT ;  /* 0x0000005266667212 */ /* 0x000fc600078e783a */
[----:B------:R-:W-:Y:S04]  /*19620*/  STL [R1+0x123c], R103 ;  /* 0x00123c6701007387 */ /* 0x000fe80000100800 */
[----:B------:R-:W-:Y:S04]  /*19630*/  STL [R1+0x124c], R102 ;  /* 0x00124c6601007387 */ /* 0x000fe80000100800 */
[----:B0-----:R-:W5:Y:S01]  /*19640*/  LD.E.128 R88, desc[UR10][R112.64+0x260] ;  /* 0x0002600a70587980 */ /* 0x001f62000c101d00 */
[-C--:B--2---:R-:W-:Y:S02]  /*19650*/  LOP3.LUT R99, R99, R82.reuse, R62, 0x78, !PT ;  /* 0x0000005263637212 */ /* 0x084fe400078e783e */
[----:B------:R-:W-:-:S03]  /*19660*/  LOP3.LUT R98, R98, R82, R66, 0x78, !PT ;  /* 0x0000005262627212 */ /* 0x000fc600078e7842 */
        /* <DEDUP_REMOVED lines=11> */
[-C--:B----4-:R-:W-:Y:S02]  /*19720*/  LOP3.LUT R100, R100, R83.reuse, R51, 0x78, !PT ;  /* 0x0000005364647212 */ /* 0x090fe400078e7833 */
[-C--:B-----5:R-:W-:Y:S01]  /*19730*/  LOP3.LUT R87, R87, R83.reuse, R55, 0x78, !PT ;  /* 0x0000005357577212 */ /* 0x0a0fe200078e7837 */
[----:B------:R-:W-:Y:S04]  /*19740*/  STL [R1+0x129c], R101 ;  /* 0x00129c6501007387 */ /* 0x000fe80000100800 */
[----:B------:R-:W3:Y:S01]  /*19750*/  LDL.LU R106, [R1+0x12c4] ;  /* 0x0012c400016a7983 */ /* 0x000ee20000300800 */
[----:B------:R-:W-:-:S03]  /*19760*/  LOP3.LUT R80, R80, R83, R59, 0x78, !PT ;  /* 0x0000005350507212 */ /* 0x000fc600078e783b */
[----:B------:R-:W-:Y:S04]  /*19770*/  STL [R1+0x1230], R100 ;  /* 0x0012306401007387 */ /* 0x000fe80000100800 */
[----:B------:R-:W4:Y:S04]  /*19780*/  LDL.LU R105, [R1+0x12d4] ;  /* 0x0012d40001697983 */ /* 0x000f280000300800 */
[----:B------:R-:W-:Y:S04]  /*19790*/  STL [R1+0x1240], R87 ;  /* 0x0012405701007387 */ /* 0x000fe80000100800 */
[----:B------:R-:W5:Y:S04]  /*197a0*/  LDL.LU R104, [R1+0x12e4] ;  /* 0x0012e40001687983 */ /* 0x000f680000300800 */
[----:B------:R0:W-:Y:S01]  /*197b0*/  STL [R1+0x1250], R80 ;  /* 0x0012505001007387 */ /* 0x0001e20000100800 */
[----:B------:R-:W-:-:S03]  /*197c0*/  LOP3.LUT R86, R86, R83, R63, 0x78, !PT ;  /* 0x0000005356567212 */ /* 0x000fc600078e783f */
[----:B------:R-:W5:Y:S04]  /*197d0*/  LDL.LU R82, [R1+0x12f4] ;  /* 0x0012f40001527983 */ /* 0x000f680000300800 */
[----:B------:R-:W5:Y:S04]  /*197e0*/  LDL.LU R81, [R1+0x1304] ;  /* 0x0013040001517983 */ /* 0x000f680000300800 */
[----:B0-----:R-:W5:Y:S01]  /*197f0*/  LDL.LU R80, [R1+0x1314] ;  /* 0x0013140001507983 */ /* 0x001f620000300800 */
[----:B------:R-:W-:-:S03]  /*19800*/  LOP3.LUT R85, R85, R83, R67, 0x78, !PT ;  /* 0x0000005355557212 */ /* 0x000fc600078e7843 */
[----:B------:R-:W5:Y:S04]  /*19810*/  LDL.LU R103, [R1+0x12a8] ;  /* 0x0012a80001677983 */ /* 0x000f680000300800 */
[----:B------:R0:W-:Y:S04]  /*19820*/  STL [R1+0x1260], R86 ;  /* 0x0012605601007387 */ /* 0x0001e80000100800 */
[----:B------:R-:W5:Y:S01]  /*19830*/  LDL.LU R102, [R1+0x12b8] ;  /* 0x0012b80001667983 */ /* 0x000f620000300800 */
[----:B------:R-:W-:-:S03]  /*19840*/  LOP3.LUT R84, R84, R83, R71, 0x78, !PT ;  /* 0x0000005354547212 */ /* 0x000fc600078e7847 */
[----:B------:R1:W-:Y:S04]  /*19850*/  STL [R1+0x1270], R85 ;  /* 0x0012705501007387 */ /* 0x0003e80000100800 */
[----:B------:R-:W5:Y:S04]  /*19860*/  LDL.LU R101, [R1+0x12c8] ;  /* 0x0012c80001657983 */ /* 0x000f680000300800 */
[----:B------:R1:W-:Y:S04]  /*19870*/  STL [R1+0x1280], R84 ;  /* 0x0012805401007387 */ /* 0x0003e80000100800 */
[----:B------:R-:W5:Y:S04]  /*19880*/  LDL.LU R100, [R1+0x12d8] ;  /* 0x0012d80001647983 */ /* 0x000f680000300800 */
[----:B------:R-:W5:Y:S04]  /*19890*/  LDL.LU R87, [R1+0x12e8] ;  /* 0x0012e80001577983 */ /* 0x000f680000300800 */
[----:B0-----:R-:W5:Y:S04]  /*198a0*/  LDL.LU R86, [R1+0x12f8] ;  /* 0x0012f80001567983 */ /* 0x001f680000300800 */
[----:B-1----:R-:W5:Y:S04]  /*198b0*/  LDL.LU R85, [R1+0x1308] ;  /* 0x0013080001557983 */ /* 0x002f680000300800 */
[----:B------:R-:W5:Y:S01]  /*198c0*/  LDL.LU R84, [R1+0x1318] ;  /* 0x0013180001547983 */ /* 0x000f620000300800 */
[----:B--2---:R-:W-:-:S05]  /*198d0*/  LOP3.LUT R99, R99, R83, R75, 0x78, !PT ;  /* 0x0000005363637212 */ /* 0x004fca00078e784b */
[----:B------:R0:W-:Y:S01]  /*198e0*/  STL [R1+0x1290], R99 ;  /* 0x0012906301007387 */ /* 0x0001e20000100800 */
[----:B------:R-:W-:-:S03]  /*198f0*/  LOP3.LUT R98, R98, R83, R79, 0x78, !PT ;  /* 0x0000005362627212 */ /* 0x000fc600078e784f */
[----:B0-----:R-:W2:Y:S04]  /*19900*/  LDL.LU R99, [R1+0x12ac] ;  /* 0x0012ac0001637983 */ /* 0x001ea80000300800 */
[----:B------:R0:W-:Y:S01]  /*19910*/  STL [R1+0x12a0], R98 ;  /* 0x0012a06201007387 */ /* 0x0001e20000100800 */
[----:B------:R-:W-:-:S03]  /*19920*/  LOP3.LUT R97, R97, R92, R48, 0x78, !PT ;  /* 0x0000005c61617212 */ /* 0x000fc600078e7830 */
[----:B0-----:R-:W2:Y:S04]  /*19930*/  LDL.LU R98, [R1+0x12bc] ;  /* 0x0012bc0001627983 */ /* 0x001ea80000300800 */
[----:B------:R0:W-:Y:S01]  /*19940*/  STL [R1+0x12a4], R97 ;  /* 0x0012a46101007387 */ /* 0x0001e20000100800 */
[----:B------:R-:W-:-:S03]  /*19950*/  LOP3.LUT R96, R96, R92, R52, 0x78, !PT ;  /* 0x0000005c60607212 */ /* 0x000fc600078e7834 */
[----:B0-----:R-:W2:Y:S04]  /*19960*/  LDL.LU R97, [R1+0x12cc] ;  /* 0x0012cc0001617983 */ /* 0x001ea80000300800 */
[----:B------:R0:W-:Y:S04]  /*19970*/  STL [R1+0x12b4], R96 ;  /* 0x0012b46001007387 */ /* 0x0001e80000100800 */
[----:B0-----:R-:W2:Y:S01]  /*19980*/  LDL.LU R96, [R1+0x12dc] ;  /* 0x0012dc0001607983 */ /* 0x001ea20000300800 */
[-C--:B---3--:R-:W-:Y:S02]  /*19990*/  LOP3.LUT R106, R106, R92.reuse, R56, 0x78, !PT ;  /* 0x0000005c6a6a7212 */ /* 0x088fe400078e7838 */
[----:B----4-:R-:W-:-:S03]  /*199a0*/  LOP3.LUT R105, R105, R92, R60, 0x78, !PT ;  /* 0x0000005c69697212 */ /* 0x010fc600078e783c */
[----:B------:R-:W-:Y:S01]  /*199b0*/  STL [R1+0x12c4], R106 ;  /* 0x0012c46a01007387 */ /* 0x000fe20000100800 */
[----:B-----5:R-:W-:-:S03]  /*199c0*/  LOP3.LUT R104, R104, R92, R64, 0x78, !PT ;  /* 0x0000005c68687212 */ /* 0x020fc600078e7840 */
[----:B------:R-:W-:Y:S04]  /*199d0*/  STL [R1+0x12d4], R105 ;  /* 0x0012d46901007387 */ /* 0x000fe80000100800 */
[----:B------:R-:W-:Y:S01]  /*199e0*/  STL [R1+0x12e4], R104 ;  /* 0x0012e46801007387 */ /* 0x000fe20000100800 */
[-C--:B------:R-:W-:Y:S02]  /*199f0*/  LOP3.LUT R82, R82, R92.reuse, R68, 0x78, !PT ;  /* 0x0000005c52527212 */ /* 0x080fe400078e7844 */
[-C--:B------:R-:W-:Y:S02]  /*19a00*/  LOP3.LUT R81, R81, R92.reuse, R72, 0x78, !PT ;  /* 0x0000005c51517212 */ /* 0x080fe400078e7848 */
        /* <DEDUP_REMOVED lines=16> */
[----:B0-----:R-:W3:Y:S01]  /*19b10*/  LD.E.128 R80, desc[UR10][R112.64+0x270] ;  /* 0x0002700a70507980 */ /* 0x001ee2000c101d00 */
[----:B------:R-:W-:-:S05]  /*19b20*/  LOP3.LUT R84, R84, R93, R77, 0x78, !PT ;  /* 0x0000005d54547212 */ /* 0x000fca00078e784d */
[----:B------:R-:W-:Y:S04]  /*19b30*/  STL [R1+0x1318], R84 ;  /* 0x0013185401007387 */ /* 0x000fe80000100800 */
[----:B------:R-:W-:Y:S04]  /*19b40*/  STL [R1+0x12f8], R86 ;  /* 0x0012f85601007387 */ /* 0x000fe80000100800 */
[----:B------:R0:W-:Y:S04]  /*19b50*/  STL [R1+0x1308], R85 ;  /* 0x0013085501007387 */ /* 0x0001e80000100800 */
[----:B0-----:R-:W4:Y:S01]  /*19b60*/  LD.E.128 R84, desc[UR10][R112.64+0x280] ;  /* 0x0002800a70547980 */ /* 0x001f22000c101d00 */
[----:B--2---:R-:W-:-:S05]  /*19b70*/  LOP3.LUT R99, R99, R94, R50, 0x78, !PT ;  /* 0x0000005e63637212 */ /* 0x004fca00078e7832 */
[----:B------:R0:W-:Y:S04]  /*19b80*/  STL [R1+0x12ac], R99 ;  /* 0x0012ac6301007387 */ /* 0x0001e80000100800 */
[----:B------:R-:W2:Y:S01]  /*19b90*/  LDL.LU R115, [R1+0x12ec] ;  /* 0x0012ec0001737983 */ /* 0x000ea20000300800 */
[----:B------:R-:W-:-:S05]  /*19ba0*/  LOP3.LUT R98, R98, R94, R54, 0x78, !PT ;  /* 0x0000005e62627212 */ /* 0x000fca00078e7836 */
[----:B------:R1:W-:Y:S04]  /*19bb0*/  STL [R1+0x12bc], R98 ;  /* 0x0012bc6201007387 */ /* 0x0003e80000100800 */
[----:B------:R-:W5:Y:S01]  /*19bc0*/  LDL.LU R114, [R1+0x12fc] ;  /* 0x0012fc0001727983 */ /* 0x000f620000300800 */
[----:B------:R-:W-:-:S05]  /*19bd0*/  LOP3.LUT R97, R97, R94, R58, 0x78, !PT ;  /* 0x0000005e61617212 */ /* 0x000fca00078e783a */
[----:B------:R1:W-:Y:S04]  /*19be0*/  STL [R1+0x12cc], R97 ;  /* 0x0012cc6101007387 */ /* 0x0003e80000100800 */
[----:B------:R-:W3:Y:S01]  /*19bf0*/  LDL.LU R111, [R1+0x130c] ;  /* 0x00130c00016f7983 */ /* 0x000ee20000300800 */
[----:B------:R-:W-:-:S05]  /*19c00*/  LOP3.LUT R96, R96, R94, R62, 0x78, !PT ;  /* 0x0000005e60607212 */ /* 0x000fca00078e783e */
[----:B------:R1:W-:Y:S04]  /*19c10*/  STL [R1+0x12dc], R96 ;  /* 0x0012dc6001007387 */ /* 0x0003e80000100800 */
[----:B------:R-:W4:Y:S04]  /*19c20*/  LDL.LU R110, [R1+0x131c] ;  /* 0x00131c00016e7983 */ /* 0x000f280000300800 */
        /* <DEDUP_REMOVED lines=10> */
[----:B0-----:R-:W4:Y:S04]  /*19cd0*/  LDL.LU R99, [R1+0x1344] ;  /* 0x0013440001637983 */ /* 0x001f280000300800 */
[----:B-1----:R-:W4:Y:S04]  /*19ce0*/  LDL.LU R98, [R1+0x1354] ;  /* 0x0013540001627983 */ /* 0x002f280000300800 */
[----:B------:R-:W4:Y:S04]  /*19cf0*/  LDL.LU R97, [R1+0x1364] ;  /* 0x0013640001617983 */ /* 0x000f280000300800 */
[----:B------:R-:W4:Y:S04]  /*19d00*/  LDL.LU R96, [R1+0x1374] ;  /* 0x0013740001607983 */ /* 0x000f280000300800 */
[----:B------:R-:W4:Y:S04]  /*19d10*/  LDL.LU R93, [R1+0x1384] ;  /* 0x00138400015d7983 */ /* 0x000f280000300800 */
[----:B------:R-:W4:Y:S01]  /*19d20*/  LDL.LU R92, [R1+0x1394] ;  /* 0x00139400015c7983 */ /* 0x000f220000300800 */
[----:B--2---:R-:W-:-:S05]  /*19d30*/  LOP3.LUT R115, R115, R94, R66, 0x78, !PT ;  /* 0x0000005e73737212 */ /* 0x004fca00078e7842 */
[----:B------:R0:W-:Y:S01]  /*19d40*/  STL [R1+0x12ec], R115 ;  /* 0x0012ec7301007387 */ /* 0x0001e20000100800 */
[----:B-----5:R-:W-:-:S05]  /*19d50*/  LOP3.LUT R114, R114, R94, R70, 0x78, !PT ;  /* 0x0000005e72727212 */ /* 0x020fca00078e7846 */
[----:B------:R1:W-:Y:S01]  /*19d60*/  STL [R1+0x12fc], R114 ;  /* 0x0012fc7201007387 */ /* 0x0003e20000100800 */
[----:B---3--:R-:W-:-:S05]  /*19d70*/  LOP3.LUT R111, R111, R94, R74, 0x78, !PT ;  /* 0x0000005e6f6f7212 */ /* 0x008fca00078e784a */
[----:B------:R2:W-:Y:S01]  /*19d80*/  STL [R1+0x130c], R111 ;  /* 0x00130c6f01007387 */ /* 0x0005e20000100800 */
[----:B----4-:R-:W-:Y:S02]  /*19d90*/  LOP3.LUT R110, R110, R94, R78, 0x78, !PT ;  /* 0x0000005e6e6e7212 */ /* 0x010fe400078e784e */
[----:B------:R-:W-:-:S03]  /*19da0*/  LOP3.LUT R109, R109, R95, R51, 0x78, !PT ;  /* 0x0000005f6d6d7212 */ /* 0x000fc600078e7833 */
[----:B------:R3:W-:Y:S01]  /*19db0*/  STL [R1+0x131c], R110 ;  /* 0x00131c6e01007387 */ /* 0x0007e20000100800 */
        /* <DEDUP_REMOVED lines=27> */
[----:B0-----:R-:W5:Y:S01]  /*19f70*/  LDL.LU R115, [R1+0x1328] ;  /* 0x0013280001737983 */ /* 0x001f620000300800 */
[----:B------:R-:W-:-:S03]  /*19f80*/  LOP3.LUT R92, R92, R88, R76, 0x78, !PT ;  /* 0x000000585c5c7212 */ /* 0x000fc600078e784c */
[----:B------:R-:W-:Y:S04]  /*19f90*/  STL [R1+0x1374], R96 ;  /* 0x0013746001007387 */ /* 0x000fe80000100800 */
[----:B-1----:R-:W5:Y:S04]  /*19fa0*/  LDL.LU R114, [R1+0x1338] ;  /* 0x0013380001727983 */ /* 0x002f680000300800 */
[----:B------:R-:W-:Y:S04]  /*19fb0*/  STL [R1+0x1384], R93 ;  /* 0x0013845d01007387 */ /* 0x000fe80000100800 */
[----:B--2---:R-:W2:Y:S04]  /*19fc0*/  LDL.LU R111, [R1+0x1348] ;  /* 0x00134800016f7983 */ /* 0x004ea80000300800 */
[----:B------:R0:W-:Y:S04]  /*19fd0*/  STL [R1+0x1394], R92 ;  /* 0x0013945c01007387 */ /* 0x0001e80000100800 */
[----:B---3--:R-:W3:Y:S04]  /*19fe0*/  LDL.LU R110, [R1+0x1358] ;  /* 0x00135800016e7983 */ /* 0x008ee80000300800 */
[----:B----4-:R-:W4:Y:S04]  /*19ff0*/  LDL.LU R109, [R1+0x1368] ;  /* 0x00136800016d7983 */ /* 0x010f280000300800 */
[----:B-----5:R-:W5:Y:S04]  /*1a000*/  LDL.LU R108, [R1+0x1378] ;  /* 0x00137800016c7983 */ /* 0x020f680000300800 */
[----:B------:R-:W5:Y:S04]  /*1a010*/  LDL.LU R107, [R1+0x1388] ;  /* 0x00138800016b7983 */ /* 0x000f680000300800 */
[----:B------:R-:W5:Y:S04]  /*1a020*/  LDL.LU R106, [R1+0x1398] ;  /* 0x00139800016a7983 */ /* 0x000f680000300800 */
[----:B------:R-:W5:Y:S04]  /*1a030*/  LDL.LU R105, [R1+0x132c] ;  /* 0x00132c0001697983 */ /* 0x000f680000300800 */
[----:B------:R-:W5:Y:S04]  /*1a040*/  LDL.LU R104, [R1+0x133c] ;  /* 0x00133c0001687983 */ /* 0x000f680000300800 */
[----:B------:R-:W5:Y:S04]  /*1a050*/  LDL.LU R103, [R1+0x134c] ;  /* 0x00134c0001677983 */ /* 0x000f680000300800 */
[----:B------:R-:W5:Y:S04]  /*1a060*/  LDL.LU R102, [R1+0x135c] ;  /* 0x00135c0001667983 */ /* 0x000f680000300800 */
[----:B0-----:R-:W5:Y:S04]  /*1a070*/  LDL.LU R92, [R1+0x136c] ;  /* 0x00136c00015c7983 */ /* 0x001f680000300800 */
[----:B------:R-:W5:Y:S04]  /*1a080*/  LDL.LU R101, [R1+0x137c] ;  /* 0x00137c0001657983 */ /* 0x000f680000300800 */
[----:B------:R-:W5:Y:S04]  /*1a090*/  LDL.LU R100, [R1+0x138c] ;  /* 0x00138c0001647983 */ /* 0x000f680000300800 */
[----:B------:R-:W5:Y:S04]  /*1a0a0*/  LDL.LU R99, [R1+0x139c] ;  /* 0x00139c0001637983 */ /* 0x000f680000300800 */
[----:B------:R-:W5:Y:S04]  /*1a0b0*/  LDL.LU R98, [R1+0x1330] ;  /* 0x0013300001627983 */ /* 0x000f680000300800 */
[----:B------:R-:W5:Y:S04]  /*1a0c0*/  LDL.LU R97, [R1+0x1340] ;  /* 0x0013400001617983 */ /* 0x000f680000300800 */
[----:B------:R-:W5:Y:S04]  /*1a0d0*/  LDL.LU R96, [R1+0x1350] ;  /* 0x0013500001607983 */ /* 0x000f680000300800 */
[----:B------:R-:W5:Y:S04]  /*1a0e0*/  LDL.LU R95, [R1+0x1360] ;  /* 0x00136000015f7983 */ /* 0x000f680000300800 */
[----:B------:R-:W5:Y:S04]  /*1a0f0*/  LDL.LU R94, [R1+0x1370] ;  /* 0x00137000015e7983 */ /* 0x000f680000300800 */
[----:B------:R-:W5:Y:S01]  /*1a100*/  LDL.LU R93, [R1+0x1380] ;  /* 0x00138000015d7983 */ /* 0x000f620000300800 */
[----:B------:R-:W-:-:S02]  /*1a110*/  LOP3.LUT R115, R115, R89, R49, 0x78, !PT ;  /* 0x0000005973737212 */ /* 0x000fc400078e7831 */
[----:B------:R-:W-:-:S03]  /*1a120*/  LOP3.LUT R114, R114, R89, R53, 0x78, !PT ;  /* 0x0000005972727212 */ /* 0x000fc600078e7835 */
[----:B------:R-:W-:Y:S01]  /*1a130*/  STL [R1+0x1328], R115 ;  /* 0x0013287301007387 */ /* 0x000fe20000100800 */
[----:B--2---:R-:W-:-:S03]  /*1a140*/  LOP3.LUT R111, R111, R89, R57, 0x78, !PT ;  /* 0x000000596f6f7212 */ /* 0x004fc600078e7839 */
[----:B------:R-:W-:Y:S01]  /*1a150*/  STL [R1+0x1338], R114 ;  /* 0x0013387201007387 */ /* 0x000fe20000100800 */
[----:B---3--:R-:W-:-:S03]  /*1a160*/  LOP3.LUT R110, R110, R89, R61, 0x78, !PT ;  /* 0x000000596e6e7212 */ /* 0x008fc600078e783d */
[----:B------:R-:W-:Y:S01]  /*1a170*/  STL [R1+0x1348], R111 ;  /* 0x0013486f01007387 */ /* 0x000fe20000100800 */
        /* <DEDUP_REMOVED lines=15> */
[-C--:B------:R-:W-:Y:S02]  /*1a270*/  LOP3.LUT R92, R92, R90.reuse, R66, 0x78, !PT ;  /* 0x0000005a5c5c7212 */ /* 0x080fe400078e7842 */
[----:B------:R-:W-:-:S03]  /*1a280*/  LOP3.LUT R101, R101, R90, R70, 0x78, !PT ;  /* 0x0000005a65657212 */ /* 0x000fc600078e7846 */
[----:B------:R0:W-:Y:S01]  /*1a290*/  STL [R1+0x136c], R92 ;  /* 0x00136c5c01007387 */ /* 0x0001e20000100800 */
[----:B------:R-:W-:-:S03]  /*1a2a0*/  LOP3.LUT R100, R100, R90, R74, 0x78, !PT ;  /* 0x0000005a64647212 */ /* 0x000fc600078e784a */
[----:B------:R1:W-:Y:S01]  /*1a2b0*/  STL [R1+0x134c], R103 ;  /* 0x00134c6701007387 */ /* 0x0003e20000100800 */
[----:B------:R-:W-:-:S03]  /*1a2c0*/  LOP3.LUT R99, R99, R90, R78, 0x78, !PT ;  /* 0x0000005a63637212 */ /* 0x000fc600078e784e */
[----:B0-----:R-:W2:Y:S01]  /*1a2d0*/  LDL.LU R92, [R1+0x1390] ;  /* 0x00139000015c7983 */ /* 0x001ea20000300800 */
[----:B------:R-:W-:-:S03]  /*1a2e0*/  LOP3.LUT R98, R98, R91, R51, 0x78, !PT ;  /* 0x0000005b62627212 */ /* 0x000fc600078e7833 */
[----:B------:R0:W-:Y:S01]  /*1a2f0*/  STL [R1+0x135c], R102 ;  /* 0x00135c6601007387 */ /* 0x0001e20000100800 */
[----:B------:R-:W-:-:S03]  /*1a300*/  LOP3.LUT R97, R97, R91, R55, 0x78, !PT ;  /* 0x0000005b61617212 */ /* 0x000fc600078e7837 */
[----:B------:R-:W3:Y:S01]  /*1a310*/  LDL.LU R89, [R1+0x13a0] ;  /* 0x0013a00001597983 */ /* 0x000ee20000300800 */
[----:B------:R-:W-:-:S03]  /*1a320*/  LOP3.LUT R96, R96, R91, R59, 0x78, !PT ;  /* 0x0000005b60607212 */ /* 0x000fc600078e783b */
[----:B------:R4:W-:Y:S01]  /*1a330*/  STL [R1+0x137c], R101 ;  /* 0x00137c6501007387 */ /* 0x0009e20000100800 */
[----:B------:R-:W-:-:S03]  /*1a340*/  LOP3.LUT R95, R95, R91, R63, 0x78, !PT ;  /* 0x0000005b5f5f7212 */ /* 0x000fc600078e783f */
[----:B------:R5:W-:Y:S01]  /*1a350*/  STL [R1+0x138c], R100 ;  /* 0x00138c6401007387 */ /* 0x000be20000100800 */
[----:B------:R-:W-:-:S03]  /*1a360*/  LOP3.LUT R94, R94, R91, R67, 0x78, !PT ;  /* 0x0000005b5e5e7212 */ /* 0x000fc600078e7843 */
[----:B------:R5:W-:Y:S01]  /*1a370*/  STL [R1+0x139c], R99 ;  /* 0x00139c6301007387 */ /* 0x000be20000100800 */
[----:B------:R-:W-:-:S03]  /*1a380*/  LOP3.LUT R93, R93, R91, R71, 0x78, !PT ;  /* 0x0000005b5d5d7212 */ /* 0x000fc600078e7847 */
[----:B------:R-:W-:Y:S04]  /*1a390*/  STL [R1+0x1330], R98 ;  /* 0x0013306201007387 */ /* 0x000fe80000100800 */
[----:B------:R5:W-:Y:S04]  /*1a3a0*/  STL [R1+0x1340], R97 ;  /* 0x0013406101007387 */ /* 0x000be80000100800 */
[----:B------:R5:W-:Y:S04]  /*1a3b0*/  STL [R1+0x1350], R96 ;  /* 0x0013506001007387 */ /* 0x000be80000100800 */
[----:B------:R-:W3:Y:S04]  /*1a3c0*/  LDL.LU R111, [R1+0x13a4] ;  /* 0x0013a400016f7983 */ /* 0x000ee80000300800 */
[----:B------:R3:W-:Y:S04]  /*1a3d0*/  STL [R1+0x1360], R95 ;  /* 0x0013605f01007387 */ /* 0x0007e80000100800 */
[----:B------:R-:W3:Y:S04]  /*1a3e0*/  LDL.LU R110, [R1+0x13b4] ;  /* 0x0013b400016e7983 */ /* 0x000ee80000300800 */
[----:B------:R3:W-:Y:S04]  /*1a3f0*/  STL [R1+0x1370], R94 ;  /* 0x0013705e01007387 */ /* 0x0007e80000100800 */
[----:B------:R-:W3:Y:S04]  /*1a400*/  LDL.LU R109, [R1+0x13c4] ;  /* 0x0013c400016d7983 */ /* 0x000ee80000300800 */
[----:B------:R3:W-:Y:S04]  /*1a410*/  STL [R1+0x1380], R93 ;  /* 0x0013805d01007387 */ /* 0x0007e80000100800 */
[----:B------:R-:W3:Y:S04]  /*1a420*/  LDL.LU R108, [R1+0x13d4] ;  /* 0x0013d400016c7983 */ /* 0x000ee80000300800 */
[----:B------:R-:W3:Y:S04]  /*1a430*/  LDL.LU R107, [R1+0x13e4] ;  /* 0x0013e400016b7983 */ /* 0x000ee80000300800 */
[----:B------:R-:W3:Y:S04]  /*1a440*/  LDL.LU R106, [R1+0x13f4] ;  /* 0x0013f400016a7983 */ /* 0x000ee80000300800 */
[----:B------:R-:W3:Y:S04]  /*1a450*/  LDL.LU R105, [R1+0x1404] ;  /* 0x0014040001697983 */ /* 0x000ee80000300800 */
[----:B------:R-:W3:Y:S04]  /*1a460*/  LDL.LU R104, [R1+0x1414] ;  /* 0x0014140001687983 */ /* 0x000ee80000300800 */
[----:B-1----:R-:W3:Y:S04]  /*1a470*/  LDL.LU R103, [R1+0x13a8] ;  /* 0x0013a80001677983 */ /* 0x002ee80000300800 */
[----:B0-----:R-:W3:Y:S04]  /*1a480*/  LDL.LU R102, [R1+0x13b8] ;  /* 0x0013b80001667983 */ /* 0x001ee80000300800 */
[----:B----4-:R-:W4:Y:S04]  /*1a490*/  LDL.LU R101, [R1+0x13c8] ;  /* 0x0013c80001657983 */ /* 0x010f280000300800 */
[----:B-----5:R-:W5:Y:S04]  /*1a4a0*/  LDL.LU R100, [R1+0x13d8] ;  /* 0x0013d80001647983 */ /* 0x020f680000300800 */
[----:B------:R-:W5:Y:S04]  /*1a4b0*/  LDL.LU R88, [R1+0x13e8] ;  /* 0x0013e80001587983 */ /* 0x000f680000300800 */
[----:B------:R-:W5:Y:S04]  /*1a4c0*/  LDL.LU R99, [R1+0x13f8] ;  /* 0x0013f80001637983 */ /* 0x000f680000300800 */
[----:B------:R-:W5:Y:S04]  /*1a4d0*/  LDL.LU R97, [R1+0x1408] ;  /* 0x0014080001617983 */ /* 0x000f680000300800 */
[----:B------:R-:W5:Y:S01]  /*1a4e0*/  LDL.LU R96, [R1+0x1418] ;  /* 0x0014180001607983 */ /* 0x000f620000300800 */
[----:B--2---:R-:W-:-:S05]  /*1a4f0*/  LOP3.LUT R92, R92, R91, R75, 0x78, !PT ;  /* 0x0000005b5c5c7212 */ /* 0x004fca00078e784b */
[----:B------:R0:W-:Y:S01]  /*1a500*/  STL [R1+0x1390], R92 ;  /* 0x0013905c01007387 */ /* 0x0001e20000100800 */
[----:B---3--:R-:W-:-:S03]  /*1a510*/  LOP3.LUT R89, R89, R91, R79, 0x78, !PT ;  /* 0x0000005b59597212 */ /* 0x008fc600078e784f */
[----:B------:R-:W2:Y:S04]  /*1a520*/  LDL.LU R98, [R1+0x13ac] ;  /* 0x0013ac0001627983 */ /* 0x000ea80000300800 */
[----:B------:R-:W3:Y:S04]  /*1a530*/  LDL.LU R95, [R1+0x13bc] ;  /* 0x0013bc00015f7983 */ /* 0x000ee80000300800 */
[----:B------:R-:W3:Y:S04]  /*1a540*/  LDL.LU R94, [R1+0x13cc] ;  /* 0x0013cc00015e7983 */ /* 0x000ee80000300800 */
[----:B------:R1:W-:Y:S04]  /*1a550*/  STL [R1+0x13a0], R89 ;  /* 0x0013a05901007387 */ /* 0x0003e80000100800 */
[----:B------:R-:W3:Y:S04]  /*1a560*/  LDL.LU R93, [R1+0x13dc] ;  /* 0x0013dc00015d7983 */ /* 0x000ee80000300800 */
[----:B0-----:R-:W3:Y:S04]  /*1a570*/  LDL.LU R92, [R1+0x13ec] ;  /* 0x0013ec00015c7983 */ /* 0x001ee80000300800 */
[----:B------:R-:W3:Y:S01]  /*1a580*/  LDL.LU R90, [R1+0x13fc] ;  /* 0x0013fc00015a7983 */ /* 0x000ee20000300800 */
[----:B------:R-:W-:-:S03]  /*1a590*/  LOP3.LUT R111, R111, R80, R48, 0x78, !PT ;  /* 0x000000506f6f7212 */ /* 0x000fc600078e7830 */
[----:B-1----:R-:W3:Y:S01]  /*1a5a0*/  LDL.LU R89, [R1+0x140c] ;  /* 0x00140c0001597983 */ /* 0x002ee20000300800 */
        /* <DEDUP_REMOVED lines=18> */
[----:B----4-:R-:W-:-:S03]  /*1a6d0*/  LOP3.LUT R101, R101, R81, R57, 0x78, !PT ;  /* 0x0000005165657212 */ /* 0x010fc600078e7839 */
[----:B------:R-:W-:Y:S01]  /*1a6e0*/  STL [R1+0x13b8], R102 ;  /* 0x0013b86601007387 */ /* 0x000fe20000100800 */
[-C--:B-----5:R-:W-:Y:S02]  /*1a6f0*/  LOP3.LUT R100, R100, R81.reuse, R61, 0x78, !PT ;  /* 0x0000005164647212 */ /* 0x0a0fe400078e783d */
[-C--:B------:R-:W-:Y:S02]  /*1a700*/  LOP3.LUT R88, R88, R81.reuse, R65, 0x78, !PT ;  /* 0x0000005158587212 */ /* 0x080fe400078e7841 */
[----:B------:R-:W-:-:S03]  /*1a710*/  LOP3.LUT R99, R99, R81, R69, 0x78, !PT ;  /* 0x0000005163637212 */ /* 0x000fc600078e7845 */
[----:B------:R0:W-:Y:S01]  /*1a720*/  STL [R1+0x13e8], R88 ;  /* 0x0013e85801007387 */ /* 0x0001e20000100800 */
[----:B------:R-:W-:-:S03]  /*1a730*/  LOP3.LUT R97, R97, R81, R73, 0x78, !PT ;  /* 0x0000005161617212 */ /* 0x000fc600078e7849 */
[----:B------:R-:W-:Y:S01]  /*1a740*/  STL [R1+0x13c8], R101 ;  /* 0x0013c86501007387 */ /* 0x000fe20000100800 */
[----:B------:R-:W-:-:S03]  /*1a750*/  LOP3.LUT R96, R96, R81, R77, 0x78, !PT ;  /* 0x0000005160607212 */ /* 0x000fc600078e784d */
[----:B0-----:R-:W4:Y:S04]  /*1a760*/  LDL.LU R88, [R1+0x141c] ;  /* 0x00141c0001587983 */ /* 0x001f280000300800 */
[----:B------:R-:W-:Y:S04]  /*1a770*/  STL [R1+0x13d8], R100 ;  /* 0x0013d86401007387 */ /* 0x000fe80000100800 */
[----:B------:R0:W-:Y:S04]  /*1a780*/  STL [R1+0x1408], R97 ;  /* 0x0014086101007387 */ /* 0x0001e80000100800 */
[----:B------:R-:W-:Y:S04]  /*1a790*/  STL [R1+0x13f8], R99 ;  /* 0x0013f86301007387 */ /* 0x000fe80000100800 */
[----:B0-----:R-:W5:Y:S04]  /*1a7a0*/  LDL.LU R97, [R1+0x1424] ;  /* 0x0014240001617983 */ /* 0x001f680000300800 */
[----:B------:R0:W-:Y:S04]  /*1a7b0*/  STL [R1+0x1418], R96 ;  /* 0x0014186001007387 */ /* 0x0001e80000100800 */
[----:B0-----:R-:W5:Y:S04]  /*1a7c0*/  LDL.LU R96, [R1+0x1434] ;  /* 0x0014340001607983 */ /* 0x001f680000300800 */
[----:B------:R-:W5:Y:S01]  /*1a7d0*/  LDL.LU R80, [R1+0x1444] ;  /* 0x0014440001507983 */ /* 0x000f620000300800 */
[----:B--2---:R-:W-:-:S02]  /*1a7e0*/  LOP3.LUT R98, R98, R82, R50, 0x78, !PT ;  /* 0x0000005262627212 */ /* 0x004fc400078e7832 */
[----:B---3--:R-:W-:-:S03]  /*1a7f0*/  LOP3.LUT R95, R95, R82, R54, 0x78, !PT ;  /* 0x000000525f5f7212 */ /* 0x008fc600078e7836 */
        /* <DEDUP_REMOVED lines=8> */
[----:B------:R-:W3:Y:S01]  /*1a880*/  LDL.LU R109, [R1+0x1454] ;  /* 0x00145400016d7983 */ /* 0x000ee20000300800 */
[----:B------:R-:W-:-:S03]  /*1a890*/  LOP3.LUT R89, R89, R82, R74, 0x78, !PT ;  /* 0x0000005259597212 */ /* 0x000fc600078e784a */
[----:B------:R2:W-:Y:S04]  /*1a8a0*/  STL [R1+0x13ec], R92 ;  /* 0x0013ec5c01007387 */ /* 0x0005e80000100800 */
[----:B------:R-:W3:Y:S04]  /*1a8b0*/  LDL.LU R108, [R1+0x1464] ;  /* 0x00146400016c7983 */ /* 0x000ee80000300800 */
[----:B------:R-:W-:Y:S04]  /*1a8c0*/  STL [R1+0x13fc], R90 ;  /* 0x0013fc5a01007387 */ /* 0x000fe80000100800 */
[----:B------:R-:W3:Y:S04]  /*1a8d0*/  LDL.LU R107, [R1+0x1474] ;  /* 0x00147400016b7983 */ /* 0x000ee80000300800 */
[----:B------:R-:W-:Y:S04]  /*1a8e0*/  STL [R1+0x140c], R89 ;  /* 0x00140c5901007387 */ /* 0x000fe80000100800 */
[----:B------:R-:W3:Y:S04]  /*1a8f0*/  LDL.LU R106, [R1+0x1484] ;  /* 0x00148400016a7983 */ /* 0x000ee80000300800 */
[----:B------:R-:W3:Y:S04]  /*1a900*/  LDL.LU R105, [R1+0x1494] ;  /* 0x0014940001697983 */ /* 0x000ee80000300800 */
[----:B------:R-:W3:Y:S04]  /*1a910*/  LDL.LU R104, [R1+0x1428] ;  /* 0x0014280001687983 */ /* 0x000ee80000300800 */
[----:B------:R-:W3:Y:S04]  /*1a920*/  LDL.LU R103, [R1+0x1438] ;  /* 0x0014380001677983 */ /* 0x000ee80000300800 */
[----:B------:R-:W3:Y:S04]  /*1a930*/  LDL.LU R102, [R1+0x1448] ;  /* 0x0014480001667983 */ /* 0x000ee80000300800 */
[----:B------:R-:W3:Y:S04]  /*1a940*/  LDL.LU R101, [R1+0x1458] ;  /* 0x0014580001657983 */ /* 0x000ee80000300800 */
[----:B0-----:R-:W3:Y:S04]  /*1a950*/  LDL.LU R95, [R1+0x1468] ;  /* 0x00146800015f7983 */ /* 0x001ee80000300800 */
[----:B-1----:R-:W3:Y:S04]  /*1a960*/  LDL.LU R94, [R1+0x1478] ;  /* 0x00147800015e7983 */ /* 0x002ee80000300800 */
[----:B--2---:R-:W2:Y:S04]  /*1a970*/  LDL.LU R93, [R1+0x1488] ;  /* 0x00148800015d7983 */ /* 0x004ea80000300800 */
[----:B------:R-:W2:Y:S01]  /*1a980*/  LDL.LU R92, [R1+0x1498] ;  /* 0x00149800015c7983 */ /* 0x000ea20000300800 */
[----:B----4-:R-:W-:-:S05]  /*1a990*/  LOP3.LUT R88, R88, R82, R78, 0x78, !PT ;  /* 0x0000005258587212 */ /* 0x010fca00078e784e */
[----:B------:R0:W-:Y:S04]  /*1a9a0*/  STL [R1+0x141c], R88 ;  /* 0x00141c5801007387 */ /* 0x0001e80000100800 */
[----:B------:R-:W4:Y:S04]  /*1a9b0*/  LDL.LU R100, [R1+0x142c] ;  /* 0x00142c0001647983 */ /* 0x000f280000300800 */
[----:B0-----:R-:W4:Y:S01]  /*1a9c0*/  LD.E.128 R88, desc[UR10][R112.64+0x290] ;  /* 0x0002900a70587980 */ /* 0x001f22000c101d00 */
[----:B-----5:R-:W-:-:S05]  /*1a9d0*/  LOP3.LUT R97, R97, R84, R48, 0x78, !PT ;  /* 0x0000005461617212 */ /* 0x020fca00078e7830 */
[----:B------:R0:W-:Y:S04]  /*1a9e0*/  STL [R1+0x1424], R97 ;  /* 0x0014246101007387 */ /* 0x0001e80000100800 */
[----:B------:R-:W5:Y:S01]  /*1a9f0*/  LDL.LU R99, [R1+0x143c] ;  /* 0x00143c0001637983 */ /* 0x000f620000300800 */
[-C--:B------:R-:W-:Y:S02]  /*1aa00*/  LOP3.LUT R96, R96, R84.reuse, R52, 0x78, !PT ;  /* 0x0000005460607212 */ /* 0x080fe400078e7834 */
[----:B------:R-:W-:-:S03]  /*1aa10*/  LOP3.LUT R80, R80, R84, R56, 0x78, !PT ;  /* 0x0000005450507212 */ /* 0x000fc600078e7838 */
[----:B------:R1:W-:Y:S04]  /*1aa20*/  STL [R1+0x1434], R96 ;  /* 0x0014346001007387 */ /* 0x0003e80000100800 */
[----:B------:R-:W5:Y:S04]  /*1aa30*/  LDL.LU R98, [R1+0x144c] ;  /* 0x00144c0001627983 */ /* 0x000f680000300800 */
[----:B------:R1:W-:Y:S04]  /*1aa40*/  STL [R1+0x1444], R80 ;  /* 0x0014445001007387 */ /* 0x0003e80000100800 */
[----:B0-----:R-:W5:Y:S04]  /*1aa50*/  LDL.LU R97, [R1+0x145c] ;  /* 0x00145c0001617983 */ /* 0x001f680000300800 */
[----:B-1----:R-:W5:Y:S04]  /*1aa60*/  LDL.LU R96, [R1+0x146c] ;  /* 0x00146c0001607983 */ /* 0x002f680000300800 */
[----:B------:R-:W5:Y:S04]  /*1aa70*/  LDL.LU R82, [R1+0x147c] ;  /* 0x00147c0001527983 */ /* 0x000f680000300800 */
[----:B------:R-:W5:Y:S04]  /*1aa80*/  LDL.LU R81, [R1+0x148c] ;  /* 0x00148c0001517983 */ /* 0x000f680000300800 */
        /* <DEDUP_REMOVED lines=22> */
[-C--:B--2---:R-:W-:Y:S02]  /*1abf0*/  LOP3.LUT R93, R93, R85.reuse, R73, 0x78, !PT ;  /* 0x000000555d5d7212 */ /* 0x084fe400078e7849 */
[----:B------:R-:W-:-:S05]  /*1ac00*/  LOP3.LUT R92, R92, R85, R77, 0x78, !PT ;  /* 0x000000555c5c7212 */ /* 0x000fca00078e784d */
[----:B------:R-:W-:Y:S04]  /*1ac10*/  STL [R1+0x1498], R92 ;  /* 0x0014985c01007387 */ /* 0x000fe80000100800 */
[----:B------:R-:W-:Y:S04]  /*1ac20*/  STL [R1+0x1478], R94 ;  /* 0x0014785e01007387 */ /* 0x000fe80000100800 */
[----:B------:R0:W-:Y:S04]  /*1ac30*/  STL [R1+0x1488], R93 ;  /* 0x0014885d01007387 */ /* 0x0001e80000100800 */
[----:B0-----:R-:W2:Y:S01]  /*1ac40*/  LD.E.128 R92, desc[UR10][R112.64+0x2a0] ;  /* 0x0002a00a705c7980 */ /* 0x001ea2000c101d00 */
[----:B----4-:R-:W-:-:S05]  /*1ac50*/  LOP3.LUT R100, R100, R86, R50, 0x78, !PT ;  /* 0x0000005664647212 */ /* 0x010fca00078e7832 */
[----:B------:R-:W-:Y:S01]  /*1ac60*/  STL [R1+0x142c], R100 ;  /* 0x00142c6401007387 */ /* 0x000fe20000100800 */
[----:B-----5:R-:W-:-:S05]  /*1ac70*/  LOP3.LUT R99, R99, R86, R54, 0x78, !PT ;  /* 0x0000005663637212 */ /* 0x020fca00078e7836 */
[----:B------:R-:W-:Y:S01]  /*1ac80*/  STL [R1+0x143c], R99 ;  /* 0x00143c6301007387 */ /* 0x000fe20000100800 */
[-C--:B------:R-:W-:Y:S02]  /*1ac90*/  LOP3.LUT R98, R98, R86.reuse, R58, 0x78, !PT ;  /* 0x0000005662627212 */ /* 0x080fe400078e783a */
        /* <DEDUP_REMOVED lines=8> */
[----:B------:R-:W-:-:S03]  /*1ad20*/  LOP3.LUT R80, R80, R86, R78, 0x78, !PT ;  /* 0x0000005650507212 */ /* 0x000fc600078e784e */
[----:B------:R0:W-:Y:S04]  /*1ad30*/  STL [R1+0x147c], R82 ;  /* 0x00147c5201007387 */ /* 0x0001e80000100800 */
[----:B------:R-:W3:Y:S04]  /*1ad40*/  LDL.LU R105, [R1+0x14d4] ;  /* 0x0014d40001697983 */ /* 0x000ee80000300800 */
[----:B------:R1:W-:Y:S04]  /*1ad50*/  STL [R1+0x148c], R81 ;  /* 0x00148c5101007387 */ /* 0x0003e80000100800 */
[----:B------:R-:W4:Y:S04]  /*1ad60*/  LDL.LU R104, [R1+0x14e4] ;  /* 0x0014e40001687983 */ /* 0x000f280000300800 */
[----:B------:R5:W-:Y:S04]  /*1ad70*/  STL [R1+0x149c], R80 ;  /* 0x00149c5001007387 */ /* 0x000be80000100800 */
[----:B------:R-:W4:Y:S04]  /*1ad80*/  LDL.LU R85, [R1+0x14f4] ;  /* 0x0014f40001557983 */ /* 0x000f280000300800 */
[----:B------:R-:W4:Y:S04]  /*1ad90*/  LDL.LU R84, [R1+0x1504] ;  /* 0x0015040001547983 */ /* 0x000f280000300800 */
[----:B0-----:R-:W4:Y:S04]  /*1ada0*/  LDL.LU R82, [R1+0x1514] ;  /* 0x0015140001527983 */ /* 0x001f280000300800 */
[----:B-1----:R-:W4:Y:S04]  /*1adb0*/  LDL.LU R81, [R1+0x194] ;  /* 0x0001940001517983 */ /* 0x002f280000300800 */
[----:B-----5:R-:W5:Y:S04]  /*1adc0*/  LDL.LU R80, [R1+0x184] ;  /* 0x0001840001507983 */ /* 0x020f680000300800 */
[----:B------:R-:W5:Y:S04]  /*1add0*/  LDL.LU R106, [R1+0x14c8] ;  /* 0x0014c800016a7983 */ /* 0x000f680000300800 */
[----:B------:R-:W5:Y:S04]  /*1ade0*/  LDL.LU R103, [R1+0x14d8] ;  /* 0x0014d80001677983 */ /* 0x000f680000300800 */
[----:B------:R-:W5:Y:S04]  /*1adf0*/  LDL.LU R102, [R1+0x14e8] ;  /* 0x0014e80001667983 */ /* 0x000f680000300800 */
[----:B------:R-:W5:Y:S04]  /*1ae00*/  LDL.LU R101, [R1+0x14f8] ;  /* 0x0014f80001657983 */ /* 0x000f680000300800 */
[----:B------:R-:W5:Y:S01]  /*1ae10*/  LDL.LU R100, [R1+0x1508] ;  /* 0x0015080001647983 */ /* 0x000f620000300800 */
[----:B------:R-:W-:-:S02]  /*1ae20*/  LOP3.LUT R164, R164, R89, R49, 0x78, !PT ;  /* 0x00000059a4a47212 */ /* 0x000fc400078e7831 */
[-C--:B------:R-:W-:Y:S01]  /*1ae30*/  LOP3.LUT R167, R167, R89.reuse, R53, 0x78, !PT ;  /* 0x00000059a7a77212 */ /* 0x080fe200078e7835 */
[----:B------:R-:W5:Y:S01]  /*1ae40*/  LD.E.128 R96, desc[UR10][R112.64+0x2b0] ;  /* 0x0002b00a70607980 */ /* 0x000f62000c101d00 */
        /* <DEDUP_REMOVED lines=14> */
[-C--:B--2---:R-:W-:Y:S02]  /*1af30*/  LOP3.LUT R107, R107, R92.reuse, R48, 0x78, !PT ;  /* 0x0000005c6b6b7212 */ /* 0x084fe400078e7830 */
[----:B---3--:R-:W-:-:S03]  /*1af40*/  LOP3.LUT R105, R105, R92, R52, 0x78, !PT ;  /* 0x0000005c69697212 */ /* 0x008fc600078e7834 */
[----:B------:R-:W-:Y:S04]  /*1af50*/  STL [R1+0x14c4], R107 ;  /* 0x0014c46b01007387 */ /* 0x000fe80000100800 */
[----:B------:R0:W-:Y:S01]  /*1af60*/  STL [R1+0x14d4], R105 ;  /* 0x0014d46901007387 */ /* 0x0001e20000100800 */
[----:B----4-:R-:W-:-:S03]  /*1af70*/  LOP3.LUT R104, R104, R92, R56, 0x78, !PT ;  /* 0x0000005c68687212 */ /* 0x010fc600078e7838 */
[----:B------:R-:W2:Y:S04]  /*1af80*/  LDL.LU R89, [R1+0x1518] ;  /* 0x0015180001597983 */ /* 0x000ea80000300800 */
[----:B------:R1:W-:Y:S01]  /*1af90*/  STL [R1+0x14e4], R104 ;  /* 0x0014e46801007387 */ /* 0x0003e20000100800 */
[----:B------:R-:W-:-:S03]  /*1afa0*/  LOP3.LUT R85, R85, R92, R60, 0x78, !PT ;  /* 0x0000005c55557212 */ /* 0x000fc600078e783c */
[----:B------:R-:W3:Y:S04]  /*1afb0*/  LDL.LU R88, [R1+0x190] ;  /* 0x0001900001587983 */ /* 0x000ee80000300800 */
[----:B------:R4:W-:Y:S04]  /*1afc0*/  STL [R1+0x14f4], R85 ;  /* 0x0014f45501007387 */ /* 0x0009e80000100800 */
[----:B------:R-:W3:Y:S01]  /*1afd0*/  LDL.LU R86, [R1+0x180] ;  /* 0x0001800001567983 */ /* 0x000ee20000300800 */
[-C--:B------:R-:W-:Y:S02]  /*1afe0*/  LOP3.LUT R84, R84, R92.reuse, R64, 0x78, !PT ;  /* 0x0000005c54547212 */ /* 0x080fe400078e7840 */
[----:B------:R-:W-:-:S02]  /*1aff0*/  LOP3.LUT R82, R82, R92, R68, 0x78, !PT ;  /* 0x0000005c52527212 */ /* 0x000fc400078e7844 */
[-C--:B------:R-:W-:Y:S01]  /*1b000*/  LOP3.LUT R81, R81, R92.reuse, R72, 0x78, !PT ;  /* 0x0000005c51517212 */ /* 0x080fe200078e7848 */
[----:B------:R4:W-:Y:S01]  /*1b010*/  STL [R1+0x1504], R84 ;  /* 0x0015045401007387 */ /* 0x0009e20000100800 */
[----:B-----5:R-:W-:-:S03]  /*1b020*/  LOP3.LUT R80, R80, R92, R76, 0x78, !PT ;  /* 0x0000005c50507212 */ /* 0x020fc600078e784c */
[----:B0-----:R-:W5:Y:S04]  /*1b030*/  LDL.LU R105, [R1+0x14cc] ;  /* 0x0014cc0001697983 */ /* 0x001f680000300800 */
[----:B------:R0:W-:Y:S04]  /*1b040*/  STL [R1+0x1514], R82 ;  /* 0x0015145201007387 */ /* 0x0001e80000100800 */
[----:B-1----:R-:W5:Y:S04]  /*1b050*/  LDL.LU R104, [R1+0x14dc] ;  /* 0x0014dc0001687983 */ /* 0x002f680000300800 */
[----:B------:R1:W-:Y:S04]  /*1b060*/  STL [R1+0x194], R81 ;  /* 0x0001945101007387 */ /* 0x0003e80000100800 */
[----:B----4-:R-:W4:Y:S04]  /*1b070*/  LDL.LU R85, [R1+0x14ec] ;  /* 0x0014ec0001557983 */ /* 0x010f280000300800 */
[----:B------:R1:W-:Y:S04]  /*1b080*/  STL [R1+0x184], R80 ;  /* 0x0001845001007387 */ /* 0x0003e80000100800 */
[----:B------:R-:W4:Y:S04]  /*1b090*/  LDL.LU R84, [R1+0x14fc] ;  /* 0x0014fc0001547983 */ /* 0x000f280000300800 */
[----:B0-----:R-:W4:Y:S04]  /*1b0a0*/  LDL.LU R82, [R1+0x150c] ;  /* 0x00150c0001527983 */ /* 0x001f280000300800 */
[----:B-1----:R-:W4:Y:S04]  /*1b0b0*/  LDL.LU R81, [R1+0x151c] ;  /* 0x00151c0001517983 */ /* 0x002f280000300800 */
[----:B------:R-:W4:Y:S01]  /*1b0c0*/  LDL.LU R80, [R1+0x18c] ;  /* 0x00018c0001507983 */ /* 0x000f220000300800 */
[----:B------:R-:W-:-:S02]  /*1b0d0*/  LOP3.LUT R106, R106, R93, R49, 0x78, !PT ;  /* 0x0000005d6a6a7212 */ /* 0x000fc400078e7831 */
[-C--:B------:R-:W-:Y:S02]  /*1b0e0*/  LOP3.LUT R103, R103, R93.reuse, R53, 0x78, !PT ;  /* 0x0000005d67677212 */ /* 0x080fe400078e7835 */
[-C--:B------:R-:W-:Y:S01]  /*1b0f0*/  LOP3.LUT R102, R102, R93.reuse, R57, 0x78, !PT ;  /* 0x0000005d66667212 */ /* 0x080fe200078e7839 */
[----:B------:R-:W-:Y:S01]  /*1b100*/  STL [R1+0x14c8], R106 ;  /* 0x0014c86a01007387 */ /* 0x000fe20000100800 */
[-C--:B------:R-:W-:Y:S02]  /*1b110*/  LOP3.LUT R101, R101, R93.reuse, R61, 0x78, !PT ;  /* 0x0000005d65657212 */ /* 0x080fe400078e783d */
[----:B------:R-:W-:Y:S01]  /*1b120*/  LOP3.LUT R100, R100, R93, R65, 0x78, !PT ;  /* 0x0000005d64647212 */ /* 0x000fe200078e7841 */
[----:B------:R0:W-:Y:S01]  /*1b130*/  STL [R1+0x14d8], R103 ;  /* 0x0014d86701007387 */ /* 0x0001e20000100800 */
[----:B------:R-:W-:-:S03]  /*1b140*/  LOP3.LUT R165, R165, R90, R50, 0x78, !PT ;  /* 0x0000005aa5a57212 */ /* 0x000fc600078e7832 */
[----:B0-----:R-:W4:Y:S04]  /*1b150*/  LDL.LU R103, [R1+0x17c] ;  /* 0x00017c0001677983 */ /* 0x001f280000300800 */
[----:B------:R0:W-:Y:S01]  /*1b160*/  STL [R1+0x14e8], R102 ;  /* 0x0014e86601007387 */ /* 0x0001e20000100800 */
[-C--:B------:R-:W-:Y:S02]  /*1b170*/  LOP3.LUT R168, R168, R90.reuse, R54, 0x78, !PT ;  /* 0x0000005aa8a87212 */ /* 0x080fe400078e7836 */
[-C--:B------:R-:W-:Y:S01]  /*1b180*/  LOP3.LUT R171, R171, R90.reuse, R58, 0x78, !PT ;  /* 0x0000005aabab7212 */ /* 0x080fe200078e783a */
[----:B0-----:R-:W4:Y:S04]  /*1b190*/  LDL.LU R102, [R1+0x174] ;  /* 0x0001740001667983 */ /* 0x001f280000300800 */
[----:B------:R0:W-:Y:S01]  /*1b1a0*/  STL [R1+0x14f8], R101 ;  /* 0x0014f86501007387 */ /* 0x0001e20000100800 */
[----:B------:R-:W-:-:S02]  /*1b1b0*/  LOP3.LUT R174, R174, R90, R62, 0x78, !PT ;  /* 0x0000005aaeae7212 */ /* 0x000fc400078e783e */
[-C--:B------:R-:W-:Y:S02]  /*1b1c0*/  LOP3.LUT R177, R177, R90.reuse, R66, 0x78, !PT ;  /* 0x0000005ab1b17212 */ /* 0x080fe400078e7842 */
[-C--:B------:R-:W-:Y:S01]  /*1b1d0*/  LOP3.LUT R180, R180, R90.reuse, R70, 0x78, !PT ;  /* 0x0000005ab4b47212 */ /* 0x080fe200078e7846 */
[----:B0-----:R-:W4:Y:S04]  /*1b1e0*/  LDL.LU R101, [R1+0x164] ;  /* 0x0001640001657983 */ /* 0x001f280000300800 */
[----:B------:R0:W-:Y:S01]  /*1b1f0*/  STL [R1+0x1508], R100 ;  /* 0x0015086401007387 */ /* 0x0001e20000100800 */
[-C--:B------:R-:W-:Y:S02]  /*1b200*/  LOP3.LUT R183, R183, R90.reuse, R74, 0x78, !PT ;  /* 0x0000005ab7b77212 */ /* 0x080fe400078e784a */
[----:B------:R-:W-:Y:S01]  /*1b210*/  LOP3.LUT R186, R186, R90, R78, 0x78, !PT ;  /* 0x0000005ababa7212 */ /* 0x000fe200078e784e */
[----:B0-----:R-:W4:Y:S04]  /*1b220*/  LDL.LU R100, [R1+0x154] ;  /* 0x0001540001647983 */ /* 0x001f280000300800 */
[----:B------:R-:W4:Y:S04]  /*1b230*/  LDL.LU R92, [R1+0x144] ;  /* 0x00014400015c7983 */ /* 0x000f280000300800 */
[----:B------:R-:W4:Y:S01]  /*1b240*/  LDL.LU R90, [R1+0x134] ;  /* 0x00013400015a7983 */ /* 0x000f220000300800 */
[----:B--2---:R-:W-:-:S05]  /*1b250*/  LOP3.LUT R89, R89, R93, R69, 0x78, !PT ;  /* 0x0000005d59597212 */ /* 0x004fca00078e7845 */
[----:B------:R0:W-:Y:S01]  /*1b260*/  STL [R1+0x1518], R89 ;  /* 0x0015185901007387 */ /* 0x0001e20000100800 */
[----:B---3--:R-:W-:-:S03]  /*1b270*/  LOP3.LUT R88, R88, R93, R73, 0x78, !PT ;  /* 0x0000005d58587212 */ /* 0x008fc600078e7849 */
[----:B0-----:R-:W2:Y:S01]  /*1b280*/  LDL.LU R89, [R1+0x124] ;  /* 0x0001240001597983 */ /* 0x001ea20000300800 */
[----:B------:R-:W-:-:S03]  /*1b290*/  LOP3.LUT R86, R86, R93, R77, 0x78, !PT ;  /* 0x0000005d56567212 */ /* 0x000fc600078e784d */
[----:B------:R0:W-:Y:S04]  /*1b2a0*/  STL [R1+0x190], R88 ;  /* 0x0001905801007387 */ /* 0x0001e80000100800 */
[----:B0-----:R-:W3:Y:S04]  /*1b2b0*/  LDL.LU R88, [R1+0x114] ;  /* 0x0001140001587983 */ /* 0x001ee80000300800 */
[----:B------:R0:W-:Y:S04]  /*1b2c0*/  STL [R1+0x180], R86 ;  /* 0x0001805601007387 */ /* 0x0001e80000100800 */
[----:B0-----:R-:W3:Y:S01]  /*1b2d0*/  LDL.LU R86, [R1+0x104] ;  /* 0x0001040001567983 */ /* 0x001ee20000300800 */
[----:B-----5:R-:W-:-:S02]  /*1b2e0*/  LOP3.LUT R105, R105, R94, R50, 0x78, !PT ;  /* 0x0000005e69697212 */ /* 0x020fc400078e7832 */
[-C--:B------:R-:W-:Y:S02]  /*1b2f0*/  LOP3.LUT R104, R104, R94.reuse, R54, 0x78, !PT ;  /* 0x0000005e68687212 */ /* 0x080fe400078e7836 */
[-C--:B----4-:R-:W-:Y:S02]  /*1b300*/  LOP3.LUT R85, R85, R94.reuse, R58, 0x78, !PT ;  /* 0x0000005e55557212 */ /* 0x090fe400078e783a */
[-C--:B------:R-:W-:Y:S01]  /*1b310*/  LOP3.LUT R84, R84, R94.reuse, R62, 0x78, !PT ;  /* 0x0000005e54547212 */ /* 0x080fe200078e783e */
[----:B------:R-:W-:Y:S01]  /*1b320*/  STL [R1+0x14cc], R105 ;  /* 0x0014cc6901007387 */ /* 0x000fe20000100800 */
[----:B------:R-:W-:-:S03]  /*1b330*/  LOP3.LUT R82, R82, R94, R66, 0x78, !PT ;  /* 0x0000005e52527212 */ /* 0x000fc600078e7842 */
[----:B------:R-:W-:Y:S01]  /*1b340*/  STL [R1+0x14dc], R104 ;  /* 0x0014dc6801007387 */ /* 0x000fe20000100800 */
[----:B------:R-:W-:-:S03]  /*1b350*/  LOP3.LUT R81, R81, R94, R70, 0x78, !PT ;  /* 0x0000005e51517212 */ /* 0x000fc600078e7846 */
[----:B------:R0:W-:Y:S01]  /*1b360*/  STL [R1+0x14ec], R85 ;  /* 0x0014ec5501007387 */ /* 0x0001e20000100800 */
[----:B------:R-:W-:-:S03]  /*1b370*/  LOP3.LUT R80, R80, R94, R74, 0x78, !PT ;  /* 0x0000005e50507212 */ /* 0x000fc600078e784a */
[----:B------:R1:W-:Y:S04]  /*1b380*/  STL [R1+0x14fc], R84 ;  /* 0x0014fc5401007387 */ /* 0x0003e80000100800 */
[----:B0-----:R-:W4:Y:S04]  /*1b390*/  LDL.LU R85, [R1+0x170] ;  /* 0x0001700001557983 */ /* 0x001f280000300800 */
[----:B------:R0:W-:Y:S04]  /*1b3a0*/  STL [R1+0x150c], R82 ;  /* 0x00150c5201007387 */ /* 0x0001e80000100800 */
[----:B-1----:R-:W5:Y:S04]  /*1b3b0*/  LDL.LU R84, [R1+0x160] ;  /* 0x0001600001547983 */ /* 0x002f680000300800 */
[----:B------:R1:W-:Y:S04]  /*1b3c0*/  STL [R1+0x151c], R81 ;  /* 0x00151c5101007387 */ /* 0x0003e80000100800 */
[----:B0-----:R-:W5:Y:S04]  /*1b3d0*/  LDL.LU R82, [R1+0x150] ;  /* 0x0001500001527983 */ /* 0x001f680000300800 */
[----:B------:R0:W-:Y:S04]  /*1b3e0*/  STL [R1+0x18c], R80 ;  /* 0x00018c5001007387 */ /* 0x0001e80000100800 */
[----:B-1----:R-:W5:Y:S04]  /*1b3f0*/  LDL.LU R81, [R1+0x140] ;  /* 0x0001400001517983 */ /* 0x002f680000300800 */
[----:B0-----:R-:W5:Y:S01]  /*1b400*/  LDL.LU R80, [R1+0x130] ;  /* 0x0001300001507983 */ /* 0x001f620000300800 */
[----:B------:R-:W-:-:S02]  /*1b410*/  LOP3.LUT R103, R103, R94, R78, 0x78, !PT ;  /* 0x0000005e67677212 */ /* 0x000fc400078e784e */
[----:B------:R-:W-:-:S03]  /*1b420*/  LOP3.LUT R102, R102, R96, R48, 0x78, !PT ;  /* 0x0000006066667212 */ /* 0x000fc600078e7830 */
[----:B------:R-:W-:Y:S01]  /*1b430*/  STL [R1+0x17c], R103 ;  /* 0x00017c6701007387 */ /* 0x000fe20000100800 */
[----:B------:R-:W-:-:S03]  /*1b440*/  LOP3.LUT R101, R101, R96, R52, 0x78, !PT ;  /* 0x0000006065657212 */ /* 0x000fc600078e7834 */
[----:B------:R-:W-:Y:S04]  /*1b450*/  STL [R1+0x174], R102 ;  /* 0x0001746601007387 */ /* 0x000fe80000100800 */
[----:B------:R-:W-:Y:S04]  /*1b460*/  STL [R1+0x164], R101 ;  /* 0x0001646501007387 */ /* 0x000fe80000100800 */
[----:B------:R-:W5:Y:S01]  /*1b470*/  LDL.LU R105, [R1+0x120] ;  /* 0x0001200001697983 */ /* 0x000f620000300800 */
[-C--:B------:R-:W-:Y:S02]  /*1b480*/  LOP3.LUT R100, R100, R96.reuse, R56, 0x78, !PT ;  /* 0x0000006064647212 */ /* 0x080fe400078e7838 */
[----:B------:R-:W-:-:S03]  /*1b490*/  LOP3.LUT R92, R92, R96, R60, 0x78, !PT ;  /* 0x000000605c5c7212 */ /* 0x000fc600078e783c */
[----:B------:R0:W-:Y:S01]  /*1b4a0*/  STL [R1+0x154], R100 ;  /* 0x0001546401007387 */ /* 0x0001e20000100800 */
[----:B------:R-:W-:-:S03]  /*1b4b0*/  LOP3.LUT R90, R90, R96, R64, 0x78, !PT ;  /* 0x000000605a5a7212 */ /* 0x000fc600078e7840 */
[----:B------:R-:W5:Y:S04]  /*1b4c0*/  LDL.LU R104, [R1+0x110] ;  /* 0x0001100001687983 */ /* 0x000f680000300800 */
[----:B------:R1:W-:Y:S04]  /*1b4d0*/  STL [R1+0x144], R92 ;  /* 0x0001445c01007387 */ /* 0x0003e80000100800 */
[----:B0-----:R-:W5:Y:S04]  /*1b4e0*/  LD.E.128 R100, desc[UR10][R112.64+0x2c0] ;  /* 0x0002c00a70647980 */ /* 0x001f68000c101d00 */
[----:B-1----:R-:W5:Y:S04]  /*1b4f0*/  LDL.LU R92, [R1+0x100] ;  /* 0x00010000015c7983 */ /* 0x002f680000300800 */
[----:B------:R0:W-:Y:S04]  /*1b500*/  STL [R1+0x134], R90 ;  /* 0x0001345a01007387 */ /* 0x0001e80000100800 */
[----:B0-----:R-:W5:Y:S01]  /*1b510*/  LDL.LU R90, [R1+0x16c] ;  /* 0x00016c00015a7983 */ /* 0x001f620000300800 */
[----:B--2---:R-:W-:-:S05]  /*1b520*/  LOP3.LUT R89, R89, R96, R68, 0x78, !PT ;  /* 0x0000006059597212 */ /* 0x004fca00078e7844 */
[----:B------:R0:W-:Y:S01]  /*1b530*/  STL [R1+0x124], R89 ;  /* 0x0001245901007387 */ /* 0x0001e20000100800 */
[----:B---3--:R-:W-:-:S03]  /*1b540*/  LOP3.LUT R88, R88, R96, R72, 0x78, !PT ;  /* 0x0000006058587212 */ /* 0x008fc600078e7848 */
[----:B0-----:R-:W2:Y:S04]  /*1b550*/  LDL.LU R89, [R1+0x15c] ;  /* 0x00015c0001597983 */ /* 0x001ea80000300800 */
[----:B------:R0:W-:Y:S01]  /*1b560*/  STL [R1+0x114], R88 ;  /* 0x0001145801007387 */ /* 0x0001e20000100800 */
[----:B------:R-:W-:-:S03]  /*1b570*/  LOP3.LUT R86, R86, R96, R76, 0x78, !PT ;  /* 0x0000006056567212 */ /* 0x000fc600078e784c */
[----:B0-----:R-:W3:Y:S04]  /*1b580*/  LDL.LU R88, [R1+0x14c] ;  /* 0x00014c0001587983 */ /* 0x001ee80000300800 */
[----:B------:R0:W-:Y:S04]  /*1b590*/  STL [R1+0x104], R86 ;  /* 0x0001045601007387 */ /* 0x0001e80000100800 */
[----:B0-----:R-:W3:Y:S01]  /*1b5a0*/  LDL.LU R86, [R1+0x13c] ;  /* 0x00013c0001567983 */ /* 0x001ee20000300800 */
[-C--:B----4-:R-:W-:Y:S02]  /*1b5b0*/  LOP3.LUT R85, R85, R97.reuse, R49, 0x78, !PT ;  /* 0x0000006155557212 */ /* 0x090fe400078e7831 */
[----:B-----5:R-:W-:-:S03]  /*1b5c0*/  LOP3.LUT R84, R84, R97, R53, 0x78, !PT ;  /* 0x0000006154547212 */ /* 0x020fc600078e7835 */
[----:B------:R0:W-:Y:S04]  /*1b5d0*/  STL [R1+0x170], R85 ;  /* 0x0001705501007387 */ /* 0x0001e80000100800 */
[----:B------:R1:W-:Y:S01]  /*1b5e0*/  STL [R1+0x160], R84 ;  /* 0x0001605401007387 */ /* 0x0003e20000100800 */
[----:B------:R-:W-:-:S03]  /*1b5f0*/  LOP3.LUT R82, R82, R97, R57, 0x78, !PT ;  /* 0x0000006152527212 */ /* 0x000fc600078e7839 */
[----:B------:R-:W4:Y:S04]  /*1b600*/  LDL.LU R94, [R1+0x12c] ;  /* 0x00012c00015e7983 */ /* 0x000f280000300800 */
[----:B------:R5:W-:Y:S01]  /*1b610*/  STL [R1+0x150], R82 ;  /* 0x0001505201007387 */ /* 0x000be20000100800 */
[----:B------:R-:W-:-:S03]  /*1b620*/  LOP3.LUT R81, R81, R97, R61, 0x78, !PT ;  /* 0x0000006151517212 */ /* 0x000fc600078e783d */
[----:B------:R-:W4:Y:S01]  /*1b630*/  LDL.LU R93, [R1+0x11c] ;  /* 0x00011c00015d7983 */ /* 0x000f220000300800 */
[----:B------:R-:W-:-:S03]  /*1b640*/  LOP3.LUT R80, R80, R97, R65, 0x78, !PT ;  /* 0x0000006150507212 */ /* 0x000fc600078e7841 */
[----:B------:R5:W-:Y:S04]  /*1b650*/  STL [R1+0x140], R81 ;  /* 0x0001405101007387 */ /* 0x000be80000100800 */
[----:B0-----:R-:W4:Y:S04]  /*1b660*/  LDL.LU R85, [R1+0x10c] ;  /* 0x00010c0001557983 */ /* 0x001f280000300800 */
[----:B------:R0:W-:Y:S04]  /*1b670*/  STL [R1+0x130], R80 ;  /* 0x0001305001007387 */ /* 0x0001e80000100800 */
[----:B-1----:R-:W4:Y:S04]  /*1b680*/  LDL.LU R84, [R1+0xfc] ;  /* 0x0000fc0001547983 */ /* 0x002f280000300800 */
[----:B-----5:R-:W5:Y:S04]  /*1b690*/  LDL.LU R82, [R1+0xf4] ;  /* 0x0000f40001527983 */ /* 0x020f680000300800 */
[----:B------:R-:W5:Y:S04]  /*1b6a0*/  LDL.LU R81, [R1+0xe4] ;  /* 0x0000e40001517983 */ /* 0x000f680000300800 */
[----:B0-----:R-:W5:Y:S01]  /*1b6b0*/  LDL.LU R80, [R1+0xd4] ;  /* 0x0000d40001507983 */ /* 0x001f620000300800 */
[----:B------:R-:W-:-:S02]  /*1b6c0*/  LOP3.LUT R105, R105, R97, R69, 0x78, !PT ;  /* 0x0000006169697212 */ /* 0x000fc400078e7845 */
[----:B------:R-:W-:-:S05]  /*1b6d0*/  LOP3.LUT R104, R104, R97, R73, 0x78, !PT ;  /* 0x0000006168687212 */ /* 0x000fca00078e7849 */
[----:B------:R-:W-:Y:S04]  /*1b6e0*/  STL [R1+0x110], R104 ;  /* 0x0001106801007387 */ /* 0x000fe80000100800 */
[----:B------:R0:W-:Y:S01]  /*1b6f0*/  STL [R1+0x120], R105 ;  /* 0x0001206901007387 */ /* 0x0001e20000100800 */
[----:B------:R-:W-:-:S05]  /*1b700*/  LOP3.LUT R92, R92, R97, R77, 0x78, !PT ;  /* 0x000000615c5c7212 */ /* 0x000fca00078e784d */
[----:B------:R1:W-:Y:S04]  /*1b710*/  STL [R1+0x100], R92 ;  /* 0x0001005c01007387 */ /* 0x0003e80000100800 */
[----:B0-----:R-:W5:Y:S01]  /*1b720*/  LD.E.128 R104, desc[UR10][R112.64+0x2d0] ;  /* 0x0002d00a70687980 */ /* 0x001f62000c101d00 */
[----:B------:R-:W-:-:S05]  /*1b730*/  LOP3.LUT R90, R90, R98, R50, 0x78, !PT ;  /* 0x000000625a5a7212 */ /* 0x000fca00078e7832 */
[----:B------:R0:W-:Y:S04]  /*1b740*/  STL [R1+0x16c], R90 ;  /* 0x00016c5a01007387 */ /* 0x0001e80000100800 */
[----:B-1----:R-:W5:Y:S01]  /*1b750*/  LDL.LU R92, [R1+0xc4] ;  /* 0x0000c400015c7983 */ /* 0x002f620000300800 */
[----:B--2---:R-:W-:-:S05]  /*1b760*/  LOP3.LUT R89, R89, R98, R54, 0x78, !PT ;  /* 0x0000006259597212 */ /* 0x004fca00078e7836 */
[----:B------:R1:W-:Y:S04]  /*1b770*/  STL [R1+0x15c], R89 ;  /* 0x00015c5901007387 */ /* 0x0003e80000100800 */
[----:B0-----:R-:W2:Y:S01]  /*1b780*/  LDL.LU R90, [R1+0xb4] ;  /* 0x0000b400015a7983 */ /* 0x001ea20000300800 */
[----:B---3--:R-:W-:-:S05]  /*1b790*/  LOP3.LUT R88, R88, R98, R58, 0x78, !PT ;  /* 0x0000006258587212 */ /* 0x008fca00078e783a */
[----:B------:R0:W-:Y:S04]  /*1b7a0*/  STL [R1+0x14c], R88 ;  /* 0x00014c5801007387 */ /* 0x0001e80000100800 */
[----:B-1----:R-:W3:Y:S01]  /*1b7b0*/  LDL.LU R89, [R1+0xa4] ;  /* 0x0000a40001597983 */ /* 0x002ee20000300800 */
[----:B------:R-:W-:-:S05]  /*1b7c0*/  LOP3.LUT R86, R86, R98, R62, 0x78, !PT ;  /* 0x0000006256567212 */ /* 0x000fca00078e783e */
[----:B------:R1:W-:Y:S04]  /*1b7d0*/  STL [R1+0x13c], R86 ;  /* 0x00013c5601007387 */ /* 0x0003e80000100800 */
[----:B0-----:R-:W3:Y:S04]  /*1b7e0*/  LDL.LU R88, [R1+0x94] ;  /* 0x0000940001587983 */ /* 0x001ee80000300800 */
[----:B-1----:R-:W3:Y:S01]  /*1b7f0*/  LDL.LU R86, [R1+0x84] ;  /* 0x0000840001567983 */ /* 0x002ee20000300800 */
[-C--:B----4-:R-:W-:Y:S02]  /*1b800*/  LOP3.LUT R94, R94, R98.reuse, R66, 0x78, !PT ;  /* 0x000000625e5e7212 */ /* 0x090fe400078e7842 */
[----:B------:R-:W-:-:S03]  /*1b810*/  LOP3.LUT R93, R93, R98, R70, 0x78, !PT ;  /* 0x000000625d5d7212 */ /* 0x000fc600078e7846 */
[----:B------:R-:W-:Y:S04]  /*1b820*/  STL [R1+0x12c], R94 ;  /* 0x00012c5e01007387 */ /* 0x000fe80000100800 */
[----:B------:R-:W-:Y:S01]  /*1b830*/  STL [R1+0x11c], R93 ;  /* 0x00011c5d01007387 */ /* 0x000fe20000100800 */
[-C--:B------:R-:W-:Y:S02]  /*1b840*/  LOP3.LUT R85, R85, R98.reuse, R74, 0x78, !PT ;  /* 0x0000006255557212 */ /* 0x080fe400078e784a */
[----:B------:R-:W-:-:S03]  /*1b850*/  LOP3.LUT R84, R84, R98, R78, 0x78, !PT ;  /* 0x0000006254547212 */ /* 0x000fc600078e784e */
[----:B------:R0:W-:Y:S01]  /*1b860*/  STL [R1+0x10c], R85 ;  /* 0x00010c5501007387 */ /* 0x0001e20000100800 */
[----:B-----5:R-:W-:-:S03]  /*1b870*/  LOP3.LUT R82, R82, R100, R48, 0x78, !PT ;  /* 0x0000006452527212 */ /* 0x020fc600078e7830 */
[----:B------:R1:W-:Y:S01]  /*1b880*/  STL [R1+0xfc], R84 ;  /* 0x0000fc5401007387 */ /* 0x0003e20000100800 */
[----:B------:R-:W-:-:S03]  /*1b890*/  LOP3.LUT R81, R81, R100, R52, 0x78, !PT ;  /* 0x0000006451517212 */ /* 0x000fc600078e7834 */
[----:B------:R-:W4:Y:S01]  /*1b8a0*/  LDL.LU R108, [R1+0xf0] ;  /* 0x0000f000016c7983 */ /* 0x000f220000300800 */
[----:B------:R-:W-:-:S03]  /*1b8b0*/  LOP3.LUT R80, R80, R100, R56, 0x78, !PT ;  /* 0x0000006450507212 */ /* 0x000fc600078e7838 */
        /* <DEDUP_REMOVED lines=10> */
[----:B------:R-:W5:Y:S01]  /*1b960*/  LDL.LU R80, [R1+0xec] ;  /* 0x0000ec0001507983 */ /* 0x000f620000300800 */
[----:B------:R-:W-:-:S05]  /*1b970*/  LOP3.LUT R92, R92, R100, R60, 0x78, !PT ;  /* 0x000000645c5c7212 */ /* 0x000fca00078e783c */
[----:B------:R0:W-:Y:S01]  /*1b980*/  STL [R1+0xc4], R92 ;  /* 0x0000c45c01007387 */ /* 0x0001e20000100800 */
[----:B--2---:R-:W-:-:S05]  /*1b990*/  LOP3.LUT R90, R90, R100, R64, 0x78, !PT ;  /* 0x000000645a5a7212 */ /* 0x004fca00078e7840 */
[----:B------:R1:W-:Y:S04]  /*1b9a0*/  STL [R1+0xb4], R90 ;  /* 0x0000b45a01007387 */ /* 0x0003e80000100800 */
[----:B------:R-:W2:Y:S01]  /*1b9b0*/  LDL.LU R94, [R1+0xdc] ;  /* 0x0000dc00015e7983 */ /* 0x000ea20000300800 */
[----:B---3--:R-:W-:-:S05]  /*1b9c0*/  LOP3.LUT R89, R89, R100, R68, 0x78, !PT ;  /* 0x0000006459597212 */ /* 0x008fca00078e7844 */
[----:B------:R3:W-:Y:S04]  /*1b9d0*/  STL [R1+0xa4], R89 ;  /* 0x0000a45901007387 */ /* 0x0007e80000100800 */
[----:B------:R-:W2:Y:S01]  /*1b9e0*/  LDL.LU R93, [R1+0xcc] ;  /* 0x0000cc00015d7983 */ /* 0x000ea20000300800 */
[-C--:B------:R-:W-:Y:S02]  /*1b9f0*/  LOP3.LUT R88, R88, R100.reuse, R72, 0x78, !PT ;  /* 0x0000006458587212 */ /* 0x080fe400078e7848 */
[----:B------:R-:W-:-:S03]  /*1ba00*/  LOP3.LUT R86, R86, R100, R76, 0x78, !PT ;  /* 0x0000006456567212 */ /* 0x000fc600078e784c */
[----:B------:R3:W-:Y:S04]  /*1ba10*/  STL [R1+0x94], R88 ;  /* 0x0000945801007387 */ /* 0x0007e80000100800 */
[----:B0-----:R-:W2:Y:S04]  /*1ba20*/  LDL.LU R92, [R1+0xbc] ;  /* 0x0000bc00015c7983 */ /* 0x001ea80000300800 */
[----:B------:R0:W-:Y:S04]  /*1ba30*/  STL [R1+0x84], R86 ;  /* 0x0000845601007387 */ /* 0x0001e80000100800 */
[----:B-1----:R-:W2:Y:S04]  /*1ba40*/  LDL.LU R90, [R1+0xac] ;  /* 0x0000ac00015a7983 */ /* 0x002ea80000300800 */
[----:B---3--:R-:W3:Y:S04]  /*1ba50*/  LDL.LU R89, [R1+0x9c] ;  /* 0x00009c0001597983 */ /* 0x008ee80000300800 */
[----:B------:R-:W3:Y:S04]  /*1ba60*/  LDL.LU R88, [R1+0x8c] ;  /* 0x00008c0001587983 */ /* 0x000ee80000300800 */
[----:B0-----:R-:W3:Y:S01]  /*1ba70*/  LDL.LU R86, [R1+0x7c] ;  /* 0x00007c0001567983 */ /* 0x001ee20000300800 */
[----:B----4-:R-:W-:-:S02]  /*1ba80*/  LOP3.LUT R108, R108, R101, R49, 0x78, !PT ;  /* 0x000000656c6c7212 */ /* 0x010fc400078e7831 */
        /* <DEDUP_REMOVED lines=10> */
[----:B-----5:R-:W-:-:S03]  /*1bb30*/  LOP3.LUT R82, R82, R101, R73, 0x78, !PT ;  /* 0x0000006552527212 */ /* 0x020fc600078e7849 */
        /* <DEDUP_REMOVED lines=12> */
[----:B------:R0:W-:Y:S01]  /*1bc00*/  STL [R1+0xdc], R94 ;  /* 0x0000dc5e01007387 */ /* 0x0001e20000100800 */
[----:B------:R-:W-:-:S05]  /*1bc10*/  LOP3.LUT R93, R93, R102, R58, 0x78, !PT ;  /* 0x000000665d5d7212 */ /* 0x000fca00078e783a */
[----:B------:R1:W-:Y:S01]  /*1bc20*/  STL [R1+0xcc], R93 ;  /* 0x0000cc5d01007387 */ /* 0x0003e20000100800 */
[-C--:B------:R-:W-:Y:S02]  /*1bc30*/  LOP3.LUT R92, R92, R102.reuse, R62, 0x78, !PT ;  /* 0x000000665c5c7212 */ /* 0x080fe400078e783e */
[----:B------:R-:W-:-:S03]  /*1bc40*/  LOP3.LUT R90, R90, R102, R66, 0x78, !PT ;  /* 0x000000665a5a7212 */ /* 0x000fc600078e7842 */
[----:B------:R2:W-:Y:S04]  /*1bc50*/  STL [R1+0xbc], R92 ;  /* 0x0000bc5c01007387 */ /* 0x0005e80000100800 */
[----:B------:R2:W-:Y:S04]  /*1bc60*/  STL [R1+0xac], R90 ;  /* 0x0000ac5a01007387 */ /* 0x0005e80000100800 */
[----:B------:R-:W5:Y:S01]  /*1bc70*/  LDL.LU R108, [R1+0x24] ;  /* 0x00002400016c7983 */ /* 0x000f620000300800 */
[-C--:B---3--:R-:W-:Y:S02]  /*1bc80*/  LOP3.LUT R89, R89, R102.reuse, R70, 0x78, !PT ;  /* 0x0000006659597212 */ /* 0x088fe400078e7846 */
[----:B------:R-:W-:-:S02]  /*1bc90*/  LOP3.LUT R88, R88, R102, R74, 0x78, !PT ;  /* 0x0000006658587212 */ /* 0x000fc400078e784a */
[----:B------:R-:W-:Y:S01]  /*1bca0*/  LOP3.LUT R86, R86, R102, R78, 0x78, !PT ;  /* 0x0000006656567212 */ /* 0x000fe200078e784e */
[----:B------:R3:W-:Y:S04]  /*1bcb0*/  STL [R1+0x9c], R89 ;  /* 0x00009c5901007387 */ /* 0x0007e80000100800 */
        /* <DEDUP_REMOVED lines=9> */
[----:B--2---:R-:W2:Y:S04]  /*1bd50*/  LDL.LU R92, [R1+0x20] ;  /* 0x00002000015c7983 */ /* 0x004ea80000300800 */
[----:B------:R-:W2:Y:S04]  /*1bd60*/  LDL.LU R90, [R1+0x10] ;  /* 0x00001000015a7983 */ /* 0x000ea80000300800 */
[----:B---3--:R-:W3:Y:S01]  /*1bd70*/  LDL.LU R89, [R1] ;  /* 0x0000000001597983 */ /* 0x008ee20000300800 */
[----:B----4-:R-:W-:-:S02]  /*1bd80*/  LOP3.LUT R85, R85, R104, R48, 0x78, !PT ;  /* 0x0000006855557212 */ /* 0x010fc400078e7830 */
        /* <DEDUP_REMOVED lines=16> */
[----:B------:R-:W-:-:S05]  /*1be90*/  LOP3.LUT R108, R108, R104, R68, 0x78, !PT ;  /* 0x000000686c6c7212 */ /* 0x000fca00078e7844 */
[----:B------:R0:W-:Y:S04]  /*1bea0*/  STL [R1+0x24], R108 ;  /* 0x0000246c01007387 */ /* 0x0001e80000100800 */
[----:B0-----:R-:W5:Y:S04]  /*1beb0*/  LD.E.128 R108, desc[UR10][R112.64+0x2e0] ;  /* 0x0002e00a706c7980 */ /* 0x001f68000c101d00 */
[----:B------:R-:W5:Y:S01]  /*1bec0*/  LD.E.128 R112, desc[UR10][R112.64+0x2f0] ;  /* 0x0002f00a70707980 */ /* 0x000f62000c101d00 */
[-C--:B------:R-:W-:Y:S02]  /*1bed0*/  LOP3.LUT R101, R101, R104.reuse, R72, 0x78, !PT ;  /* 0x0000006865657212 */ /* 0x080fe400078e7848 */
[----:B------:R-:W-:-:S02]  /*1bee0*/  LOP3.LUT R100, R100, R104, R76, 0x78, !PT ;  /* 0x0000006864647212 */ /* 0x000fc400078e784c */
[-C--:B------:R-:W-:Y:S02]  /*1bef0*/  LOP3.LUT R98, R98, R105.reuse, R49, 0x78, !PT ;  /* 0x0000006962627212 */ /* 0x080fe400078e7831 */
[-C--:B------:R-:W-:Y:S01]  /*1bf00*/  LOP3.LUT R97, R97, R105.reuse, R53, 0x78, !PT ;  /* 0x0000006961617212 */ /* 0x080fe200078e7835 */
[----:B------:R0:W-:Y:S01]  /*1bf10*/  STL [R1+0x14], R101 ;  /* 0x0000146501007387 */ /* 0x0001e20000100800 */
[----:B------:R-:W-:-:S03]  /*1bf20*/  LOP3.LUT R96, R96, R105, R57, 0x78, !PT ;  /* 0x0000006960607212 */ /* 0x000fc600078e7839 */
[----:B------:R1:W-:Y:S01]  /*1bf30*/  STL [R1+0x4], R100 ;  /* 0x0000046401007387 */ /* 0x0003e20000100800 */
[----:B------:R-:W-:-:S03]  /*1bf40*/  LOP3.LUT R94, R94, R105, R61, 0x78, !PT ;  /* 0x000000695e5e7212 */ /* 0x000fc600078e783d */
[----:B------:R1:W-:Y:S01]  /*1bf50*/  STL [R1+0x70], R98 ;  /* 0x0000706201007387 */ /* 0x0003e20000100800 */
[----:B------:R-:W-:-:S03]  /*1bf60*/  LOP3.LUT R93, R93, R105, R65, 0x78, !PT ;  /* 0x000000695d5d7212 */ /* 0x000fc600078e7841 */
[----:B------:R1:W-:Y:S01]  /*1bf70*/  STL [R1+0x60], R97 ;  /* 0x0000606101007387 */ /* 0x0003e20000100800 */
[----:B--2---:R-:W-:-:S03]  /*1bf80*/  LOP3.LUT R92, R92, R105, R69, 0x78, !PT ;  /* 0x000000695c5c7212 */ /* 0x004fc600078e7845 */
[----:B------:R2:W-:Y:S01]  /*1bf90*/  STL [R1+0x50], R96 ;  /* 0x0000506001007387 */ /* 0x0005e20000100800 */
[----:B------:R-:W-:-:S03]  /*1bfa0*/  LOP3.LUT R90, R90, R105, R73, 0x78, !PT ;  /* 0x000000695a5a7212 */ /* 0x000fc600078e7849 */
[----:B------:R2:W-:Y:S01]  /*1bfb0*/  STL [R1+0x40], R94 ;  /* 0x0000405e01007387 */ /* 0x0005e20000100800 */
[----:B---3--:R-:W-:-:S03]  /*1bfc0*/  LOP3.LUT R89, R89, R105, R77, 0x78, !PT ;  /* 0x0000006959597212 */ /* 0x008fc600078e784d */
[----:B------:R3:W-:Y:S04]  /*1bfd0*/  STL [R1+0x30], R93 ;  /* 0x0000305d01007387 */ /* 0x0007e80000100800 */
[----:B------:R3:W-:Y:S04]  /*1bfe0*/  STL [R1+0x20], R92 ;  /* 0x0000205c01007387 */ /* 0x0007e80000100800 */
[----:B------:R3:W-:Y:S04]  /*1bff0*/  STL [R1+0x10], R90 ;  /* 0x0000105a01007387 */ /* 0x0007e80000100800 */
[----:B------:R3:W-:Y:S01]  /*1c000*/  STL [R1], R89 ;  /* 0x0000005901007387 */ /* 0x0007e20000100800 */
[----:B----4-:R-:W-:-:S02]  /*1c010*/  LOP3.LUT R88, R88, R106, R50, 0x78, !PT ;  /* 0x0000006a58587212 */ /* 0x010fc400078e7832 */
[----:B------:R-:W-:-:S03]  /*1c020*/  LOP3.LUT R86, R86, R106, R54, 0x78, !PT ;  /* 0x0000006a56567212 */ /* 0x000fc600078e7836 */
[----:B------:R4:W-:Y:S04]  /*1c030*/  STL [R1+0x6c], R88 ;  /* 0x00006c5801007387 */ /* 0x0009e80000100800 */
[----:B------:R4:W-:Y:S01]  /*1c040*/  STL [R1+0x5c], R86 ;  /* 0x00005c5601007387 */ /* 0x0009e20000100800 */
[-C--:B------:R-:W-:Y:S02]  /*1c050*/  LOP3.LUT R85, R85, R106.reuse, R58, 0x78, !PT ;  /* 0x0000006a55557212 */ /* 0x080fe400078e783a */
[----:B------:R-:W-:-:S03]  /*1c060*/  LOP3.LUT R84, R84, R106, R62, 0x78, !PT ;  /* 0x0000006a54547212 */ /* 0x000fc600078e783e */
[----:B------:R4:W-:Y:S01]  /*1c070*/  STL [R1+0x4c], R85 ;  /* 0x00004c5501007387 */ /* 0x0009e20000100800 */
[----:B-----5:R-:W-:-:S03]  /*1c080*/  LOP3.LUT R82, R82, R106, R66, 0x78, !PT ;  /* 0x0000006a52527212 */ /* 0x020fc600078e7842 */
[----:B------:R5:W-:Y:S01]  /*1c090*/  STL [R1+0x3c], R84 ;  /* 0x00003c5401007387 */ /* 0x000be20000100800 */
[----:B------:R-:W-:-:S03]  /*1c0a0*/  LOP3.LUT R81, R81, R106, R70, 0x78, !PT ;  /* 0x0000006a51517212 */ /* 0x000fc600078e7846 */
[----:B------:R-:W5:Y:S01]  /*1c0b0*/  LDL.LU R105, [R1+0x13f0] ;  /* 0x0013f00001697983 */ /* 0x000f620000300800 */
[----:B------:R-:W-:-:S03]  /*1c0c0*/  LOP3.LUT R80, R80, R106, R74, 0x78, !PT ;  /* 0x0000006a50507212 */ /* 0x000fc600078e784a */
[----:B------:R5:W-:Y:S04]  /*1c0d0*/  STL [R1+0x2c], R82 ;  /* 0x00002c5201007387 */ /* 0x000be80000100800 */
[----:B------:R-:W5:Y:S04]  /*1c0e0*/  LDL.LU R104, [R1+0x1400] ;  /* 0x0014000001687983 */ /* 0x000f680000300800 */
[----:B------:R5:W-:Y:S04]  /*1c0f0*/  STL [R1+0x1c], R81 ;  /* 0x00001c5101007387 */ /* 0x000be80000100800 */
[----:B------:R-:W5:Y:S04]  /*1c100*/  LDL.LU R102, [R1+0x1410] ;  /* 0x0014100001667983 */ /* 0x000f680000300800 */
[----:B------:R5:W-:Y:S04]  /*1c110*/  STL [R1+0xc], R80 ;  /* 0x00000c5001007387 */ /* 0x000be80000100800 */
[----:B0-----:R-:W5:Y:S04]  /*1c120*/  LDL.LU R101, [R1+0x1420] ;  /* 0x0014200001657983 */ /* 0x001f680000300800 */
[----:B-1----:R-:W5:Y:S04]  /*1c130*/  LDL.LU R100, [R1+0x1430] ;  /* 0x0014300001647983 */ /* 0x002f680000300800 */
[----:B------:R-:W5:Y:S04]  /*1c140*/  LDL.LU R98, [R1+0x1440] ;  /* 0x0014400001627983 */ /* 0x000f680000300800 */
[----:B------:R-:W5:Y:S04]  /*1c150*/  LDL.LU R97, [R1+0x1450] ;  /* 0x0014500001617983 */ /* 0x000f680000300800 */
[----:B--2---:R-:W2:Y:S04]  /*1c160*/  LDL.LU R96, [R1+0x1460] ;  /* 0x0014600001607983 */ /* 0x004ea80000300800 */
[----:B------:R-:W2:Y:S04]  /*1c170*/  LDL.LU R94, [R1+0x1470] ;  /* 0x00147000015e7983 */ /* 0x000ea80000300800 */
[----:B---3--:R-:W3:Y:S04]  /*1c180*/  LDL.LU R93, [R1+0x1480] ;  /* 0x00148000015d7983 */ /* 0x008ee80000300800 */
[----:B------:R-:W3:Y:S04]  /*1c190*/  LDL.LU R92, [R1+0x1490] ;  /* 0x00149000015c7983 */ /* 0x000ee80000300800 */
[----:B------:R-:W3:Y:S04]  /*1c1a0*/  LDL.LU R90, [R1+0x14a0] ;  /* 0x0014a000015a7983 */ /* 0x000ee80000300800 */
[----:B------:R-:W3:Y:S04]  /*1c1b0*/  LDL.LU R89, [R1+0x14a4] ;  /* 0x0014a40001597983 */ /* 0x000ee80000300800 */
[----:B----4-:R-:W4:Y:S04]  /*1c1c0*/  LDL.LU R88, [R1+0x14a8] ;  /* 0x0014a80001587983 */ /* 0x010f280000300800 */
[----:B------:R-:W4:Y:S04]  /*1c1d0*/  LDL.LU R86, [R1+0x14ac] ;  /* 0x0014ac0001567983 */ /* 0x000f280000300800 */
[----:B------:R-:W4:Y:S01]  /*1c1e0*/  LDL.LU R85, [R1+0x14b0] ;  /* 0x0014b00001557983 */ /* 0x000f220000300800 */
[----:B------:R-:W-:-:S03]  /*1c1f0*/  LOP3.LUT R252, R252, R106, R78, 0x78, !PT ;  /* 0x0000006afcfc7212 */ /* 0x000fc600078e784e */
[----:B-----5:R-:W5:Y:S04]  /*1c200*/  LDL.LU R84, [R1+0x14b4] ;  /* 0x0014b40001547983 */ /* 0x020f680000300800 */
[----:B------:R-:W5:Y:S04]  /*1c210*/  LDL.LU R82, [R1+0x14b8] ;  /* 0x0014b80001527983 */ /* 0x000f680000300800 */
[----:B------:R-:W5:Y:S04]  /*1c220*/  LDL.LU R81, [R1+0x14bc] ;  /* 0x0014bc0001517983 */ /* 0x000f680000300800 */
[----:B------:R-:W5:Y:S04]  /*1c230*/  LDL.LU R80, [R1+0x14c0] ;  /* 0x0014c00001507983 */ /* 0x000f680000300800 */
        /* <DEDUP_REMOVED lines=19> */
[----:B------:R-:W-:-:S03]  /*1c370*/  LOP3.LUT R218, R218, R112, R48, 0x78, !PT ;  /* 0x00000070dada7212 */ /* 0x000fc600078e7830 */
[----:B------:R-:W5:Y:S01]  /*1c380*/  LDL.LU R48, [R1+0x13b0] ;  /* 0x0013b00001307983 */ /* 0x000f620000300800 */
[--C-:B------:R-:W-:Y:S02]  /*1c390*/  LOP3.LUT R220, R220, R110, R78.reuse, 0x78, !PT ;  /* 0x0000006edcdc7212 */ /* 0x100fe400078e784e */
[----:B------:R-:W-:Y:S02]  /*1c3a0*/  LOP3.LUT R188, R188, R114, R78, 0x78, !PT ;  /* 0x00000072bcbc7212 */ /* 0x000fe400078e784e */
[----:B------:R-:W-:Y:S02]  /*1c3b0*/  LOP3.LUT R189, R189, R113, R77, 0x78, !PT ;  /* 0x00000071bdbd7212 */ /* 0x000fe400078e784d */
[----:B------:R-:W-:Y:S02]  /*1c3c0*/  LOP3.LUT R190, R190, R112, R76, 0x78, !PT ;  /* 0x00000070bebe7212 */ /* 0x000fe400078e784c */
[--C-:B------:R-:W-:Y:S02]  /*1c3d0*/  LOP3.LUT R224, R224, R110, R74.reuse, 0x78, !PT ;  /* 0x0000006ee0e07212 */ /* 0x100fe400078e784a */
[----:B------:R-:W-:-:S02]  /*1c3e0*/  LOP3.LUT R192, R192, R114, R74, 0x78, !PT ;  /* 0x00000072c0c07212 */ /* 0x000fc400078e784a */
[-C--:B------:R-:W-:Y:S02]  /*1c3f0*/  LOP3.LUT R193, R193, R113.reuse, R73, 0x78, !PT ;  /* 0x00000071c1c17212 */ /* 0x080fe400078e7849 */
[----:B------:R-:W-:Y:S02]  /*1c400*/  LOP3.LUT R194, R194, R112, R72, 0x78, !PT ;  /* 0x00000070c2c27212 */ /* 0x000fe400078e7848 */
[--C-:B------:R-:W-:Y:S02]  /*1c410*/  LOP3.LUT R228, R228, R110, R70.reuse, 0x78, !PT ;  /* 0x0000006ee4e47212 */ /* 0x100fe400078e7846 */
[----:B------:R-:W-:Y:S02]  /*1c420*/  LOP3.LUT R196, R196, R114, R70, 0x78, !PT ;  /* 0x00000072c4c47212 */ /* 0x000fe400078e7846 */
[----:B------:R-:W-:Y:S02]  /*1c430*/  LOP3.LUT R197, R197, R113, R69, 0x78, !PT ;  /* 0x00000071c5c57212 */ /* 0x000fe400078e7845 */
[----:B------:R-:W-:-:S02]  /*1c440*/  LOP3.LUT R198, R198, R112, R68, 0x78, !PT ;  /* 0x00000070c6c67212 */ /* 0x000fc400078e7844 */
[--C-:B------:R-:W-:Y:S02]  /*1c450*/  LOP3.LUT R232, R232, R110, R66.reuse, 0x78, !PT ;  /* 0x0000006ee8e87212 */ /* 0x100fe400078e7842 */
[----:B------:R-:W-:Y:S02]  /*1c460*/  LOP3.LUT R200, R200, R114, R66, 0x78, !PT ;  /* 0x00000072c8c87212 */ /* 0x000fe400078e7842 */
[-C--:B------:R-:W-:Y:S02]  /*1c470*/  LOP3.LUT R105, R105, R83.reuse, R67, 0x78, !PT ;  /* 0x0000005369697212 */ /* 0x080fe400078e7843 */
[-C--:B------:R-:W-:Y:S02]  /*1c480*/  LOP3.LUT R104, R104, R83.reuse, R71, 0x78, !PT ;  /* 0x0000005368687212 */ /* 0x080fe400078e7847 */
[-C--:B------:R-:W-:Y:S02]  /*1c490*/  LOP3.LUT R102, R102, R83.reuse, R75, 0x78, !PT ;  /* 0x0000005366667212 */ /* 0x080fe400078e784b */
[----:B------:R-:W-:-:S02]  /*1c4a0*/  LOP3.LUT R101, R101, R83, R79, 0x78, !PT ;  /* 0x0000005365657212 */ /* 0x000fc400078e784f */
[-C--:B------:R-:W-:Y:S02]  /*1c4b0*/  LOP3.LUT R100, R100, R87.reuse, R51, 0x78, !PT ;  /* 0x0000005764647212 */ /* 0x080fe400078e7833 */
[-C--:B------:R-:W-:Y:S02]  /*1c4c0*/  LOP3.LUT R98, R98, R87.reuse, R55, 0x78, !PT ;  /* 0x0000005762627212 */ /* 0x080fe400078e7837 */
[-C--:B------:R-:W-:Y:S02]  /*1c4d0*/  LOP3.LUT R97, R97, R87.reuse, R59, 0x78, !PT ;  /* 0x0000005761617212 */ /* 0x080fe400078e783b */
[-C--:B--2---:R-:W-:Y:S02]  /*1c4e0*/  LOP3.LUT R96, R96, R87.reuse, R63, 0x78, !PT ;  /* 0x0000005760607212 */ /* 0x084fe400078e783f */
[-C--:B------:R-:W-:Y:S02]  /*1c4f0*/  LOP3.LUT R94, R94, R87.reuse, R67, 0x78, !PT ;  /* 0x000000575e5e7212 */ /* 0x080fe400078e7843 */
[----:B---3--:R-:W-:-:S02]  /*1c500*/  LOP3.LUT R93, R93, R87, R71, 0x78, !PT ;  /* 0x000000575d5d7212 */ /* 0x008fc400078e7847 */
[-C--:B------:R-:W-:Y:S02]  /*1c510*/  LOP3.LUT R92, R92, R87.reuse, R75, 0x78, !PT ;  /* 0x000000575c5c7212 */ /* 0x080fe400078e784b */
[----:B------:R-:W-:Y:S02]  /*1c520*/  LOP3.LUT R90, R90, R87, R79, 0x78, !PT ;  /* 0x000000575a5a7212 */ /* 0x000fe400078e784f */
[-C--:B------:R-:W-:Y:S02]  /*1c530*/  LOP3.LUT R89, R89, R91.reuse, R51, 0x78, !PT ;  /* 0x0000005b59597212 */ /* 0x080fe400078e7833 */
[-C--:B----4-:R-:W-:Y:S02]  /*1c540*/  LOP3.LUT R88, R88, R91.reuse, R55, 0x78, !PT ;  /* 0x0000005b58587212 */ /* 0x090fe400078e7837 */
[-C--:B------:R-:W-:Y:S02]  /*1c550*/  LOP3.LUT R86, R86, R91.reuse, R59, 0x78, !PT ;  /* 0x0000005b56567212 */ /* 0x080fe400078e783b */
[----:B------:R-:W-:-:S02]  /*1c560*/  LOP3.LUT R85, R85, R91, R63, 0x78, !PT ;  /* 0x0000005b55557212 */ /* 0x000fc400078e783f */
[----:B-----5:R-:W-:Y:S02]  /*1c570*/  LOP3.LUT R106, R106, R83, R63, 0x78, !PT ;  /* 0x000000536a6a7212 */ /* 0x020fe400078e783f */
[-C--:B------:R-:W-:Y:S02]  /*1c580*/  LOP3.LUT R84, R84, R91.reuse, R67, 0x78, !PT ;  /* 0x0000005b54547212 */ /* 0x080fe400078e7843 */
[-C--:B------:R-:W-:Y:S02]  /*1c590*/  LOP3.LUT R82, R82, R91.reuse, R71, 0x78, !PT ;  /* 0x0000005b52527212 */ /* 0x080fe400078e7847 */
[-C--:B------:R-:W-:Y:S02]  /*1c5a0*/  LOP3.LUT R81, R81, R91.reuse, R75, 0x78, !PT ;  /* 0x0000005b51517212 */ /* 0x080fe400078e784b */
[----:B------:R-:W-:Y:S02]  /*1c5b0*/  LOP3.LUT R80, R80, R91, R79, 0x78, !PT ;  /* 0x0000005b50507212 */ /* 0x000fe400078e784f */
[----:B------:R-:W-:-:S02]  /*1c5c0*/  LOP3.LUT R201, R201, R113, R65, 0x78, !PT ;  /* 0x00000071c9c97212 */ /* 0x000fc400078e7841 */
[----:B------:R-:W-:Y:S02]  /*1c5d0*/  LOP3.LUT R202, R202, R112, R64, 0x78, !PT ;  /* 0x00000070caca7212 */ /* 0x000fe400078e7840 */
[--C-:B------:R-:W-:Y:S02]  /*1c5e0*/  LOP3.LUT R236, R236, R110, R62.reuse, 0x78, !PT ;  /* 0x0000006eecec7212 */ /* 0x100fe400078e783e */
[----:B------:R-:W-:Y:S02]  /*1c5f0*/  LOP3.LUT R204, R204, R114, R62, 0x78, !PT ;  /* 0x00000072cccc7212 */ /* 0x000fe400078e783e */
[----:B------:R-:W-:Y:S02]  /*1c600*/  LOP3.LUT R205, R205, R113, R61, 0x78, !PT ;  /* 0x00000071cdcd7212 */ /* 0x000fe400078e783d */
[----:B------:R-:W-:Y:S02]  /*1c610*/  LOP3.LUT R206, R206, R112, R60, 0x78, !PT ;  /* 0x00000070cece7212 */ /* 0x000fe400078e783c */
[----:B------:R-:W-:-:S02]  /*1c620*/  LOP3.LUT R240, R240, R110, R58, 0x78, !PT ;  /* 0x0000006ef0f07212 */ /* 0x000fc400078e783a */
[----:B------:R-:W-:Y:S02]  /*1c630*/  LOP3.LUT R208, R208, R114, R58, 0x78, !PT ;  /* 0x00000072d0d07212 */ /* 0x000fe400078e783a */
[-C--:B------:R-:W-:Y:S02]  /*1c640*/  LOP3.LUT R209, R209, R113.reuse, R57, 0x78, !PT ;  /* 0x00000071d1d17212 */ /* 0x080fe400078e7839 */
[----:B------:R-:W-:Y:S02]  /*1c650*/  LOP3.LUT R210, R210, R112, R56, 0x78, !PT ;  /* 0x00000070d2d27212 */ /* 0x000fe400078e7838 */
[--C-:B------:R-:W-:Y:S02]  /*1c660*/  LOP3.LUT R244, R244, R110, R54.reuse, 0x78, !PT ;  /* 0x0000006ef4f47212 */ /* 0x100fe400078e7836 */
[----:B------:R-:W-:Y:S02]  /*1c670*/  LOP3.LUT R212, R212, R114, R54, 0x78, !PT ;  /* 0x00000072d4d47212 */ /* 0x000fe400078e7836 */
[----:B------:R-:W-:-:S02]  /*1c680*/  LOP3.LUT R213, R213, R113, R53, 0x78, !PT ;  /* 0x00000071d5d57212 */ /* 0x000fc400078e7835 */
[----:B------:R-:W-:Y:S02]  /*1c690*/  LOP3.LUT R214, R214, R112, R52, 0x78, !PT ;  /* 0x00000070d6d67212 */ /* 0x000fe400078e7834 */
[--C-:B------:R-:W-:Y:S02]  /*1c6a0*/  LOP3.LUT R248, R248, R110, R50.reuse, 0x78, !PT ;  /* 0x0000006ef8f87212 */ /* 0x100fe400078e7832 */
[----:B------:R-:W-:Y:S02]  /*1c6b0*/  LOP3.LUT R216, R216, R114, R50, 0x78, !PT ;  /* 0x00000072d8d87212 */ /* 0x000fe400078e7832 */
[----:B------:R-:W-:Y:S02]  /*1c6c0*/  LOP3.LUT R217, R217, R113, R49, 0x78, !PT ;  /* 0x00000071d9d97212 */ /* 0x000fe400078e7831 */
[-C--:B------:R-:W-:Y:S02]  /*1c6d0*/  LOP3.LUT R108, R108, R83.reuse, R59, 0x78, !PT ;  /* 0x000000536c6c7212 */ /* 0x080fe400078e783b */
[----:B------:R-:W-:-:S02]  /*1c6e0*/  LOP3.LUT R109, R109, R83, R55, 0x78, !PT ;  /* 0x000000536d6d7212 */ /* 0x000fc400078e7837 */
[----:B------:R-:W-:-:S05]  /*1c6f0*/  LOP3.LUT R48, R48, R83, R51, 0x78, !PT ;  /* 0x0000005330307212 */ /* 0x000fca00078e7833 */
[----:B------:R-:W-:Y:S04]  /*1c700*/  STL [R1+0x13b0], R48 ;  /* 0x0013b03001007387 */ /* 0x000fe80000100800 */
        /* <DEDUP_REMOVED lines=17> */
[----:B------:R0:W-:Y:S04]  /*1c820*/  STL [R1+0x14ac], R86 ;  /* 0x0014ac5601007387 */ /* 0x0001e80000100800 */
[----:B------:R1:W-:Y:S04]  /*1c830*/  STL [R1+0x14b0], R85 ;  /* 0x0014b05501007387 */ /* 0x0003e80000100800 */
[----:B------:R2:W-:Y:S04]  /*1c840*/  STL [R1+0x14b4], R84 ;  /* 0x0014b45401007387 */ /* 0x0005e80000100800 */
[----:B0-----:R-:W3:Y:S04]  /*1c850*/  LDL.LU R86, [R1+0x14d0] ;  /* 0x0014d00001567983 */ /* 0x001ee80000300800 */
[----:B------:R0:W-:Y:S04]  /*1c860*/  STL [R1+0x14b8], R82 ;  /* 0x0014b85201007387 */ /* 0x0001e80000100800 */
[----:B-1----:R-:W4:Y:S04]  /*1c870*/  LDL.LU R85, [R1+0x14e0] ;  /* 0x0014e00001557983 */ /* 0x002f280000300800 */
[----:B------:R1:W-:Y:S04]  /*1c880*/  STL [R1+0x14bc], R81 ;  /* 0x0014bc5101007387 */ /* 0x0003e80000100800 */
[----:B--2---:R-:W2:Y:S04]  /*1c890*/  LDL.LU R84, [R1+0x14f0] ;  /* 0x0014f00001547983 */ /* 0x004ea80000300800 */
[----:B------:R5:W-:Y:S04]  /*1c8a0*/  STL [R1+0x14c0], R80 ;  /* 0x0014c05001007387 */ /* 0x000be80000100800 */
[----:B------:R-:W2:Y:S04]  /*1c8b0*/  LDL.LU R83, [R1+0x1500] ;  /* 0x0015000001537983 */ /* 0x000ea80000300800 */
[----:B0-----:R-:W2:Y:S04]  /*1c8c0*/  LDL.LU R82, [R1+0x1510] ;  /* 0x0015100001527983 */ /* 0x001ea80000300800 */
[----:B-1----:R-:W2:Y:S04]  /*1c8d0*/  LDL.LU R81, [R1+0x1520] ;  /* 0x0015200001517983 */ /* 0x002ea80000300800 */
[----:B-----5:R-:W5:Y:S04]  /*1c8e0*/  LDL.LU R80, [R1+0x188] ;  /* 0x0001880001507983 */ /* 0x020f680000300800 */
        /* <DEDUP_REMOVED lines=24> */
[----:B------:R-:W-:-:S05]  /*1ca70*/  VIADD R117, R117, 0x1 ;  /* 0x0000000175757836 */ /* 0x000fca0000000000 */
[----:B------:R-:W-:Y:S02]  /*1ca80*/  ISETP.NE.AND P0, PT, R117, 0x20, PT ;  /* 0x000000207500780c */ /* 0x000fe40003f05270 */
        /* <DEDUP_REMOVED lines=8> */
[----:B------:R-:W-:Y:S02]  /*1cb10*/  LOP3.LUT R219, R219, R111, R79, 0x78, !PT ;  /* 0x0000006fdbdb7212 */ /* 0x000fe400078e784f */
        /* <DEDUP_REMOVED lines=8> */
[-C--:B---3--:R-:W-:Y:S02]  /*1cba0*/  LOP3.LUT R86, R86, R95.reuse, R51, 0x78, !PT ;  /* 0x0000005f56567212 */ /* 0x088fe400078e7833 */
[----:B----4-:R-:W-:-:S03]  /*1cbb0*/  LOP3.LUT R85, R85, R95, R55, 0x78, !PT ;  /* 0x0000005f55557212 */ /* 0x010fc600078e7837 */
[----:B------:R3:W-:Y:S01]  /*1cbc0*/  STL [R1+0x14d0], R86 ;  /* 0x0014d05601007387 */ /* 0x0007e20000100800 */
[----:B--2---:R-:W-:-:S03]  /*1cbd0*/  LOP3.LUT R84, R84, R95, R59, 0x78, !PT ;  /* 0x0000005f54547212 */ /* 0x004fc600078e783b */
[----:B------:R3:W-:Y:S01]  /*1cbe0*/  STL [R1+0x14e0], R85 ;  /* 0x0014e05501007387 */ /* 0x0007e20000100800 */
[----:B------:R-:W-:-:S03]  /*1cbf0*/  LOP3.LUT R83, R83, R95, R63, 0x78, !PT ;  /* 0x0000005f53537212 */ /* 0x000fc600078e783f */
[----:B------:R3:W-:Y:S01]  /*1cc00*/  STL [R1+0x14f0], R84 ;  /* 0x0014f05401007387 */ /* 0x0007e20000100800 */
[----:B------:R-:W-:-:S03]  /*1cc10*/  LOP3.LUT R82, R82, R95, R67, 0x78, !PT ;  /* 0x0000005f52527212 */ /* 0x000fc600078e7843 */
[----:B------:R3:W-:Y:S01]  /*1cc20*/  STL [R1+0x1500], R83 ;  /* 0x0015005301007387 */ /* 0x0007e20000100800 */
[----:B------:R-:W-:-:S03]  /*1cc30*/  LOP3.LUT R81, R81, R95, R71, 0x78, !PT ;  /* 0x0000005f51517212 */ /* 0x000fc600078e7847 */
[----:B------:R3:W-:Y:S01]  /*1cc40*/  STL [R1+0x1510], R82 ;  /* 0x0015105201007387 */ /* 0x0007e20000100800 */
[----:B-----5:R-:W-:-:S03]  /*1cc50*/  LOP3.LUT R80, R80, R95, R75, 0x78, !PT ;  /* 0x0000005f50507212 */ /* 0x020fc600078e784b */
        /* <DEDUP_REMOVED lines=48> */
[----:B------:R3:W-:Y:S04]  /*1cf60*/  STL [R1+0x18], R49 ;  /* 0x0000183101007387 */ /* 0x0007e80000100800 */
[----:B------:R3:W-:Y:S01]  /*1cf70*/  STL [R1+0x8], R48 ;  /* 0x0000083001007387 */ /* 0x0007e20000100800 */
[----:B------:R-:W-:Y:S05]  /*1cf80*/  @P0 BRA `(.L_x_20) ;  /* 0xfffffef000500947 */ /* 0x000fea000383ffff */
.L_x_19:
[----:B------:R-:W-:Y:S05]  /*1cf90*/  BSYNC.RECONVERGENT B0 ;  /* 0x0000000000007941 */ /* 0x000fea0003800200 */
.L_x_18:
[----:B------:R-:W-:-:S04]  /*1cfa0*/  UIADD3 UR4, UPT, UPT, UR4, 0x20, URZ ;  /* 0x0000002004047890 */ /* 0x000fc8000fffe0ff */
[----:B------:R-:W-:-:S09]  /*1cfb0*/  UISETP.GE.U32.AND UP0, UPT, UR4, 0x100, UPT ;  /* 0x000001000400788c */ /* 0x000fd2000bf06070 */
[----:B------:R-:W-:Y:S05]  /*1cfc0*/  BRA.U !UP0, `(.L_x_21) ;  /* 0xfffffebd08407547 */ /* 0x000fea000b83ffff */
[----:B------:R-:W2:Y:S04]  /*1cfd0*/  LDL R55, [R1+0x198] ;  /* 0x0001980001377983 */ /* 0x000ea80000100800 */
[----:B---3--:R-:W3:Y:S04]  /*1cfe0*/  LDL R54, [R1+0x19c] ;  /* 0x00019c0001367983 */ /* 0x008ee80000100800 */
[----:B------:R-:W4:Y:S04]  /*1cff0*/  LDL R53, [R1+0x1a0] ;  /* 0x0001a00001357983 */ /* 0x000f280000100800 */
[----:B------:R-:W5:Y:S04]  /*1d000*/  LDL R52, [R1+0x1a4] ;  /* 0x0001a40001347983 */ /* 0x000f680000100800 */
[----:B------:R-:W5:Y:S04]  /*1d010*/  LDL R51, [R1+0x1a8] ;  /* 0x0001a80001337983 */ /* 0x000f680000100800 */
[----:B------:R-:W5:Y:S04]  /*1d020*/  LDL R50, [R1+0x1ac] ;  /* 0x0001ac0001327983 */ /* 0x000f680000100800 */
[----:B------:R-:W5:Y:S01]  /*1d030*/  LDL R49, [R1+0x1b0] ;  /* 0x0001b00001317983 */ /* 0x000f620000100800 */
[----:B------:R-:W-:Y:S01]  /*1d040*/  LOP3.LUT R48, R46, R47, R116, 0xfe, !PT ;  /* 0x0000002f2e307212 */ /* 0x000fe200078efe74 */
[----:B------:R-:W-:Y:S03]  /*1d050*/  BSSY.RECONVERGENT B0, `(.L_x_22) ;  /* 0x0000019000007945 */ /* 0x000fe60003800200 */
[----:B--2---:R-:W-:-:S02]  /*1d060*/  LOP3.LUT P0, RZ, R48, R55, RZ, 0xfc, !PT ;  /* 0x0000003730ff7212 */ /* 0x004fc4000780fcff */
[----:B------:R-:W-:-:S04]  /*1d070*/  LOP3.LUT R48, R43, R44, R45, 0xfe, !PT ;  /* 0x0000002c2b307212 */ /* 0x000fc800078efe2d */
[----:B---3--:R-:W-:Y:S02]  /*1d080*/  LOP3.LUT P1, RZ, R48, R54, RZ, 0xfc, !PT ;  /* 0x0000003630ff7212 */ /* 0x008fe4000782fcff */
[----:B------:R-:W-:-:S04]  /*1d090*/  LOP3.LUT R48, R40, R41, R42, 0xfe, !PT ;  /* 0x0000002928307212 */ /* 0x000fc800078efe2a */
[----:B----4-:R-:W-:Y:S02]  /*1d0a0*/  LOP3.LUT P2, RZ, R48, R53, RZ, 0xfc, !PT ;  /* 0x0000003530ff7212 */ /* 0x010fe4000784fcff */
[----:B------:R-:W-:-:S04]  /*1d0b0*/  LOP3.LUT R48, R37, R38, R39, 0xfe, !PT ;  /* 0x0000002625307212 */ /* 0x000fc800078efe27 */
[----:B-----5:R-:W-:Y:S02]  /*1d0c0*/  LOP3.LUT P3, RZ, R48, R52, RZ, 0xfc, !PT ;  /* 0x0000003430ff7212 */ /* 0x020fe4000786fcff */
[----:B------:R-:W-:-:S04]  /*1d0d0*/  LOP3.LUT R48, R34, R35, R36, 0xfe, !PT ;  /* 0x0000002322307212 */ /* 0x000fc800078efe24 */
[----:B------:R-:W-:Y:S02]  /*1d0e0*/  LOP3.LUT P4, RZ, R48, R51, RZ, 0xfc, !PT ;  /* 0x0000003330ff7212 */ /* 0x000fe4000788fcff */
[----:B------:R-:W-:-:S04]  /*1d0f0*/  LOP3.LUT R48, R31, R32, R33, 0xfe, !PT ;  /* 0x000000201f307212 */ /* 0x000fc800078efe21 */
[----:B------:R-:W-:Y:S02]  /*1d100*/  LOP3.LUT P5, RZ, R48, R50, RZ, 0xfc, !PT ;  /* 0x0000003230ff7212 */ /* 0x000fe400078afcff */
[----:B------:R-:W-:-:S04]  /*1d110*/  LOP3.LUT R48, R28, R29, R30, 0xfe, !PT ;  /* 0x0000001d1c307212 */ /* 0x000fc800078efe1e */
[----:B------:R-:W-:Y:S01]  /*1d120*/  LOP3.LUT P6, RZ, R48, R49, RZ, 0xfc, !PT ;  /* 0x0000003130ff7212 */ /* 0x000fe200078cfcff */
[----:B------:R-:W-:-:S12]  /*1d130*/  @!P0 BRA `(.L_x_23) ;  /* 0x0000000000288947 */ /* 0x000fd80003800000 */
[----:B------:R-:W0:Y:S01]  /*1d140*/  S2R R48, SR_TID.X ;  /* 0x0000000000307919 */ /* 0x000e220000002100 */
[----:B------:R-:W2:Y:S01]  /*1d150*/  S2UR UR5, SR_CgaCtaId ;  /* 0x00000000000579c3 */ /* 0x000ea20000008800 */
[----:B------:R-:W-:Y:S02]  /*1d160*/  UMOV UR4, 0x400 ;  /* 0x0000040000047882 */ /* 0x000fe40000000000 */
[----:B--2---:R-:W-:Y:S01]  /*1d170*/  ULEA UR4, UR5, UR4, 0x18 ;  /* 0x0000000405047291 */ /* 0x004fe2000f8ec0ff */
[----:B0-----:R-:W-:-:S05]  /*1d180*/  IMAD.SHL.U32 R48, R48, 0x10, RZ ;  /* 0x0000001030307824 */ /* 0x001fca00078e00ff */
[----:B------:R-:W-:-:S05]  /*1d190*/  LOP3.LUT R48, R48, 0x1f0, RZ, 0xc0, !PT ;  /* 0x000001f030307812 */ /* 0x000fca00078ec0ff */
[----:B------:R0:W-:Y:S04]  /*1d1a0*/  ATOMS.XOR RZ, [R48+UR4], R116 ;  /* 0x0000007430ff798c */ /* 0x0001e8000b800004 */
[----:B------:R0:W-:Y:S04]  /*1d1b0*/  ATOMS.XOR RZ, [R48+UR4+0x4], R47 ;  /* 0x0000042f30ff798c */ /* 0x0001e8000b800004 */
[----:B------:R0:W-:Y:S04]  /*1d1c0*/  ATOMS.XOR RZ, [R48+UR4+0x8], R46 ;  /* 0x0000082e30ff798c */ /* 0x0001e8000b800004 */
[----:B------:R0:W-:Y:S02]  /*1d1d0*/  ATOMS.XOR RZ, [R48+UR4+0xc], R55 ;  /* 0x00000c3730ff798c */ /* 0x0001e4000b800004 */
.L_x_23:
[----:B------:R-:W-:Y:S05]  /*1d1e0*/  BSYNC.RECONVERGENT B0 ;  /* 0x0000000000007941 */ /* 0x000fea0003800200 */
.L_x_22:
[----:B------:R-:W-:Y:S04]  /*1d1f0*/  BSSY.RECONVERGENT B0, `(.L_x_24) ;  /* 0x000000c000007945 */ /* 0x000fe80003800200 */
[----:B------:R-:W-:Y:S05]  /*1d200*/  @!P1 BRA `(.L_x_25) ;  /* 0x0000000000289947 */ /* 0x000fea0003800000 */
[----:B0-----:R-:W0:Y:S01]  /*1d210*/  S2R R46, SR_TID.X ;  /* 0x00000000002e7919 */ /* 0x001e220000002100 */
[----:B------:R-:W2:Y:S01]  /*1d220*/  S2UR UR5, SR_CgaCtaId ;  /* 0x00000000000579c3 */ /* 0x000ea20000008800 */
[----:B------:R-:W-:Y:S02]  /*1d230*/  UMOV UR4, 0x400 ;  /* 0x0000040000047882 */ /* 0x000fe40000000000 */
[----:B--2---:R-:W-:Y:S01]  /*1d240*/  ULEA UR4, UR5, UR4, 0x18 ;  /* 0x0000000405047291 */ /* 0x004fe2000f8ec0ff */
[----:B0-----:R-:W-:-:S05]  /*1d250*/  IMAD.SHL.U32 R46, R46, 0x10, RZ ;  /* 0x000000102e2e7824 */ /* 0x001fca00078e00ff */
[----:B------:R-:W-:-:S05]  /*1d260*/  LOP3.LUT R46, R46, 0x1f0, RZ, 0xc0, !PT ;  /* 0x000001f02e2e7812 */ /* 0x000fca00078ec0ff */
[----:B------:R2:W-:Y:S04]  /*1d270*/  ATOMS.XOR RZ, [R46+UR4+0x200], R45 ;  /* 0x0002002d2eff798c */ /* 0x0005e8000b800004 */
[----:B------:R2:W-:Y:S04]  /*1d280*/  ATOMS.XOR RZ, [R46+UR4+0x204], R44 ;  /* 0x0002042c2eff798c */ /* 0x0005e8000b800004 */
[----:B------:R2:W-:Y:S04]  /*1d290*/  ATOMS.XOR RZ, [R46+UR4+0x208], R43 ;  /* 0x0002082b2eff798c */ /* 0x0005e8000b800004 */
[----:B------:R2:W-:Y:S02]  /*1d2a0*/  ATOMS.XOR RZ, [R46+UR4+0x20c], R54 ;  /* 0x00020c362eff798c */ /* 0x0005e4000b800004 */
.L_x_25:
[----:B------:R-:W-:Y:S05]  /*1d2b0*/  BSYNC.RECONVERGENT B0 ;  /* 0x0000000000007941 */ /* 0x000fea0003800200 */
.L_x_24:
[----:B------:R-:W-:Y:S04]  /*1d2c0*/  BSSY.RECONVERGENT B0, `(.L_x_26) ;  /* 0x000000c000007945 */ /* 0x000fe80003800200 */
[----:B------:R-:W-:Y:S05]  /*1d2d0*/  @!P2 BRA `(.L_x_27) ;  /* 0x000000000028a947 */ /* 0x000fea0003800000 */
[----:B--2---:R-:W2:Y:S01]  /*1d2e0*/  S2R R43, SR_TID.X ;  /* 0x00000000002b7919 */ /* 0x004ea20000002100 */
[----:B------:R-:W3:Y:S01]  /*1d2f0*/  S2UR UR5, SR_CgaCtaId ;  /* 0x00000000000579c3 */ /* 0x000ee20000008800 */
[----:B------:R-:W-:Y:S02]  /*1d300*/  UMOV UR4, 0x400 ;  /* 0x0000040000047882 */ /* 0x000fe40000000000 */
[----:B---3--:R-:W-:Y:S01]  /*1d310*/  ULEA UR4, UR5, UR4, 0x18 ;  /* 0x0000000405047291 */ /* 0x008fe2000f8ec0ff */
[----:B--2---:R-:W-:-:S05]  /*1d320*/  IMAD.SHL.U32 R43, R43, 0x10, RZ ;  /* 0x000000102b2b7824 */ /* 0x004fca00078e00ff */
[----:B------:R-:W-:-:S05]  /*1d330*/  LOP3.LUT R43, R43, 0x1f0, RZ, 0xc0, !PT ;  /* 0x000001f02b2b7812 */ /* 0x000fca00078ec0ff */
[----:B------:R3:W-:Y:S04]  /*1d340*/  ATOMS.XOR RZ, [R43+UR4+0x400], R42 ;  /* 0x0004002a2bff798c */ /* 0x0007e8000b800004 */
[----:B------:R3:W-:Y:S04]  /*1d350*/  ATOMS.XOR RZ, [R43+UR4+0x404], R41 ;  /* 0x000404292bff798c */ /* 0x0007e8000b800004 */
[----:B------:R3:W-:Y:S04]  /*1d360*/  ATOMS.XOR RZ, [R43+UR4+0x408], R40 ;  /* 0x000408282bff798c */ /* 0x0007e8000b800004 */
[----:B------:R3:W-:Y:S02]  /*1d370*/  ATOMS.XOR RZ, [R43+UR4+0x40c], R53 ;  /* 0x00040c352bff798c */ /* 0x0007e4000b800004 */
.L_x_27:
[----:B------:R-:W-:Y:S05]  /*1d380*/  BSYNC.RECONVERGENT B0 ;  /* 0x0000000000007941 */ /* 0x000fea0003800200 */
.L_x_26:
[----:B------:R-:W-:Y:S04]  /*1d390*/  BSSY.RECONVERGENT B0, `(.L_x_28) ;  /* 0x000000c000007945 */ /* 0x000fe80003800200 */
[----:B------:R-:W-:Y:S05]  /*1d3a0*/  @!P3 BRA `(.L_x_29) ;  /* 0x000000000028b947 */ /* 0x000fea0003800000 */
[----:B---3--:R-:W3:Y:S01]  /*1d3b0*/  S2R R40, SR_TID.X ;  /* 0x0000000000287919 */ /* 0x008ee20000002100 */
[----:B------:R-:W4:Y:S01]  /*1d3c0*/  S2UR UR5, SR_CgaCtaId ;  /* 0x00000000000579c3 */ /* 0x000f220000008800 */
[----:B------:R-:W-:Y:S02]  /*1d3d0*/  UMOV UR4, 0x400 ;  /* 0x0000040000047882 */ /* 0x000fe40000000000 */
[----:B----4-:R-:W-:Y:S01]  /*1d3e0*/  ULEA UR4, UR5, UR4, 0x18 ;  /* 0x0000000405047291 */ /* 0x010fe2000f8ec0ff */
[----:B---3--:R-:W-:-:S05]  /*1d3f0*/  IMAD.SHL.U32 R40, R40, 0x10, RZ ;  /* 0x0000001028287824 */ /* 0x008fca00078e00ff */
[----:B------:R-:W-:-:S05]  /*1d400*/  LOP3.LUT R40, R40, 0x1f0, RZ, 0xc0, !PT ;  /* 0x000001f028287812 */ /* 0x000fca00078ec0ff */
[----:B------:R4:W-:Y:S04]  /*1d410*/  ATOMS.XOR RZ, [R40+UR4+0x600], R39 ;  /* 0x0006002728ff798c */ /* 0x0009e8000b800004 */
[----:B------:R4:W-:Y:S04]  /*1d420*/  ATOMS.XOR RZ, [R40+UR4+0x604], R38 ;  /* 0x0006042628ff798c */ /* 0x0009e8000b800004 */
[----:B------:R4:W-:Y:S04]  /*1d430*/  ATOMS.XOR RZ, [R40+UR4+0x608], R37 ;  /* 0x0006082528ff798c */ /* 0x0009e8000b800004 */
[----:B------:R4:W-:Y:S02]  /*1d440*/  ATOMS.XOR RZ, [R40+UR4+0x60c], R52 ;  /* 0x00060c3428ff798c */ /* 0x0009e4000b800004 */
.L_x_29:
[----:B------:R-:W-:Y:S05]  /*1d450*/  BSYNC.RECONVERGENT B0 ;  /* 0x0000000000007941 */ /* 0x000fea0003800200 */
.L_x_28:
[----:B------:R-:W-:Y:S04]  /*1d460*/  BSSY.RECONVERGENT B0, `(.L_x_30) ;  /* 0x000000c000007945 */ /* 0x000fe80003800200 */
[----:B------:R-:W-:Y:S05]  /*1d470*/  @!P4 BRA `(.L_x_31) ;  /* 0x000000000028c947 */ /* 0x000fea0003800000 */
[----:B----4-:R-:W4:Y:S01]  /*1d480*/  S2R R37, SR_TID.X ;  /* 0x0000000000257919 */ /* 0x010f220000002100 */
[----:B------:R-:W5:Y:S01]  /*1d490*/  S2UR UR5, SR_CgaCtaId ;  /* 0x00000000000579c3 */ /* 0x000f620000008800 */
[----:B------:R-:W-:Y:S02]  /*1d4a0*/  UMOV UR4, 0x400 ;  /* 0x0000040000047882 */ /* 0x000fe40000000000 */
[----:B-----5:R-:W-:Y:S01]  /*1d4b0*/  ULEA UR4, UR5, UR4, 0x18 ;  /* 0x0000000405047291 */ /* 0x020fe2000f8ec0ff */
[----:B----4-:R-:W-:-:S05]  /*1d4c0*/  IMAD.SHL.U32 R37, R37, 0x10, RZ ;  /* 0x0000001025257824 */ /* 0x010fca00078e00ff */
[----:B------:R-:W-:-:S05]  /*1d4d0*/  LOP3.LUT R37, R37, 0x1f0, RZ, 0xc0, !PT ;  /* 0x000001f025257812 */ /* 0x000fca00078ec0ff */
[----:B------:R4:W-:Y:S04]  /*1d4e0*/  ATOMS.XOR RZ, [R37+UR4+0x800], R36 ;  /* 0x0008002425ff798c */ /* 0x0009e8000b800004 */
[----:B------:R4:W-:Y:S04]  /*1d4f0*/  ATOMS.XOR RZ, [R37+UR4+0x804], R35 ;  /* 0x0008042325ff798c */ /* 0x0009e8000b800004 */
[----:B------:R4:W-:Y:S04]  /*1d500*/  ATOMS.XOR RZ, [R37+UR4+0x808], R34 ;  /* 0x0008082225ff798c */ /* 0x0009e8000b800004 */
[----:B------:R4:W-:Y:S02]  /*1d510*/  ATOMS.XOR RZ, [R37+UR4+0x80c], R51 ;  /* 0x00080c3325ff798c */ /* 0x0009e4000b800004 */
.L_x_31:
[----:B------:R-:W-:Y:S05]  /*1d520*/  BSYNC.RECONVERGENT B0 ;  /* 0x0000000000007941 */ /* 0x000fea0003800200 */
.L_x_30:
        /* <DEDUP_REMOVED lines=12> */
.L_x_33:
[----:B------:R-:W-:Y:S05]  /*1d5f0*/  BSYNC.RECONVERGENT B0 ;  /* 0x0000000000007941 */ /* 0x000fea0003800200 */
.L_x_32:
        /* <DEDUP_REMOVED lines=12> */
.L_x_35:
[----:B------:R-:W-:Y:S05]  /*1d6c0*/  BSYNC.RECONVERGENT B0 ;  /* 0x0000000000007941 */ /* 0x000fea0003800200 */
.L_x_34:
[----:B----4-:R-:W4:Y:S04]  /*1d6d0*/  LDL R30, [R1+0x1c8] ;  /* 0x0001c800011e7983 */ /* 0x010f280000100800 */
[----:B------:R-:W5:Y:S04]  /*1d6e0*/  LDL R28, [R1+0x1d0] ;  /* 0x0001d000011c7983 */ /* 0x000f680000100800 */
[----:B------:R-:W2:Y:S04]  /*1d6f0*/  LDL R37, [R1+0x1b4] ;  /* 0x0001b40001257983 */ /* 0x000ea80000100800 */
[----:B------:R-:W3:Y:S04]  /*1d700*/  LDL R36, [R1+0x1b8] ;  /* 0x0001b80001247983 */ /* 0x000ee80000100800 */
[----:B------:R-:W3:Y:S04]  /*1d710*/  LDL R35, [R1+0x1bc] ;  /* 0x0001bc0001237983 */ /* 0x000ee80000100800 */
[----:B------:R-:W3:Y:S04]  /*1d720*/  LDL R31, [R1+0x1c4] ;  /* 0x0001c400011f7983 */ /* 0x000ee80000100800 */
[----:B------:R-:W3:Y:S04]  /*1d730*/  LDL R29, [R1+0x1cc] ;  /* 0x0001cc00011d7983 */ /* 0x000ee80000100800 */
[----:B------:R-:W3:Y:S01]  /*1d740*/  LDL R34, [R1+0x1c0] ;  /* 0x0001c00001227983 */ /* 0x000ee20000100800 */
[----:B------:R-:W-:Y:S01]  /*1d750*/  BSSY.RECONVERGENT B0, `(.L_x_36) ;  /* 0x0000021000007945 */ /* 0x000fe20003800200 */
[----:B----4-:R-:W-:-:S02]  /*1d760*/  IMAD.MOV.U32 R32, RZ, RZ, R30 ;  /* 0x000000ffff207224 */ /* 0x010fc400078e001e */
[----:B-----5:R-:W-:Y:S01]  /*1d770*/  IMAD.MOV.U32 R30, RZ, RZ, R28 ;  /* 0x000000ffff1e7224 */ /* 0x020fe200078e001c */
[----:B------:R-:W-:-:S04]  /*1d780*/  LOP3.LUT R28, R25, R26, R27, 0xfe, !PT ;  /* 0x0000001a191c7212 */ /* 0x000fc800078efe1b */
[----:B--2---:R-:W-:Y:S02]  /*1d790*/  LOP3.LUT P6, RZ, R28, R37, RZ, 0xfc, !PT ;  /* 0x000000251cff7212 */ /* 0x004fe400078cfcff */
[----:B------:R-:W-:-:S04]  /*1d7a0*/  LOP3.LUT R28, R22, R23, R24, 0xfe, !PT ;  /* 0x00000017161c7212 */ /* 0x000fc800078efe18 */
[----:B---3--:R-:W-:Y:S02]  /*1d7b0*/  LOP3.LUT P1, RZ, R28, R36, RZ, 0xfc, !PT ;  /* 0x000000241cff7212 */ /* 0x008fe4000782fcff */
[----:B------:R-:W-:-:S04]  /*1d7c0*/  LOP3.LUT R28, R19, R20, R21, 0xfe, !PT ;  /* 0x00000014131c7212 */ /* 0x000fc800078efe15 */
[----:B------:R-:W-:Y:S01]  /*1d7d0*/  LOP3.LUT P0, RZ, R28, R35, RZ, 0xfc, !PT ;  /* 0x000000231cff7212 */ /* 0x000fe2000780fcff */
[----:B------:R-:W-:Y:S01]  /*1d7e0*/  IMAD.MOV.U32 R33, RZ, RZ, R31 ;  /* 0x000000ffff217224 */ /* 0x000fe200078e001f */
[----:B------:R-:W-:Y:S01]  /*1d7f0*/  LOP3.LUT R28, R16, R17, R18, 0xfe, !PT ;  /* 0x00000011101c7212 */ /* 0x000fe200078efe12 */
[----:B------:R-:W-:Y:S01]  /*1d800*/  IMAD.MOV.U32 R31, RZ, RZ, R29 ;  /* 0x000000ffff1f7224 */ /* 0x000fe200078e001d */
[----:B------:R-:W-:Y:S02]  /*1d810*/  P2R R29, PR, RZ, 0x2 ;  /* 0x00000002ff1d7803 */ /* 0x000fe40000000000 */
[----:B------:R-:W-:Y:S02]  /*1d820*/  LOP3.LUT P1, RZ, R28, R34, RZ, 0xfc, !PT ;  /* 0x000000221cff7212 */ /* 0x000fe4000782fcff */
[----:B------:R-:W-:-:S04]  /*1d830*/  LOP3.LUT R28, R13, R14, R15, 0xfe, !PT ;  /* 0x0000000e0d1c7212 */ /* 0x000fc800078efe0f */
[----:B------:R-:W-:Y:S02]  /*1d840*/  LOP3.LUT P2, RZ, R28, R33, RZ, 0xfc, !PT ;  /* 0x000000211cff7212 */ /* 0x000fe4000784fcff */
[----:B------:R-:W-:-:S04]  /*1d850*/  LOP3.LUT R28, R10, R11, R12, 0xfe, !PT ;  /* 0x0000000b0a1c7212 */ /* 0x000fc800078efe0c */
[----:B------:R-:W-:Y:S02]  /*1d860*/  LOP3.LUT P3, RZ, R28, R32, RZ, 0xfc, !PT ;  /* 0x000000201cff7212 */ /* 0x000fe4000786fcff */
[----:B------:R-:W-:-:S04]  /*1d870*/  LOP3.LUT R28, R7, R8, R9, 0xfe, !PT ;  /* 0x00000008071c7212 */ /* 0x000fc800078efe09 */
[----:B------:R-:W-:Y:S02]  /*1d880*/  LOP3.LUT P4, RZ, R28, R31, RZ, 0xfc, !PT ;  /* 0x0000001f1cff7212 */ /* 0x000fe4000788fcff */
[----:B------:R-:W-:-:S04]  /*1d890*/  LOP3.LUT R28, R4, R5, R6, 0xfe, !PT ;  /* 0x00000005041c7212 */ /* 0x000fc800078efe06 */
[----:B------:R-:W-:Y:S01]  /*1d8a0*/  LOP3.LUT P5, RZ, R28, R30, RZ, 0xfc, !PT ;  /* 0x0000001e1cff7212 */ /* 0x000fe200078afcff */
[----:B------:R-:W-:-:S12]  /*1d8b0*/  @!P6 BRA `(.L_x_37) ;  /* 0x000000000028e947 */ /* 0x000fd80003800000 */
[----:B------:R-:W2:Y:S01]  /*1d8c0*/  S2R R28, SR_TID.X ;  /* 0x00000000001c7919 */ /* 0x000ea20000002100 */
        /* <DEDUP_REMOVED lines=9> */
.L_x_37:
[----:B------:R-:W-:Y:S05]  /*1d960*/  BSYNC.RECONVERGENT B0 ;  /* 0x0000000000007941 */ /* 0x000fea0003800200 */
.L_x_36:
[----:B------:R-:W-:Y:S01]  /*1d970*/  ISETP.NE.AND P6, PT, R29, RZ, PT ;  /* 0x000000ff1d00720c */ /* 0x000fe20003fc5270 */
[----:B------:R-:W-:-:S12]  /*1d980*/  BSSY.RECONVERGENT B0, `(.L_x_38) ;  /* 0x000000c000007945 */ /* 0x000fd80003800200 */
        /* <DEDUP_REMOVED lines=11> */
.L_x_39:
[----:B------:R-:W-:Y:S05]  /*1da40*/  BSYNC.RECONVERGENT B0 ;  /* 0x0000000000007941 */ /* 0x000fea0003800200 */
.L_x_38:
        /* <DEDUP_REMOVED lines=12> */
.L_x_41:
[----:B------:R-:W-:Y:S05]  /*1db10*/  BSYNC.RECONVERGENT B0 ;  /* 0x0000000000007941 */ /* 0x000fea0003800200 */
.L_x_40:
        /* <DEDUP_REMOVED lines=12> */
.L_x_43:
[----:B------:R-:W-:Y:S05]  /*1dbe0*/  BSYNC.RECONVERGENT B0 ;  /* 0x0000000000007941 */ /* 0x000fea0003800200 */
.L_x_42:
        /* <DEDUP_REMOVED lines=12> */
.L_x_45:
[----:B------:R-:W-:Y:S05]  /*1dcb0*/  BSYNC.RECONVERGENT B0 ;  /* 0x0000000000007941 */ /* 0x000fea0003800200 */
.L_x_44:
        /* <DEDUP_REMOVED lines=12> */
.L_x_47:
[----:B------:R-:W-:Y:S05]  /*1dd80*/  BSYNC.RECONVERGENT B0 ;  /* 0x0000000000007941 */ /* 0x000fea0003800200 */
.L_x_46:
        /* <DEDUP_REMOVED lines=12> */
.L_x_49:
[----:B------:R-:W-:Y:S05]  /*1de50*/  BSYNC.RECONVERGENT B0 ;  /* 0x0000000000007941 */ /* 0x000fea0003800200 */
.L_x_48:
        /* <DEDUP_REMOVED lines=12> */
.L_x_51:
[----:B------:R-:W-:Y:S05]  /*1df20*/  BSYNC.RECONVERGENT B0 ;  /* 0x0000000000007941 */ /* 0x000fea0003800200 */
.L_x_50:
        /* <DEDUP_REMOVED lines=8> */
[----:B------:R-:W-:Y:S01]  /*1dfb0*/  LOP3.LUT R4, R0, R2, R3, 0xfe, !PT ;  /* 0x0000000200047212 */ /* 0x000fe200078efe03 */
[----:B------:R-:W-:Y:S03]  /*1dfc0*/  BSSY.RECONVERGENT B0, `(.L_x_52) ;  /* 0x000001c000007945 */ /* 0x000fe60003800200 */
[----:B----4-:R-:W-:-:S02]  /*1dfd0*/  LOP3.LUT P6, RZ, R4, R13, RZ, 0xfc, !PT ;  /* 0x0000000d04ff7212 */ /* 0x010fc400078cfcff */
[----:B------:R-:W-:-:S04]  /*1dfe0*/  LOP3.LUT R4, R120, R119, R118, 0xfe, !PT ;  /* 0x0000007778047212 */ /* 0x000fc800078efe76 */
[----:B-----5:R-:W-:Y:S02]  /*1dff0*/  LOP3.LUT P1, RZ, R4, R12, RZ, 0xfc, !PT ;  /* 0x0000000c04ff7212 */ /* 0x020fe4000782fcff */
[----:B------:R-:W-:Y:S02]  /*1e000*/  LOP3.LUT R4, R123, R122, R121, 0xfe, !PT ;  /* 0x0000007a7b047212 */ /* 0x000fe400078efe79 */
[----:B------:R-:W-:Y:S02]  /*1e010*/  P2R R5, PR, RZ, 0x2 ;  /* 0x00000002ff057803 */ /* 0x000fe40000000000 */
[----:B--2---:R-:W-:Y:S02]  /*1e020*/  LOP3.LUT P0, RZ, R4, R11, RZ, 0xfc, !PT ;  /* 0x0000000b04ff7212 */ /* 0x004fe4000780fcff */
[----:B------:R-:W-:-:S04]  /*1e030*/  LOP3.LUT R4, R126, R125, R124, 0xfe, !PT ;  /* 0x0000007d7e047212 */ /* 0x000fc800078efe7c */
[----:B---3--:R-:W-:Y:S02]  /*1e040*/  LOP3.LUT P1, RZ, R4, R10, RZ, 0xfc, !PT ;  /* 0x0000000a04ff7212 */ /* 0x008fe4000782fcff */
        /* <DEDUP_REMOVED lines=19> */
.L_x_53:
[----:B------:R-:W-:Y:S05]  /*1e180*/  BSYNC.RECONVERGENT B0 ;  /* 0x0000000000007941 */ /* 0x000fea0003800200 */
.L_x_52:
        /* <DEDUP_REMOVED lines=13> */
.L_x_55:
[----:B------:R-:W-:Y:S05]  /*1e260*/  BSYNC.RECONVERGENT B0 ;  /* 0x0000000000007941 */ /* 0x000fea0003800200 */
.L_x_54:
[----:B------:R-:W-:Y:S04]  /*1e270*/  BSSY.RECONVERGENT B0, `(.L_x_56) ;  /* 0x000000c000007945 */ /* 0x000fe80003800200 */
[----:B------:R-:W-:Y:S05]  /*1e280*/  @!P0 BRA `(.L_x_57) ;  /* 0x0000000000288947 */ /* 0x000fea0003800000 */
[----:B--23--:R-:W2:Y:S01]  /*1e290*/  S2R R0, SR_TID.X ;  /* 0x0000000000007919 */ /* 0x00cea20000002100 */
        /* <DEDUP_REMOVED lines=9> */
.L_x_57:
[----:B------:R-:W-:Y:S05]  /*1e330*/  BSYNC.RECONVERGENT B0 ;  /* 0x0000000000007941 */ /* 0x000fea0003800200 */
.L_x_56:
[----:B------:R-:W-:Y:S04]  /*1e340*/  BSSY.RECONVERGENT B0, `(.L_x_58) ;  /* 0x000000c000007945 */ /* 0x000fe80003800200 */
[----:B------:R-:W-:Y:S05]  /*1e350*/  @!P1 BRA `(.L_x_59) ;  /* 0x0000000000289947 */ /* 0x000fea0003800000 */
[----:B--234-:R-:W2:Y:S01]  /*1e360*/  S2R R0, SR_TID.X ;  /* 0x0000000000007919 */ /* 0x01cea20000002100 */
        /* <DEDUP_REMOVED lines=9> */
.L_x_59:
[----:B------:R-:W-:Y:S05]  /*1e400*/  BSYNC.RECONVERGENT B0 ;  /* 0x0000000000007941 */ /* 0x000fea0003800200 */
.L_x_58:
        /* <DEDUP_REMOVED lines=12> */
.L_x_61:
[----:B------:R-:W-:Y:S05]  /*1e4d0*/  BSYNC.RECONVERGENT B0 ;  /* 0x0000000000007941 */ /* 0x000fea0003800200 */
.L_x_60:
        /* <DEDUP_REMOVED lines=12> */
.L_x_63:
[----:B------:R-:W-:Y:S05]  /*1e5a0*/  BSYNC.RECONVERGENT B0 ;  /* 0x0000000000007941 */ /* 0x000fea0003800200 */
.L_x_62:
        /* <DEDUP_REMOVED lines=12> */
.L_x_65:
[----:B------:R-:W-:Y:S05]  /*1e670*/  BSYNC.RECONVERGENT B0 ;  /* 0x0000000000007941 */ /* 0x000fea0003800200 */
.L_x_64:
        /* <DEDUP_REMOVED lines=12> */
.L_x_67:
[----:B------:R-:W-:Y:S05]  /*1e740*/  BSYNC.RECONVERGENT B0 ;  /* 0x0000000000007941 */ /* 0x000fea0003800200 */
.L_x_66:
[----:B---3--:R-:W3:Y:S04]  /*1e750*/  LDL R12, [R1+0x1f4] ;  /* 0x0001f400010c7983 */ /* 0x008ee80000100800 */
[----:B----4-:R-:W4:Y:S04]  /*1e760*/  LDL R11, [R1+0x1f8] ;  /* 0x0001f800010b7983 */ /* 0x010f280000100800 */
[----:B--2---:R-:W2:Y:S04]  /*1e770*/  LDL R8, [R1+0x204] ;  /* 0x0002040001087983 */ /* 0x004ea80000100800 */
[----:B------:R-:W5:Y:S04]  /*1e780*/  LDL R13, [R1+0x210] ;  /* 0x00021000010d7983 */ /* 0x000f680000100800 */
[----:B------:R-:W5:Y:S04]  /*1e790*/  LDL R9, [R1+0x200] ;  /* 0x0002000001097983 */ /* 0x000f680000100800 */
[----:B------:R-:W5:Y:S04]  /*1e7a0*/  LDL R10, [R1+0x1fc] ;  /* 0x0001fc00010a7983 */ /* 0x000f680000100800 */
[----:B------:R-:W5:Y:S04]  /*1e7b0*/  LDL R6, [R1+0x20c] ;  /* 0x00020c0001067983 */ /* 0x000f680000100800 */
[----:B------:R-:W5:Y:S04]  /*1e7c0*/  LDL R7, [R1+0x208] ;  /* 0x0002080001077983 */ /* 0x000f680000100800 */
[----:B------:R-:W5:Y:S04]  /*1e7d0*/  LDL R39, [R1+0x214] ;  /* 0x0002140001277983 */ /* 0x000f680000100800 */
[----:B------:R-:W5:Y:S04]  /*1e7e0*/  LDL R38, [R1+0x218] ;  /* 0x0002180001267983 */ /* 0x000f680000100800 */
[----:B------:R-:W5:Y:S01]  /*1e7f0*/  LDL R37, [R1+0x21c] ;  /* 0x00021c0001257983 */ /* 0x000f620000100800 */
[----:B------:R-:W-:-:S02]  /*1e800*/  LOP3.LUT R3, R141, R140, R139, 0xfe, !PT ;  /* 0x0000008c8d037212 */ /* 0x000fc400078efe8b */
[----:B------:R-:W-:Y:S02]  /*1e810*/  LOP3.LUT R5, R144, R143, R142, 0xfe, !PT ;  /* 0x0000008f90057212 */ /* 0x000fe400078efe8e */
[----:B------:R-:W-:Y:S01]  /*1e820*/  LOP3.LUT R0, R0, 0xfffffff7, RZ, 0xc0, !PT ;  /* 0xfffffff700007812 */ /* 0x000fe200078ec0ff */
[----:B------:R-:W0:Y:S01]  /*1e830*/  S2R R2, SR_TID.X ;  /* 0x0000000000027919 */ /* 0x000e220000002100 */
[----:B------:R-:W-:Y:S01]  /*1e840*/  LOP3.LUT R4, R147, R146, R145, 0xfe, !PT ;  /* 0x0000009293047212 */ /* 0x000fe200078efe91 */
[----:B------:R-:W-:Y:S01]  /*1e850*/  BSSY.RECONVERGENT B0, `(.L_x_68) ;  /* 0x000001e000007945 */ /* 0x000fe20003800200 */
[----:B---3--:R-:W-:Y:S02]  /*1e860*/  LOP3.LUT P5, RZ, R3, R12, RZ, 0xfc, !PT ;  /* 0x0000000c03ff7212 */ /* 0x008fe400078afcff */
[----:B----4-:R-:W-:Y:S02]  /*1e870*/  LOP3.LUT P3, RZ, R5, R11, RZ, 0xfc, !PT ;  /* 0x0000000b05ff7212 */ /* 0x010fe4000786fcff */
[----:B------:R-:W-:-:S04]  /*1e880*/  LOP3.LUT R5, R153, R152, R151, 0xfe, !PT ;  /* 0x0000009899057212 */ /* 0x000fc800078efe97 */
[----:B--2---:R-:W-:Y:S02]  /*1e890*/  LOP3.LUT P1, RZ, R5, R8, RZ, 0xfc, !PT ;  /* 0x0000000805ff7212 */ /* 0x004fe4000782fcff */
[----:B------:R-:W-:-:S03]  /*1e8a0*/  LOP3.LUT R5, R162, R161, R160, 0xfe, !PT ;  /* 0x000000a1a2057212 */ /* 0x000fc600078efea0 */
[----:B------:R-:W-:Y:S02]  /*1e8b0*/  @P5 LOP3.LUT R0, R0, 0x8, RZ, 0xfc, !PT ;  /* 0x0000000800005812 */ /* 0x000fe400078efcff */
[----:B-----5:R-:W-:Y:S02]  /*1e8c0*/  LOP3.LUT P5, RZ, R5, R13, RZ, 0xfc, !PT ;  /* 0x0000000d05ff7212 */ /* 0x020fe400078afcff */
[----:B------:R-:W-:Y:S02]  /*1e8d0*/  LOP3.LUT R0, R0, 0xfffffffd, RZ, 0xc0, !PT ;  /* 0xfffffffd00007812 */ /* 0x000fe400078ec0ff */
[----:B------:R-:W-:-:S09]  /*1e8e0*/  LOP3.LUT R3, R150, R149, R148, 0xfe, !PT ;  /* 0x0000009596037212 */ /* 0x000fd200078efe94 */
[----:B------:R-:W-:-:S04]  /*1e8f0*/  @P5 LOP3.LUT R0, R0, 0x2, RZ, 0xfc, !PT ;  /* 0x0000000200005812 */ /* 0x000fc800078efcff */
[----:B------:R-:W-:Y:S02]  /*1e900*/  LOP3.LUT P5, RZ, R0, 0x8, RZ, 0xc0, !PT ;  /* 0x0000000800ff7812 */ /* 0x000fe400078ac0ff */
[----:B------:R-:W-:Y:S02]  /*1e910*/  LOP3.LUT P0, RZ, R3, R9, RZ, 0xfc, !PT ;  /* 0x0000000903ff7212 */ /* 0x000fe4000780fcff */
[----:B------:R-:W-:Y:S02]  /*1e920*/  LOP3.LUT P4, RZ, R4, R10, RZ, 0xfc, !PT ;  /* 0x0000000a04ff7212 */ /* 0x000fe4000788fcff */
[----:B------:R-:W-:Y:S02]  /*1e930*/  LOP3.LUT R3, R159, R158, R157, 0xfe, !PT ;  /* 0x0000009e9f037212 */ /* 0x000fe400078efe9d */
[----:B------:R-:W-:Y:S02]  /*1e940*/  LOP3.LUT R4, R156, R155, R154, 0xfe, !PT ;  /* 0x0000009b9c047212 */ /* 0x000fe400078efe9a */
[----:B------:R-:W-:-:S02]  /*1e950*/  LOP3.LUT P6, RZ, R3, R6, RZ, 0xfc, !PT ;  /* 0x0000000603ff7212 */ /* 0x000fc400078cfcff */
[----:B------:R-:W-:Y:S02]  /*1e960*/  LOP3.LUT P2, RZ, R4, R7, RZ, 0xfc, !PT ;  /* 0x0000000704ff7212 */ /* 0x000fe4000784fcff */
[----:B------:R-:W-:Y:S01]  /*1e970*/  LOP3.LUT R3, R37, R38, R39, 0xfe, !PT ;  /* 0x0000002625037212 */ /* 0x000fe200078efe27 */
[----:B0-----:R-:W-:Y:S10]  /*1e980*/  @!P5 BRA `(.L_x_69) ;  /* 0x000000000028d947 */ /* 0x001ff40003800000 */
[----:B------:R-:W0:Y:S01]  /*1e990*/  S2R R4, SR_TID.X ;  /* 0x0000000000047919 */ /* 0x000e220000002100 */
        /* <DEDUP_REMOVED lines=9> */
.L_x_69:
[----:B------:R-:W-:Y:S05]  /*1ea30*/  BSYNC.RECONVERGENT B0 ;  /* 0x0000000000007941 */ /* 0x000fea0003800200 */
.L_x_68:
[----:B0-----:R-:W2:Y:S04]  /*1ea40*/  LDL R12, [R1+0x220] ;  /* 0x00022000010c7983 */ /* 0x001ea80000100800 */
[----:B------:R-:W3:Y:S04]  /*1ea50*/  LDL R36, [R1+0x224] ;  /* 0x0002240001247983 */ /* 0x000ee80000100800 */
[----:B------:R-:W3:Y:S04]  /*1ea60*/  LDL R35, [R1+0x228] ;  /* 0x0002280001237983 */ /* 0x000ee80000100800 */
[----:B------:R-:W3:Y:S01]  /*1ea70*/  LDL R34, [R1+0x22c] ;  /* 0x00022c0001227983 */ /* 0x000ee20000100800 */
[----:B------:R-:W-:Y:S01]  /*1ea80*/  BSSY.RECONVERGENT B0, `(.L_x_70) ;  /* 0x000000e000007945 */ /* 0x000fe20003800200 */
[----:B--2---:R-:W-:-:S02]  /*1ea90*/  LOP3.LUT P5, RZ, R3, R12, RZ, 0xfc, !PT ;  /* 0x0000000c03ff7212 */ /* 0x004fc400078afcff */
[----:B---3--:R-:W-:Y:S01]  /*1eaa0*/  LOP3.LUT R4, R34, R35, R36, 0xfe, !PT ;  /* 0x0000002322047212 */ /* 0x008fe200078efe24 */
[----:B------:R-:W-:Y:S10]  /*1eab0*/  @!P3 BRA `(.L_x_71) ;  /* 0x000000000028b947 */ /* 0x000ff40003800000 */
        /* <DEDUP_REMOVED lines=10> */
.L_x_71:
[----:B------:R-:W-:Y:S05]  /*1eb60*/  BSYNC.RECONVERGENT B0 ;  /* 0x0000000000007941 */ /* 0x000fea0003800200 */
.L_x_70:
        /* <DEDUP_REMOVED lines=18> */
.L_x_73:
[----:B------:R-:W-:Y:S05]  /*1ec90*/  BSYNC.RECONVERGENT B0 ;  /* 0x0000000000007941 */ /* 0x000fea0003800200 */
.L_x_72:
        /* <DEDUP_REMOVED lines=18> */
.L_x_75:
[----:B------:R-:W-:Y:S05]  /*1edc0*/  BSYNC.RECONVERGENT B0 ;  /* 0x0000000000007941 */ /* 0x000fea0003800200 */
.L_x_74:
        /* <DEDUP_REMOVED lines=18> */
.L_x_77:
[----:B------:R-:W-:Y:S05]  /*1eef0*/  BSYNC.RECONVERGENT B0 ;  /* 0x0000000000007941 */ /* 0x000fea0003800200 */
.L_x_76:
        /* <DEDUP_REMOVED lines=18> */
.L_x_79:
[----:B------:R-:W-:Y:S05]  /*1f020*/  BSYNC.RECONVERGENT B0 ;  /* 0x0000000000007941 */ /* 0x000fea0003800200 */
.L_x_78:
        /* <DEDUP_REMOVED lines=18> */
.L_x_81:
[----:B------:R-:W-:Y:S05]  /*1f150*/  BSYNC.RECONVERGENT B0 ;  /* 0x0000000000007941 */ /* 0x000fea0003800200 */
.L_x_80:
[----:B0-----:R-:W2:Y:S04]  /*1f160*/  LDL R6, [R1+0x280] ;  /* 0x0002800001067983 */ /* 0x001ea80000100800 */
[----:B------:R-:W3:Y:S04]  /*1f170*/  LDL R18, [R1+0x284] ;  /* 0x0002840001127983 */ /* 0x000ee80000100800 */
[----:B------:R-:W3:Y:S04]  /*1f180*/  LDL R17, [R1+0x288] ;  /* 0x0002880001117983 */ /* 0x000ee80000100800 */
[----:B------:R-:W3:Y:S01]  /*1f190*/  LDL R16, [R1+0x28c] ;  /* 0x00028c0001107983 */ /* 0x000ee20000100800 */
[----:B------:R-:W-:Y:S01]  /*1f1a0*/  LOP3.LUT R0, R0, 0xfffffff7, RZ, 0xc0, !PT ;  /* 0xfffffff700007812 */ /* 0x000fe200078ec0ff */
[----:B------:R-:W-:Y:S03]  /*1f1b0*/  BSSY.RECONVERGENT B0, `(.L_x_82) ;  /* 0x0000013000007945 */ /* 0x000fe60003800200 */
[----:B------:R-:W-:-:S04]  /*1f1c0*/  @P0 LOP3.LUT R0, R0, 0x8, RZ, 0xfc, !PT ;  /* 0x0000000800000812 */ /* 0x000fc800078efcff */
[C---:B------:R-:W-:Y:S02]  /*1f1d0*/  LOP3.LUT P6, RZ, R0.reuse, 0x2, RZ, 0xc0, !PT ;  /* 0x0000000200ff7812 */ /* 0x040fe400078cc0ff */
[----:B------:R-:W-:Y:S02]  /*1f1e0*/  LOP3.LUT R0, R0, 0xfffffffe, RZ, 0xc0, !PT ;  /* 0xfffffffe00007812 */ /* 0x000fe400078ec0ff */
[----:B--2---:R-:W-:Y:S02]  /*1f1f0*/  LOP3.LUT P0, RZ, R3, R6, RZ, 0xfc, !PT ;  /* 0x0000000603ff7212 */ /* 0x004fe4000780fcff */
[----:B---3--:R-:W-:-:S11]  /*1f200*/  LOP3.LUT R4, R16, R17, R18, 0xfe, !PT ;  /* 0x0000001110047212 */ /* 0x008fd600078efe12 */
[----:B------:R-:W-:-:S04]  /*1f210*/  @P0 LOP3.LUT R0, R0, 0x1, RZ, 0xfc, !PT ;  /* 0x0000000100000812 */ /* 0x000fc800078efcff */
[----:B------:R-:W-:Y:S01]  /*1f220*/  LOP3.LUT P0, RZ, R0, 0x8, RZ, 0xc0, !PT ;  /* 0x0000000800ff7812 */ /* 0x000fe2000780c0ff */
[----:B------:R-:W-:-:S12]  /*1f230*/  @!P6 BRA `(.L_x_83) ;  /* 0x000000000028e947 */ /* 0x000fd80003800000 */
        /* <DEDUP_REMOVED lines=10> */
.L_x_83:
[----:B------:R-:W-:Y:S05]  /*1f2e0*/  BSYNC.RECONVERGENT B0 ;  /* 0x0000000000007941 */ /* 0x000fea0003800200 */
.L_x_82:
[----:B------:R-:W2:Y:S04]  /*1f2f0*/  LDL R5, [R1+0x290] ;  /* 0x0002900001057983 */ /* 0x000ea80000100800 */
[----:B------:R-:W3:Y:S04]  /*1f300*/  LDL R15, [R1+0x294] ;  /* 0x00029400010f7983 */ /* 0x000ee80000100800 */
[----:B------:R-:W3:Y:S04]  /*1f310*/  LDL R14, [R1+0x298] ;  /* 0x00029800010e7983 */ /* 0x000ee80000100800 */
[----:B0-----:R-:W3:Y:S01]  /*1f320*/  LDL R13, [R1+0x29c] ;  /* 0x00029c00010d7983 */ /* 0x001ee20000100800 */
[----:B------:R-:W-:Y:S01]  /*1f330*/  LOP3.LUT R0, R0, 0xfffffffd, RZ, 0xc0, !PT ;  /* 0xfffffffd00007812 */ /* 0x000fe200078ec0ff */
[----:B------:R-:W-:Y:S01]  /*1f340*/  BSSY.RECONVERGENT B0, `(.L_x_84) ;  /* 0x000000f000007945 */ /* 0x000fe20003800200 */
[----:B--2---:R-:W-:-:S02]  /*1f350*/  LOP3.LUT P6, RZ, R4, R5, RZ, 0xfc, !PT ;  /* 0x0000000504ff7212 */ /* 0x004fc400078cfcff */
[----:B---3--:R-:W-:-:S11]  /*1f360*/  LOP3.LUT R3, R13, R14, R15, 0xfe, !PT ;  /* 0x0000000e0d037212 */ /* 0x008fd600078efe0f */
[----:B------:R-:W-:Y:S01]  /*1f370*/  @P6 LOP3.LUT R0, R0, 0x2, RZ, 0xfc, !PT ;  /* 0x0000000200006812 */ /* 0x000fe200078efcff */
[----:B------:R-:W-:Y:S06]  /*1f380*/  @!P5 BRA `(.L_x_85) ;  /* 0x000000000028d947 */ /* 0x000fec0003800000 */
        /* <DEDUP_REMOVED lines=10> */
.L_x_85:
[----:B------:R-:W-:Y:S05]  /*1f430*/  BSYNC.RECONVERGENT B0 ;  /* 0x0000000000007941 */ /* 0x000fea0003800200 */
.L_x_84:
        /* <DEDUP_REMOVED lines=18> */
.L_x_87:
[----:B------:R-:W-:Y:S05]  /*1f560*/  BSYNC.RECONVERGENT B0 ;  /* 0x0000000000007941 */ /* 0x000fea0003800200 */
.L_x_86:
        /* <DEDUP_REMOVED lines=18> */
.L_x_89:
[----:B------:R-:W-:Y:S05]  /*1f690*/  BSYNC.RECONVERGENT B0 ;  /* 0x0000000000007941 */ /* 0x000fea0003800200 */
.L_x_88:
        /* <DEDUP_REMOVED lines=18> */
.L_x_91:
[----:B------:R-:W-:Y:S05]  /*1f7c0*/  BSYNC.RECONVERGENT B0 ;  /* 0x0000000000007941 */ /* 0x000fea0003800200 */
.L_x_90:
        /* <DEDUP_REMOVED lines=18> */
.L_x_93:
[----:B------:R-:W-:Y:S05]  /*1f8f0*/  BSYNC.RECONVERGENT B0 ;  /* 0x0000000000007941 */ /* 0x000fea0003800200 */
.L_x_92:
        /* <DEDUP_REMOVED lines=18> */
.L_x_95:
[----:B------:R-:W-:Y:S05]  /*1fa20*/  BSYNC.RECONVERGENT B0 ;  /* 0x0000000000007941 */ /* 0x000fea0003800200 */
.L_x_94:
[----:B0-----:R-:W2:Y:S04]  /*1fa30*/  LDL R7, [R1+0x2f0] ;  /* 0x0002f00001077983 */ /* 0x001ea80000100800 */
[----:B------:R-:W3:Y:S04]  /*1fa40*/  LDL R24, [R1+0x2f4] ;  /* 0x0002f40001187983 */ /* 0x000ee80000100800 */
[----:B------:R-:W3:Y:S04]  /*1fa50*/  LDL R23, [R1+0x2f8] ;  /* 0x0002f80001177983 */ /* 0x000ee80000100800 */
[----:B------:R-:W3:Y:S01]  /*1fa60*/  LDL R22, [R1+0x2fc] ;  /* 0x0002fc0001167983 */ /* 0x000ee20000100800 */
[----:B------:R-:W-:Y:S01]  /*1fa70*/  LOP3.LUT P6, RZ, R0, 0x1, RZ, 0xc0, !PT ;  /* 0x0000000100ff7812 */ /* 0x000fe200078cc0ff */
[----:B------:R-:W-:Y:S01]  /*1fa80*/  BSSY.RECONVERGENT B0, `(.L_x_96) ;  /* 0x000000e000007945 */ /* 0x000fe20003800200 */
[----:B--2---:R-:W-:-:S02]  /*1fa90*/  LOP3.LUT P2, RZ, R4, R7, RZ, 0xfc, !PT ;  /* 0x0000000704ff7212 */ /* 0x004fc4000784fcff */
[----:B---3--:R-:W-:-:S09]  /*1faa0*/  LOP3.LUT R3, R22, R23, R24, 0xfe, !PT ;  /* 0x0000001716037212 */ /* 0x008fd200078efe18 */
[----:B------:R-:W-:Y:S05]  /*1fab0*/  @!P6 BRA `(.L_x_97) ;  /* 0x000000000028e947 */ /* 0x000fea0003800000 */
        /* <DEDUP_REMOVED lines=10> */
.L_x_97:
[----:B------:R-:W-:Y:S05]  /*1fb60*/  BSYNC.RECONVERGENT B0 ;  /* 0x0000000000007941 */ /* 0x000fea0003800200 */
.L_x_96:
        /* <DEDUP_REMOVED lines=24> */
.L_x_99:
[----:B------:R-:W-:Y:S05]  /*1fcf0*/  BSYNC.RECONVERGENT B0 ;  /* 0x0000000000007941 */ /* 0x000fea0003800200 */
.L_x_98:
[----:B0-----:R-:W2:Y:S04]  /*1fd00*/  LDL R5, [R1+0x310] ;  /* 0x0003100001057983 */ /* 0x001ea80000100800 */
[----:B------:R-:W3:Y:S04]  /*1fd10*/  LDL R18, [R1+0x314] ;  /* 0x0003140001127983 */ /* 0x000ee80000100800 */
[----:B------:R-:W3:Y:S04]  /*1fd20*/  LDL R17, [R1+0x318] ;  /* 0x0003180001117983 */ /* 0x000ee80000100800 */
[----:B------:R-:W3:Y:S01]  /*1fd30*/  LDL R16, [R1+0x31c] ;  /* 0x00031c0001107983 */ /* 0x000ee20000100800 */
        /* <DEDUP_REMOVED lines=16> */
.L_x_101:
[----:B------:R-:W-:Y:S05]  /*1fe40*/  BSYNC.RECONVERGENT B0 ;  /* 0x0000000000007941 */ /* 0x000fea0003800200 */
.L_x_100:
        /* <DEDUP_REMOVED lines=18> */
.L_x_103:
[----:B------:R-:W-:Y:S05]  /*1ff70*/  BSYNC.RECONVERGENT B0 ;  /* 0x0000000000007941 */ /* 0x000fea0003800200 */
.L_x_102:
        /* <DEDUP_REMOVED lines=18> */
.L_x_105:
[----:B------:R-:W-:Y:S05]  /*200a0*/  BSYNC.RECONVERGENT B0 ;  /* 0x0000000000007941 */ /* 0x000fea0003800200 */
.L_x_104:
        /* <DEDUP_REMOVED lines=18> */
.L_x_107:
[----:B------:R-:W-:Y:S05]  /*201d0*/  BSYNC.RECONVERGENT B0 ;  /* 0x0000000000007941 */ /* 0x000fea0003800200 */
.L_x_106:
        /* <DEDUP_REMOVED lines=18> */
.L_x_109:
[----:B------:R-:W-:Y:S05]  /*20300*/  BSYNC.RECONVERGENT B0 ;  /* 0x0000000000007941 */ /* 0x000fea0003800200 */
.L_x_108:
        /* <DEDUP_REMOVED lines=18> */
.L_x_111:
[----:B------:R-:W-:Y:S05]  /*20430*/  BSYNC.RECONVERGENT B0 ;  /* 0x0000000000007941 */ /* 0x000fea0003800200 */
.L_x_110:
        /* <DEDUP_REMOVED lines=19> */
.L_x_113:
[----:B------:R-:W-:Y:S05]  /*20570*/  BSYNC.RECONVERGENT B0 ;  /* 0x0000000000007941 */ /* 0x000fea0003800200 */
.L_x_112:
        /* <DEDUP_REMOVED lines=24> */
.L_x_115:
[----:B------:R-:W-:Y:S05]  /*20700*/  BSYNC.RECONVERGENT B0 ;  /* 0x0000000000007941 */ /* 0x000fea0003800200 */
.L_x_114:
        /* <DEDUP_REMOVED lines=20> */
.L_x_117:
[----:B------:R-:W-:Y:S05]  /*20850*/  BSYNC.RECONVERGENT B0 ;  /* 0x0000000000007941 */ /* 0x000fea0003800200 */
.L_x_116:
        /* <DEDUP_REMOVED lines=18> */
.L_x_119:
[----:B------:R-:W-:Y:S05]  /*20980*/  BSYNC.RECONVERGENT B0 ;  /* 0x0000000000007941 */ /* 0x000fea0003800200 */
.L_x_118:
        /* <DEDUP_REMOVED lines=18> */
.L_x_121:
[----:B------:R-:W-:Y:S05]  /*20ab0*/  BSYNC.RECONVERGENT B0 ;  /* 0x0000000000007941 */ /* 0x000fea0003800200 */
.L_x_120:
        /* <DEDUP_REMOVED lines=18> */
.L_x_123:
[----:B------:R-:W-:Y:S05]  /*20be0*/  BSYNC.RECONVERGENT B0 ;  /* 0x0000000000007941 */ /* 0x000fea0003800200 */
.L_x_122:
        /* <DEDUP_REMOVED lines=18> */
.L_x_125:
[----:B------:R-:W-:Y:S05]  /*20d10*/  BSYNC.RECONVERGENT B0 ;  /* 0x0000000000007941 */ /* 0x000fea0003800200 */
.L_x_124:
        /* <DEDUP_REMOVED lines=18> */
.L_x_127:
[----:B------:R-:W-:Y:S05]  /*20e40*/  BSYNC.RECONVERGENT B0 ;  /* 0x0000000000007941 */ /* 0x000fea0003800200 */
.L_x_126:
        /* <DEDUP_REMOVED lines=19> */
.L_x_129:
[----:B------:R-:W-:Y:S05]  /*20f80*/  BSYNC.RECONVERGENT B0 ;  /* 0x0000000000007941 */ /* 0x000fea0003800200 */
.L_x_128:
        /* <DEDUP_REMOVED lines=24> */
.L_x_131:
[----:B------:R-:W-:Y:S05]  /*21110*/  BSYNC.RECONVERGENT B0 ;  /* 0x0000000000007941 */ /* 0x000fea0003800200 */
.L_x_130:
        /* <DEDUP_REMOVED lines=20> */
.L_x_133:
[----:B------:R-:W-:Y:S05]  /*21260*/  BSYNC.RECONVERGENT B0 ;  /* 0x0000000000007941 */ /* 0x000fea0003800200 */
.L_x_132:
        /* <DEDUP_REMOVED lines=18> */
.L_x_135:
[----:B------:R-:W-:Y:S05]  /*21390*/  BSYNC.RECONVERGENT B0 ;  /* 0x0000000000007941 */ /* 0x000fea0003800200 */
.L_x_134:
        /* <DEDUP_REMOVED lines=18> */
.L_x_137:
[----:B------:R-:W-:Y:S05]  /*214c0*/  BSYNC.RECONVERGENT B0 ;  /* 0x0000000000007941 */ /* 0x000fea0003800200 */
.L_x_136:
        /* <DEDUP_REMOVED lines=18> */
.L_x_139:
[----:B------:R-:W-:Y:S05]  /*215f0*/  BSYNC.RECONVERGENT B0 ;  /* 0x0000000000007941 */ /* 0x000fea0003800200 */
.L_x_138:
        /* <DEDUP_REMOVED lines=18> */
.L_x_141:
[----:B------:R-:W-:Y:S05]  /*21720*/  BSYNC.RECONVERGENT B0 ;  /* 0x0000000000007941 */ /* 0x000fea0003800200 */
.L_x_140:
        /* <DEDUP_REMOVED lines=18> */
.L_x_143:
[----:B------:R-:W-:Y:S05]  /*21850*/  BSYNC.RECONVERGENT B0 ;  /* 0x0000000000007941 */ /* 0x000fea0003800200 */
.L_x_142:
        /* <DEDUP_REMOVED lines=19> */
.L_x_145:
[----:B------:R-:W-:Y:S05]  /*21990*/  BSYNC.RECONVERGENT B0 ;  /* 0x0000000000007941 */ /* 0x000fea0003800200 */
.L_x_144:
        /* <DEDUP_REMOVED lines=24> */
.L_x_147:
[----:B------:R-:W-:Y:S05]  /*21b20*/  BSYNC.RECONVERGENT B0 ;  /* 0x0000000000007941 */ /* 0x000fea0003800200 */
.L_x_146:
        /* <DEDUP_REMOVED lines=20> */
.L_x_149:
[----:B------:R-:W-:Y:S05]  /*21c70*/  BSYNC.RECONVERGENT B0 ;  /* 0x0000000000007941 */ /* 0x000fea0003800200 */
.L_x_148:
        /* <DEDUP_REMOVED lines=18> */
.L_x_151:
[----:B------:R-:W-:Y:S05]  /*21da0*/  BSYNC.RECONVERGENT B0 ;  /* 0x0000000000007941 */ /* 0x000fea0003800200 */
.L_x_150:
        /* <DEDUP_REMOVED lines=18> */
.L_x_153:
[----:B------:R-:W-:Y:S05]  /*21ed0*/  BSYNC.RECONVERGENT B0 ;  /* 0x0000000000007941 */ /* 0x000fea0003800200 */
.L_x_152:
        /* <DEDUP_REMOVED lines=18> */
.L_x_155:
[----:B------:R-:W-:Y:S05]  /*22000*/  BSYNC.RECONVERGENT B0 ;  /* 0x0000000000007941 */ /* 0x000fea0003800200 */
.L_x_154:
        /* <DEDUP_REMOVED lines=18> */
.L_x_157:
[----:B------:R-:W-:Y:S05]  /*22130*/  BSYNC.RECONVERGENT B0 ;  /* 0x0000000000007941 */ /* 0x000fea0003800200 */
.L_x_156:
        /* <DEDUP_REMOVED lines=18> */
.L_x_159:
[----:B------:R-:W-:Y:S05]  /*22260*/  BSYNC.RECONVERGENT B0 ;  /* 0x0000000000007941 */ /* 0x000fea0003800200 */
.L_x_158:
        /* <DEDUP_REMOVED lines=19> */
.L_x_161:
[----:B------:R-:W-:Y:S05]  /*223a0*/  BSYNC.RECONVERGENT B0 ;  /* 0x0000000000007941 */ /* 0x000fea0003800200 */
.L_x_160:
        /* <DEDUP_REMOVED lines=24> */
.L_x_163:
[----:B------:R-:W-:Y:S05]  /*22530*/  BSYNC.RECONVERGENT B0 ;  /* 0x0000000000007941 */ /* 0x000fea0003800200 */
.L_x_162:
        /* <DEDUP_REMOVED lines=20> */
.L_x_165:
[----:B------:R-:W-:Y:S05]  /*22680*/  BSYNC.RECONVERGENT B0 ;  /* 0x0000000000007941 */ /* 0x000fea0003800200 */
.L_x_164:
        /* <DEDUP_REMOVED lines=18> */
.L_x_167:
[----:B------:R-:W-:Y:S05]  /*227b0*/  BSYNC.RECONVERGENT B0 ;  /* 0x0000000000007941 */ /* 0x000fea0003800200 */
.L_x_166:
        /* <DEDUP_REMOVED lines=18> */
.L_x_169:
[----:B------:R-:W-:Y:S05]  /*228e0*/  BSYNC.RECONVERGENT B0 ;  /* 0x0000000000007941 */ /* 0x000fea0003800200 */
.L_x_168:
        /* <DEDUP_REMOVED lines=18> */
.L_x_171:
[----:B------:R-:W-:Y:S05]  /*22a10*/  BSYNC.RECONVERGENT B0 ;  /* 0x0000000000007941 */ /* 0x000fea0003800200 */
.L_x_170:
        /* <DEDUP_REMOVED lines=18> */
.L_x_173:
[----:B------:R-:W-:Y:S05]  /*22b40*/  BSYNC.RECONVERGENT B0 ;  /* 0x0000000000007941 */ /* 0x000fea0003800200 */
.L_x_172:
        /* <DEDUP_REMOVED lines=18> */
.L_x_175:
[----:B------:R-:W-:Y:S05]  /*22c70*/  BSYNC.RECONVERGENT B0 ;  /* 0x0000000000007941 */ /* 0x000fea0003800200 */
.L_x_174:
        /* <DEDUP_REMOVED lines=19> */
.L_x_177:
[----:B------:R-:W-:Y:S05]  /*22db0*/  BSYNC.RECONVERGENT B0 ;  /* 0x0000000000007941 */ /* 0x000fea0003800200 */
.L_x_176:
        /* <DEDUP_REMOVED lines=24> */
.L_x_179:
[----:B------:R-:W-:Y:S05]  /*22f40*/  BSYNC.RECONVERGENT B0 ;  /* 0x0000000000007941 */ /* 0x000fea0003800200 */
.L_x_178:
        /* <DEDUP_REMOVED lines=20> */
.L_x_181:
[----:B------:R-:W-:Y:S05]  /*23090*/  BSYNC.RECONVERGENT B0 ;  /* 0x0000000000007941 */ /* 0x000fea0003800200 */
.L_x_180:
        /* <DEDUP_REMOVED lines=18> */
.L_x_183:
[----:B------:R-:W-:Y:S05]  /*231c0*/  BSYNC.RECONVERGENT B0 ;  /* 0x0000000000007941 */ /* 0x000fea0003800200 */
.L_x_182:
        /* <DEDUP_REMOVED lines=18> */
.L_x_185:
[----:B------:R-:W-:Y:S05]  /*232f0*/  BSYNC.RECONVERGENT B0 ;  /* 0x0000000000007941 */ /* 0x000fea0003800200 */
.L_x_184:
        /* <DEDUP_REMOVED lines=18> */
.L_x_187:
[----:B------:R-:W-:Y:S05]  /*23420*/  BSYNC.RECONVERGENT B0 ;  /* 0x0000000000007941 */ /* 0x000fea0003800200 */
.L_x_186:
        /* <DEDUP_REMOVED lines=18> */
.L_x_189:
[----:B------:R-:W-:Y:S05]  /*23550*/  BSYNC.RECONVERGENT B0 ;  /* 0x0000000000007941 */ /* 0x000fea0003800200 */
.L_x_188:
        /* <DEDUP_REMOVED lines=18> */
.L_x_191:
[----:B------:R-:W-:Y:S05]  /*23680*/  BSYNC.RECONVERGENT B0 ;  /* 0x0000000000007941 */ /* 0x000fea0003800200 */
.L_x_190:
        /* <DEDUP_REMOVED lines=19> */
.L_x_193:
[----:B------:R-:W-:Y:S05]  /*237c0*/  BSYNC.RECONVERGENT B0 ;  /* 0x0000000000007941 */ /* 0x000fea0003800200 */
.L_x_192:
        /* <DEDUP_REMOVED lines=24> */
.L_x_195:
[----:B------:R-:W-:Y:S05]  /*23950*/  BSYNC.RECONVERGENT B0 ;  /* 0x0000000000007941 */ /* 0x000fea0003800200 */
.L_x_194:
        /* <DEDUP_REMOVED lines=20> */
.L_x_197:
[----:B------:R-:W-:Y:S05]  /*23aa0*/  BSYNC.RECONVERGENT B0 ;  /* 0x0000000000007941 */ /* 0x000fea0003800200 */
.L_x_196:
        /* <DEDUP_REMOVED lines=18> */
.L_x_199:
[----:B------:R-:W-:Y:S05]  /*23bd0*/  BSYNC.RECONVERGENT B0 ;  /* 0x0000000000007941 */ /* 0x000fea0003800200 */
.L_x_198:
        /* <DEDUP_REMOVED lines=18> */
.L_x_201:
[----:B------:R-:W-:Y:S05]  /*23d00*/  BSYNC.RECONVERGENT B0 ;  /* 0x0000000000007941 */ /* 0x000fea0003800200 */
.L_x_200:
        /* <DEDUP_REMOVED lines=18> */
.L_x_203:
[----:B------:R-:W-:Y:S05]  /*23e30*/  BSYNC.RECONVERGENT B0 ;  /* 0x0000000000007941 */ /* 0x000fea0003800200 */
.L_x_202:
        /* <DEDUP_REMOVED lines=18> */
.L_x_205:
[----:B------:R-:W-:Y:S05]  /*23f60*/  BSYNC.RECONVERGENT B0 ;  /* 0x0000000000007941 */ /* 0x000fea0003800200 */
.L_x_204:
        /* <DEDUP_REMOVED lines=18> */
.L_x_207:
[----:B------:R-:W-:Y:S05]  /*24090*/  BSYNC.RECONVERGENT B0 ;  /* 0x0000000000007941 */ /* 0x000fea0003800200 */
.L_x_206:
        /* <DEDUP_REMOVED lines=19> */
.L_x_209:
[----:B------:R-:W-:Y:S05]  /*241d0*/  BSYNC.RECONVERGENT B0 ;  /* 0x0000000000007941 */ /* 0x000fea0003800200 */
.L_x_208:
        /* <DEDUP_REMOVED lines=24> */
.L_x_211:
[----:B------:R-:W-:Y:S05]  /*24360*/  BSYNC.RECONVERGENT B0 ;  /* 0x0000000000007941 */ /* 0x000fea0003800200 */
.L_x_210:
        /* <DEDUP_REMOVED lines=20> */
.L_x_213:
[----:B------:R-:W-:Y:S05]  /*244b0*/  BSYNC.RECONVERGENT B0 ;  /* 0x0000000000007941 */ /* 0x000fea0003800200 */
.L_x_212:
        /* <DEDUP_REMOVED lines=18> */
.L_x_215:
[----:B------:R-:W-:Y:S05]  /*245e0*/  BSYNC.RECONVERGENT B0 ;  /* 0x0000000000007941 */ /* 0x000fea0003800200 */
.L_x_214:
        /* <DEDUP_REMOVED lines=18> */
.L_x_217:
[----:B------:R-:W-:Y:S05]  /*24710*/  BSYNC.RECONVERGENT B0 ;  /* 0x0000000000007941 */ /* 0x000fea0003800200 */
.L_x_216:
        /* <DEDUP_REMOVED lines=18> */
.L_x_219:
[----:B------:R-:W-:Y:S05]  /*24840*/  BSYNC.RECONVERGENT B0 ;  /* 0x0000000000007941 */ /* 0x000fea0003800200 */
.L_x_218:
        /* <DEDUP_REMOVED lines=18> */
.L_x_221:
[----:B------:R-:W-:Y:S05]  /*24970*/  BSYNC.RECONVERGENT B0 ;  /* 0x0000000000007941 */ /* 0x000fea0003800200 */
.L_x_220:
        /* <DEDUP_REMOVED lines=18> */
.L_x_223:
[----:B------:R-:W-:Y:S05]  /*24aa0*/  BSYNC.RECONVERGENT B0 ;  /* 0x0000000000007941 */ /* 0x000fea0003800200 */
.L_x_222:
        /* <DEDUP_REMOVED lines=19> */
.L_x_225:
[----:B------:R-:W-:Y:S05]  /*24be0*/  BSYNC.RECONVERGENT B0 ;  /* 0x0000000000007941 */ /* 0x000fea0003800200 */
.L_x_224:
        /* <DEDUP_REMOVED lines=24> */
.L_x_227:
[----:B------:R-:W-:Y:S05]  /*24d70*/  BSYNC.RECONVERGENT B0 ;  /* 0x0000000000007941 */ /* 0x000fea0003800200 */
.L_x_226:
        /* <DEDUP_REMOVED lines=20> */
.L_x_229:
[----:B------:R-:W-:Y:S05]  /*24ec0*/  BSYNC.RECONVERGENT B0 ;  /* 0x0000000000007941 */ /* 0x000fea0003800200 */
.L_x_228:
        /* <DEDUP_REMOVED lines=18> */
.L_x_231:
[----:B------:R-:W-:Y:S05]  /*24ff0*/  BSYNC.RECONVERGENT B0 ;  /* 0x0000000000007941 */ /* 0x000fea0003800200 */
.L_x_230:
        /* <DEDUP_REMOVED lines=18> */
.L_x_233:
[----:B------:R-:W-:Y:S05]  /*25120*/  BSYNC.RECONVERGENT B0 ;  /* 0x0000000000007941 */ /* 0x000fea0003800200 */
.L_x_232:
        /* <DEDUP_REMOVED lines=18> */
.L_x_235:
[----:B------:R-:W-:Y:S05]  /*25250*/  BSYNC.RECONVERGENT B0 ;  /* 0x0000000000007941 */ /* 0x000fea0003800200 */
.L_x_234:
        /* <DEDUP_REMOVED lines=18> */
.L_x_237:
[----:B------:R-:W-:Y:S05]  /*25380*/  BSYNC.RECONVERGENT B0 ;  /* 0x0000000000007941 */ /* 0x000fea0003800200 */
.L_x_236:
        /* <DEDUP_REMOVED lines=18> */
.L_x_239:
[----:B------:R-:W-:Y:S05]  /*254b0*/  BSYNC.RECONVERGENT B0 ;  /* 0x0000000000007941 */ /* 0x000fea0003800200 */
.L_x_238:
        /* <DEDUP_REMOVED lines=19> */
.L_x_241:
[----:B------:R-:W-:Y:S05]  /*255f0*/  BSYNC.RECONVERGENT B0 ;  /* 0x0000000000007941 */ /* 0x000fea0003800200 */
.L_x_240:
        /* <DEDUP_REMOVED lines=24> */
.L_x_243:
[----:B------:R-:W-:Y:S05]  /*25780*/  BSYNC.RECONVERGENT B0 ;  /* 0x0000000000007941 */ /* 0x000fea0003800200 */
.L_x_242:
        /* <DEDUP_REMOVED lines=20> */
.L_x_245:
[----:B------:R-:W-:Y:S05]  /*258d0*/  BSYNC.RECONVERGENT B0 ;  /* 0x0000000000007941 */ /* 0x000fea0003800200 */
.L_x_244:
        /* <DEDUP_REMOVED lines=18> */
.L_x_247:
[----:B------:R-:W-:Y:S05]  /*25a00*/  BSYNC.RECONVERGENT B0 ;  /* 0x0000000000007941 */ /* 0x000fea0003800200 */
.L_x_246:
        /* <DEDUP_REMOVED lines=18> */
.L_x_249:
[----:B------:R-:W-:Y:S05]  /*25b30*/  BSYNC.RECONVERGENT B0 ;  /* 0x0000000000007941 */ /* 0x000fea0003800200 */
.L_x_248:
        /* <DEDUP_REMOVED lines=18> */
.L_x_251:
[----:B------:R-:W-:Y:S05]  /*25c60*/  BSYNC.RECONVERGENT B0 ;  /* 0x0000000000007941 */ /* 0x000fea0003800200 */
.L_x_250:
        /* <DEDUP_REMOVED lines=18> */
.L_x_253:
[----:B------:R-:W-:Y:S05]  /*25d90*/  BSYNC.RECONVERGENT B0 ;  /* 0x0000000000007941 */ /* 0x000fea0003800200 */
.L_x_252:
        /* <DEDUP_REMOVED lines=18> */
.L_x_255:
[----:B------:R-:W-:Y:S05]  /*25ec0*/  BSYNC.RECONVERGENT B0 ;  /* 0x0000000000007941 */ /* 0x000fea0003800200 */
.L_x_254:
        /* <DEDUP_REMOVED lines=19> */
.L_x_257:
[----:B------:R-:W-:Y:S05]  /*26000*/  BSYNC.RECONVERGENT B0 ;  /* 0x0000000000007941 */ /* 0x000fea0003800200 */
.L_x_256:
        /* <DEDUP_REMOVED lines=24> */
.L_x_259:
[----:B------:R-:W-:Y:S05]  /*26190*/  BSYNC.RECONVERGENT B0 ;  /* 0x0000000000007941 */ /* 0x000fea0003800200 */
.L_x_258:
        /* <DEDUP_REMOVED lines=20> */
.L_x_261:
[----:B------:R-:W-:Y:S05]  /*262e0*/  BSYNC.RECONVERGENT B0 ;  /* 0x0000000000007941 */ /* 0x000fea0003800200 */
.L_x_260:
        /* <DEDUP_REMOVED lines=18> */
.L_x_263:
[----:B------:R-:W-:Y:S05]  /*26410*/  BSYNC.RECONVERGENT B0 ;  /* 0x0000000000007941 */ /* 0x000fea0003800200 */
.L_x_262:
        /* <DEDUP_REMOVED lines=18> */
.L_x_265:
[----:B------:R-:W-:Y:S05]  /*26540*/  BSYNC.RECONVERGENT B0 ;  /* 0x0000000000007941 */ /* 0x000fea0003800200 */
.L_x_264:
        /* <DEDUP_REMOVED lines=18> */
.L_x_267:
[----:B------:R-:W-:Y:S05]  /*26670*/  BSYNC.RECONVERGENT B0 ;  /* 0x0000000000007941 */ /* 0x000fea0003800200 */
.L_x_266:
        /* <DEDUP_REMOVED lines=18> */
.L_x_269:
[----:B------:R-:W-:Y:S05]  /*267a0*/  BSYNC.RECONVERGENT B0 ;  /* 0x0000000000007941 */ /* 0x000fea0003800200 */
.L_x_268:
        /* <DEDUP_REMOVED lines=18> */
.L_x_271:
[----:B------:R-:W-:Y:S05]  /*268d0*/  BSYNC.RECONVERGENT B0 ;  /* 0x0000000000007941 */ /* 0x000fea0003800200 */
.L_x_270:
        /* <DEDUP_REMOVED lines=19> */
.L_x_273:
[----:B------:R-:W-:Y:S05]  /*26a10*/  BSYNC.RECONVERGENT B0 ;  /* 0x0000000000007941 */ /* 0x000fea0003800200 */
.L_x_272:
        /* <DEDUP_REMOVED lines=24> */
.L_x_275:
[----:B------:R-:W-:Y:S05]  /*26ba0*/  BSYNC.RECONVERGENT B0 ;  /* 0x0000000000007941 */ /* 0x000fea0003800200 */
.L_x_274:
        /* <DEDUP_REMOVED lines=20> */
.L_x_277:
[----:B------:R-:W-:Y:S05]  /*26cf0*/  BSYNC.RECONVERGENT B0 ;  /* 0x0000000000007941 */ /* 0x000fea0003800200 */
.L_x_276:
        /* <DEDUP_REMOVED lines=18> */
.L_x_279:
[----:B------:R-:W-:Y:S05]  /*26e20*/  BSYNC.RECONVERGENT B0 ;  /* 0x0000000000007941 */ /* 0x000fea0003800200 */
.L_x_278:
        /* <DEDUP_REMOVED lines=18> */
.L_x_281:
[----:B------:R-:W-:Y:S05]  /*26f50*/  BSYNC.RECONVERGENT B0 ;  /* 0x0000000000007941 */ /* 0x000fea0003800200 */
.L_x_280:
        /* <DEDUP_REMOVED lines=18> */
.L_x_283:
[----:B------:R-:W-:Y:S05]  /*27080*/  BSYNC.RECONVERGENT B0 ;  /* 0x0000000000007941 */ /* 0x000fea0003800200 */
.L_x_282:
        /* <DEDUP_REMOVED lines=18> */
.L_x_285:
[----:B------:R-:W-:Y:S05]  /*271b0*/  BSYNC.RECONVERGENT B0 ;  /* 0x0000000000007941 */ /* 0x000fea0003800200 */
.L_x_284:
        /* <DEDUP_REMOVED lines=18> */
.L_x_287:
[----:B------:R-:W-:Y:S05]  /*272e0*/  BSYNC.RECONVERGENT B0 ;  /* 0x0000000000007941 */ /* 0x000fea0003800200 */
.L_x_286:
        /* <DEDUP_REMOVED lines=19> */
.L_x_289:
[----:B------:R-:W-:Y:S05]  /*27420*/  BSYNC.RECONVERGENT B0 ;  /* 0x0000000000007941 */ /* 0x000fea0003800200 */
.L_x_288:
        /* <DEDUP_REMOVED lines=24> */
.L_x_291:
[----:B------:R-:W-:Y:S05]  /*275b0*/  BSYNC.RECONVERGENT B0 ;  /* 0x0000000000007941 */ /* 0x000fea0003800200 */
.L_x_290:
        /* <DEDUP_REMOVED lines=20> */
.L_x_293:
[----:B------:R-:W-:Y:S05]  /*27700*/  BSYNC.RECONVERGENT B0 ;  /* 0x0000000000007941 */ /* 0x000fea0003800200 */
.L_x_292:
        /* <DEDUP_REMOVED lines=18> */
.L_x_295:
[----:B------:R-:W-:Y:S05]  /*27830*/  BSYNC.RECONVERGENT B0 ;  /* 0x0000000000007941 */ /* 0x000fea0003800200 */
.L_x_294:
        /* <DEDUP_REMOVED lines=18> */
.L_x_297:
[----:B------:R-:W-:Y:S05]  /*27960*/  BSYNC.RECONVERGENT B0 ;  /* 0x0000000000007941 */ /* 0x000fea0003800200 */
.L_x_296:
        /* <DEDUP_REMOVED lines=18> */
.L_x_299:
[----:B------:R-:W-:Y:S05]  /*27a90*/  BSYNC.RECONVERGENT B0 ;  /* 0x0000000000007941 */ /* 0x000fea0003800200 */
.L_x_298:
        /* <DEDUP_REMOVED lines=18> */
.L_x_301:
[----:B------:R-:W-:Y:S05]  /*27bc0*/  BSYNC.RECONVERGENT B0 ;  /* 0x0000000000007941 */ /* 0x000fea0003800200 */
.L_x_300:
        /* <DEDUP_REMOVED lines=18> */
.L_x_303:
[----:B------:R-:W-:Y:S05]  /*27cf0*/  BSYNC.RECONVERGENT B0 ;  /* 0x0000000000007941 */ /* 0x000fea0003800200 */
.L_x_302:
        /* <DEDUP_REMOVED lines=19> */
.L_x_305:
[----:B------:R-:W-:Y:S05]  /*27e30*/  BSYNC.RECONVERGENT B0 ;  /* 0x0000000000007941 */ /* 0x000fea0003800200 */
.L_x_304:
        /* <DEDUP_REMOVED lines=24> */
.L_x_307:
[----:B------:R-:W-:Y:S05]  /*27fc0*/  BSYNC.RECONVERGENT B0 ;  /* 0x0000000000007941 */ /* 0x000fea0003800200 */
.L_x_306:
        /* <DEDUP_REMOVED lines=20> */
.L_x_309:
[----:B------:R-:W-:Y:S05]  /*28110*/  BSYNC.RECONVERGENT B0 ;  /* 0x0000000000007941 */ /* 0x000fea0003800200 */
.L_x_308:
        /* <DEDUP_REMOVED lines=18> */
.L_x_311:
[----:B------:R-:W-:Y:S05]  /*28240*/  BSYNC.RECONVERGENT B0 ;  /* 0x0000000000007941 */ /* 0x000fea0003800200 */
.L_x_310:
        /* <DEDUP_REMOVED lines=18> */
.L_x_313:
[----:B------:R-:W-:Y:S05]  /*28370*/  BSYNC.RECONVERGENT B0 ;  /* 0x0000000000007941 */ /* 0x000fea0003800200 */
.L_x_312:
        /* <DEDUP_REMOVED lines=18> */
.L_x_315:
[----:B------:R-:W-:Y:S05]  /*284a0*/  BSYNC.RECONVERGENT B0 ;  /* 0x0000000000007941 */ /* 0x000fea0003800200 */
.L_x_314:
        /* <DEDUP_REMOVED lines=18> */
.L_x_317:
[----:B------:R-:W-:Y:S05]  /*285d0*/  BSYNC.RECONVERGENT B0 ;  /* 0x0000000000007941 */ /* 0x000fea0003800200 */
.L_x_316:
        /* <DEDUP_REMOVED lines=18> */
.L_x_319:
[----:B------:R-:W-:Y:S05]  /*28700*/  BSYNC.RECONVERGENT B0 ;  /* 0x0000000000007941 */ /* 0x000fea0003800200 */
.L_x_318:
        /* <DEDUP_REMOVED lines=19> */
.L_x_321:
[----:B------:R-:W-:Y:S05]  /*28840*/  BSYNC.RECONVERGENT B0 ;  /* 0x0000000000007941 */ /* 0x000fea0003800200 */
.L_x_320:
        /* <DEDUP_REMOVED lines=24> */
.L_x_323:
[----:B------:R-:W-:Y:S05]  /*289d0*/  BSYNC.RECONVERGENT B0 ;  /* 0x0000000000007941 */ /* 0x000fea0003800200 */
.L_x_322:
        /* <DEDUP_REMOVED lines=20> */
.L_x_325:
[----:B------:R-:W-:Y:S05]  /*28b20*/  BSYNC.RECONVERGENT B0 ;  /* 0x0000000000007941 */ /* 0x000fea0003800200 */
.L_x_324:
        /* <DEDUP_REMOVED lines=18> */
.L_x_327:
[----:B------:R-:W-:Y:S05]  /*28c50*/  BSYNC.RECONVERGENT B0 ;  /* 0x0000000000007941 */ /* 0x000fea0003800200 */
.L_x_326:
        /* <DEDUP_REMOVED lines=18> */
.L_x_329:
[----:B------:R-:W-:Y:S05]  /*28d80*/  BSYNC.RECONVERGENT B0 ;  /* 0x0000000000007941 */ /* 0x000fea0003800200 */
.L_x_328:
        /* <DEDUP_REMOVED lines=18> */
.L_x_331:
[----:B------:R-:W-:Y:S05]  /*28eb0*/  BSYNC.RECONVERGENT B0 ;  /* 0x0000000000007941 */ /* 0x000fea0003800200 */
.L_x_330:
        /* <DEDUP_REMOVED lines=18> */
.L_x_333:
[----:B------:R-:W-:Y:S05]  /*28fe0*/  BSYNC.RECONVERGENT B0 ;  /* 0x0000000000007941 */ /* 0x000fea0003800200 */
.L_x_332:
        /* <DEDUP_REMOVED lines=18> */
.L_x_335:
[----:B------:R-:W-:Y:S05]  /*29110*/  BSYNC.RECONVERGENT B0 ;  /* 0x0000000000007941 */ /* 0x000fea0003800200 */
.L_x_334:
        /* <DEDUP_REMOVED lines=19> */
.L_x_337:
[----:B------:R-:W-:Y:S05]  /*29250*/  BSYNC.RECONVERGENT B0 ;  /* 0x0000000000007941 */ /* 0x000fea0003800200 */
.L_x_336:
        /* <DEDUP_REMOVED lines=24> */
.L_x_339:
[----:B------:R-:W-:Y:S05]  /*293e0*/  BSYNC.RECONVERGENT B0 ;  /* 0x0000000000007941 */ /* 0x000fea0003800200 */
.L_x_338:
        /* <DEDUP_REMOVED lines=20> */
.L_x_341:
[----:B------:R-:W-:Y:S05]  /*29530*/  BSYNC.RECONVERGENT B0 ;  /* 0x0000000000007941 */ /* 0x000fea0003800200 */
.L_x_340:
        /* <DEDUP_REMOVED lines=18> */
.L_x_343:
[----:B------:R-:W-:Y:S05]  /*29660*/  BSYNC.RECONVERGENT B0 ;  /* 0x0000000000007941 */ /* 0x000fea0003800200 */
.L_x_342:
        /* <DEDUP_REMOVED lines=18> */
.L_x_345:
[----:B------:R-:W-:Y:S05]  /*29790*/  BSYNC.RECONVERGENT B0 ;  /* 0x0000000000007941 */ /* 0x000fea0003800200 */
.L_x_344:
        /* <DEDUP_REMOVED lines=18> */
.L_x_347:
[----:B------:R-:W-:Y:S05]  /*298c0*/  BSYNC.RECONVERGENT B0 ;  /* 0x0000000000007941 */ /* 0x000fea0003800200 */
.L_x_346:
        /* <DEDUP_REMOVED lines=18> */
.L_x_349:
[----:B------:R-:W-:Y:S05]  /*299f0*/  BSYNC.RECONVERGENT B0 ;  /* 0x0000000000007941 */ /* 0x000fea0003800200 */
.L_x_348:
        /* <DEDUP_REMOVED lines=18> */
.L_x_351:
[----:B------:R-:W-:Y:S05]  /*29b20*/  BSYNC.RECONVERGENT B0 ;  /* 0x0000000000007941 */ /* 0x000fea0003800200 */
.L_x_350:
        /* <DEDUP_REMOVED lines=19> */
.L_x_353:
[----:B------:R-:W-:Y:S05]  /*29c60*/  BSYNC.RECONVERGENT B0 ;  /* 0x0000000000007941 */ /* 0x000fea0003800200 */
.L_x_352:
        /* <DEDUP_REMOVED lines=24> */
.L_x_355:
[----:B------:R-:W-:Y:S05]  /*29df0*/  BSYNC.RECONVERGENT B0 ;  /* 0x0000000000007941 */ /* 0x000fea0003800200 */
.L_x_354:
        /* <DEDUP_REMOVED lines=20> */
.L_x_357:
[----:B------:R-:W-:Y:S05]  /*29f40*/  BSYNC.RECONVERGENT B0 ;  /* 0x0000000000007941 */ /* 0x000fea0003800200 */
.L_x_356:
        /* <DEDUP_REMOVED lines=18> */
.L_x_359:
[----:B------:R-:W-:Y:S05]  /*2a070*/  BSYNC.RECONVERGENT B0 ;  /* 0x0000000000007941 */ /* 0x000fea0003800200 */
.L_x_358:
        /* <DEDUP_REMOVED lines=18> */
.L_x_361:
[----:B------:R-:W-:Y:S05]  /*2a1a0*/  BSYNC.RECONVERGENT B0 ;  /* 0x0000000000007941 */ /* 0x000fea0003800200 */
.L_x_360:
        /* <DEDUP_REMOVED lines=18> */
.L_x_363:
[----:B------:R-:W-:Y:S05]  /*2a2d0*/  BSYNC.RECONVERGENT B0 ;  /* 0x0000000000007941 */ /* 0x000fea0003800200 */
.L_x_362:
        /* <DEDUP_REMOVED lines=18> */
.L_x_365:
[----:B------:R-:W-:Y:S05]  /*2a400*/  BSYNC.RECONVERGENT B0 ;  /* 0x0000000000007941 */ /* 0x000fea0003800200 */
.L_x_364:
        /* <DEDUP_REMOVED lines=18> */
.L_x_367:
[----:B------:R-:W-:Y:S05]  /*2a530*/  BSYNC.RECONVERGENT B0 ;  /* 0x0000000000007941 */ /* 0x000fea0003800200 */
.L_x_366:
        /* <DEDUP_REMOVED lines=19> */
.L_x_369:
[----:B------:R-:W-:Y:S05]  /*2a670*/  BSYNC.RECONVERGENT B0 ;  /* 0x0000000000007941 */ /* 0x000fea0003800200 */
.L_x_368:
        /* <DEDUP_REMOVED lines=24> */
.L_x_371:
[----:B------:R-:W-:Y:S05]  /*2a800*/  BSYNC.RECONVERGENT B0 ;  /* 0x0000000000007941 */ /* 0x000fea0003800200 */
.L_x_370:
        /* <DEDUP_REMOVED lines=20> */
.L_x_373:
[----:B------:R-:W-:Y:S05]  /*2a950*/  BSYNC.RECONVERGENT B0 ;  /* 0x0000000000007941 */ /* 0x000fea0003800200 */
.L_x_372:
        /* <DEDUP_REMOVED lines=18> */
.L_x_375:
[----:B------:R-:W-:Y:S05]  /*2aa80*/  BSYNC.RECONVERGENT B0 ;  /* 0x0000000000007941 */ /* 0x000fea0003800200 */
.L_x_374:
        /* <DEDUP_REMOVED lines=18> */
.L_x_377:
[----:B------:R-:W-:Y:S05]  /*2abb0*/  BSYNC.RECONVERGENT B0 ;  /* 0x0000000000007941 */ /* 0x000fea0003800200 */
.L_x_376:
        /* <DEDUP_REMOVED lines=18> */
.L_x_379:
[----:B------:R-:W-:Y:S05]  /*2ace0*/  BSYNC.RECONVERGENT B0 ;  /* 0x0000000000007941 */ /* 0x000fea0003800200 */
.L_x_378:
        /* <DEDUP_REMOVED lines=18> */
.L_x_381:
[----:B------:R-:W-:Y:S05]  /*2ae10*/  BSYNC.RECONVERGENT B0 ;  /* 0x0000000000007941 */ /* 0x000fea0003800200 */
.L_x_380:
        /* <DEDUP_REMOVED lines=18> */
.L_x_383:
[----:B------:R-:W-:Y:S05]  /*2af40*/  BSYNC.RECONVERGENT B0 ;  /* 0x0000000000007941 */ /* 0x000fea0003800200 */
.L_x_382:
        /* <DEDUP_REMOVED lines=19> */
.L_x_385:
[----:B------:R-:W-:Y:S05]  /*2b080*/  BSYNC.RECONVERGENT B0 ;  /* 0x0000000000007941 */ /* 0x000fea0003800200 */
.L_x_384:
        /* <DEDUP_REMOVED lines=24> */
.L_x_387:
[----:B------:R-:W-:Y:S05]  /*2b210*/  BSYNC.RECONVERGENT B0 ;  /* 0x0000000000007941 */ /* 0x000fea0003800200 */
.L_x_386:
        /* <DEDUP_REMOVED lines=20> */
.L_x_389:
[----:B------:R-:W-:Y:S05]  /*2b360*/  BSYNC.RECONVERGENT B0 ;  /* 0x0000000000007941 */ /* 0x000fea0003800200 */
.L_x_388:
        /* <DEDUP_REMOVED lines=18> */
.L_x_391:
[----:B------:R-:W-:Y:S05]  /*2b490*/  BSYNC.RECONVERGENT B0 ;  /* 0x0000000000007941 */ /* 0x000fea0003800200 */
.L_x_390:
        /* <DEDUP_REMOVED lines=18> */
.L_x_393:
[----:B------:R-:W-:Y:S05]  /*2b5c0*/  BSYNC.RECONVERGENT B0 ;  /* 0x0000000000007941 */ /* 0x000fea0003800200 */
.L_x_392:
        /* <DEDUP_REMOVED lines=18> */
.L_x_395:
[----:B------:R-:W-:Y:S05]  /*2b6f0*/  BSYNC.RECONVERGENT B0 ;  /* 0x0000000000007941 */ /* 0x000fea0003800200 */
.L_x_394:
        /* <DEDUP_REMOVED lines=18> */
.L_x_397:
[----:B------:R-:W-:Y:S05]  /*2b820*/  BSYNC.RECONVERGENT B0 ;  /* 0x0000000000007941 */ /* 0x000fea0003800200 */
.L_x_396:
        /* <DEDUP_REMOVED lines=18> */
.L_x_399:
[----:B------:R-:W-:Y:S05]  /*2b950*/  BSYNC.RECONVERGENT B0 ;  /* 0x0000000000007941 */ /* 0x000fea0003800200 */
.L_x_398:
        /* <DEDUP_REMOVED lines=19> */
.L_x_401:
[----:B------:R-:W-:Y:S05]  /*2ba90*/  BSYNC.RECONVERGENT B0 ;  /* 0x0000000000007941 */ /* 0x000fea0003800200 */
.L_x_400:
        /* <DEDUP_REMOVED lines=24> */
.L_x_403:
[----:B------:R-:W-:Y:S05]  /*2bc20*/  BSYNC.RECONVERGENT B0 ;  /* 0x0000000000007941 */ /* 0x000fea0003800200 */
.L_x_402:
        /* <DEDUP_REMOVED lines=20> */
.L_x_405:
[----:B------:R-:W-:Y:S05]  /*2bd70*/  BSYNC.RECONVERGENT B0 ;  /* 0x0000000000007941 */ /* 0x000fea0003800200 */
.L_x_404:
        /* <DEDUP_REMOVED lines=18> */
.L_x_407:
[----:B------:R-:W-:Y:S05]  /*2bea0*/  BSYNC.RECONVERGENT B0 ;  /* 0x0000000000007941 */ /* 0x000fea0003800200 */
.L_x_406:
        /* <DEDUP_REMOVED lines=18> */
.L_x_409:
[----:B------:R-:W-:Y:S05]  /*2bfd0*/  BSYNC.RECONVERGENT B0 ;  /* 0x0000000000007941 */ /* 0x000fea0003800200 */
.L_x_408:
        /* <DEDUP_REMOVED lines=18> */
.L_x_411:
[----:B------:R-:W-:Y:S05]  /*2c100*/  BSYNC.RECONVERGENT B0 ;  /* 0x0000000000007941 */ /* 0x000fea0003800200 */
.L_x_410:
        /* <DEDUP_REMOVED lines=18> */
.L_x_413:
[----:B------:R-:W-:Y:S05]  /*2c230*/  BSYNC.RECONVERGENT B0 ;  /* 0x0000000000007941 */ /* 0x000fea0003800200 */
.L_x_412:
        /* <DEDUP_REMOVED lines=18> */
.L_x_415:
[----:B------:R-:W-:Y:S05]  /*2c360*/  BSYNC.RECONVERGENT B0 ;  /* 0x0000000000007941 */ /* 0x000fea0003800200 */
.L_x_414:
        /* <DEDUP_REMOVED lines=19> */
.L_x_417:
[----:B------:R-:W-:Y:S05]  /*2c4a0*/  BSYNC.RECONVERGENT B0 ;  /* 0x0000000000007941 */ /* 0x000fea0003800200 */
.L_x_416:
        /* <DEDUP_REMOVED lines=24> */
.L_x_419:
[----:B------:R-:W-:Y:S05]  /*2c630*/  BSYNC.RECONVERGENT B0 ;  /* 0x0000000000007941 */ /* 0x000fea0003800200 */
.L_x_418:
        /* <DEDUP_REMOVED lines=20> */
.L_x_421:
[----:B------:R-:W-:Y:S05]  /*2c780*/  BSYNC.RECONVERGENT B0 ;  /* 0x0000000000007941 */ /* 0x000fea0003800200 */
.L_x_420:
        /* <DEDUP_REMOVED lines=18> */
.L_x_423:
[----:B------:R-:W-:Y:S05]  /*2c8b0*/  BSYNC.RECONVERGENT B0 ;  /* 0x0000000000007941 */ /* 0x000fea0003800200 */
.L_x_422:
        /* <DEDUP_REMOVED lines=18> */
.L_x_425:
[----:B------:R-:W-:Y:S05]  /*2c9e0*/  BSYNC.RECONVERGENT B0 ;  /* 0x0000000000007941 */ /* 0x000fea0003800200 */
.L_x_424:
        /* <DEDUP_REMOVED lines=18> */
.L_x_427:
[----:B------:R-:W-:Y:S05]  /*2cb10*/  BSYNC.RECONVERGENT B0 ;  /* 0x0000000000007941 */ /* 0x000fea0003800200 */
.L_x_426:
        /* <DEDUP_REMOVED lines=18> */
.L_x_429:
[----:B------:R-:W-:Y:S05]  /*2cc40*/  BSYNC.RECONVERGENT B0 ;  /* 0x0000000000007941 */ /* 0x000fea0003800200 */
.L_x_428:
        /* <DEDUP_REMOVED lines=18> */
.L_x_431:
[----:B------:R-:W-:Y:S05]  /*2cd70*/  BSYNC.RECONVERGENT B0 ;  /* 0x0000000000007941 */ /* 0x000fea0003800200 */
.L_x_430:
        /* <DEDUP_REMOVED lines=19> */
.L_x_433:
[----:B------:R-:W-:Y:S05]  /*2ceb0*/  BSYNC.RECONVERGENT B0 ;  /* 0x0000000000007941 */ /* 0x000fea0003800200 */
.L_x_432:
        /* <DEDUP_REMOVED lines=24> */
.L_x_435:
[----:B------:R-:W-:Y:S05]  /*2d040*/  BSYNC.RECONVERGENT B0 ;  /* 0x0000000000007941 */ /* 0x000fea0003800200 */
.L_x_434:
        /* <DEDUP_REMOVED lines=20> */
.L_x_437:
[----:B------:R-:W-:Y:S05]  /*2d190*/  BSYNC.RECONVERGENT B0 ;  /* 0x0000000000007941 */ /* 0x000fea0003800200 */
.L_x_436:
        /* <DEDUP_REMOVED lines=18> */
.L_x_439:
[----:B------:R-:W-:Y:S05]  /*2d2c0*/  BSYNC.RECONVERGENT B0 ;  /* 0x0000000000007941 */ /* 0x000fea0003800200 */
.L_x_438:
        /* <DEDUP_REMOVED lines=18> */
.L_x_441:
[----:B------:R-:W-:Y:S05]  /*2d3f0*/  BSYNC.RECONVERGENT B0 ;  /* 0x0000000000007941 */ /* 0x000fea0003800200 */
.L_x_440:
        /* <DEDUP_REMOVED lines=18> */
.L_x_443:
[----:B------:R-:W-:Y:S05]  /*2d520*/  BSYNC.RECONVERGENT B0 ;  /* 0x0000000000007941 */ /* 0x000fea0003800200 */
.L_x_442:
        /* <DEDUP_REMOVED lines=18> */
.L_x_445:
[----:B------:R-:W-:Y:S05]  /*2d650*/  BSYNC.RECONVERGENT B0 ;  /* 0x0000000000007941 */ /* 0x000fea0003800200 */
.L_x_444:
        /* <DEDUP_REMOVED lines=18> */
.L_x_447:
[----:B------:R-:W-:Y:S05]  /*2d780*/  BSYNC.RECONVERGENT B0 ;  /* 0x0000000000007941 */ /* 0x000fea0003800200 */
.L_x_446:
        /* <DEDUP_REMOVED lines=19> */
.L_x_449:
[----:B------:R-:W-:Y:S05]  /*2d8c0*/  BSYNC.RECONVERGENT B0 ;  /* 0x0000000000007941 */ /* 0x000fea0003800200 */
.L_x_448:
        /* <DEDUP_REMOVED lines=24> */
.L_x_451:
[----:B------:R-:W-:Y:S05]  /*2da50*/  BSYNC.RECONVERGENT B0 ;  /* 0x0000000000007941 */ /* 0x000fea0003800200 */
.L_x_450:
        /* <DEDUP_REMOVED lines=20> */
.L_x_453:
[----:B------:R-:W-:Y:S05]  /*2dba0*/  BSYNC.RECONVERGENT B0 ;  /* 0x0000000000007941 */ /* 0x000fea0003800200 */
.L_x_452:
        /* <DEDUP_REMOVED lines=18> */
.L_x_455:
[----:B------:R-:W-:Y:S05]  /*2dcd0*/  BSYNC.RECONVERGENT B0 ;  /* 0x0000000000007941 */ /* 0x000fea0003800200 */
.L_x_454:
        /* <DEDUP_REMOVED lines=18> */
.L_x_457:
[----:B------:R-:W-:Y:S05]  /*2de00*/  BSYNC.RECONVERGENT B0 ;  /* 0x0000000000007941 */ /* 0x000fea0003800200 */
.L_x_456:
        /* <DEDUP_REMOVED lines=18> */
.L_x_459:
[----:B------:R-:W-:Y:S05]  /*2df30*/  BSYNC.RECONVERGENT B0 ;  /* 0x0000000000007941 */ /* 0x000fea0003800200 */
.L_x_458:
        /* <DEDUP_REMOVED lines=18> */
.L_x_461:
[----:B------:R-:W-:Y:S05]  /*2e060*/  BSYNC.RECONVERGENT B0 ;  /* 0x0000000000007941 */ /* 0x000fea0003800200 */
.L_x_460:
        /* <DEDUP_REMOVED lines=18> */
.L_x_463:
[----:B------:R-:W-:Y:S05]  /*2e190*/  BSYNC.RECONVERGENT B0 ;  /* 0x0000000000007941 */ /* 0x000fea0003800200 */
.L_x_462:
        /* <DEDUP_REMOVED lines=19> */
.L_x_465:
[----:B------:R-:W-:Y:S05]  /*2e2d0*/  BSYNC.RECONVERGENT B0 ;  /* 0x0000000000007941 */ /* 0x000fea0003800200 */
.L_x_464:
        /* <DEDUP_REMOVED lines=24> */
.L_x_467:
[----:B------:R-:W-:Y:S05]  /*2e460*/  BSYNC.RECONVERGENT B0 ;  /* 0x0000000000007941 */ /* 0x000fea0003800200 */
.L_x_466:
        /* <DEDUP_REMOVED lines=20> */
.L_x_469:
[----:B------:R-:W-:Y:S05]  /*2e5b0*/  BSYNC.RECONVERGENT B0 ;  /* 0x0000000000007941 */ /* 0x000fea0003800200 */
.L_x_468:
        /* <DEDUP_REMOVED lines=18> */
.L_x_471:
[----:B------:R-:W-:Y:S05]  /*2e6e0*/  BSYNC.RECONVERGENT B0 ;  /* 0x0000000000007941 */ /* 0x000fea0003800200 */
.L_x_470:
        /* <DEDUP_REMOVED lines=18> */
.L_x_473:
[----:B------:R-:W-:Y:S05]  /*2e810*/  BSYNC.RECONVERGENT B0 ;  /* 0x0000000000007941 */ /* 0x000fea0003800200 */
.L_x_472:
        /* <DEDUP_REMOVED lines=18> */
.L_x_475:
[----:B------:R-:W-:Y:S05]  /*2e940*/  BSYNC.RECONVERGENT B0 ;  /* 0x0000000000007941 */ /* 0x000fea0003800200 */
.L_x_474:
        /* <DEDUP_REMOVED lines=18> */
.L_x_477:
[----:B------:R-:W-:Y:S05]  /*2ea70*/  BSYNC.RECONVERGENT B0 ;  /* 0x0000000000007941 */ /* 0x000fea0003800200 */
.L_x_476:
        /* <DEDUP_REMOVED lines=18> */
.L_x_479:
[----:B------:R-:W-:Y:S05]  /*2eba0*/  BSYNC.RECONVERGENT B0 ;  /* 0x0000000000007941 */ /* 0x000fea0003800200 */
.L_x_478:
        /* <DEDUP_REMOVED lines=19> */
.L_x_481:
[----:B------:R-:W-:Y:S05]  /*2ece0*/  BSYNC.RECONVERGENT B0 ;  /* 0x0000000000007941 */ /* 0x000fea0003800200 */
.L_x_480:
        /* <DEDUP_REMOVED lines=24> */
.L_x_483:
[----:B------:R-:W-:Y:S05]  /*2ee70*/  BSYNC.RECONVERGENT B0 ;  /* 0x0000000000007941 */ /* 0x000fea0003800200 */
.L_x_482:
        /* <DEDUP_REMOVED lines=20> */
.L_x_485:
[----:B------:R-:W-:Y:S05]  /*2efc0*/  BSYNC.RECONVERGENT B0 ;  /* 0x0000000000007941 */ /* 0x000fea0003800200 */
.L_x_484:
        /* <DEDUP_REMOVED lines=18> */
.L_x_487:
[----:B------:R-:W-:Y:S05]  /*2f0f0*/  BSYNC.RECONVERGENT B0 ;  /* 0x0000000000007941 */ /* 0x000fea0003800200 */
.L_x_486:
        /* <DEDUP_REMOVED lines=18> */
.L_x_489:
[----:B------:R-:W-:Y:S05]  /*2f220*/  BSYNC.RECONVERGENT B0 ;  /* 0x0000000000007941 */ /* 0x000fea0003800200 */
.L_x_488:
        /* <DEDUP_REMOVED lines=18> */
.L_x_491:
[----:B------:R-:W-:Y:S05]  /*2f350*/  BSYNC.RECONVERGENT B0 ;  /* 0x0000000000007941 */ /* 0x000fea0003800200 */
.L_x_490:
        /* <DEDUP_REMOVED lines=18> */
.L_x_493:
[----:B------:R-:W-:Y:S05]  /*2f480*/  BSYNC.RECONVERGENT B0 ;  /* 0x0000000000007941 */ /* 0x000fea0003800200 */
.L_x_492:
        /* <DEDUP_REMOVED lines=18> */
.L_x_495:
[----:B------:R-:W-:Y:S05]  /*2f5b0*/  BSYNC.RECONVERGENT B0 ;  /* 0x0000000000007941 */ /* 0x000fea0003800200 */
.L_x_494:
        /* <DEDUP_REMOVED lines=19> */
.L_x_497:
[----:B------:R-:W-:Y:S05]  /*2f6f0*/  BSYNC.RECONVERGENT B0 ;  /* 0x0000000000007941 */ /* 0x000fea0003800200 */
.L_x_496:
        /* <DEDUP_REMOVED lines=24> */
.L_x_499:
[----:B------:R-:W-:Y:S05]  /*2f880*/  BSYNC.RECONVERGENT B0 ;  /* 0x0000000000007941 */ /* 0x000fea0003800200 */
.L_x_498:
        /* <DEDUP_REMOVED lines=20> */
.L_x_501:
[----:B------:R-:W-:Y:S05]  /*2f9d0*/  BSYNC.RECONVERGENT B0 ;  /* 0x0000000000007941 */ /* 0x000fea0003800200 */
.L_x_500:
        /* <DEDUP_REMOVED lines=18> */
.L_x_503:
[----:B------:R-:W-:Y:S05]  /*2fb00*/  BSYNC.RECONVERGENT B0 ;  /* 0x0000000000007941 */ /* 0x000fea0003800200 */
.L_x_502:
        /* <DEDUP_REMOVED lines=18> */
.L_x_505:
[----:B------:R-:W-:Y:S05]  /*2fc30*/  BSYNC.RECONVERGENT B0 ;  /* 0x0000000000007941 */ /* 0x000fea0003800200 */
.L_x_504:
        /* <DEDUP_REMOVED lines=18> */
.L_x_507:
[----:B------:R-:W-:Y:S05]  /*2fd60*/  BSYNC.RECONVERGENT B0 ;  /* 0x0000000000007941 */ /* 0x000fea0003800200 */
.L_x_506:
        /* <DEDUP_REMOVED lines=18> */
.L_x_509:
[----:B------:R-:W-:Y:S05]  /*2fe90*/  BSYNC.RECONVERGENT B0 ;  /* 0x0000000000007941 */ /* 0x000fea0003800200 */
.L_x_508:
        /* <DEDUP_REMOVED lines=18> */
.L_x_511:
[----:B------:R-:W-:Y:S05]  /*2ffc0*/  BSYNC.RECONVERGENT B0 ;  /* 0x0000000000007941 */ /* 0x000fea0003800200 */
.L_x_510:
        /* <DEDUP_REMOVED lines=19> */
.L_x_513:
[----:B------:R-:W-:Y:S05]  /*30100*/  BSYNC.RECONVERGENT B0 ;  /* 0x0000000000007941 */ /* 0x000fea0003800200 */
.L_x_512:
        /* <DEDUP_REMOVED lines=24> */
.L_x_515:
[----:B------:R-:W-:Y:S05]  /*30290*/  BSYNC.RECONVERGENT B0 ;  /* 0x0000000000007941 */ /* 0x000fea0003800200 */
.L_x_514:
        /* <DEDUP_REMOVED lines=20> */
.L_x_517:
[----:B------:R-:W-:Y:S05]  /*303e0*/  BSYNC.RECONVERGENT B0 ;  /* 0x0000000000007941 */ /* 0x000fea0003800200 */
.L_x_516:
        /* <DEDUP_REMOVED lines=18> */
.L_x_519:
[----:B------:R-:W-:Y:S05]  /*30510*/  BSYNC.RECONVERGENT B0 ;  /* 0x0000000000007941 */ /* 0x000fea0003800200 */
.L_x_518:
        /* <DEDUP_REMOVED lines=18> */
.L_x_521:
[----:B------:R-:W-:Y:S05]  /*30640*/  BSYNC.RECONVERGENT B0 ;  /* 0x0000000000007941 */ /* 0x000fea0003800200 */
.L_x_520:
        /* <DEDUP_REMOVED lines=18> */
.L_x_523:
[----:B------:R-:W-:Y:S05]  /*30770*/  BSYNC.RECONVERGENT B0 ;  /* 0x0000000000007941 */ /* 0x000fea0003800200 */
.L_x_522:
        /* <DEDUP_REMOVED lines=18> */
.L_x_525:
[----:B------:R-:W-:Y:S05]  /*308a0*/  BSYNC.RECONVERGENT B0 ;  /* 0x0000000000007941 */ /* 0x000fea0003800200 */
.L_x_524:
        /* <DEDUP_REMOVED lines=18> */
.L_x_527:
[----:B------:R-:W-:Y:S05]  /*309d0*/  BSYNC.RECONVERGENT B0 ;  /* 0x0000000000007941 */ /* 0x000fea0003800200 */
.L_x_526:
        /* <DEDUP_REMOVED lines=19> */
.L_x_529:
[----:B------:R-:W-:Y:S05]  /*30b10*/  BSYNC.RECONVERGENT B0 ;  /* 0x0000000000007941 */ /* 0x000fea0003800200 */
.L_x_528:
        /* <DEDUP_REMOVED lines=24> */
.L_x_531:
[----:B------:R-:W-:Y:S05]  /*30ca0*/  BSYNC.RECONVERGENT B0 ;  /* 0x0000000000007941 */ /* 0x000fea0003800200 */
.L_x_530:
        /* <DEDUP_REMOVED lines=20> */
.L_x_533:
[----:B------:R-:W-:Y:S05]  /*30df0*/  BSYNC.RECONVERGENT B0 ;  /* 0x0000000000007941 */ /* 0x000fea0003800200 */
.L_x_532:
        /* <DEDUP_REMOVED lines=18> */
.L_x_535:
[----:B------:R-:W-:Y:S05]  /*30f20*/  BSYNC.RECONVERGENT B0 ;  /* 0x0000000000007941 */ /* 0x000fea0003800200 */
.L_x_534:
        /* <DEDUP_REMOVED lines=18> */
.L_x_537:
[----:B------:R-:W-:Y:S05]  /*31050*/  BSYNC.RECONVERGENT B0 ;  /* 0x0000000000007941 */ /* 0x000fea0003800200 */
.L_x_536:
        /* <DEDUP_REMOVED lines=18> */
.L_x_539:
[----:B------:R-:W-:Y:S05]  /*31180*/  BSYNC.RECONVERGENT B0 ;  /* 0x0000000000007941 */ /* 0x000fea0003800200 */
.L_x_538:
        /* <DEDUP_REMOVED lines=18> */
.L_x_541:
[----:B------:R-:W-:Y:S05]  /*312b0*/  BSYNC.RECONVERGENT B0 ;  /* 0x0000000000007941 */ /* 0x000fea0003800200 */
.L_x_540:
        /* <DEDUP_REMOVED lines=18> */
.L_x_543:
[----:B------:R-:W-:Y:S05]  /*313e0*/  BSYNC.RECONVERGENT B0 ;  /* 0x0000000000007941 */ /* 0x000fea0003800200 */
.L_x_542:
        /* <DEDUP_REMOVED lines=19> */
.L_x_545:
[----:B------:R-:W-:Y:S05]  /*31520*/  BSYNC.RECONVERGENT B0 ;  /* 0x0000000000007941 */ /* 0x000fea0003800200 */
.L_x_544:
        /* <DEDUP_REMOVED lines=24> */
.L_x_547:
[----:B------:R-:W-:Y:S05]  /*316b0*/  BSYNC.RECONVERGENT B0 ;  /* 0x0000000000007941 */ /* 0x000fea0003800200 */
.L_x_546:
        /* <DEDUP_REMOVED lines=20> */
.L_x_549:
[----:B------:R-:W-:Y:S05]  /*31800*/  BSYNC.RECONVERGENT B0 ;  /* 0x0000000000007941 */ /* 0x000fea0003800200 */
.L_x_548:
        /* <DEDUP_REMOVED lines=18> */
.L_x_551:
[----:B------:R-:W-:Y:S05]  /*31930*/  BSYNC.RECONVERGENT B0 ;  /* 0x0000000000007941 */ /* 0x000fea0003800200 */
.L_x_550:
        /* <DEDUP_REMOVED lines=18> */
.L_x_553:
[----:B------:R-:W-:Y:S05]  /*31a60*/  BSYNC.RECONVERGENT B0 ;  /* 0x0000000000007941 */ /* 0x000fea0003800200 */
.L_x_552:
        /* <DEDUP_REMOVED lines=18> */
.L_x_555:
[----:B------:R-:W-:Y:S05]  /*31b90*/  BSYNC.RECONVERGENT B0 ;  /* 0x0000000000007941 */ /* 0x000fea0003800200 */
.L_x_554:
        /* <DEDUP_REMOVED lines=18> */
.L_x_557:
[----:B------:R-:W-:Y:S05]  /*31cc0*/  BSYNC.RECONVERGENT B0 ;  /* 0x0000000000007941 */ /* 0x000fea0003800200 */
.L_x_556:
        /* <DEDUP_REMOVED lines=18> */
.L_x_559:
[----:B------:R-:W-:Y:S05]  /*31df0*/  BSYNC.RECONVERGENT B0 ;  /* 0x0000000000007941 */ /* 0x000fea0003800200 */
.L_x_558:
        /* <DEDUP_REMOVED lines=19> */
.L_x_561:
[----:B------:R-:W-:Y:S05]  /*31f30*/  BSYNC.RECONVERGENT B0 ;  /* 0x0000000000007941 */ /* 0x000fea0003800200 */
.L_x_560:
        /* <DEDUP_REMOVED lines=24> */
.L_x_563:
[----:B------:R-:W-:Y:S05]  /*320c0*/  BSYNC.RECONVERGENT B0 ;  /* 0x0000000000007941 */ /* 0x000fea0003800200 */
.L_x_562:
        /* <DEDUP_REMOVED lines=20> */
.L_x_565:
[----:B------:R-:W-:Y:S05]  /*32210*/  BSYNC.RECONVERGENT B0 ;  /* 0x0000000000007941 */ /* 0x000fea0003800200 */
.L_x_564:
        /* <DEDUP_REMOVED lines=18> */
.L_x_567:
[----:B------:R-:W-:Y:S05]  /*32340*/  BSYNC.RECONVERGENT B0 ;  /* 0x0000000000007941 */ /* 0x000fea0003800200 */
.L_x_566:
        /* <DEDUP_REMOVED lines=18> */
.L_x_569:
[----:B------:R-:W-:Y:S05]  /*32470*/  BSYNC.RECONVERGENT B0 ;  /* 0x0000000000007941 */ /* 0x000fea0003800200 */
.L_x_568:
        /* <DEDUP_REMOVED lines=18> */
.L_x_571:
[----:B------:R-:W-:Y:S05]  /*325a0*/  BSYNC.RECONVERGENT B0 ;  /* 0x0000000000007941 */ /* 0x000fea0003800200 */
.L_x_570:
        /* <DEDUP_REMOVED lines=18> */
.L_x_573:
[----:B------:R-:W-:Y:S05]  /*326d0*/  BSYNC.RECONVERGENT B0 ;  /* 0x0000000000007941 */ /* 0x000fea0003800200 */
.L_x_572:
        /* <DEDUP_REMOVED lines=18> */
.L_x_575:
[----:B------:R-:W-:Y:S05]  /*32800*/  BSYNC.RECONVERGENT B0 ;  /* 0x0000000000007941 */ /* 0x000fea0003800200 */
.L_x_574:
        /* <DEDUP_REMOVED lines=19> */
.L_x_577:
[----:B------:R-:W-:Y:S05]  /*32940*/  BSYNC.RECONVERGENT B0 ;  /* 0x0000000000007941 */ /* 0x000fea0003800200 */
.L_x_576:
        /* <DEDUP_REMOVED lines=24> */
.L_x_579:
[----:B------:R-:W-:Y:S05]  /*32ad0*/  BSYNC.RECONVERGENT B0 ;  /* 0x0000000000007941 */ /* 0x000fea0003800200 */
.L_x_578:
        /* <DEDUP_REMOVED lines=20> */
.L_x_581:
[----:B------:R-:W-:Y:S05]  /*32c20*/  BSYNC.RECONVERGENT B0 ;  /* 0x0000000000007941 */ /* 0x000fea0003800200 */
.L_x_580:
        /* <DEDUP_REMOVED lines=18> */
.L_x_583:
[----:B------:R-:W-:Y:S05]  /*32d50*/  BSYNC.RECONVERGENT B0 ;  /* 0x0000000000007941 */ /* 0x000fea0003800200 */
.L_x_582:
        /* <DEDUP_REMOVED lines=18> */
.L_x_585:
[----:B------:R-:W-:Y:S05]  /*32e80*/  BSYNC.RECONVERGENT B0 ;  /* 0x0000000000007941 */ /* 0x000fea0003800200 */
.L_x_584:
        /* <DEDUP_REMOVED lines=18> */
.L_x_587:
[----:B------:R-:W-:Y:S05]  /*32fb0*/  BSYNC.RECONVERGENT B0 ;  /* 0x0000000000007941 */ /* 0x000fea0003800200 */
.L_x_586:
        /* <DEDUP_REMOVED lines=18> */
.L_x_589:
[----:B------:R-:W-:Y:S05]  /*330e0*/  BSYNC.RECONVERGENT B0 ;  /* 0x0000000000007941 */ /* 0x000fea0003800200 */
.L_x_588:
        /* <DEDUP_REMOVED lines=18> */
.L_x_591:
[----:B------:R-:W-:Y:S05]  /*33210*/  BSYNC.RECONVERGENT B0 ;  /* 0x0000000000007941 */ /* 0x000fea0003800200 */
.L_x_590:
        /* <DEDUP_REMOVED lines=19> */
.L_x_593:
[----:B------:R-:W-:Y:S05]  /*33350*/  BSYNC.RECONVERGENT B0 ;  /* 0x0000000000007941 */ /* 0x000fea0003800200 */
.L_x_592:
        /* <DEDUP_REMOVED lines=24> */
.L_x_595:
[----:B------:R-:W-:Y:S05]  /*334e0*/  BSYNC.RECONVERGENT B0 ;  /* 0x0000000000007941 */ /* 0x000fea0003800200 */
.L_x_594:
        /* <DEDUP_REMOVED lines=20> */
.L_x_597:
[----:B------:R-:W-:Y:S05]  /*33630*/  BSYNC.RECONVERGENT B0 ;  /* 0x0000000000007941 */ /* 0x000fea0003800200 */
.L_x_596:
        /* <DEDUP_REMOVED lines=18> */
.L_x_599:
[----:B------:R-:W-:Y:S05]  /*33760*/  BSYNC.RECONVERGENT B0 ;  /* 0x0000000000007941 */ /* 0x000fea0003800200 */
.L_x_598:
        /* <DEDUP_REMOVED lines=18> */
.L_x_601:
[----:B------:R-:W-:Y:S05]  /*33890*/  BSYNC.RECONVERGENT B0 ;  /* 0x0000000000007941 */ /* 0x000fea0003800200 */
.L_x_600:
        /* <DEDUP_REMOVED lines=18> */
.L_x_603:
[----:B------:R-:W-:Y:S05]  /*339c0*/  BSYNC.RECONVERGENT B0 ;  /* 0x0000000000007941 */ /* 0x000fea0003800200 */
.L_x_602:
        /* <DEDUP_REMOVED lines=18> */
.L_x_605:
[----:B------:R-:W-:Y:S05]  /*33af0*/  BSYNC.RECONVERGENT B0 ;  /* 0x0000000000007941 */ /* 0x000fea0003800200 */
.L_x_604:
        /* <DEDUP_REMOVED lines=18> */
.L_x_607:
[----:B------:R-:W-:Y:S05]  /*33c20*/  BSYNC.RECONVERGENT B0 ;  /* 0x0000000000007941 */ /* 0x000fea0003800200 */
.L_x_606:
        /* <DEDUP_REMOVED lines=19> */
.L_x_609:
[----:B------:R-:W-:Y:S05]  /*33d60*/  BSYNC.RECONVERGENT B0 ;  /* 0x0000000000007941 */ /* 0x000fea0003800200 */
.L_x_608:
        /* <DEDUP_REMOVED lines=24> */
.L_x_611:
[----:B------:R-:W-:Y:S05]  /*33ef0*/  BSYNC.RECONVERGENT B0 ;  /* 0x0000000000007941 */ /* 0x000fea0003800200 */
.L_x_610:
        /* <DEDUP_REMOVED lines=20> */
.L_x_613:
[----:B------:R-:W-:Y:S05]  /*34040*/  BSYNC.RECONVERGENT B0 ;  /* 0x0000000000007941 */ /* 0x000fea0003800200 */
.L_x_612:
        /* <DEDUP_REMOVED lines=18> */
.L_x_615:
[----:B------:R-:W-:Y:S05]  /*34170*/  BSYNC.RECONVERGENT B0 ;  /* 0x0000000000007941 */ /* 0x000fea0003800200 */
.L_x_614:
        /* <DEDUP_REMOVED lines=18> */
.L_x_617:
[----:B------:R-:W-:Y:S05]  /*342a0*/  BSYNC.RECONVERGENT B0 ;  /* 0x0000000000007941 */ /* 0x000fea0003800200 */
.L_x_616:
        /* <DEDUP_REMOVED lines=18> */
.L_x_619:
[----:B------:R-:W-:Y:S05]  /*343d0*/  BSYNC.RECONVERGENT B0 ;  /* 0x0000000000007941 */ /* 0x000fea0003800200 */
.L_x_618:
        /* <DEDUP_REMOVED lines=18> */
.L_x_621:
[----:B------:R-:W-:Y:S05]  /*34500*/  BSYNC.RECONVERGENT B0 ;  /* 0x0000000000007941 */ /* 0x000fea0003800200 */
.L_x_620:
        /* <DEDUP_REMOVED lines=18> */
.L_x_623:
[----:B------:R-:W-:Y:S05]  /*34630*/  BSYNC.RECONVERGENT B0 ;  /* 0x0000000000007941 */ /* 0x000fea0003800200 */
.L_x_622:
        /* <DEDUP_REMOVED lines=19> */
.L_x_625:
[----:B------:R-:W-:Y:S05]  /*34770*/  BSYNC.RECONVERGENT B0 ;  /* 0x0000000000007941 */ /* 0x000fea0003800200 */
.L_x_624:
        /* <DEDUP_REMOVED lines=24> */
.L_x_627:
[----:B------:R-:W-:Y:S05]  /*34900*/  BSYNC.RECONVERGENT B0 ;  /* 0x0000000000007941 */ /* 0x000fea0003800200 */
.L_x_626:
        /* <DEDUP_REMOVED lines=20> */
.L_x_629:
[----:B------:R-:W-:Y:S05]  /*34a50*/  BSYNC.RECONVERGENT B0 ;  /* 0x0000000000007941 */ /* 0x000fea0003800200 */
.L_x_628:
        /* <DEDUP_REMOVED lines=18> */
.L_x_631:
[----:B------:R-:W-:Y:S05]  /*34b80*/  BSYNC.RECONVERGENT B0 ;  /* 0x0000000000007941 */ /* 0x000fea0003800200 */
.L_x_630:
        /* <DEDUP_REMOVED lines=18> */
.L_x_633:
[----:B------:R-:W-:Y:S05]  /*34cb0*/  BSYNC.RECONVERGENT B0 ;  /* 0x0000000000007941 */ /* 0x000fea0003800200 */
.L_x_632:
        /* <DEDUP_REMOVED lines=18> */
.L_x_635:
[----:B------:R-:W-:Y:S05]  /*34de0*/  BSYNC.RECONVERGENT B0 ;  /* 0x0000000000007941 */ /* 0x000fea0003800200 */
.L_x_634:
        /* <DEDUP_REMOVED lines=18> */
.L_x_637:
[----:B------:R-:W-:Y:S05]  /*34f10*/  BSYNC.RECONVERGENT B0 ;  /* 0x0000000000007941 */ /* 0x000fea0003800200 */
.L_x_636:
        /* <DEDUP_REMOVED lines=18> */
.L_x_639:
[----:B------:R-:W-:Y:S05]  /*35040*/  BSYNC.RECONVERGENT B0 ;  /* 0x0000000000007941 */ /* 0x000fea0003800200 */
.L_x_638:
        /* <DEDUP_REMOVED lines=19> */
.L_x_641:
[----:B------:R-:W-:Y:S05]  /*35180*/  BSYNC.RECONVERGENT B0 ;  /* 0x0000000000007941 */ /* 0x000fea0003800200 */
.L_x_640:
        /* <DEDUP_REMOVED lines=24> */
.L_x_643:
[----:B------:R-:W-:Y:S05]  /*35310*/  BSYNC.RECONVERGENT B0 ;  /* 0x0000000000007941 */ /* 0x000fea0003800200 */
.L_x_642:
        /* <DEDUP_REMOVED lines=20> */
.L_x_645:
[----:B------:R-:W-:Y:S05]  /*35460*/  BSYNC.RECONVERGENT B0 ;  /* 0x0000000000007941 */ /* 0x000fea0003800200 */
.L_x_644:
        /* <DEDUP_REMOVED lines=18> */
.L_x_647:
[----:B------:R-:W-:Y:S05]  /*35590*/  BSYNC.RECONVERGENT B0 ;  /* 0x0000000000007941 */ /* 0x000fea0003800200 */
.L_x_646:
        /* <DEDUP_REMOVED lines=18> */
.L_x_649:
[----:B------:R-:W-:Y:S05]  /*356c0*/  BSYNC.RECONVERGENT B0 ;  /* 0x0000000000007941 */ /* 0x000fea0003800200 */
.L_x_648:
        /* <DEDUP_REMOVED lines=20> */
.L_x_651:
[----:B------:R-:W-:Y:S05]  /*35810*/  BSYNC.RECONVERGENT B0 ;  /* 0x0000000000007941 */ /* 0x000fea0003800200 */
.L_x_650:
        /* <DEDUP_REMOVED lines=18> */
.L_x_653:
[----:B------:R-:W-:Y:S05]  /*35940*/  BSYNC.RECONVERGENT B0 ;  /* 0x0000000000007941 */ /* 0x000fea0003800200 */
.L_x_652:
        /* <DEDUP_REMOVED lines=18> */
.L_x_655:
[----:B------:R-:W-:Y:S05]  /*35a70*/  BSYNC.RECONVERGENT B0 ;  /* 0x0000000000007941 */ /* 0x000fea0003800200 */
.L_x_654:
        /* <DEDUP_REMOVED lines=19> */
.L_x_657:
[----:B------:R-:W-:Y:S05]  /*35bb0*/  BSYNC.RECONVERGENT B0 ;  /* 0x0000000000007941 */ /* 0x000fea0003800200 */
.L_x_656:
        /* <DEDUP_REMOVED lines=19> */
.L_x_659:
[----:B------:R-:W-:Y:S05]  /*35cf0*/  BSYNC.RECONVERGENT B0 ;  /* 0x0000000000007941 */ /* 0x000fea0003800200 */
.L_x_658:
        /* <DEDUP_REMOVED lines=18> */
.L_x_661:
[----:B------:R-:W-:Y:S05]  /*35e20*/  BSYNC.RECONVERGENT B0 ;  /* 0x0000000000007941 */ /* 0x000fea0003800200 */
.L_x_660:
[----:B0-----:R-:W2:Y:S01]  /*35e30*/  LDL R4, [R1+0x14a0] ;  /* 0x0014a00001047983 */ /* 0x001ea20000100800 */
[----:B------:R-:W-:Y:S01]  /*35e40*/  BSSY.RECONVERGENT B0, `(.L_x_662) ;  /* 0x000000d000007945 */ /* 0x000fe20003800200 */
[----:B--2---:R-:W-:-:S03]  /*35e50*/  LOP3.LUT P5, RZ, R3, R4, RZ, 0xfc, !PT ;  /* 0x0000000403ff7212 */ /* 0x004fc600078afcff */
        /* <DEDUP_REMOVED lines=11> */
.L_x_663:
[----:B------:R-:W-:Y:S05]  /*35f10*/  BSYNC.RECONVERGENT B0 ;  /* 0x0000000000007941 */ /* 0x000fea0003800200 */
.L_x_662:
[----:B------:R-:W-:Y:S01]  /*35f20*/  LOP3.LUT P6, RZ, R0, 0x1, RZ, 0xc0, !PT ;  /* 0x0000000100ff7812 */ /* 0x000fe200078cc0ff */
[----:B------:R-:W-:-:S12]  /*35f30*/  BSSY.RECONVERGENT B0, `(.L_x_664) ;  /* 0x000000c000007945 */ /* 0x000fd80003800200 */
[----:B------:R-:W-:Y:S05]  /*35f40*/  @!P6 BRA `(.L_x_665) ;  /* 0x000000000028e947 */ /* 0x000fea0003800000 */
        /* <DEDUP_REMOVED lines=10> */
.L_x_665:
[----:B------:R-:W-:Y:S05]  /*35ff0*/  BSYNC.RECONVERGENT B0 ;  /* 0x0000000000007941 */ /* 0x000fea0003800200 */
.L_x_664:
        /* <DEDUP_REMOVED lines=12> */
.L_x_667:
[----:B------:R-:W-:Y:S05]  /*360c0*/  BSYNC.RECONVERGENT B0 ;  /* 0x0000000000007941 */ /* 0x000fea0003800200 */
.L_x_666:
        /* <DEDUP_REMOVED lines=12> */
.L_x_669:
[----:B------:R-:W-:Y:S05]  /*36190*/  BSYNC.RECONVERGENT B0 ;  /* 0x0000000000007941 */ /* 0x000fea0003800200 */
.L_x_668:
        /* <DEDUP_REMOVED lines=12> */
.L_x_671:
[----:B------:R-:W-:Y:S05]  /*36260*/  BSYNC.RECONVERGENT B0 ;  /* 0x0000000000007941 */ /* 0x000fea0003800200 */
.L_x_670:
        /* <DEDUP_REMOVED lines=12> */
.L_x_673:
[----:B------:R-:W-:Y:S05]  /*36330*/  BSYNC.RECONVERGENT B0 ;  /* 0x0000000000007941 */ /* 0x000fea0003800200 */
.L_x_672:
        /* <DEDUP_REMOVED lines=12> */
.L_x_675:
[----:B------:R-:W-:Y:S05]  /*36400*/  BSYNC.RECONVERGENT B0 ;  /* 0x0000000000007941 */ /* 0x000fea0003800200 */
.L_x_674:
        /* <DEDUP_REMOVED lines=12> */
.L_x_677:
[----:B------:R-:W-:Y:S05]  /*364d0*/  BSYNC.RECONVERGENT B0 ;  /* 0x0000000000007941 */ /* 0x000fea0003800200 */
.L_x_676:
        /* <DEDUP_REMOVED lines=10> */
[----:B---3--:R-:W3:Y:S01]  /*36580*/  LDL R27, [R1+0x14cc] ;  /* 0x0014cc00011b7983 */ /* 0x008ee20000100800 */
[----:B------:R-:W-:-:S02]  /*36590*/  LOP3.LUT R4, R171, R170, R169, 0xfe, !PT ;  /* 0x000000aaab047212 */ /* 0x000fc400078efea9 */
[----:B----4-:R-:W-:Y:S01]  /*365a0*/  LOP3.LUT R0, R165, R164, R163, 0xfe, !PT ;  /* 0x000000a4a5007212 */ /* 0x010fe200078efea3 */
[----:B------:R-:W4:Y:S01]  /*365b0*/  S2UR UR5, SR_CgaCtaId ;  /* 0x00000000000579c3 */ /* 0x000f220000008800 */
[----:B0-----:R-:W-:Y:S01]  /*365c0*/  LOP3.LUT R3, R168, R167, R166, 0xfe, !PT ;  /* 0x000000a7a8037212 */ /* 0x001fe200078efea6 */
[----:B------:R-:W-:Y:S01]  /*365d0*/  UMOV UR4, 0x400 ;  /* 0x0000040000047882 */ /* 0x000fe20000000000 */
[----:B------:R-:W-:Y:S01]  /*365e0*/  LOP3.LUT R5, R180, R179, R178, 0xfe, !PT ;  /* 0x000000b3b4057212 */ /* 0x000fe200078efeb2 */
[----:B------:R-:W-:Y:S01]  /*365f0*/  BSSY.RECONVERGENT B0, `(.L_x_678) ;  /* 0x000001a000007945 */ /* 0x000fe20003800200 */
[----:B------:R-:W-:Y:S01]  /*36600*/  LOP3.LUT R6, R183, R182, R181, 0xfe, !PT ;  /* 0x000000b6b7067212 */ /* 0x000fe200078efeb5 */
[----:B----4-:R-:W-:Y:S01]  /*36610*/  ULEA UR4, UR5, UR4, 0x18 ;  /* 0x0000000405047291 */ /* 0x010fe2000f8ec0ff */
[----:B--2---:R-:W-:Y:S02]  /*36620*/  LOP3.LUT P0, RZ, R4, R13, RZ, 0xfc, !PT ;  /* 0x0000000d04ff7212 */ /* 0x004fe4000780fcff */
[----:B------:R-:W-:-:S02]  /*36630*/  LOP3.LUT R4, R177, R176, R175, 0xfe, !PT ;  /* 0x000000b0b1047212 */ /* 0x000fc400078efeaf */
[----:B-----5:R-:W-:Y:S02]  /*36640*/  LOP3.LUT P5, RZ, R0, R15, RZ, 0xfc, !PT ;  /* 0x0000000f00ff7212 */ /* 0x020fe400078afcff */
[----:B------:R-:W-:Y:S02]  /*36650*/  LOP3.LUT P2, RZ, R4, R11, RZ, 0xfc, !PT ;  /* 0x0000000b04ff7212 */ /* 0x000fe4000784fcff */
[----:B------:R-:W-:Y:S02]  /*36660*/  LOP3.LUT R4, R186, R185, R184, 0xfe, !PT ;  /* 0x000000b9ba047212 */ /* 0x000fe400078efeb8 */
[----:B------:R-:W-:Y:S02]  /*36670*/  P2R R7, PR, RZ, 0x20 ;  /* 0x00000020ff077803 */ /* 0x000fe40000000000 */
[----:B------:R-:W-:Y:S02]  /*36680*/  LOP3.LUT P4, RZ, R3, R14, RZ, 0xfc, !PT ;  /* 0x0000000e03ff7212 */ /* 0x000fe4000788fcff */
[----:B------:R-:W0:Y:S01]  /*36690*/  LDC R3, c[0x0][0x360] ;  /* 0x0000d800ff037b82 */ /* 0x000e220000000800 */
[----:B------:R-:W-:-:S04]  /*366a0*/  LOP3.LUT P5, RZ, R4, R30, RZ, 0xfc, !PT ;  /* 0x0000001e04ff7212 */ /* 0x000fc800078afcff */
[----:B------:R-:W-:Y:S02]  /*366b0*/  P2R R8, PR, RZ, 0x20 ;  /* 0x00000020ff087803 */ /* 0x000fe40000000000 */
[----:B------:R-:W-:Y:S02]  /*366c0*/  ISETP.NE.AND P5, PT, R7, RZ, PT ;  /* 0x000000ff0700720c */ /* 0x000fe40003fa5270 */
[----:B------:R-:W-:-:S04]  /*366d0*/  LOP3.LUT R0, R174, R173, R172, 0xfe, !PT ;  /* 0x000000adae007212 */ /* 0x000fc800078efeac */
[----:B------:R-:W-:Y:S01]  /*366e0*/  LOP3.LUT P1, RZ, R0, R12, RZ, 0xfc, !PT ;  /* 0x0000000c00ff7212 */ /* 0x000fe2000782fcff */
[----:B------:R-:W-:Y:S01]  /*366f0*/  IMAD.SHL.U32 R0, R2, 0x10, RZ ;  /* 0x0000001002007824 */ /* 0x000fe200078e00ff */
[----:B------:R-:W-:Y:S02]  /*36700*/  LOP3.LUT P3, RZ, R5, R10, RZ, 0xfc, !PT ;  /* 0x0000000a05ff7212 */ /* 0x000fe4000786fcff */
[----:B------:R-:W-:Y:S02]  /*36710*/  LOP3.LUT P6, RZ, R6, R9, RZ, 0xfc, !PT ;  /* 0x0000000906ff7212 */ /* 0x000fe400078cfcff */
[----:B------:R-:W-:Y:S02]  /*36720*/  LOP3.LUT R0, R0, 0x1f0, RZ, 0xc0, !PT ;  /* 0x000001f000007812 */ /* 0x000fe400078ec0ff */
[----:B---3--:R-:W-:Y:S01]  /*36730*/  LOP3.LUT R5, R27, R28, R29, 0xfe, !PT ;  /* 0x0000001c1b057212 */ /* 0x008fe200078efe1d */
[----:B------:R-:W-:Y:S08]  /*36740*/  @!P5 BRA `(.L_x_679) ;  /* 0x000000000010d947 */ /* 0x000ff00003800000 */
[----:B------:R2:W-:Y:S04]  /*36750*/  ATOMS.XOR RZ, [R0+UR4+0x29000], R163 ;  /* 0x029000a300ff798c */ /* 0x0005e8000b800004 */
[----:B------:R2:W-:Y:S04]  /*36760*/  ATOMS.XOR RZ, [R0+UR4+0x29004], R164 ;  /* 0x029004a400ff798c */ /* 0x0005e8000b800004 */
[----:B------:R2:W-:Y:S04]  /*36770*/  ATOMS.XOR RZ, [R0+UR4+0x29008], R165 ;  /* 0x029008a500ff798c */ /* 0x0005e8000b800004 */
[----:B------:R2:W-:Y:S02]  /*36780*/  ATOMS.XOR RZ, [R0+UR4+0x2900c], R15 ;  /* 0x02900c0f00ff798c */ /* 0x0005e4000b800004 */
.L_x_679:
[----:B------:R-:W-:Y:S05]  /*36790*/  BSYNC.RECONVERGENT B0 ;  /* 0x0000000000007941 */ /* 0x000fea0003800200 */
.L_x_678:
[----:B------:R-:W3:Y:S04]  /*367a0*/  LDL R26, [R1+0x14d0] ;  /* 0x0014d000011a7983 */ /* 0x000ee80000100800 */
[----:B------:R-:W4:Y:S04]  /*367b0*/  LDL R25, [R1+0x14d4] ;  /* 0x0014d40001197983 */ /* 0x000f280000100800 */
[----:B------:R-:W4:Y:S04]  /*367c0*/  LDL R24, [R1+0x14d8] ;  /* 0x0014d80001187983 */ /* 0x000f280000100800 */
[----:B------:R-:W4:Y:S01]  /*367d0*/  LDL R23, [R1+0x14dc] ;  /* 0x0014dc0001177983 */ /* 0x000f220000100800 */
[----:B------:R-:W-:Y:S01]  /*367e0*/  BSSY.RECONVERGENT B0, `(.L_x_680) ;  /* 0x0000008000007945 */ /* 0x000fe20003800200 */
[----:B---3--:R-:W-:-:S02]  /*367f0*/  LOP3.LUT P5, RZ, R5, R26, RZ, 0xfc, !PT ;  /* 0x0000001a05ff7212 */ /* 0x008fc400078afcff */
[----:B----4-:R-:W-:Y:S01]  /*36800*/  LOP3.LUT R4, R23, R24, R25, 0xfe, !PT ;  /* 0x0000001817047212 */ /* 0x010fe200078efe19 */
[----:B------:R-:W-:Y:S10]  /*36810*/  @!P4 BRA `(.L_x_681) ;  /* 0x000000000010c947 */ /* 0x000ff40003800000 */
[----:B------:R3:W-:Y:S04]  /*36820*/  ATOMS.XOR RZ, [R0+UR4+0x29200], R166 ;  /* 0x029200a600ff798c */ /* 0x0007e8000b800004 */
[----:B------:R3:W-:Y:S04]  /*36830*/  ATOMS.XOR RZ, [R0+UR4+0x29204], R167 ;  /* 0x029204a700ff798c */ /* 0x0007e8000b800004 */
[----:B------:R3:W-:Y:S04]  /*36840*/  ATOMS.XOR RZ, [R0+UR4+0x29208], R168 ;  /* 0x029208a800ff798c */ /* 0x0007e8000b800004 */
[----:B------:R3:W-:Y:S02]  /*36850*/  ATOMS.XOR RZ, [R0+UR4+0x2920c], R14 ;  /* 0x02920c0e00ff798c */ /* 0x0007e4000b800004 */
.L_x_681:
[----:B------:R-:W-:Y:S05]  /*36860*/  BSYNC.RECONVERGENT B0 ;  /* 0x0000000000007941 */ /* 0x000fea0003800200 */
.L_x_680:
[----:B------:R-:W4:Y:S04]  /*36870*/  LDL R22, [R1+0x14e0] ;  /* 0x0014e00001167983 */ /* 0x000f280000100800 */
[----:B------:R-:W5:Y:S04]  /*36880*/  LDL R21, [R1+0x14e4] ;  /* 0x0014e40001157983 */ /* 0x000f680000100800 */
[----:B------:R-:W5:Y:S04]  /*36890*/  LDL R20, [R1+0x14e8] ;  /* 0x0014e80001147983 */ /* 0x000f680000100800 */
[----:B------:R-:W5:Y:S01]  /*368a0*/  LDL R19, [R1+0x14ec] ;  /* 0x0014ec0001137983 */ /* 0x000f620000100800 */
[----:B------:R-:W-:Y:S01]  /*368b0*/  BSSY.RECONVERGENT B0, `(.L_x_682) ;  /* 0x0000008000007945 */ /* 0x000fe20003800200 */
[----:B----4-:R-:W-:-:S02]  /*368c0*/  LOP3.LUT P4, RZ, R4, R22, RZ, 0xfc, !PT ;  /* 0x0000001604ff7212 */ /* 0x010fc4000788fcff */
[----:B-----5:R-:W-:Y:S01]  /*368d0*/  LOP3.LUT R5, R19, R20, R21, 0xfe, !PT ;  /* 0x0000001413057212 */ /* 0x020fe200078efe15 */
[----:B------:R-:W-:Y:S10]  /*368e0*/  @!P0 BRA `(.L_x_683) ;  /* 0x0000000000108947 */ /* 0x000ff40003800000 */
[----:B------:R4:W-:Y:S04]  /*368f0*/  ATOMS.XOR RZ, [R0+UR4+0x29400], R169 ;  /* 0x029400a900ff798c */ /* 0x0009e8000b800004 */
[----:B------:R4:W-:Y:S04]  /*36900*/  ATOMS.XOR RZ, [R0+UR4+0x29404], R170 ;  /* 0x029404aa00ff798c */ /* 0x0009e8000b800004 */
[----:B------:R4:W-:Y:S04]  /*36910*/  ATOMS.XOR RZ, [R0+UR4+0x29408], R171 ;  /* 0x029408ab00ff798c */ /* 0x0009e8000b800004 */
[----:B------:R4:W-:Y:S02]  /*36920*/  ATOMS.XOR RZ, [R0+UR4+0x2940c], R13 ;  /* 0x02940c0d00ff798c */ /* 0x0009e4000b800004 */
.L_x_683:
[----:B------:R-:W-:Y:S05]  /*36930*/  BSYNC.RECONVERGENT B0 ;  /* 0x0000000000007941 */ /* 0x000fea0003800200 */
.L_x_682:
[----:B------:R-:W5:Y:S04]  /*36940*/  LDL R18, [R1+0x14f0] ;  /* 0x0014f00001127983 */ /* 0x000f680000100800 */
[----:B------:R-:W3:Y:S04]  /*36950*/  LDL R17, [R1+0x14f4] ;  /* 0x0014f40001117983 */ /* 0x000ee80000100800 */
[----:B------:R-:W3:Y:S04]  /*36960*/  LDL R16, [R1+0x14f8] ;  /* 0x0014f80001107983 */ /* 0x000ee80000100800 */
[----:B--2---:R-:W3:Y:S01]  /*36970*/  LDL R15, [R1+0x14fc] ;  /* 0x0014fc00010f7983 */ /* 0x004ee20000100800 */
[----:B------:R-:W-:Y:S01]  /*36980*/  BSSY.RECONVERGENT B0, `(.L_x_684) ;  /* 0x0000008000007945 */ /* 0x000fe20003800200 */
[----:B-----5:R-:W-:-:S02]  /*36990*/  LOP3.LUT P0, RZ, R5, R18, RZ, 0xfc, !PT ;  /* 0x0000001205ff7212 */ /* 0x020fc4000780fcff */
[----:B---3--:R-:W-:Y:S01]  /*369a0*/  LOP3.LUT R4, R15, R16, R17, 0xfe, !PT ;  /* 0x000000100f047212 */ /* 0x008fe200078efe11 */
[----:B------:R-:W-:Y:S10]  /*369b0*/  @!P1 BRA `(.L_x_685) ;  /* 0x0000000000109947 */ /* 0x000ff40003800000 */
[----:B------:R2:W-:Y:S04]  /*369c0*/  ATOMS.XOR RZ, [R0+UR4+0x29600], R172 ;  /* 0x029600ac00ff798c */ /* 0x0005e8000b800004 */
[----:B------:R2:W-:Y:S04]  /*369d0*/  ATOMS.XOR RZ, [R0+UR4+0x29604], R173 ;  /* 0x029604ad00ff798c */ /* 0x0005e8000b800004 */
[----:B------:R2:W-:Y:S04]  /*369e0*/  ATOMS.XOR RZ, [R0+UR4+0x29608], R174 ;  /* 0x029608ae00ff798c */ /* 0x0005e8000b800004 */
[----:B------:R2:W-:Y:S02]  /*369f0*/  ATOMS.XOR RZ, [R0+UR4+0x2960c], R12 ;  /* 0x02960c0c00ff798c */ /* 0x0005e4000b800004 */
.L_x_685:
[----:B------:R-:W-:Y:S05]  /*36a00*/  BSYNC.RECONVERGENT B0 ;  /* 0x0000000000007941 */ /* 0x000fea0003800200 */
.L_x_684:
[----:B------:R-:W3:Y:S04]  /*36a10*/  LDL R14, [R1+0x1500] ;  /* 0x00150000010e7983 */ /* 0x000ee80000100800 */
[----:B------:R-:W5:Y:S04]  /*36a20*/  LDL R43, [R1+0x1504] ;  /* 0x00150400012b7983 */ /* 0x000f680000100800 */
[----:B----4-:R-:W5:Y:S04]  /*36a30*/  LDL R13, [R1+0x1508] ;  /* 0x00150800010d7983 */ /* 0x010f680000100800 */
[----:B--2---:R-:W5:Y:S01]  /*36a40*/  LDL R12, [R1+0x150c] ;  /* 0x00150c00010c7983 */ /* 0x004f620000100800 */
[----:B------:R-:W-:Y:S01]  /*36a50*/  BSSY.RECONVERGENT B0, `(.L_x_686) ;  /* 0x0000008000007945 */ /* 0x000fe20003800200 */
[----:B---3--:R-:W-:-:S02]  /*36a60*/  LOP3.LUT P1, RZ, R4, R14, RZ, 0xfc, !PT ;  /* 0x0000000e04ff7212 */ /* 0x008fc4000782fcff */
[----:B-----5:R-:W-:Y:S01]  /*36a70*/  LOP3.LUT R5, R12, R13, R43, 0xfe, !PT ;  /* 0x0000000d0c057212 */ /* 0x020fe200078efe2b */
[----:B------:R-:W-:Y:S10]  /*36a80*/  @!P2 BRA `(.L_x_687) ;  /* 0x000000000010a947 */ /* 0x000ff40003800000 */
[----:B------:R2:W-:Y:S04]  /*36a90*/  ATOMS.XOR RZ, [R0+UR4+0x29800], R175 ;  /* 0x029800af00ff798c */ /* 0x0005e8000b800004 */
[----:B------:R2:W-:Y:S04]  /*36aa0*/  ATOMS.XOR RZ, [R0+UR4+0x29804], R176 ;  /* 0x029804b000ff798c */ /* 0x0005e8000b800004 */
[----:B------:R2:W-:Y:S04]  /*36ab0*/  ATOMS.XOR RZ, [R0+UR4+0x29808], R177 ;  /* 0x029808b100ff798c */ /* 0x0005e8000b800004 */
[----:B------:R2:W-:Y:S02]  /*36ac0*/  ATOMS.XOR RZ, [R0+UR4+0x2980c], R11 ;  /* 0x02980c0b00ff798c */ /* 0x0005e4000b800004 */
.L_x_687:
[----:B------:R-:W-:Y:S05]  /*36ad0*/  BSYNC.RECONVERGENT B0 ;  /* 0x0000000000007941 */ /* 0x000fea0003800200 */
.L_x_686:
[----:B--2---:R-:W2:Y:S04]  /*36ae0*/  LDL R11, [R1+0x1510] ;  /* 0x00151000010b7983 */ /* 0x004ea80000100800 */
[----:B------:R-:W3:Y:S04]  /*36af0*/  LDL R42, [R1+0x1514] ;  /* 0x00151400012a7983 */ /* 0x000ee80000100800 */
[----:B------:R-:W3:Y:S04]  /*36b00*/  LDL R41, [R1+0x1518] ;  /* 0x0015180001297983 */ /* 0x000ee80000100800 */
[----:B------:R-:W3:Y:S01]  /*36b10*/  LDL R40, [R1+0x151c] ;  /* 0x00151c0001287983 */ /* 0x000ee20000100800 */
[----:B------:R-:W-:Y:S01]  /*36b20*/  BSSY.RECONVERGENT B0, `(.L_x_688) ;  /* 0x0000008000007945 */ /* 0x000fe20003800200 */
[----:B--2---:R-:W-:-:S02]  /*36b30*/  LOP3.LUT P2, RZ, R5, R11, RZ, 0xfc, !PT ;  /* 0x0000000b05ff7212 */ /* 0x004fc4000784fcff */
[----:B---3--:R-:W-:Y:S01]  /*36b40*/  LOP3.LUT R4, R40, R41, R42, 0xfe, !PT ;  /* 0x0000002928047212 */ /* 0x008fe200078efe2a */
[----:B------:R-:W-:Y:S10]  /*36b50*/  @!P3 BRA `(.L_x_689) ;  /* 0x000000000010b947 */ /* 0x000ff40003800000 */
[----:B------:R2:W-:Y:S04]  /*36b60*/  ATOMS.XOR RZ, [R0+UR4+0x29a00], R178 ;  /* 0x029a00b200ff798c */ /* 0x0005e8000b800004 */
[----:B------:R2:W-:Y:S04]  /*36b70*/  ATOMS.XOR RZ, [R0+UR4+0x29a04], R179 ;  /* 0x029a04b300ff798c */ /* 0x0005e8000b800004 */
[----:B------:R2:W-:Y:S04]  /*36b80*/  ATOMS.XOR RZ, [R0+UR4+0x29a08], R180 ;  /* 0x029a08b400ff798c */ /* 0x0005e8000b800004 */
[----:B------:R2:W-:Y:S02]  /*36b90*/  ATOMS.XOR RZ, [R0+UR4+0x29a0c], R10 ;  /* 0x029a0c0a00ff798c */ /* 0x0005e4000b800004 */
.L_x_689:
[----:B------:R-:W-:Y:S05]  /*36ba0*/  BSYNC.RECONVERGENT B0 ;  /* 0x0000000000007941 */ /* 0x000fea0003800200 */
.L_x_688:
        /* <DEDUP_REMOVED lines=12> */
.L_x_691:
[----:B------:R-:W-:Y:S05]  /*36c70*/  BSYNC.RECONVERGENT B0 ;  /* 0x0000000000007941 */ /* 0x000fea0003800200 */
.L_x_690:
[----:B--2---:R-:W2:Y:S04]  /*36c80*/  LDL R9, [R1+0x188] ;  /* 0x0001880001097983 */ /* 0x004ea80000100800 */
[----:B------:R-:W3:Y:S04]  /*36c90*/  LDL R36, [R1+0x184] ;  /* 0x0001840001247983 */ /* 0x000ee80000100800 */
[----:B------:R-:W3:Y:S04]  /*36ca0*/  LDL R35, [R1+0x180] ;  /* 0x0001800001237983 */ /* 0x000ee80000100800 */
[----:B------:R-:W3:Y:S01]  /*36cb0*/  LDL R34, [R1+0x17c] ;  /* 0x00017c0001227983 */ /* 0x000ee20000100800 */
[----:B------:R-:W-:Y:S01]  /*36cc0*/  ISETP.NE.AND P6, PT, R8, RZ, PT ;  /* 0x000000ff0800720c */ /* 0x000fe20003fc5270 */
[----:B------:R-:W-:Y:S01]  /*36cd0*/  BSSY.RECONVERGENT B0, `(.L_x_692) ;  /* 0x000000b000007945 */ /* 0x000fe20003800200 */
[----:B------:R-:W-:-:S02]  /*36ce0*/  P2R R6, PR, RZ, 0x1 ;  /* 0x00000001ff067803 */ /* 0x000fc40000000000 */
[----:B--2---:R-:W-:-:S04]  /*36cf0*/  LOP3.LUT P0, RZ, R5, R9, RZ, 0xfc, !PT ;  /* 0x0000000905ff7212 */ /* 0x004fc8000780fcff */
[----:B------:R-:W-:Y:S02]  /*36d00*/  P2R R7, PR, RZ, 0x1 ;  /* 0x00000001ff077803 */ /* 0x000fe40000000000 */
[----:B------:R-:W-:Y:S02]  /*36d10*/  ISETP.NE.AND P0, PT, R6, RZ, PT ;  /* 0x000000ff0600720c */ /* 0x000fe40003f05270 */
[----:B---3--:R-:W-:Y:S01]  /*36d20*/  LOP3.LUT R4, R34, R35, R36, 0xfe, !PT ;  /* 0x0000002322047212 */ /* 0x008fe200078efe24 */
[----:B------:R-:W-:Y:S10]  /*36d30*/  @!P6 BRA `(.L_x_693) ;  /* 0x000000000010e947 */ /* 0x000ff40003800000 */
[----:B------:R2:W-:Y:S04]  /*36d40*/  ATOMS.XOR RZ, [R0+UR4+0x29e00], R184 ;  /* 0x029e00b800ff798c */ /* 0x0005e8000b800004 */
[----:B------:R2:W-:Y:S04]  /*36d50*/  ATOMS.XOR RZ, [R0+UR4+0x29e04], R185 ;  /* 0x029e04b900ff798c */ /* 0x0005e8000b800004 */
[----:B------:R2:W-:Y:S04]  /*36d60*/  ATOMS.XOR RZ, [R0+UR4+0x29e08], R186 ;  /* 0x029e08ba00ff798c */ /* 0x0005e8000b800004 */
[----:B------:R2:W-:Y:S02]  /*36d70*/  ATOMS.XOR RZ, [R0+UR4+0x29e0c], R30 ;  /* 0x029e0c1e00ff798c */ /* 0x0005e4000b800004 */
.L_x_693:
[----:B------:R-:W-:Y:S05]  /*36d80*/  BSYNC.RECONVERGENT B0 ;  /* 0x0000000000007941 */ /* 0x000fea0003800200 */
.L_x_692:
[----:B------:R-:W3:Y:S04]  /*36d90*/  LDL R33, [R1+0x178] ;  /* 0x0001780001217983 */ /* 0x000ee80000100800 */
[----:B------:R-:W4:Y:S04]  /*36da0*/  LDL R32, [R1+0x174] ;  /* 0x0001740001207983 */ /* 0x000f280000100800 */
[----:B------:R-:W4:Y:S04]  /*36db0*/  LDL R31, [R1+0x170] ;  /* 0x00017000011f7983 */ /* 0x000f280000100800 */
[----:B--2---:R-:W4:Y:S01]  /*36dc0*/  LDL R30, [R1+0x16c] ;  /* 0x00016c00011e7983 */ /* 0x004f220000100800 */
[----:B------:R-:W-:Y:S01]  /*36dd0*/  BSSY.RECONVERGENT B0, `(.L_x_694) ;  /* 0x0000009000007945 */ /* 0x000fe20003800200 */
[----:B---3--:R-:W-:-:S04]  /*36de0*/  LOP3.LUT P6, RZ, R4, R33, RZ, 0xfc, !PT ;  /* 0x0000002104ff7212 */ /* 0x008fc800078cfcff */
[----:B------:R-:W-:Y:S02]  /*36df0*/  P2R R8, PR, RZ, 0x40 ;  /* 0x00000040ff087803 */ /* 0x000fe40000000000 */
[----:B----4-:R-:W-:Y:S01]  /*36e00*/  LOP3.LUT R5, R30, R31, R32, 0xfe, !PT ;  /* 0x0000001f1e057212 */ /* 0x010fe200078efe20 */
[----:B------:R-:W-:Y:S06]  /*36e10*/  @!P5 BRA `(.L_x_695) ;  /* 0x000000000010d947 */ /* 0x000fec0003800000 */
[----:B------:R2:W-:Y:S04]  /*36e20*/  ATOMS.XOR RZ, [R0+UR4+0x2a000], R29 ;  /* 0x02a0001d00ff798c */ /* 0x0005e8000b800004 */
[----:B------:R2:W-:Y:S04]  /*36e30*/  ATOMS.XOR RZ, [R0+UR4+0x2a004], R28 ;  /* 0x02a0041c00ff798c */ /* 0x0005e8000b800004 */
[----:B------:R2:W-:Y:S04]  /*36e40*/  ATOMS.XOR RZ, [R0+UR4+0x2a008], R27 ;  /* 0x02a0081b00ff798c */ /* 0x0005e8000b800004 */
[----:B------:R2:W-:Y:S02]  /*36e50*/  ATOMS.XOR RZ, [R0+UR4+0x2a00c], R26 ;  /* 0x02a00c1a00ff798c */ /* 0x0005e4000b800004 */
.L_x_695:
[----:B------:R-:W-:Y:S05]  /*36e60*/  BSYNC.RECONVERGENT B0 ;  /* 0x0000000000007941 */ /* 0x000fea0003800200 */
.L_x_694:
        /* <DEDUP_REMOVED lines=12> */
.L_x_697:
[----:B------:R-:W-:Y:S05]  /*36f30*/  BSYNC.RECONVERGENT B0 ;  /* 0x0000000000007941 */ /* 0x000fea0003800200 */
.L_x_696:
        /* <DEDUP_REMOVED lines=12> */
.L_x_699:
[----:B------:R-:W-:Y:S05]  /*37000*/  BSYNC.RECONVERGENT B0 ;  /* 0x0000000000007941 */ /* 0x000fea0003800200 */
.L_x_698:
        /* <DEDUP_REMOVED lines=12> */
.L_x_701:
[----:B------:R-:W-:Y:S05]  /*370d0*/  BSYNC.RECONVERGENT B0 ;  /* 0x0000000000007941 */ /* 0x000fea0003800200 */
.L_x_700:
        /* <DEDUP_REMOVED lines=12> */
.L_x_703:
[----:B------:R-:W-:Y:S05]  /*371a0*/  BSYNC.RECONVERGENT B0 ;  /* 0x0000000000007941 */ /* 0x000fea0003800200 */
.L_x_702:
        /* <DEDUP_REMOVED lines=12> */
.L_x_705:
[----:B------:R-:W-:Y:S05]  /*37270*/  BSYNC.RECONVERGENT B0 ;  /* 0x0000000000007941 */ /* 0x000fea0003800200 */
.L_x_704:
[----:B--2---:R-:W2:Y:S04]  /*37280*/  LDL R10, [R1+0x118] ;  /* 0x00011800010a7983 */ /* 0x004ea80000100800 */
[----:B------:R-:W3:Y:S04]  /*37290*/  LDL R42, [R1+0x114] ;  /* 0x00011400012a7983 */ /* 0x000ee80000100800 */
[----:B------:R-:W3:Y:S04]  /*372a0*/  LDL R41, [R1+0x110] ;  /* 0x0001100001297983 */ /* 0x000ee80000100800 */
[----:B------:R-:W3:Y:S01]  /*372b0*/  LDL R40, [R1+0x10c] ;  /* 0x00010c0001287983 */ /* 0x000ee20000100800 */
[----:B------:R-:W-:Y:S01]  /*372c0*/  ISETP.NE.AND P6, PT, R7, RZ, PT ;  /* 0x000000ff0700720c */ /* 0x000fe20003fc5270 */
[----:B------:R-:W-:Y:S01]  /*372d0*/  BSSY.RECONVERGENT B0, `(.L_x_706) ;  /* 0x0000008000007945 */ /* 0x000fe20003800200 */
[----:B--2---:R-:W-:-:S02]  /*372e0*/  LOP3.LUT P3, RZ, R4, R10, RZ, 0xfc, !PT ;  /* 0x0000000a04ff7212 */ /* 0x004fc4000786fcff */
[----:B---3--:R-:W-:-:S09]  /*372f0*/  LOP3.LUT R5, R40, R41, R42, 0xfe, !PT ;  /* 0x0000002928057212 */ /* 0x008fd200078efe2a */
[----:B------:R-:W-:Y:S05]  /*37300*/  @!P6 BRA `(.L_x_707) ;  /* 0x000000000010e947 */ /* 0x000fea0003800000 */
[----:B------:R2:W-:Y:S04]  /*37310*/  ATOMS.XOR RZ, [R0+UR4+0x2ac00], R39 ;  /* 0x02ac002700ff798c */ /* 0x0005e8000b800004 */
[----:B------:R2:W-:Y:S04]  /*37320*/  ATOMS.XOR RZ, [R0+UR4+0x2ac04], R38 ;  /* 0x02ac042600ff798c */ /* 0x0005e8000b800004 */
[----:B------:R2:W-:Y:S04]  /*37330*/  ATOMS.XOR RZ, [R0+UR4+0x2ac08], R37 ;  /* 0x02ac082500ff798c */ /* 0x0005e8000b800004 */
[----:B------:R2:W-:Y:S02]  /*37340*/  ATOMS.XOR RZ, [R0+UR4+0x2ac0c], R9 ;  /* 0x02ac0c0900ff798c */ /* 0x0005e4000b800004 */
.L_x_707:
[----:B------:R-:W-:Y:S05]  /*37350*/  BSYNC.RECONVERGENT B0 ;  /* 0x0000000000007941 */ /* 0x000fea0003800200 */
.L_x_706:
        /* <DEDUP_REMOVED lines=16> */
.L_x_709:
[----:B------:R-:W-:Y:S05]  /*37460*/  BSYNC.RECONVERGENT B0 ;  /* 0x0000000000007941 */ /* 0x000fea0003800200 */
.L_x_708:
[----:B--2---:R-:W2:Y:S04]  /*37470*/  LDL R36, [R1+0xf8] ;  /* 0x0000f80001247983 */ /* 0x004ea80000100800 */
[----:B------:R-:W3:Y:S04]  /*37480*/  LDL R35, [R1+0xf4] ;  /* 0x0000f40001237983 */ /* 0x000ee80000100800 */
[----:B------:R-:W3:Y:S04]  /*37490*/  LDL R34, [R1+0xf0] ;  /* 0x0000f00001227983 */ /* 0x000ee80000100800 */
[----:B------:R-:W3:Y:S01]  /*374a0*/  LDL R33, [R1+0xec] ;  /* 0x0000ec0001217983 */ /* 0x000ee20000100800 */
[----:B------:R-:W-:Y:S01]  /*374b0*/  BSSY.RECONVERGENT B0, `(.L_x_710) ;  /* 0x0000009000007945 */ /* 0x000fe20003800200 */
[----:B--2---:R-:W-:-:S04]  /*374c0*/  LOP3.LUT P6, RZ, R4, R36, RZ, 0xfc, !PT ;  /* 0x0000002404ff7212 */ /* 0x004fc800078cfcff */
[----:B------:R-:W-:Y:S02]  /*374d0*/  P2R R8, PR, RZ, 0x40 ;  /* 0x00000040ff087803 */ /* 0x000fe40000000000 */
[----:B---3--:R-:W-:Y:S01]  /*374e0*/  LOP3.LUT R5, R33, R34, R35, 0xfe, !PT ;  /* 0x0000002221057212 */ /* 0x008fe200078efe23 */
[----:B------:R-:W-:Y:S06]  /*374f0*/  @!P5 BRA `(.L_x_711) ;  /* 0x000000000010d947 */ /* 0x000fec0003800000 */
[----:B------:R2:W-:Y:S04]  /*37500*/  ATOMS.XOR RZ, [R0+UR4+0x2b000], R32 ;  /* 0x02b0002000ff798c */ /* 0x0005e8000b800004 */
[----:B------:R2:W-:Y:S04]  /*37510*/  ATOMS.XOR RZ, [R0+UR4+0x2b004], R31 ;  /* 0x02b0041f00ff798c */ /* 0x0005e8000b800004 */
[----:B------:R2:W-:Y:S04]  /*37520*/  ATOMS.XOR RZ, [R0+UR4+0x2b008], R30 ;  /* 0x02b0081e00ff798c */ /* 0x0005e8000b800004 */
[----:B------:R2:W-:Y:S02]  /*37530*/  ATOMS.XOR RZ, [R0+UR4+0x2b00c], R29 ;  /* 0x02b00c1d00ff798c */ /* 0x0005e4000b800004 */
.L_x_711:
[----:B------:R-:W-:Y:S05]  /*37540*/  BSYNC.RECONVERGENT B0 ;  /* 0x0000000000007941 */ /* 0x000fea0003800200 */
.L_x_710:
        /* <DEDUP_REMOVED lines=12> */
.L_x_713:
[----:B------:R-:W-:Y:S05]  /*37610*/  BSYNC.RECONVERGENT B0 ;  /* 0x0000000000007941 */ /* 0x000fea0003800200 */
.L_x_712:
        /* <DEDUP_REMOVED lines=12> */
.L_x_715:
[----:B------:R-:W-:Y:S05]  /*376e0*/  BSYNC.RECONVERGENT B0 ;  /* 0x0000000000007941 */ /* 0x000fea0003800200 */
.L_x_714:
        /* <DEDUP_REMOVED lines=12> */
.L_x_717:
[----:B------:R-:W-:Y:S05]  /*377b0*/  BSYNC.RECONVERGENT B0 ;  /* 0x0000000000007941 */ /* 0x000fea0003800200 */
.L_x_716:
        /* <DEDUP_REMOVED lines=12> */
.L_x_719:
[----:B------:R-:W-:Y:S05]  /*37880*/  BSYNC.RECONVERGENT B0 ;  /* 0x0000000000007941 */ /* 0x000fea0003800200 */
.L_x_718:
        /* <DEDUP_REMOVED lines=12> */
.L_x_721:
[----:B------:R-:W-:Y:S05]  /*37950*/  BSYNC.RECONVERGENT B0 ;  /* 0x0000000000007941 */ /* 0x000fea0003800200 */
.L_x_720:
        /* <DEDUP_REMOVED lines=13> */
.L_x_723:
[----:B------:R-:W-:Y:S05]  /*37a30*/  BSYNC.RECONVERGENT B0 ;  /* 0x0000000000007941 */ /* 0x000fea0003800200 */
.L_x_722:
        /* <DEDUP_REMOVED lines=16> */
.L_x_725:
[----:B------:R-:W-:Y:S05]  /*37b40*/  BSYNC.RECONVERGENT B0 ;  /* 0x0000000000007941 */ /* 0x000fea0003800200 */
.L_x_724:
        /* <DEDUP_REMOVED lines=13> */
.L_x_727:
[----:B------:R-:W-:Y:S05]  /*37c20*/  BSYNC.RECONVERGENT B0 ;  /* 0x0000000000007941 */ /* 0x000fea0003800200 */
.L_x_726:
        /* <DEDUP_REMOVED lines=12> */
.L_x_729:
[----:B------:R-:W-:Y:S05]  /*37cf0*/  BSYNC.RECONVERGENT B0 ;  /* 0x0000000000007941 */ /* 0x000fea0003800200 */
.L_x_728:
        /* <DEDUP_REMOVED lines=12> */
.L_x_731:
[----:B------:R-:W-:Y:S05]  /*37dc0*/  BSYNC.RECONVERGENT B0 ;  /* 0x0000000000007941 */ /* 0x000fea0003800200 */
.L_x_730:
        /* <DEDUP_REMOVED lines=12> */
.L_x_733:
[----:B------:R-:W-:Y:S05]  /*37e90*/  BSYNC.RECONVERGENT B0 ;  /* 0x0000000000007941 */ /* 0x000fea0003800200 */
.L_x_732:
        /* <DEDUP_REMOVED lines=12> */
.L_x_735:
[----:B------:R-:W-:Y:S05]  /*37f60*/  BSYNC.RECONVERGENT B0 ;  /* 0x0000000000007941 */ /* 0x000fea0003800200 */
.L_x_734:
        /* <DEDUP_REMOVED lines=12> */
.L_x_737:
[----:B------:R-:W-:Y:S05]  /*38030*/  BSYNC.RECONVERGENT B0 ;  /* 0x0000000000007941 */ /* 0x000fea0003800200 */
.L_x_736:
        /* <DEDUP_REMOVED lines=13> */
.L_x_739:
[----:B------:R-:W-:Y:S05]  /*38110*/  BSYNC.RECONVERGENT B0 ;  /* 0x0000000000007941 */ /* 0x000fea0003800200 */
.L_x_738:
[----:B--2---:R-:W2:Y:S04]  /*38120*/  LDL R11, [R1+0x8] ;  /* 0x00000800010b7983 */ /* 0x004ea80000100800 */
[----:B------:R-:W3:Y:S04]  /*38130*/  LDL R10, [R1+0x4] ;  /* 0x00000400010a7983 */ /* 0x000ee80000100800 */
[----:B------:R-:W3:Y:S01]  /*38140*/  LDL R9, [R1] ;  /* 0x0000000001097983 */ /* 0x000ee20000100800 */
        /* <DEDUP_REMOVED lines=12> */
.L_x_741:
[----:B------:R-:W-:Y:S05]  /*38210*/  BSYNC.RECONVERGENT B0 ;  /* 0x0000000000007941 */ /* 0x000fea0003800200 */
.L_x_740:
[----:B------:R-:W-:Y:S01]  /*38220*/  LOP3.LUT P6, RZ, R4, R251, RZ, 0xfc, !PT ;  /* 0x000000fb04ff7212 */ /* 0x000fe200078cfcff */
[----:B------:R-:W-:Y:S01]  /*38230*/  BSSY.RECONVERGENT B0, `(.L_x_742) ;  /* 0x0000008000007945 */ /* 0x000fe20003800200 */
[----:B------:R-:W-:Y:S02]  /*38240*/  LOP3.LUT R6, R248, R249, R250, 0xfe, !PT ;  /* 0x000000f9f8067212 */ /* 0x000fe400078efefa */
[----:B------:R-:W-:Y:S01]  /*38250*/  P2R R7, PR, RZ, 0x40 ;  /* 0x00000040ff077803 */ /* 0x000fe20000000000 */
[----:B------:R-:W-:Y:S08]  /*38260*/  @!P5 BRA `(.L_x_743) ;  /* 0x000000000010d947 */ /* 0x000ff00003800000 */
[----:B------:R3:W-:Y:S04]  /*38270*/  ATOMS.XOR RZ, [R0+UR4+0x2d000], R38 ;  /* 0x02d0002600ff798c */ /* 0x0007e8000b800004 */
[----:B------:R3:W-:Y:S04]  /*38280*/  ATOMS.XOR RZ, [R0+UR4+0x2d004], R37 ;  /* 0x02d0042500ff798c */ /* 0x0007e8000b800004 */
[----:B------:R3:W-:Y:S04]  /*38290*/  ATOMS.XOR RZ, [R0+UR4+0x2d008], R36 ;  /* 0x02d0082400ff798c */ /* 0x0007e8000b800004 */
[----:B------:R3:W-:Y:S02]  /*382a0*/  ATOMS.XOR RZ, [R0+UR4+0x2d00c], R35 ;  /* 0x02d00c2300ff798c */ /* 0x0007e4000b800004 */
.L_x_743:
[----:B------:R-:W-:Y:S05]  /*382b0*/  BSYNC.RECONVERGENT B0 ;  /* 0x0000000000007941 */ /* 0x000fea0003800200 */
.L_x_742:
[----:B------:R-:W-:Y:S01]  /*382c0*/  BSSY.RECONVERGENT B0, `(.L_x_744) ;  /* 0x0000008000007945 */ /* 0x000fe20003800200 */
[----:B------:R-:W-:Y:S02]  /*382d0*/  LOP3.LUT R4, R244, R245, R246, 0xfe, !PT ;  /* 0x000000f5f4047212 */ /* 0x000fe400078efef6 */
[----:B------:R-:W-:Y:S01]  /*382e0*/  LOP3.LUT P5, RZ, R6, R247, RZ, 0xfc, !PT ;  /* 0x000000f706ff7212 */ /* 0x000fe200078afcff */
[----:B------:R-:W-:-:S12]  /*382f0*/  @!P4 BRA `(.L_x_745) ;  /* 0x000000000010c947 */ /* 0x000fd80003800000 */
[----:B------:R4:W-:Y:S04]  /*38300*/  ATOMS.XOR RZ, [R0+UR4+0x2d200], R34 ;  /* 0x02d2002200ff798c */ /* 0x0009e8000b800004 */
[----:B------:R4:W-:Y:S04]  /*38310*/  ATOMS.XOR RZ, [R0+UR4+0x2d204], R33 ;  /* 0x02d2042100ff798c */ /* 0x0009e8000b800004 */
[----:B------:R4:W-:Y:S04]  /*38320*/  ATOMS.XOR RZ, [R0+UR4+0x2d208], R32 ;  /* 0x02d2082000ff798c */ /* 0x0009e8000b800004 */
[----:B------:R4:W-:Y:S02]  /*38330*/  ATOMS.XOR RZ, [R0+UR4+0x2d20c], R31 ;  /* 0x02d20c1f00ff798c */ /* 0x0009e4000b800004 */
.L_x_745:
[----:B------:R-:W-:Y:S05]  /*38340*/  BSYNC.RECONVERGENT B0 ;  /* 0x0000000000007941 */ /* 0x000fea0003800200 */
.L_x_744:
        /* <DEDUP_REMOVED lines=8> */
.L_x_747:
[----:B------:R-:W-:Y:S05]  /*383d0*/  BSYNC.RECONVERGENT B0 ;  /* 0x0000000000007941 */ /* 0x000fea0003800200 */
.L_x_746:
        /* <DEDUP_REMOVED lines=8> */
.L_x_749:
[----:B------:R-:W-:Y:S05]  /*38460*/  BSYNC.RECONVERGENT B0 ;  /* 0x0000000000007941 */ /* 0x000fea0003800200 */
.L_x_748:
        /* <DEDUP_REMOVED lines=8> */
.L_x_751:
[----:B------:R-:W-:Y:S05]  /*384f0*/  BSYNC.RECONVERGENT B0 ;  /* 0x0000000000007941 */ /* 0x000fea0003800200 */
.L_x_750:
        /* <DEDUP_REMOVED lines=8> */
.L_x_753:
[----:B------:R-:W-:Y:S05]  /*38580*/  BSYNC.RECONVERGENT B0 ;  /* 0x0000000000007941 */ /* 0x000fea0003800200 */
.L_x_752:
[----:B------:R-:W-:Y:S01]  /*38590*/  ISETP.NE.AND P6, PT, R5, RZ, PT ;  /* 0x000000ff0500720c */ /* 0x000fe20003fc5270 */
[----:B------:R-:W-:Y:S01]  /*385a0*/  BSSY.RECONVERGENT B0, `(.L_x_754) ;  /* 0x0000008000007945 */ /* 0x000fe20003800200 */
[----:B------:R-:W-:Y:S02]  /*385b0*/  LOP3.LUT R6, R224, R225, R226, 0xfe, !PT ;  /* 0x000000e1e0067212 */ /* 0x000fe400078efee2 */
[----:B------:R-:W-:-:S09]  /*385c0*/  LOP3.LUT P3, RZ, R4, R227, RZ, 0xfc, !PT ;  /* 0x000000e304ff7212 */ /* 0x000fd2000786fcff */
[----:B------:R-:W-:Y:S05]  /*385d0*/  @!P6 BRA `(.L_x_755) ;  /* 0x000000000010e947 */ /* 0x000fea0003800000 */
[----:B------:R0:W-:Y:S04]  /*385e0*/  ATOMS.XOR RZ, [R0+UR4+0x2dc00], R14 ;  /* 0x02dc000e00ff798c */ /* 0x0001e8000b800004 */
[----:B------:R0:W-:Y:S04]  /*385f0*/  ATOMS.XOR RZ, [R0+UR4+0x2dc04], R13 ;  /* 0x02dc040d00ff798c */ /* 0x0001e8000b800004 */
[----:B------:R0:W-:Y:S04]  /*38600*/  ATOMS.XOR RZ, [R0+UR4+0x2dc08], R12 ;  /* 0x02dc080c00ff798c */ /* 0x0001e8000b800004 */
[----:B------:R0:W-:Y:S02]  /*38610*/  ATOMS.XOR RZ, [R0+UR4+0x2dc0c], R11 ;  /* 0x02dc0c0b00ff798c */ /* 0x0001e4000b800004 */
.L_x_755:
[----:B------:R-:W-:Y:S05]  /*38620*/  BSYNC.RECONVERGENT B0 ;  /* 0x0000000000007941 */ /* 0x000fea0003800200 */
.L_x_754:
[----:B------:R-:W-:Y:S01]  /*38630*/  ISETP.NE.AND P6, PT, R7, RZ, PT ;  /* 0x000000ff0700720c */ /* 0x000fe20003fc5270 */
[----:B------:R-:W-:Y:S01]  /*38640*/  BSSY.RECONVERGENT B0, `(.L_x_756) ;  /* 0x000000b000007945 */ /* 0x000fe20003800200 */
[----:B------:R-:W-:Y:S02]  /*38650*/  P2R R5, PR, RZ, 0x1 ;  /* 0x00000001ff057803 */ /* 0x000fe40000000000 */
[----:B------:R-:W-:Y:S02]  /*38660*/  LOP3.LUT P0, RZ, R6, R223, RZ, 0xfc, !PT ;  /* 0x000000df06ff7212 */ /* 0x000fe4000780fcff */
[----:B------:R-:W-:Y:S02]  /*38670*/  LOP3.LUT R4, R220, R221, R222, 0xfe, !PT ;  /* 0x000000dddc047212 */ /* 0x000fe400078efede */
[----:B------:R-:W-:Y:S02]  /*38680*/  P2R R7, PR, RZ, 0x1 ;  /* 0x00000001ff077803 */ /* 0x000fe40000000000 */
[----:B------:R-:W-:-:S03]  /*38690*/  ISETP.NE.AND P0, PT, R5, RZ, PT ;  /* 0x000000ff0500720c */ /* 0x000fc60003f05270 */
[----:B------:R-:W-:Y:S10]  /*386a0*/  @!P6 BRA `(.L_x_757) ;  /* 0x000000000010e947 */ /* 0x000ff40003800000 */
[----:B------:R0:W-:Y:S04]  /*386b0*/  ATOMS.XOR RZ, [R0+UR4+0x2de00], R10 ;  /* 0x02de000a00ff798c */ /* 0x0001e8000b800004 */
[----:B------:R0:W-:Y:S04]  /*386c0*/  ATOMS.XOR RZ, [R0+UR4+0x2de04], R9 ;  /* 0x02de040900ff798c */ /* 0x0001e8000b800004 */
[----:B------:R0:W-:Y:S04]  /*386d0*/  ATOMS.XOR RZ, [R0+UR4+0x2de08], R252 ;  /* 0x02de08fc00ff798c */ /* 0x0001e8000b800004 */
[----:B------:R0:W-:Y:S02]  /*386e0*/  ATOMS.XOR RZ, [R0+UR4+0x2de0c], R251 ;  /* 0x02de0cfb00ff798c */ /* 0x0001e4000b800004 */
.L_x_757:
[----:B------:R-:W-:Y:S05]  /*386f0*/  BSYNC.RECONVERGENT B0 ;  /* 0x0000000000007941 */ /* 0x000fea0003800200 */
.L_x_756:
        /* <DEDUP_REMOVED lines=9> */
.L_x_759:
[----:B------:R-:W-:Y:S05]  /*38790*/  BSYNC.RECONVERGENT B0 ;  /* 0x0000000000007941 */ /* 0x000fea0003800200 */
.L_x_758:
        /* <DEDUP_REMOVED lines=8> */
.L_x_761:
[----:B------:R-:W-:Y:S05]  /*38820*/  BSYNC.RECONVERGENT B0 ;  /* 0x0000000000007941 */ /* 0x000fea0003800200 */
.L_x_760:
        /* <DEDUP_REMOVED lines=9> */
.L_x_763:
[----:B------:R-:W-:Y:S05]  /*388c0*/  BSYNC.RECONVERGENT B0 ;  /* 0x0000000000007941 */ /* 0x000fea0003800200 */
.L_x_762:
        /* <DEDUP_REMOVED lines=8> */
.L_x_765:
[----:B------:R-:W-:Y:S05]  /*38950*/  BSYNC.RECONVERGENT B0 ;  /* 0x0000000000007941 */ /* 0x000fea0003800200 */
.L_x_764:
        /* <DEDUP_REMOVED lines=8> */
.L_x_767:
[----:B------:R-:W-:Y:S05]  /*389e0*/  BSYNC.RECONVERGENT B0 ;  /* 0x0000000000007941 */ /* 0x000fea0003800200 */
.L_x_766:
        /* <DEDUP_REMOVED lines=8> */
.L_x_769:
[----:B------:R-:W-:Y:S05]  /*38a70*/  BSYNC.RECONVERGENT B0 ;  /* 0x0000000000007941 */ /* 0x000fea0003800200 */
.L_x_768:
        /* <DEDUP_REMOVED lines=9> */
.L_x_771:
[----:B------:R-:W-:Y:S05]  /*38b10*/  BSYNC.RECONVERGENT B0 ;  /* 0x0000000000007941 */ /* 0x000fea0003800200 */
.L_x_770:
        /* <DEDUP_REMOVED lines=9> */
.L_x_773:
[----:B------:R-:W-:Y:S05]  /*38bb0*/  BSYNC.RECONVERGENT B0 ;  /* 0x0000000000007941 */ /* 0x000fea0003800200 */
.L_x_772:
[----:B------:R-:W-:Y:S01]  /*38bc0*/  BSSY.RECONVERGENT B0, `(.L_x_774) ;  /* 0x0000007000007945 */ /* 0x000fe20003800200 */
[----:B------:R-:W-:-:S03]  /*38bd0*/  LOP3.LUT P5, RZ, R4, R187, RZ, 0xfc, !PT ;  /* 0x000000bb04ff7212 */ /* 0x000fc600078afcff */
[----:B------:R-:W-:Y:S10]  /*38be0*/  @!P6 BRA `(.L_x_775) ;  /* 0x000000000010e947 */ /* 0x000ff40003800000 */
[----:B------:R0:W-:Y:S04]  /*38bf0*/  ATOMS.XOR RZ, [R0+UR4+0x2f000], R218 ;  /* 0x02f000da00ff798c */ /* 0x0001e8000b800004 */
[----:B------:R0:W-:Y:S04]  /*38c00*/  ATOMS.XOR RZ, [R0+UR4+0x2f004], R217 ;  /* 0x02f004d900ff798c */ /* 0x0001e8000b800004 */
[----:B------:R0:W-:Y:S04]  /*38c10*/  ATOMS.XOR RZ, [R0+UR4+0x2f008], R216 ;  /* 0x02f008d800ff798c */ /* 0x0001e8000b800004 */
[----:B------:R0:W-:Y:S02]  /*38c20*/  ATOMS.XOR RZ, [R0+UR4+0x2f00c], R215 ;  /* 0x02f00cd700ff798c */ /* 0x0001e4000b800004 */
.L_x_775:
[----:B------:R-:W-:Y:S05]  /*38c30*/  BSYNC.RECONVERGENT B0 ;  /* 0x0000000000007941 */ /* 0x000fea0003800200 */
.L_x_774:
[----:B------:R-:W-:Y:S01]  /*38c40*/  ISETP.NE.AND P6, PT, R8, RZ, PT ;  /* 0x000000ff0800720c */ /* 0x000fe20003fc5270 */
[----:B------:R-:W-:-:S12]  /*38c50*/  BSSY.RECONVERGENT B0, `(.L_x_776) ;  /* 0x0000006000007945 */ /* 0x000fd80003800200 */
[----:B------:R-:W-:Y:S05]  /*38c60*/  @!P6 BRA `(.L_x_777) ;  /* 0x000000000010e947 */ /* 0x000fea0003800000 */
[----:B------:R0:W-:Y:S04]  /*38c70*/  ATOMS.XOR RZ, [R0+UR4+0x2f200], R214 ;  /* 0x02f200d600ff798c */ /* 0x0001e8000b800004 */
[----:B------:R0:W-:Y:S04]  /*38c80*/  ATOMS.XOR RZ, [R0+UR4+0x2f204], R213 ;  /* 0x02f204d500ff798c */ /* 0x0001e8000b800004 */
[----:B------:R0:W-:Y:S04]  /*38c90*/  ATOMS.XOR RZ, [R0+UR4+0x2f208], R212 ;  /* 0x02f208d400ff798c */ /* 0x0001e8000b800004 */
[----:B------:R0:W-:Y:S02]  /*38ca0*/  ATOMS.XOR RZ, [R0+UR4+0x2f20c], R211 ;  /* 0x02f20cd300ff798c */ /* 0x0001e4000b800004 */
.L_x_777:
[----:B------:R-:W-:Y:S05]  /*38cb0*/  BSYNC.RECONVERGENT B0 ;  /* 0x0000000000007941 */ /* 0x000fea0003800200 */
.L_x_776:
[----:B------:R-:W-:Y:S04]  /*38cc0*/  BSSY.RECONVERGENT B0, `(.L_x_778) ;  /* 0x0000006000007945 */ /* 0x000fe80003800200 */
[----:B------:R-:W-:Y:S05]  /*38cd0*/  @!P0 BRA `(.L_x_779) ;  /* 0x0000000000108947 */ /* 0x000fea0003800000 */
[----:B------:R0:W-:Y:S04]  /*38ce0*/  ATOMS.XOR RZ, [R0+UR4+0x2f400], R210 ;  /* 0x02f400d200ff798c */ /* 0x0001e8000b800004 */
[----:B------:R0:W-:Y:S04]  /*38cf0*/  ATOMS.XOR RZ, [R0+UR4+0x2f404], R209 ;  /* 0x02f404d100ff798c */ /* 0x0001e8000b800004 */
[----:B------:R0:W-:Y:S04]  /*38d00*/  ATOMS.XOR RZ, [R0+UR4+0x2f408], R208 ;  /* 0x02f408d000ff798c */ /* 0x0001e8000b800004 */
[----:B------:R0:W-:Y:S02]  /*38d10*/  ATOMS.XOR RZ, [R0+UR4+0x2f40c], R207 ;  /* 0x02f40ccf00ff798c */ /* 0x0001e4000b800004 */
.L_x_779:
[----:B------:R-:W-:Y:S05]  /*38d20*/  BSYNC.RECONVERGENT B0 ;  /* 0x0000000000007941 */ /* 0x000fea0003800200 */
.L_x_778:
[----:B------:R-:W-:Y:S04]  /*38d30*/  BSSY.RECONVERGENT B0, `(.L_x_780) ;  /* 0x0000006000007945 */ /* 0x000fe80003800200 */
[----:B------:R-:W-:Y:S05]  /*38d40*/  @!P1 BRA `(.L_x_781) ;  /* 0x0000000000109947 */ /* 0x000fea0003800000 */
[----:B------:R0:W-:Y:S04]  /*38d50*/  ATOMS.XOR RZ, [R0+UR4+0x2f600], R206 ;  /* 0x02f600ce00ff798c */ /* 0x0001e8000b800004 */
[----:B------:R0:W-:Y:S04]  /*38d60*/  ATOMS.XOR RZ, [R0+UR4+0x2f604], R205 ;  /* 0x02f604cd00ff798c */ /* 0x0001e8000b800004 */
[----:B------:R0:W-:Y:S04]  /*38d70*/  ATOMS.XOR RZ, [R0+UR4+0x2f608], R204 ;  /* 0x02f608cc00ff798c */ /* 0x0001e8000b800004 */
[----:B------:R0:W-:Y:S02]  /*38d80*/  ATOMS.XOR RZ, [R0+UR4+0x2f60c], R203 ;  /* 0x02f60ccb00ff798c */ /* 0x0001e4000b800004 */
.L_x_781:
[----:B------:R-:W-:Y:S05]  /*38d90*/  BSYNC.RECONVERGENT B0 ;  /* 0x0000000000007941 */ /* 0x000fea0003800200 */
.L_x_780:
[----:B------:R-:W-:Y:S04]  /*38da0*/  BSSY.RECONVERGENT B0, `(.L_x_782) ;  /* 0x0000006000007945 */ /* 0x000fe80003800200 */
[----:B------:R-:W-:Y:S05]  /*38db0*/  @!P2 BRA `(.L_x_783) ;  /* 0x000000000010a947 */ /* 0x000fea0003800000 */
[----:B------:R0:W-:Y:S04]  /*38dc0*/  ATOMS.XOR RZ, [R0+UR4+0x2f800], R202 ;  /* 0x02f800ca00ff798c */ /* 0x0001e8000b800004 */
[----:B------:R0:W-:Y:S04]  /*38dd0*/  ATOMS.XOR RZ, [R0+UR4+0x2f804], R201 ;  /* 0x02f804c900ff798c */ /* 0x0001e8000b800004 */
[----:B------:R0:W-:Y:S04]  /*38de0*/  ATOMS.XOR RZ, [R0+UR4+0x2f808], R200 ;  /* 0x02f808c800ff798c */ /* 0x0001e8000b800004 */
[----:B------:R0:W-:Y:S02]  /*38df0*/  ATOMS.XOR RZ, [R0+UR4+0x2f80c], R199 ;  /* 0x02f80cc700ff798c */ /* 0x0001e4000b800004 */
.L_x_783:
[----:B------:R-:W-:Y:S05]  /*38e00*/  BSYNC.RECONVERGENT B0 ;  /* 0x0000000000007941 */ /* 0x000fea0003800200 */
.L_x_782:
[----:B------:R-:W-:Y:S04]  /*38e10*/  BSSY.RECONVERGENT B0, `(.L_x_784) ;  /* 0x0000006000007945 */ /* 0x000fe80003800200 */
[----:B------:R-:W-:Y:S05]  /*38e20*/  @!P3 BRA `(.L_x_785) ;  /* 0x000000000010b947 */ /* 0x000fea0003800000 */
[----:B------:R0:W-:Y:S04]  /*38e30*/  ATOMS.XOR RZ, [R0+UR4+0x2fa00], R198 ;  /* 0x02fa00c600ff798c */ /* 0x0001e8000b800004 */
[----:B------:R0:W-:Y:S04]  /*38e40*/  ATOMS.XOR RZ, [R0+UR4+0x2fa04], R197 ;  /* 0x02fa04c500ff798c */ /* 0x0001e8000b800004 */
[----:B------:R0:W-:Y:S04]  /*38e50*/  ATOMS.XOR RZ, [R0+UR4+0x2fa08], R196 ;  /* 0x02fa08c400ff798c */ /* 0x0001e8000b800004 */
[----:B------:R0:W-:Y:S02]  /*38e60*/  ATOMS.XOR RZ, [R0+UR4+0x2fa0c], R195 ;  /* 0x02fa0cc300ff798c */ /* 0x0001e4000b800004 */
.L_x_785:
[----:B------:R-:W-:Y:S05]  /*38e70*/  BSYNC.RECONVERGENT B0 ;  /* 0x0000000000007941 */ /* 0x000fea0003800200 */
.L_x_784:
[----:B------:R-:W-:Y:S04]  /*38e80*/  BSSY.RECONVERGENT B0, `(.L_x_786) ;  /* 0x0000006000007945 */ /* 0x000fe80003800200 */
[----:B------:R-:W-:Y:S05]  /*38e90*/  @!P4 BRA `(.L_x_787) ;  /* 0x000000000010c947 */ /* 0x000fea0003800000 */
[----:B------:R0:W-:Y:S04]  /*38ea0*/  ATOMS.XOR RZ, [R0+UR4+0x2fc00], R194 ;  /* 0x02fc00c200ff798c */ /* 0x0001e8000b800004 */
[----:B------:R0:W-:Y:S04]  /*38eb0*/  ATOMS.XOR RZ, [R0+UR4+0x2fc04], R193 ;  /* 0x02fc04c100ff798c */ /* 0x0001e8000b800004 */
[----:B------:R0:W-:Y:S04]  /*38ec0*/  ATOMS.XOR RZ, [R0+UR4+0x2fc08], R192 ;  /* 0x02fc08c000ff798c */ /* 0x0001e8000b800004 */
[----:B------:R0:W-:Y:S02]  /*38ed0*/  ATOMS.XOR RZ, [R0+UR4+0x2fc0c], R191 ;  /* 0x02fc0cbf00ff798c */ /* 0x0001e4000b800004 */
.L_x_787:
[----:B------:R-:W-:Y:S05]  /*38ee0*/  BSYNC.RECONVERGENT B0 ;  /* 0x0000000000007941 */ /* 0x000fea0003800200 */
.L_x_786:
[----:B------:R-:W-:Y:S04]  /*38ef0*/  BSSY.RECONVERGENT B0, `(.L_x_788) ;  /* 0x0000006000007945 */ /* 0x000fe80003800200 */
[----:B------:R-:W-:Y:S05]  /*38f00*/  @!P5 BRA `(.L_x_789) ;  /* 0x000000000010d947 */ /* 0x000fea0003800000 */
[----:B------:R0:W-:Y:S04]  /*38f10*/  ATOMS.XOR RZ, [R0+UR4+0x2fe00], R190 ;  /* 0x02fe00be00ff798c */ /* 0x0001e8000b800004 */
[----:B------:R0:W-:Y:S04]  /*38f20*/  ATOMS.XOR RZ, [R0+UR4+0x2fe04], R189 ;  /* 0x02fe04bd00ff798c */ /* 0x0001e8000b800004 */
[----:B------:R0:W-:Y:S04]  /*38f30*/  ATOMS.XOR RZ, [R0+UR4+0x2fe08], R188 ;  /* 0x02fe08bc00ff798c */ /* 0x0001e8000b800004 */
[----:B------:R0:W-:Y:S02]  /*38f40*/  ATOMS.XOR RZ, [R0+UR4+0x2fe0c], R187 ;  /* 0x02fe0cbb00ff798c */ /* 0x0001e4000b800004 */
.L_x_789:
[----:B------:R-:W-:Y:S05]  /*38f50*/  BSYNC.RECONVERGENT B0 ;  /* 0x0000000000007941 */ /* 0x000fea0003800200 */
.L_x_788:
[----:B0-234-:R-:W2:Y:S01]  /*38f60*/  LDL R0, [R1+0x1528] ;  /* 0x0015280001007983 */ /* 0x01dea20000100800 */
[----:B------:R-:W-:Y:S01]  /*38f70*/  BSSY.RECONVERGENT B0, `(.L_x_790) ;  /* 0x0000018000007945 */ /* 0x000fe20003800200 */
[----:B------:R-:W-:Y:S01]  /*38f80*/  BAR.SYNC.DEFER_BLOCKING 0x0 ;  /* 0x0000000000007b1d */ /* 0x000fe20000010000 */
[----:B--2---:R-:W-:-:S13]  /*38f90*/  ISETP.NE.AND P0, PT, R0, 0x2, PT ;  /* 0x000000020000780c */ /* 0x004fda0003f05270 */
[----:B------:R-:W-:Y:S05]  /*38fa0*/  @!P0 BRA `(.L_x_791) ;  /* 0x0000000000508947 */ /* 0x000fea0003800000 */
[----:B------:R-:W0:Y:S01]  /*38fb0*/  LDC.64 R6, c[0x0][0x390] ;  /* 0x0000e400ff067b82 */ /* 0x000e220000000a00 */
[----:B------:R-:W-:-:S07]  /*38fc0*/  IMAD.MOV.U32 R0, RZ, RZ, RZ ;  /* 0x000000ffff007224 */ /* 0x000fce00078e00ff */
.L_x_794:
[----:B--2---:R-:W2:Y:S01]  /*38fd0*/  LDL R5, [R1+0x1528] ;  /* 0x0015280001057983 */ /* 0x004ea20000100800 */
[----:B------:R-:W-:Y:S01]  /*38fe0*/  LEA R4, R2, UR4, 0x4 ;  /* 0x0000000402047c11 */ /* 0x000fe2000f8e20ff */
[----:B------:R-:W-:Y:S01]  /*38ff0*/  VIADD R0, R0, 0x1 ;  /* 0x0000000100007836 */ /* 0x000fe20000000000 */
[----:B------:R-:W-:Y:S03]  /*39000*/  BSSY.RECONVERGENT B1, `(.L_x_792) ;  /* 0x000000c000017945 */ /* 0x000fe60003800200 */
[----:B------:R-:W3:Y:S02]  /*39010*/  LDS.128 R12, [R4] ;  /* 0x00000000040c7984 */ /* 0x000ee40000000c00 */
[----:B---3--:R-:W-:-:S04]  /*39020*/  LOP3.LUT R8, R14, R13, R12, 0xfe, !PT ;  /* 0x0000000d0e087212 */ /* 0x008fc800078efe0c */
[----:B------:R-:W-:Y:S02]  /*39030*/  LOP3.LUT P0, RZ, R8, R15, RZ, 0xfc, !PT ;  /* 0x0000000f08ff7212 */ /* 0x000fe4000780fcff */
[----:B--2---:R-:W-:-:S04]  /*39040*/  LOP3.LUT R5, R0, R5, RZ, 0x3c, !PT ;  /* 0x0000000500057212 */ /* 0x004fc800078e3cff */
[----:B------:R-:W-:-:S07]  /*39050*/  ISETP.NE.AND P1, PT, R5, 0x2, PT ;  /* 0x000000020500780c */ /* 0x000fce0003f25270 */
[----:B------:R-:W-:Y:S06]  /*39060*/  @!P0 BRA `(.L_x_793) ;  /* 0x0000000000148947 */ /* 0x000fec0003800000 */
[----:B0-----:R-:W-:-:S05]  /*39070*/  IMAD.WIDE.U32 R4, R2, 0x10, R6 ;  /* 0x0000001002047825 */ /* 0x001fca00078e0006 */
[----:B------:R2:W-:Y:S04]  /*39080*/  REDG.E.XOR.STRONG.GPU desc[UR10][R4.64], R12 ;  /* 0x0000000c0400798e */ /* 0x0005e8000f92e10a */
[----:B------:R2:W-:Y:S04]  /*39090*/  REDG.E.XOR.STRONG.GPU desc[UR10][R4.64+0x4], R13 ;  /* 0x0000040d0400798e */ /* 0x0005e8000f92e10a */
[----:B------:R2:W-:Y:S04]  /*390a0*/  REDG.E.XOR.STRONG.GPU desc[UR10][R4.64+0x8], R14 ;  /* 0x0000080e0400798e */ /* 0x0005e8000f92e10a */
[----:B------:R2:W-:Y:S02]  /*390b0*/  REDG.E.XOR.STRONG.GPU desc[UR10][R4.64+0xc], R15 ;  /* 0x00000c0f0400798e */ /* 0x0005e4000f92e10a */
.L_x_793:
[----:B------:R-:W-:Y:S05]  /*390c0*/  BSYNC.RECONVERGENT B1 ;  /* 0x0000000000017941 */ /* 0x000fea0003800200 */
.L_x_792:
[----:B------:R-:W-:Y:S01]  /*390d0*/  IMAD.IADD R2, R3, 0x1, R2 ;  /* 0x0000000103027824 */ /* 0x000fe200078e0202 */
[----:B------:R-:W-:Y:S06]  /*390e0*/  @P1 BRA `(.L_x_794) ;  /* 0xfffffffc00b81947 */ /* 0x000fec000383ffff */
.L_x_791:
[----:B------:R-:W-:Y:S05]  /*390f0*/  BSYNC.RECONVERGENT B0 ;  /* 0x0000000000007941 */ /* 0x000fea0003800200 */
.L_x_790:
[----:B0-----:R-:W0:Y:S01]  /*39100*/  LDC.64 R6, c[0x0][0x390] ;  /* 0x0000e400ff067b82 */ /* 0x001e220000000a00 */
[C-C-:B------:R-:W-:Y:S01]  /*39110*/  IMAD R0, R3.reuse, 0x2, R2.reuse ;  /* 0x0000000203007824 */ /* 0x140fe200078e0202 */
[C---:B------:R-:W-:Y:S01]  /*39120*/  LEA R10, R2.reuse, UR4, 0x4 ;  /* 0x00000004020a7c11 */ /* 0x040fe2000f8e20ff */
[----:B------:R-:W-:Y:S02]  /*39130*/  IMAD R8, R3, 0x3, R2 ;  /* 0x0000000303087824 */ /* 0x000fe400078e0202 */
[----:B------:R-:W-:-:S07]  /*39140*/  IMAD.IADD R9, R2, 0x1, R3 ;  /* 0x0000000102097824 */ /* 0x000fce00078e0203 */
.L_x_803:
[----:B--23--:R-:W3:Y:S01]  /*39150*/  LDS.128 R20, [R10] ;  /* 0x000000000a147984 */ /* 0x00cee20000000c00 */
[C-C-:B0-2-4-:R-:W-:Y:S01]  /*39160*/  IMAD R5, R3.reuse, 0x10, R10.reuse ;  /* 0x0000001003057824 */ /* 0x155fe200078e020a */
[----:B------:R-:W-:Y:S01]  /*39170*/  BSSY.RECONVERGENT B0, `(.L_x_795) ;  /* 0x0000014000007945 */ /* 0x000fe20003800200 */
[C-C-:B------:R-:W-:Y:S02]  /*39180*/  IMAD R11, R3.reuse, 0x20, R10.reuse ;  /* 0x00000020030b7824 */ /* 0x140fe400078e020a */
[----:B------:R-:W-:Y:S01]  /*39190*/  IMAD R13, R3, 0x30, R10 ;  /* 0x00000030030d7824 */ /* 0x000fe200078e020a */
[----:B------:R-:W2:Y:S04]  /*391a0*/  LDS.128 R24, [R5] ;  /* 0x0000000005187984 */ /* 0x000ea80000000c00 */
[----:B------:R-:W4:Y:S04]  /*391b0*/  LDS.128 R28, [R11] ;  /* 0x000000000b1c7984 */ /* 0x000f280000000c00 */
[----:B------:R-:W5:Y:S01]  /*391c0*/  LDS.128 R32, [R13] ;  /* 0x000000000d207984 */ /* 0x000f620000000c00 */
[----:B---3--:R-:W-:-:S04]  /*391d0*/  LOP3.LUT R4, R22, R21, R20, 0xfe, !PT ;  /* 0x0000001516047212 */ /* 0x008fc800078efe14 */
[----:B------:R-:W-:Y:S02]  /*391e0*/  LOP3.LUT P0, RZ, R4, R23, RZ, 0xfc, !PT ;  /* 0x0000001704ff7212 */ /* 0x000fe4000780fcff */
[----:B--2---:R-:W-:Y:S02]  /*391f0*/  LOP3.LUT R12, R26, R25, R24, 0xfe, !PT ;  /* 0x000000191a0c7212 */ /* 0x004fe400078efe18 */
[----:B----4-:R-:W-:Y:S02]  /*39200*/  LOP3.LUT R14, R30, R29, R28, 0xfe, !PT ;  /* 0x0000001d1e0e7212 */ /* 0x010fe400078efe1c */
[----:B------:R-:W-:Y:S02]  /*39210*/  LOP3.LUT P1, RZ, R12, R27, RZ, 0xfc, !PT ;  /* 0x0000001b0cff7212 */ /* 0x000fe4000782fcff */
[----:B-----5:R-:W-:Y:S02]  /*39220*/  LOP3.LUT R16, R34, R33, R32, 0xfe, !PT ;  /* 0x0000002122107212 */ /* 0x020fe400078efe20 */
[----:B------:R-:W-:-:S02]  /*39230*/  LOP3.LUT P2, RZ, R14, R31, RZ, 0xfc, !PT ;  /* 0x0000001f0eff7212 */ /* 0x000fc4000784fcff */
[----:B------:R-:W-:Y:S01]  /*39240*/  LOP3.LUT P3, RZ, R16, R35, RZ, 0xfc, !PT ;  /* 0x0000002310ff7212 */ /* 0x000fe2000786fcff */
[----:B------:R-:W-:-:S12]  /*39250*/  @!P0 BRA `(.L_x_796) ;  /* 0x0000000000148947 */ /* 0x000fd80003800000 */
[----:B0-----:R-:W-:-:S05]  /*39260*/  IMAD.WIDE.U32 R4, R2, 0x10, R6 ;  /* 0x0000001002047825 */ /* 0x001fca00078e0006 */
[----:B------:R2:W-:Y:S04]  /*39270*/  REDG.E.XOR.STRONG.GPU desc[UR10][R4.64], R20 ;  /* 0x000000140400798e */ /* 0x0005e8000f92e10a */
[----:B------:R2:W-:Y:S04]  /*39280*/  REDG.E.XOR.STRONG.GPU desc[UR10][R4.64+0x4], R21 ;  /* 0x000004150400798e */ /* 0x0005e8000f92e10a */
[----:B------:R2:W-:Y:S04]  /*39290*/  REDG.E.XOR.STRONG.GPU desc[UR10][R4.64+0x8], R22 ;  /* 0x000008160400798e */ /* 0x0005e8000f92e10a */
[----:B------:R2:W-:Y:S02]  /*392a0*/  REDG.E.XOR.STRONG.GPU desc[UR10][R4.64+0xc], R23 ;  /* 0x00000c170400798e */ /* 0x0005e4000f92e10a */
.L_x_796:
[----:B------:R-:W-:Y:S05]  /*392b0*/  BSYNC.RECONVERGENT B0 ;  /* 0x0000000000007941 */ /* 0x000fea0003800200 */
.L_x_795:
[----:B------:R-:W-:Y:S04]  /*392c0*/  BSSY.RECONVERGENT B0, `(.L_x_797) ;  /* 0x0000007000007945 */ /* 0x000fe80003800200 */
[----:B------:R-:W-:Y:S05]  /*392d0*/  @!P1 BRA `(.L_x_798) ;  /* 0x0000000000149947 */ /* 0x000fea0003800000 */
[----:B0-2---:R-:W-:-:S05]  /*392e0*/  IMAD.WIDE.U32 R4, R9, 0x10, R6 ;  /* 0x0000001009047825 */ /* 0x005fca00078e0006 */
[----:B------:R3:W-:Y:S04]  /*392f0*/  REDG.E.XOR.STRONG.GPU desc[UR10][R4.64], R24 ;  /* 0x000000180400798e */ /* 0x0007e8000f92e10a */
[----:B------:R3:W-:Y:S04]  /*39300*/  REDG.E.XOR.STRONG.GPU desc[UR10][R4.64+0x4], R25 ;  /* 0x000004190400798e */ /* 0x0007e8000f92e10a */
[----:B------:R3:W-:Y:S04]  /*39310*/  REDG.E.XOR.STRONG.GPU desc[UR10][R4.64+0x8], R26 ;  /* 0x0000081a0400798e */ /* 0x0007e8000f92e10a */
[----:B------:R3:W-:Y:S02]  /*39320*/  REDG.E.XOR.STRONG.GPU desc[UR10][R4.64+0xc], R27 ;  /* 0x00000c1b0400798e */ /* 0x0007e4000f92e10a */
.L_x_798:
[----:B------:R-:W-:Y:S05]  /*39330*/  BSYNC.RECONVERGENT B0 ;  /* 0x0000000000007941 */ /* 0x000fea0003800200 */
.L_x_797:
[----:B------:R-:W-:Y:S04]  /*39340*/  BSSY.RECONVERGENT B0, `(.L_x_799) ;  /* 0x0000007000007945 */ /* 0x000fe80003800200 */
[----:B------:R-:W-:Y:S05]  /*39350*/  @!P2 BRA `(.L_x_800) ;  /* 0x000000000014a947 */ /* 0x000fea0003800000 */
[----:B0-23--:R-:W-:-:S05]  /*39360*/  IMAD.WIDE.U32 R4, R0, 0x10, R6 ;  /* 0x0000001000047825 */ /* 0x00dfca00078e0006 */
[----:B------:R4:W-:Y:S04]  /*39370*/  REDG.E.XOR.STRONG.GPU desc[UR10][R4.64], R28 ;  /* 0x0000001c0400798e */ /* 0x0009e8000f92e10a */
[----:B------:R4:W-:Y:S04]  /*39380*/  REDG.E.XOR.STRONG.GPU desc[UR10][R4.64+0x4], R29 ;  /* 0x0000041d0400798e */ /* 0x0009e8000f92e10a */
[----:B------:R4:W-:Y:S04]  /*39390*/  REDG.E.XOR.STRONG.GPU desc[UR10][R4.64+0x8], R30 ;  /* 0x0000081e0400798e */ /* 0x0009e8000f92e10a */
[----:B------:R4:W-:Y:S02]  /*393a0*/  REDG.E.XOR.STRONG.GPU desc[UR10][R4.64+0xc], R31 ;  /* 0x00000c1f0400798e */ /* 0x0009e4000f92e10a */
.L_x_800:
[----:B------:R-:W-:Y:S05]  /*393b0*/  BSYNC.RECONVERGENT B0 ;  /* 0x0000000000007941 */ /* 0x000fea0003800200 */
.L_x_799:
[----:B------:R-:W-:Y:S01]  /*393c0*/  BSSY.RECONVERGENT B0, `(.L_x_801) ;  /* 0x0000008000007945 */ /* 0x000fe20003800200 */
[----:B------:R-:W-:-:S03]  /*393d0*/  IADD3 R2, PT, PT, R3, R2, R3 ;  /* 0x0000000203027210 */ /* 0x000fc60007ffe003 */
[----:B------:R-:W-:Y:S05]  /*393e0*/  @!P3 BRA `(.L_x_802) ;  /* 0x000000000014b947 */ /* 0x000fea0003800000 */
[----:B0-234-:R-:W-:-:S05]  /*393f0*/  IMAD.WIDE.U32 R4, R8, 0x10, R6 ;  /* 0x0000001008047825 */ /* 0x01dfca00078e0006 */
[----:B------:R0:W-:Y:S04]  /*39400*/  REDG.E.XOR.STRONG.GPU desc[UR10][R4.64], R32 ;  /* 0x000000200400798e */ /* 0x0001e8000f92e10a */
[----:B------:R0:W-:Y:S04]  /*39410*/  REDG.E.XOR.STRONG.GPU desc[UR10][R4.64+0x4], R33 ;  /* 0x000004210400798e */ /* 0x0001e8000f92e10a */
[----:B------:R0:W-:Y:S04]  /*39420*/  REDG.E.XOR.STRONG.GPU desc[UR10][R4.64+0x8], R34 ;  /* 0x000008220400798e */ /* 0x0001e8000f92e10a */
[----:B------:R0:W-:Y:S02]  /*39430*/  REDG.E.XOR.STRONG.GPU desc[UR10][R4.64+0xc], R35 ;  /* 0x00000c230400798e */ /* 0x0001e4000f92e10a */
.L_x_802:
[----:B------:R-:W-:Y:S05]  /*39440*/  BSYNC.RECONVERGENT B0 ;  /* 0x0000000000007941 */ /* 0x000fea0003800200 */
.L_x_801:
[C---:B------:R-:W-:Y:S01]  /*39450*/  IADD3 R2, PT, PT, R3.reuse, R2, R3 ;  /* 0x0000000203027210 */ /* 0x040fe20007ffe003 */
[C---:B------:R-:W-:Y:S02]  /*39460*/  IMAD R0, R3.reuse, 0x4, R0 ;  /* 0x0000000403007824 */ /* 0x040fe400078e0200 */
[C---:B------:R-:W-:Y:S01]  /*39470*/  IMAD R8, R3.reuse, 0x4, R8 ;  /* 0x0000000403087824 */ /* 0x040fe200078e0208 */
[----:B------:R-:W-:Y:S01]  /*39480*/  ISETP.GE.U32.AND P0, PT, R2, 0x3000, PT ;  /* 0x000030000200780c */ /* 0x000fe20003f06070 */
[C---:B------:R-:W-:Y:S02]  /*39490*/  IMAD R9, R3.reuse, 0x4, R9 ;  /* 0x0000000403097824 */ /* 0x040fe400078e0209 */
[----:B------:R-:W-:-:S10]  /*394a0*/  IMAD R10, R3, 0x40, R10 ;  /* 0x00000040030a7824 */ /* 0x000fd400078e020a */
[----:B------:R-:W-:Y:S05]  /*394b0*/  @!P0 BRA `(.L_x_803) ;  /* 0xfffffffc00248947 */ /* 0x000fea000383ffff */
[----:B------:R-:W-:Y:S05]  /*394c0*/  EXIT ;  /* 0x000000000000794d */ /* 0x000fea0003800000 */
        .weak           $__internal_0_$__cuda_sm20_div_u16
        .type           $__internal_0_$__cuda_sm20_div_u16,@function
        .size           $__internal_0_$__cuda_sm20_div_u16,(.L_x_3664 - $__internal_0_$__cuda_sm20_div_u16)
$__internal_0_$__cuda_sm20_div_u16:
[----:B------:R-:W0:Y:S01]  /*394d0*/  I2F.U16 R3, R2 ;  /* 0x0000000200037306 */ /* 0x000e220000101000 */
[----:B------:R-:W-:Y:S01]  /*394e0*/  IMAD.MOV.U32 R4, RZ, RZ, 0x4b800000 ;  /* 0x4b800000ff047424 */ /* 0x000fe200078e00ff */
[----:B------:R-:W-:Y:S02]  /*394f0*/  I2FP.F32.U32.RZ R0, R0 ;  /* 0x0000000000007245 */ /* 0x000fe4000020d000 */
[C---:B0-----:R-:W-:Y:S02]  /*39500*/  FSETP.GEU.AND P1, PT, |R3|.reuse, 1.175494350822287508e-38, PT ;  /* 0x008000000300780b */ /* 0x041fe40003f2e200 */
[----:B------:R-:W-:Y:S02]  /*39510*/  FSETP.GT.AND P0, PT, |R3|, 8.50705917302346158658e+37, PT ;  /* 0x7e8000000300780b */ /* 0x000fe40003f04200 */
[----:B------:R-:W-:-:S04]  /*39520*/  FSEL R4, R4, 1, !P1 ;  /* 0x3f80000004047808 */ /* 0x000fc80004800000 */
[----:B------:R-:W-:Y:S02]  /*39530*/  FSEL R4, R4, 0.25, !P0 ;  /* 0x3e80000004047808 */ /* 0x000fe40004000000 */
[----:B------:R-:W-:Y:S01]  /*39540*/  ISETP.NE.U32.AND P0, PT, R2, RZ, PT ;  /* 0x000000ff0200720c */ /* 0x000fe20003f05070 */
[----:B------:R-:W-:Y:S02]  /*39550*/  IMAD.MOV.U32 R2, RZ, RZ, R8 ;  /* 0x000000ffff027224 */ /* 0x000fe400078e0008 */
[----:B------:R-:W-:-:S06]  /*39560*/  FMUL R5, R3, R4 ;  /* 0x0000000403057220 */ /* 0x000fcc0000400000 */
[----:B------:R-:W0:Y:S02]  /*39570*/  MUFU.RCP R5, R5 ;  /* 0x0000000500057308 */ /* 0x000e240000001000 */
[----:B0-----:R-:W-:-:S04]  /*39580*/  FMUL R4, R4, R5 ;  /* 0x0000000504047220 */ /* 0x001fc80000400000 */
[----:B------:R-:W-:-:S04]  /*39590*/  VIADD R3, R4, 0x2 ;  /* 0x0000000204037836 */ /* 0x000fc80000000000 */
[----:B------:R-:W-:Y:S01]  /*395a0*/  FMUL.RZ R0, R0, R3 ;  /* 0x0000000300007220 */ /* 0x000fe2000040c000 */
[----:B------:R-:W-:-:S05]  /*395b0*/  IMAD.MOV.U32 R3, RZ, RZ, 0x0 ;  /* 0x00000000ff037424 */ /* 0x000fca00078e00ff */
[----:B------:R-:W0:Y:S02]  /*395c0*/  F2I.U32.TRUNC.NTZ R0, R0 ;  /* 0x0000000000007305 */ /* 0x000e24000020f000 */
[----:B0-----:R-:W-:Y:S01]  /*395d0*/  LOP3.LUT R4, R0, 0xffff, RZ, 0xc0, !PT ;  /* 0x0000ffff00047812 */ /* 0x001fe200078ec0ff */
[----:B------:R-:W-:Y:S01]  /*395e0*/  @!P0 IMAD.MOV.U32 R4, RZ, RZ, -0x1 ;  /* 0xffffffffff048424 */ /* 0x000fe200078e00ff */
[----:B------:R-:W-:Y:S06]  /*395f0*/  RET.REL.NODEC R2 `(fused_batch_pir_kernel_transposed_16) ;  /* 0xfffffc6802807950 */ /* 0x000fec0003c3ffff */
.L_x_804:
[----:B------:R-:W-:-:S00]  /*39600*/  BRA `(.L_x_804) ;  /* 0xfffffffc00fc7947 */ /* 0x000fc0000383ffff */
[----:B------:R-:W-:-:S00]  /*39610*/  NOP ;  /* 0x0000000000007918 */ /* 0x000fc00000000000 */
        /* <DEDUP_REMOVED lines=14> */
.L_x_3664:


//--------------------- .text.fused_batch_pir_kernel_transposed_8 --------------------------
	.section	.text.fused_batch_pir_kernel_transposed_8,"ax",@progbits
	.align	128
        .global         fused_batch_pir_kernel_transposed_8
        .type           fused_batch_pir_kernel_transposed_8,@function
        .size           fused_batch_pir_kernel_transposed_8,(.L_x_3665 - fused_batch_pir_kernel_transposed_8)
        .other          fused_batch_pir_kernel_transposed_8,@"STO_CUDA_ENTRY STV_DEFAULT"
fused_batch_pir_kernel_transposed_8:
.text.fused_batch_pir_kernel_transposed_8:
        /* <DEDUP_REMOVED lines=11> */
[----:B------:R-:W-:Y:S05]  /*00b0*/  CALL.REL.NOINC `($__internal_1_$__cuda_sm20_div_u16) ;  /* 0x000001e000507944 */ /* 0x000fea0003c00000 */
        /* <DEDUP_REMOVED lines=13> */
.L_x_807:
        /* <DEDUP_REMOVED lines=8> */
.L_x_806:
[----:B------:R-:W-:Y:S05]  /*0210*/  BSYNC.RECONVERGENT B0 ;  /* 0x0000000000007941 */ /* 0x000fea0003800200 */
.L_x_805:
[----:B------:R-:W-:Y:S01]  /*0220*/  BSSY.RECONVERGENT B0, `(.L_x_808) ;  /* 0x000000d000007945 */ /* 0x000fe20003800200 */
[----:B0-----:R-:W-:-:S07]  /*0230*/  LEA R0, R9, R8, 0x18 ;  /* 0x0000000809007211 */ /* 0x001fce00078ec0ff */
.L_x_809:
        /* <DEDUP_REMOVED lines=12> */
.L_x_808:
        /* <DEDUP_REMOVED lines=8> */
.L_x_815:
        /* <DEDUP_REMOVED lines=13> */
.L_x_814:
        /* <DEDUP_REMOVED lines=720> */
.L_x_813:
[----:B------:R-:W-:Y:S01]  /*3150*/  VIADD R12, R12, 0x1 ;  /* 0x000000010c0c7836 */ /* 0x000fe20000000000 */
[----:B------:R-:W-:Y:S02]  /*3160*/  SEL R15, R19, R20, !P3 ;  /* 0x00000014130f7207 */ /* 0x000fe40005800000 */
[----:B------:R-:W-:Y:S02]  /*3170*/  SEL R16, R36, R29, !P3 ;  /* 0x0000001d24107207 */ /* 0x000fe40005800000 */
[----:B------:R-:W-:Y:S02]  /*3180*/  SEL R13, R28, R13, !P3 ;  /* 0x0000000d1c0d7207 */ /* 0x000fe40005800000 */
[----:B------:R-:W-:Y:S01]  /*3190*/  SEL R14, R30, R39, !P3 ;  /* 0x000000271e0e7207 */ /* 0x000fe20005800000 */
[----:B------:R-:W-:Y:S06]  /*31a0*/  @P2 BRA `(.L_x_814) ;  /* 0xffffffd000a82947 */ /* 0x000fec000383ffff */
.L_x_812:
        /* <DEDUP_REMOVED lines=9> */
.L_x_811:
[----:B-1----:R-:W-:Y:S05]  /*3240*/  BSYNC.RECONVERGENT B0 ;  /* 0x0000000000007941 */ /* 0x002fea0003800200 */
.L_x_810:
        /* <DEDUP_REMOVED lines=17> */
[----:B------:R-:W-:Y:S01]  /*3360*/  CS2R R128, SRZ ;  /* 0x0000000000807805 */ /* 0x000fe2000001ff00 */
[----:B------:R-:W-:Y:S01]  /*3370*/  IMAD.MOV.U32 R252, RZ, RZ, RZ ;  /* 0x000000fffffc7224 */ /* 0x000fe200078e00ff */
        /* <DEDUP_REMOVED lines=40> */
[----:B--2---:R-:W-:Y:S01]  /*3600*/  CS2R R18, SRZ ;  /* 0x0000000000127805 */ /* 0x004fe2000001ff00 */
        /* <DEDUP_REMOVED lines=9> */
[----:B0-----:R-:W-:-:S02]  /*36a0*/  CS2R R8, SRZ ;  /* 0x0000000000087805 */ /* 0x001fc4000001ff00 */
[----:B------:R-:W-:Y:S02]  /*36b0*/  CS2R R6, SRZ ;  /* 0x0000000000067805 */ /* 0x000fe4000001ff00 */
[----:B------:R-:W-:Y:S01]  /*36c0*/  CS2R R226, SRZ ;  /* 0x0000000000e27805 */ /* 0x000fe2000001ff00 */
[----:B------:R1:W-:Y:S01]  /*36d0*/  STL [R1+0x8d8], RZ ;  /* 0x0008d8ff01007387 */ /* 0x0003e20000100800 */
[----:B------:R-:W-:Y:S02]  /*36e0*/  CS2R R4, SRZ ;  /* 0x0000000000047805 */ /* 0x000fe4000001ff00 */
[----:B------:R-:W-:Y:S01]  /*36f0*/  CS2R R2, SRZ ;  /* 0x0000000000027805 */ /* 0x000fe2000001ff00 */
[----:B------:R-:W-:Y:S01]  /*3700*/  IMAD.MOV.U32 R0, RZ, RZ, RZ ;  /* 0x000000ffff007224 */ /* 0x000fe200078e00ff */
        /* <DEDUP_REMOVED lines=604> */
.L_x_826:
[----:B---3--:R-:W-:-:S07]  /*5cd0*/  IMAD.MOV.U32 R60, RZ, RZ, RZ ;  /* 0x000000ffff3c7224 */ /* 0x008fce00078e00ff */
.L_x_822:
        /* <DEDUP_REMOVED lines=41> */
.L_x_821:
        /* <DEDUP_REMOVED lines=728> */
.L_x_820:
[----:B------:R-:W-:Y:S05]  /*8cf0*/  BSYNC.RECONVERGENT B1 ;  /* 0x0000000000017941 */ /* 0x000fea0003800200 */
.L_x_819:
        /* <DEDUP_REMOVED lines=13> */
.L_x_818:
[----:B------:R-:W-:-:S04]  /*8dd0*/  LOP3.LUT R62, R62, 0xff, RZ, 0xc0, !PT ;  /* 0x000000ff3e3e7812 */ /* 0x000fc800078ec0ff */
[C---:B------:R-:W-:Y:S02]  /*8de0*/  ISETP.NE.AND P0, PT, R62.reuse, 0x1, PT ;  /* 0x000000013e00780c */ /* 0x040fe40003f05270 */
[----:B------:R-:W-:-:S11]  /*8df0*/  ISETP.NE.AND P1, PT, R62, 0x1, PT ;  /* 0x000000013e00780c */ /* 0x000fd60003f25270 */
[----:B------:R-:W0:Y:S08]  /*8e00*/  @!P0 LDC.64 R52, c[0x0][0x388] ;  /* 0x0000e200ff348b82 */ /* 0x000e300000000a00 */
[----:B------:R-:W2:Y:S08]  /*8e10*/  @!P1 LDC.64 R56, c[0x0][0x388] ;  /* 0x0000e200ff389b82 */ /* 0x000eb00000000a00 */
[----:B------:R-:W3:Y:S01]  /*8e20*/  @!P1 LDC.64 R54, c[0x0][0x388] ;  /* 0x0000e200ff369b82 */ /* 0x000ee20000000a00 */
[----:B0-----:R-:W-:-:S05]  /*8e30*/  @!P0 IMAD.WIDE.U32 R52, R60, 0x1e8, R52 ;  /* 0x000001e83c348825 */ /* 0x001fca00078e0034 */
[----:B------:R0:W4:Y:S01]  /*8e40*/  @!P0 LDG.E R58, desc[UR10][R52.64+0x1d8] ;  /* 0x0001d80a343a8981 */ /* 0x000122000c1e1900 */
[----:B--2---:R-:W-:-:S06]  /*8e50*/  @!P1 IMAD.WIDE.U32 R56, R60, 0x1e8, R56 ;  /* 0x000001e83c389825 */ /* 0x004fcc00078e0038 */
[----:B------:R-:W2:Y:S01]  /*8e60*/  @!P1 LDG.E R56, desc[UR10][R56.64+0x1e0] ;  /* 0x0001e00a38389981 */ /* 0x000ea2000c1e1900 */
[----:B0-----:R-:W0:Y:S01]  /*8e70*/  @!P1 LDC.64 R52, c[0x0][0x388] ;  /* 0x0000e200ff349b82 */ /* 0x001e220000000a00 */
[----:B---3--:R-:W-:-:S06]  /*8e80*/  @!P1 IMAD.WIDE.U32 R54, R60, 0x1e8, R54 ;  /* 0x000001e83c369825 */ /* 0x008fcc00078e0036 */
[----:B------:R-:W3:Y:S01]  /*8e90*/  @!P1 LDG.E R54, desc[UR10][R54.64+0x1e4] ;  /* 0x0001e40a36369981 */ /* 0x000ee2000c1e1900 */
[----:B0-----:R-:W-:-:S06]  /*8ea0*/  @!P1 IMAD.WIDE.U32 R52, R60, 0x1e8, R52 ;  /* 0x000001e83c349825 */ /* 0x001fcc00078e0034 */
[----:B------:R-:W5:Y:S01]  /*8eb0*/  @!P1 LDG.E R52, desc[UR10][R52.64+0x1dc] ;  /* 0x0001dc0a34349981 */ /* 0x000f62000c1e1900 */
[----:B----4-:R-:W-:Y:S02]  /*8ec0*/  @!P0 LOP3.LUT R48, R48, R58, RZ, 0x3c, !PT ;  /* 0x0000003a30308212 */ /* 0x010fe400078e3cff */
[----:B--2---:R-:W-:Y:S02]  /*8ed0*/  @!P1 LOP3.LUT R50, R50, R56, RZ, 0x3c, !PT ;  /* 0x0000003832329212 */ /* 0x004fe400078e3cff */
[----:B---3--:R-:W-:Y:S02]  /*8ee0*/  @!P1 LOP3.LUT R51, R51, R54, RZ, 0x3c, !PT ;  /* 0x0000003633339212 */ /* 0x008fe400078e3cff */
[----:B-----5:R-:W-:-:S07]  /*8ef0*/  @!P1 LOP3.LUT R49, R49, R52, RZ, 0x3c, !PT ;  /* 0x0000003431319212 */ /* 0x020fce00078e3cff */
.L_x_817:
[----:B------:R-:W-:Y:S05]  /*8f00*/  BSYNC.RECONVERGENT B0 ;  /* 0x0000000000007941 */ /* 0x000fea0003800200 */
.L_x_816:
        /* <DEDUP_REMOVED lines=28> */
.L_x_825:
        /* <DEDUP_REMOVED lines=21> */
[----:B------:R-:W2:Y:S01]  /*9220*/  LDL.LU R96, [R1+0x1c] ;  /* 0x00001c0001607983 */ /* 0x000ea20000300800 */
[----:B------:R-:W-:Y:S01]  /*9230*/  UMOV UR6, UR6 ;  /* 0x0000000600067c82 */ /* 0x000fe20008000000 */
[----:B-1----:R-:W-:Y:S01]  /*9240*/  UMOV UR7, UR8 ;  /* 0x0000000800077c82 */ /* 0x002fe20008000000 */
[----:B------:R-:W-:Y:S01]  /*9250*/  IADD3 R48, PT, PT, R188, UR4, R48 ;  /* 0x00000004bc307c10 */ /* 0x000fe2000fffe030 */
[----:B------:R-:W-:-:S04]  /*9260*/  UIADD3 UR5, UP0, UPT, UR6, 0x181ef, URZ ;  /* 0x000181ef06057890 */ /* 0x000fc8000ff1e0ff */
[----:B-----5:R-:W-:Y:S01]  /*9270*/  IMAD.WIDE R48, R48, 0x1000, R52 ;  /* 0x0000100030307825 */ /* 0x020fe200078e0234 */
[----:B------:R-:W-:Y:S02]  /*9280*/  ULOP3.LUT UR5, UR5, 0xfffffff0, URZ, 0xc0, !UPT ;  /* 0xfffffff005057892 */ /* 0x000fe4000f8ec0ff */
[----:B------:R-:W-:Y:S01]  /*9290*/  UIADD3.X UR6, UPT, UPT, URZ, UR7, URZ, UP0, !UPT ;  /* 0x00000007ff067290 */ /* 0x000fe200087fe4ff */
[----:B------:R-:W-:Y:S02]  /*92a0*/  IADD3 R88, P0, PT, R48, R88, RZ ;  /* 0x0000005830587210 */ /* 0x000fe40007f1e0ff */
[----:B------:R-:W-:Y:S01]  /*92b0*/  LOP3.LUT R48, R50, 0x3e0, RZ, 0xc0, !PT ;  /* 0x000003e032307812 */ /* 0x000fe200078ec0ff */
[----:B------:R-:W-:Y:S02]  /*92c0*/  IMAD.U32 R112, RZ, RZ, UR5 ;  /* 0x00000005ff707e24 */ /* 0x000fe4000f8e00ff */
[----:B------:R-:W-:Y:S02]  /*92d0*/  IMAD.U32 R113, RZ, RZ, UR6 ;  /* 0x00000006ff717e24 */ /* 0x000fe4000f8e00ff */
[----:B------:R-:W-:-:S02]  /*92e0*/  IMAD.IADD R48, R48, 0x1, R188 ;  /* 0x0000000130307824 */ /* 0x000fc400078e02bc */
[----:B------:R-:W-:Y:S02]  /*92f0*/  IMAD.X R89, RZ, RZ, R49, P0 ;  /* 0x000000ffff597224 */ /* 0x000fe400000e0631 */
[----:B------:R-:W-:-:S03]  /*9300*/  IMAD R48, R48, 0x18, RZ ;  /* 0x0000001830307824 */ /* 0x000fc600078e02ff */
[----:B------:R-:W5:Y:S01]  /*9310*/  LDG.E.128 R52, desc[UR10][R88.64+0x200] ;  /* 0x0002000a58347981 */ /* 0x000f62000c1e1d00 */
[----:B------:R-:W-:-:S03]  /*9320*/  IMAD.WIDE.U32 R112, R48, 0x10, R112 ;  /* 0x0000001030707825 */ /* 0x000fc600078e0070 */
[----:B------:R-:W4:Y:S04]  /*9330*/  LDG.E.128 R48, desc[UR10][R88.64] ;  /* 0x0000000a58307981 */ /* 0x000f28000c1e1d00 */
[----:B------:R-:W3:Y:S04]  /*9340*/  LDG.E.128 R56, desc[UR10][R88.64+0x400] ;  /* 0x0004000a58387981 */ /* 0x000ee8000c1e1d00 */
[----:B------:R-:W2:Y:S04]  /*9350*/  LDG.E.128 R60, desc[UR10][R88.64+0x600] ;  /* 0x0006000a583c7981 */ /* 0x000ea8000c1e1d00 */
[----:B------:R-:W2:Y:S04]  /*9360*/  LDG.E.128 R64, desc[UR10][R88.64+0x800] ;  /* 0x0008000a58407981 */ /* 0x000ea8000c1e1d00 */
[----:B------:R-:W2:Y:S04]  /*9370*/  LDG.E.128 R68, desc[UR10][R88.64+0xa00] ;  /* 0x000a000a58447981 */ /* 0x000ea8000c1e1d00 */
[----:B------:R-:W2:Y:S04]  /*9380*/  LDG.E.128 R72, desc[UR10][R88.64+0xc00] ;  /* 0x000c000a58487981 */ /* 0x000ea8000c1e1d00 */
[----:B------:R-:W2:Y:S04]  /*9390*/  LDG.E.128 R76, desc[UR10][R88.64+0xe00] ;  /* 0x000e000a584c7981 */ /* 0x000ea8000c1e1d00 */
[----:B------:R-:W4:Y:S04]  /*93a0*/  LD.E.128 R84, desc[UR10][R112.64+0x10] ;  /* 0x0000100a70547980 */ /* 0x000f28000c101d00 */
[----:B------:R-:W2:Y:S04]  /*93b0*/  LD.E.128 R92, desc[UR10][R112.64+0x20] ;  /* 0x0000200a705c7980 */ /* 0x000ea8000c101d00 */
[----:B------:R-:W2:Y:S04]  /*93c0*/  LD.E.128 R80, desc[UR10][R112.64] ;  /* 0x0000000a70507980 */ /* 0x000ea8000c101d00 */
[----:B------:R-:W2:Y:S01]  /*93d0*/  LD.E.128 R88, desc[UR10][R112.64+0x40] ;  /* 0x0000400a70587980 */ /* 0x000ea2000c101d00 */
[----:B----4-:R-:W-:-:S02]  /*93e0*/  LOP3.LUT R25, R25, R84, R48, 0x78, !PT ;  /* 0x0000005419197212 */ /* 0x010fc400078e7830 */
[-C--:B-----5:R-:W-:Y:S02]  /*93f0*/  LOP3.LUT R28, R28, R84.reuse, R52, 0x78, !PT ;  /* 0x000000541c1c7212 */ /* 0x0a0fe400078e7834 */
[-C--:B---3--:R-:W-:Y:S02]  /*9400*/  LOP3.LUT R31, R31, R84.reuse, R56, 0x78, !PT ;  /* 0x000000541f1f7212 */ /* 0x088fe400078e7838 */
[-C--:B--2---:R-:W-:Y:S02]  /*9410*/  LOP3.LUT R34, R34, R84.reuse, R60, 0x78, !PT ;  /* 0x0000005422227212 */ /* 0x084fe400078e783c */
[-C--:B------:R-:W-:Y:S02]  /*9420*/  LOP3.LUT R37, R37, R84.reuse, R64, 0x78, !PT ;  /* 0x0000005425257212 */ /* 0x080fe400078e7840 */
[-C--:B------:R-:W-:Y:S02]  /*9430*/  LOP3.LUT R40, R40, R84.reuse, R68, 0x78, !PT ;  /* 0x0000005428287212 */ /* 0x080fe400078e7844 */
[----:B------:R-:W-:-:S02]  /*9440*/  LOP3.LUT R43, R43, R84, R72, 0x78, !PT ;  /* 0x000000542b2b7212 */ /* 0x000fc400078e7848 */
[----:B------:R-:W-:Y:S02]  /*9450*/  LOP3.LUT R46, R46, R84, R76, 0x78, !PT ;  /* 0x000000542e2e7212 */ /* 0x000fe400078e784c */
[----:B------:R-:W2:Y:S01]  /*9460*/  LDL.LU R84, [R1] ;  /* 0x0000000001547983 */ /* 0x000ea20000300800 */
[-C--:B------:R-:W-:Y:S02]  /*9470*/  LOP3.LUT R100, R100, R92.reuse, R72, 0x78, !PT ;  /* 0x0000005c64647212 */ /* 0x080fe400078e7848 */
[----:B------:R-:W-:Y:S02]  /*9480*/  LOP3.LUT R99, R99, R92, R76, 0x78, !PT ;  /* 0x0000005c63637212 */ /* 0x000fe400078e784c */
[-C--:B------:R-:W-:Y:S01]  /*9490*/  LOP3.LUT R98, R98, R93.reuse, R73, 0x78, !PT ;  /* 0x0000005d62627212 */ /* 0x080fe200078e7849 */
[----:B------:R0:W-:Y:S01]  /*94a0*/  STL [R1+0x4], R100 ;  /* 0x0000046401007387 */ /* 0x0001e20000100800 */
[----:B------:R-:W-:-:S03]  /*94b0*/  LOP3.LUT R97, R97, R93, R77, 0x78, !PT ;  /* 0x0000005d61617212 */ /* 0x000fc600078e784d */
[----:B------:R1:W-:Y:S01]  /*94c0*/  STL [R1+0x14], R99 ;  /* 0x0000146301007387 */ /* 0x0003e20000100800 */
[----:B------:R-:W-:-:S03]  /*94d0*/  LOP3.LUT R0, R0, R80, R48, 0x78, !PT ;  /* 0x0000005000007212 */ /* 0x000fc600078e7830 */
[----:B------:R-:W3:Y:S01]  /*94e0*/  LDL.LU R107, [R1+0x10] ;  /* 0x00001000016b7983 */ /* 0x000ee20000300800 */
[-C--:B------:R-:W-:Y:S02]  /*94f0*/  LOP3.LUT R4, R4, R80.reuse, R52, 0x78, !PT ;  /* 0x0000005004047212 */ /* 0x080fe400078e7834 */
[-C--:B------:R-:W-:Y:S01]  /*9500*/  LOP3.LUT R7, R7, R80.reuse, R56, 0x78, !PT ;  /* 0x0000005007077212 */ /* 0x080fe200078e7838 */
[----:B------:R-:W4:Y:S01]  /*9510*/  LDL.LU R101, [R1+0x20] ;  /* 0x0000200001657983 */ /* 0x000f220000300800 */
[-C--:B------:R-:W-:Y:S02]  /*9520*/  LOP3.LUT R10, R10, R80.reuse, R60, 0x78, !PT ;  /* 0x000000500a0a7212 */ /* 0x080fe400078e783c */
[-C--:B------:R-:W-:Y:S01]  /*9530*/  LOP3.LUT R13, R13, R80.reuse, R64, 0x78, !PT ;  /* 0x000000500d0d7212 */ /* 0x080fe200078e7840 */
[----:B------:R5:W-:Y:S01]  /*9540*/  STL [R1+0x8], R98 ;  /* 0x0000086201007387 */ /* 0x000be20000100800 */
[-C--:B------:R-:W-:Y:S02]  /*9550*/  LOP3.LUT R16, R16, R80.reuse, R68, 0x78, !PT ;  /* 0x0000005010107212 */ /* 0x080fe400078e7844 */
[-C--:B------:R-:W-:Y:S01]  /*9560*/  LOP3.LUT R19, R19, R80.reuse, R72, 0x78, !PT ;  /* 0x0000005013137212 */ /* 0x080fe200078e7848 */
[----:B0-----:R-:W4:Y:S01]  /*9570*/  LDL.LU R100, [R1+0x24] ;  /* 0x0000240001647983 */ /* 0x001f220000300800 */
        /* <DEDUP_REMOVED lines=24> */
[----:B------:R-:W-:Y:S01]  /*9700*/  LOP3.LUT R233, R233, R83, R79, 0x78, !PT ;  /* 0x00000053e9e97212 */ /* 0x000fe200078e784f */
[----:B------:R0:W-:Y:S04]  /*9710*/  STL [R1+0x18], R97 ;  /* 0x0000186101007387 */ /* 0x0001e80000100800 */
[----:B------:R-:W4:Y:S01]  /*9720*/  LD.E.128 R80, desc[UR10][R112.64+0x30] ;  /* 0x0000300a70507980 */ /* 0x000f22000c101d00 */
[----:B------:R-:W-:-:S03]  /*9730*/  LOP3.LUT R102, R102, R94, R74, 0x78, !PT ;  /* 0x0000005e66667212 */ /* 0x000fc600078e784a */
[----:B-1----:R-:W4:Y:S01]  /*9740*/  LDL.LU R99, [R1+0x34] ;  /* 0x0000340001637983 */ /* 0x002f220000300800 */
[----:B------:R-:W-:-:S03]  /*9750*/  LOP3.LUT R96, R96, R94, R78, 0x78, !PT ;  /* 0x0000005e60607212 */ /* 0x000fc600078e784e */
[----:B-----5:R-:W5:Y:S04]  /*9760*/  LDL.LU R98, [R1+0x44] ;  /* 0x0000440001627983 */ /* 0x020f680000300800 */
[----:B0-----:R-:W5:Y:S04]  /*9770*/  LDL.LU R97, [R1+0x54] ;  /* 0x0000540001617983 */ /* 0x001f680000300800 */
[----:B------:R-:W5:Y:S04]  /*9780*/  LDL.LU R106, [R1+0x64] ;  /* 0x00006400016a7983 */ /* 0x000f680000300800 */
[----:B------:R-:W5:Y:S04]  /*9790*/  LDL.LU R105, [R1+0x74] ;  /* 0x0000740001697983 */ /* 0x000f680000300800 */
[----:B------:R0:W-:Y:S01]  /*97a0*/  STL [R1+0xc], R102 ;  /* 0x00000c6601007387 */ /* 0x0001e20000100800 */
[----:B------:R-:W-:-:S03]  /*97b0*/  LOP3.LUT R117, R117, R92, R48, 0x78, !PT ;  /* 0x0000005c75757212 */ /* 0x000fc600078e7830 */
[----:B------:R-:W5:Y:S01]  /*97c0*/  LDL.LU R104, [R1+0x84] ;  /* 0x0000840001687983 */ /* 0x000f620000300800 */
[----:B------:R-:W-:-:S03]  /*97d0*/  LOP3.LUT R120, R120, R92, R52, 0x78, !PT ;  /* 0x0000005c78787212 */ /* 0x000fc600078e7834 */
[----:B------:R1:W-:Y:S01]  /*97e0*/  STL [R1+0x1c], R96 ;  /* 0x00001c6001007387 */ /* 0x0003e20000100800 */
[-C--:B------:R-:W-:Y:S02]  /*97f0*/  LOP3.LUT R123, R123, R92.reuse, R56, 0x78, !PT ;  /* 0x0000005c7b7b7212 */ /* 0x080fe400078e7838 */
[-C--:B------:R-:W-:Y:S01]  /*9800*/  LOP3.LUT R126, R126, R92.reuse, R60, 0x78, !PT ;  /* 0x0000005c7e7e7212 */ /* 0x080fe200078e783c */
[----:B------:R-:W5:Y:S01]  /*9810*/  LDL.LU R103, [R1+0x94] ;  /* 0x0000940001677983 */ /* 0x000f620000300800 */
[-C--:B------:R-:W-:Y:S02]  /*9820*/  LOP3.LUT R246, R246, R92.reuse, R64, 0x78, !PT ;  /* 0x0000005cf6f67212 */ /* 0x080fe400078e7840 */
[----:B------:R-:W-:Y:S01]  /*9830*/  LOP3.LUT R250, R250, R92, R68, 0x78, !PT ;  /* 0x0000005cfafa7212 */ /* 0x000fe200078e7844 */
[----:B0-----:R-:W5:Y:S04]  /*9840*/  LDL.LU R102, [R1+0x28] ;  /* 0x0000280001667983 */ /* 0x001f680000300800 */
[----:B------:R-:W5:Y:S01]  /*9850*/  LDL.LU R92, [R1+0x38] ;  /* 0x00003800015c7983 */ /* 0x000f620000300800 */
[----:B------:R-:W-:-:S02]  /*9860*/  LOP3.LUT R119, R119, R94, R50, 0x78, !PT ;  /* 0x0000005e77777212 */ /* 0x000fc400078e7832 */
[-C--:B------:R-:W-:Y:S01]  /*9870*/  LOP3.LUT R122, R122, R94.reuse, R54, 0x78, !PT ;  /* 0x0000005e7a7a7212 */ /* 0x080fe200078e7836 */
[----:B-1----:R-:W5:Y:S01]  /*9880*/  LDL.LU R96, [R1+0x48] ;  /* 0x0000480001607983 */ /* 0x002f620000300800 */
[-C--:B------:R-:W-:Y:S02]  /*9890*/  LOP3.LUT R125, R125, R94.reuse, R58, 0x78, !PT ;  /* 0x0000005e7d7d7212 */ /* 0x080fe400078e783a */
[-C--:B------:R-:W-:Y:S02]  /*98a0*/  LOP3.LUT R128, R128, R94.reuse, R62, 0x78, !PT ;  /* 0x0000005e80807212 */ /* 0x080fe400078e783e */
[-C--:B------:R-:W-:Y:S02]  /*98b0*/  LOP3.LUT R248, R248, R94.reuse, R66, 0x78, !PT ;  /* 0x0000005ef8f87212 */ /* 0x080fe400078e7842 */
[----:B------:R-:W-:Y:S02]  /*98c0*/  LOP3.LUT R252, R252, R94, R70, 0x78, !PT ;  /* 0x0000005efcfc7212 */ /* 0x000fe400078e7846 */
[-C--:B------:R-:W-:Y:S01]  /*98d0*/  LOP3.LUT R234, R234, R87.reuse, R51, 0x78, !PT ;  /* 0x00000057eaea7212 */ /* 0x080fe200078e7833 */
        /* <DEDUP_REMOVED lines=8> */
[----:B------:R-:W5:Y:S01]  /*9960*/  LDL.LU R87, [R1+0x68] ;  /* 0x0000680001577983 */ /* 0x000f620000300800 */
        /* <DEDUP_REMOVED lines=16> */
[----:B--2---:R-:W-:-:S05]  /*9a70*/  LOP3.LUT R84, R84, R95, R71, 0x78, !PT ;  /* 0x0000005f54547212 */ /* 0x004fca00078e7847 */
[----:B------:R0:W-:Y:S04]  /*9a80*/  STL [R1], R84 ;  /* 0x0000005401007387 */ /* 0x0001e80000100800 */
[----:B------:R-:W2:Y:S04]  /*9a90*/  LDL.LU R86, [R1+0x78] ;  /* 0x0000780001567983 */ /* 0x000ea80000300800 */
[----:B------:R-:W2:Y:S01]  /*9aa0*/  LDL.LU R85, [R1+0x88] ;  /* 0x0000880001557983 */ /* 0x000ea20000300800 */
[----:B---3--:R-:W-:-:S03]  /*9ab0*/  LOP3.LUT R107, R107, R95, R75, 0x78, !PT ;  /* 0x0000005f6b6b7212 */ /* 0x008fc600078e784b */
[----:B0-----:R-:W3:Y:S01]  /*9ac0*/  LDL.LU R84, [R1+0x98] ;  /* 0x0000980001547983 */ /* 0x001ee20000300800 */
[----:B----4-:R-:W-:-:S03]  /*9ad0*/  LOP3.LUT R101, R101, R95, R79, 0x78, !PT ;  /* 0x0000005f65657212 */ /* 0x010fc600078e784f */
[----:B------:R-:W-:Y:S04]  /*9ae0*/  STL [R1+0x10], R107 ;  /* 0x0000106b01007387 */ /* 0x000fe80000100800 */
[----:B------:R0:W-:Y:S01]  /*9af0*/  STL [R1+0x20], R101 ;  /* 0x0000206501007387 */ /* 0x0001e20000100800 */
        /* <DEDUP_REMOVED lines=8> */
[----:B------:R-:W-:Y:S02]  /*9b80*/  LOP3.LUT R244, R244, R95, R59, 0x78, !PT ;  /* 0x0000005ff4f47212 */ /* 0x000fe400078e783b */
[----:B------:R-:W-:-:S02]  /*9b90*/  LOP3.LUT R100, R100, R80, R48, 0x78, !PT ;  /* 0x0000005064647212 */ /* 0x000fc400078e7830 */
[----:B------:R-:W-:-:S03]  /*9ba0*/  LOP3.LUT R99, R99, R80, R52, 0x78, !PT ;  /* 0x0000005063637212 */ /* 0x000fc600078e7834 */
[----:B------:R1:W-:Y:S01]  /*9bb0*/  STL [R1+0x24], R100 ;  /* 0x0000246401007387 */ /* 0x0003e20000100800 */
[----:B-----5:R-:W-:-:S03]  /*9bc0*/  LOP3.LUT R98, R98, R80, R56, 0x78, !PT ;  /* 0x0000005062627212 */ /* 0x020fc600078e7838 */
[----:B0-----:R-:W4:Y:S01]  /*9bd0*/  LDL.LU R101, [R1+0x2c] ;  /* 0x00002c0001657983 */ /* 0x001f220000300800 */
[----:B------:R-:W-:-:S03]  /*9be0*/  LOP3.LUT R97, R97, R80, R60, 0x78, !PT ;  /* 0x0000005061617212 */ /* 0x000fc600078e783c */
[----:B------:R0:W-:Y:S04]  /*9bf0*/  STL [R1+0x34], R99 ;  /* 0x0000346301007387 */ /* 0x0001e80000100800 */
[----:B-1----:R-:W5:Y:S01]  /*9c00*/  LDL.LU R100, [R1+0x3c] ;  /* 0x00003c0001647983 */ /* 0x002f620000300800 */
[----:B------:R-:W-:-:S03]  /*9c10*/  LOP3.LUT R106, R106, R80, R64, 0x78, !PT ;  /* 0x000000506a6a7212 */ /* 0x000fc600078e7840 */
[----:B------:R1:W-:Y:S01]  /*9c20*/  STL [R1+0x44], R98 ;  /* 0x0000446201007387 */ /* 0x0003e20000100800 */
[----:B------:R-:W-:-:S03]  /*9c30*/  LOP3.LUT R105, R105, R80, R68, 0x78, !PT ;  /* 0x0000005069697212 */ /* 0x000fc600078e7844 */
[----:B0-----:R-:W5:Y:S04]  /*9c40*/  LDL.LU R99, [R1+0x4c] ;  /* 0x00004c0001637983 */ /* 0x001f680000300800 */
[----:B------:R0:W-:Y:S01]  /*9c50*/  STL [R1+0x54], R97 ;  /* 0x0000546101007387 */ /* 0x0001e20000100800 */
[----:B------:R-:W-:-:S03]  /*9c60*/  LOP3.LUT R104, R104, R80, R72, 0x78, !PT ;  /* 0x0000005068687212 */ /* 0x000fc600078e7848 */
[----:B-1----:R-:W5:Y:S01]  /*9c70*/  LDL.LU R98, [R1+0x5c] ;  /* 0x00005c0001627983 */ /* 0x002f620000300800 */
[----:B------:R-:W-:-:S03]  /*9c80*/  LOP3.LUT R103, R103, R80, R76, 0x78, !PT ;  /* 0x0000005067677212 */ /* 0x000fc600078e784c */
[----:B0-----:R-:W5:Y:S04]  /*9c90*/  LDL.LU R97, [R1+0x6c] ;  /* 0x00006c0001617983 */ /* 0x001f680000300800 */
[----:B------:R-:W5:Y:S01]  /*9ca0*/  LDL.LU R93, [R1+0x7c] ;  /* 0x00007c00015d7983 */ /* 0x000f620000300800 */
[----:B------:R-:W-:-:S03]  /*9cb0*/  LOP3.LUT R92, R92, R81, R53, 0x78, !PT ;  /* 0x000000515c5c7212 */ /* 0x000fc600078e7835 */
[----:B------:R-:W-:Y:S04]  /*9cc0*/  STL [R1+0x64], R106 ;  /* 0x0000646a01007387 */ /* 0x000fe80000100800 */
[----:B------:R-:W-:Y:S04]  /*9cd0*/  STL [R1+0x74], R105 ;  /* 0x0000746901007387 */ /* 0x000fe80000100800 */
[----:B------:R-:W-:Y:S04]  /*9ce0*/  STL [R1+0x84], R104 ;  /* 0x0000846801007387 */ /* 0x000fe80000100800 */
[----:B------:R0:W-:Y:S04]  /*9cf0*/  STL [R1+0x38], R92 ;  /* 0x0000385c01007387 */ /* 0x0001e80000100800 */
[----:B------:R-:W-:Y:S01]  /*9d00*/  STL [R1+0x94], R103 ;  /* 0x0000946701007387 */ /* 0x000fe20000100800 */
[----:B------:R-:W-:-:S03]  /*9d10*/  LOP3.LUT R102, R102, R81, R49, 0x78, !PT ;  /* 0x0000005166667212 */ /* 0x000fc600078e7831 */
[----:B0-----:R-:W5:Y:S01]  /*9d20*/  LDL.LU R92, [R1+0x8c] ;  /* 0x00008c00015c7983 */ /* 0x001f620000300800 */
[-C--:B------:R-:W-:Y:S02]  /*9d30*/  LOP3.LUT R96, R96, R81.reuse, R57, 0x78, !PT ;  /* 0x0000005160607212 */ /* 0x080fe400078e7839 */
[-C--:B------:R-:W-:Y:S01]  /*9d40*/  LOP3.LUT R94, R94, R81.reuse, R61, 0x78, !PT ;  /* 0x000000515e5e7212 */ /* 0x080fe200078e783d */
[----:B------:R-:W-:Y:S01]  /*9d50*/  STL [R1+0x28], R102 ;  /* 0x0000286601007387 */ /* 0x000fe20000100800 */
[----:B------:R-:W-:-:S03]  /*9d60*/  LOP3.LUT R87, R87, R81, R65, 0x78, !PT ;  /* 0x0000005157577212 */ /* 0x000fc600078e7841 */
[----:B------:R-:W5:Y:S04]  /*9d70*/  LDL.LU R80, [R1+0x9c] ;  /* 0x00009c0001507983 */ /* 0x000f680000300800 */
[----:B------:R0:W-:Y:S01]  /*9d80*/  STL [R1+0x48], R96 ;  /* 0x0000486001007387 */ /* 0x0001e20000100800 */
[----:B------:R-:W-:-:S03]  /*9d90*/  LOP3.LUT R245, R245, R95, R63, 0x78, !PT ;  /* 0x0000005ff5f57212 */ /* 0x000fc600078e783f */
[----:B------:R1:W-:Y:S01]  /*9da0*/  STL [R1+0x58], R94 ;  /* 0x0000585e01007387 */ /* 0x0003e20000100800 */
[----:B------:R-:W-:-:S03]  /*9db0*/  LOP3.LUT R249, R249, R95, R67, 0x78, !PT ;  /* 0x0000005ff9f97212 */ /* 0x000fc600078e7843 */
[----:B------:R-:W-:Y:S04]  /*9dc0*/  STL [R1+0x68], R87 ;  /* 0x0000685701007387 */ /* 0x000fe80000100800 */
[----:B0-----:R-:W5:Y:S01]  /*9dd0*/  LDL.LU R96, [R1+0x30] ;  /* 0x0000300001607983 */ /* 0x001f620000300800 */
[-C--:B--2---:R-:W-:Y:S02]  /*9de0*/  LOP3.LUT R86, R86, R81.reuse, R69, 0x78, !PT ;  /* 0x0000005156567212 */ /* 0x084fe400078e7845 */
[----:B------:R-:W-:-:S03]  /*9df0*/  LOP3.LUT R85, R85, R81, R73, 0x78, !PT ;  /* 0x0000005155557212 */ /* 0x000fc600078e7849 */
[----:B------:R-:W-:Y:S04]  /*9e00*/  STL [R1+0x78], R86 ;  /* 0x0000785601007387 */ /* 0x000fe80000100800 */
[----:B------:R-:W2:Y:S04]  /*9e10*/  LDL.LU R95, [R1+0x40] ;  /* 0x00004000015f7983 */ /* 0x000ea80000300800 */
[----:B------:R-:W-:Y:S04]  /*9e20*/  STL [R1+0x88], R85 ;  /* 0x0000885501007387 */ /* 0x000fe80000100800 */
[----:B-1----:R-:W2:Y:S01]  /*9e30*/  LDL.LU R94, [R1+0x50] ;  /* 0x00005000015e7983 */ /* 0x002ea20000300800 */
[----:B---3--:R-:W-:-:S05]  /*9e40*/  LOP3.LUT R84, R84, R81, R77, 0x78, !PT ;  /* 0x0000005154547212 */ /* 0x008fca00078e784d */
[----:B------:R0:W-:Y:S04]  /*9e50*/  STL [R1+0x98], R84 ;  /* 0x0000985401007387 */ /* 0x0001e80000100800 */
[----:B0-----:R-:W3:Y:S01]  /*9e60*/  LD.E.128 R84, desc[UR10][R112.64+0x50] ;  /* 0x0000500a70547980 */ /* 0x001ee2000c101d00 */
[-C--:B----4-:R-:W-:Y:S02]  /*9e70*/  LOP3.LUT R101, R101, R82.reuse, R50, 0x78, !PT ;  /* 0x0000005265657212 */ /* 0x090fe400078e7832 */
[----:B-----5:R-:W-:-:S03]  /*9e80*/  LOP3.LUT R100, R100, R82, R54, 0x78, !PT ;  /* 0x0000005264647212 */ /* 0x020fc600078e7836 */
        /* <DEDUP_REMOVED lines=9> */
[----:B------:R-:W5:Y:S04]  /*9f20*/  LDL.LU R107, [R1+0x70] ;  /* 0x00007000016b7983 */ /* 0x000f680000300800 */
[----:B------:R-:W-:Y:S04]  /*9f30*/  STL [R1+0x6c], R97 ;  /* 0x00006c6101007387 */ /* 0x000fe80000100800 */
[----:B------:R-:W3:Y:S04]  /*9f40*/  LDL.LU R106, [R1+0x80] ;  /* 0x00008000016a7983 */ /* 0x000ee80000300800 */
[----:B------:R0:W-:Y:S04]  /*9f50*/  STL [R1+0x7c], R93 ;  /* 0x00007c5d01007387 */ /* 0x0001e80000100800 */
[----:B------:R-:W3:Y:S04]  /*9f60*/  LDL.LU R105, [R1+0x90] ;  /* 0x0000900001697983 */ /* 0x000ee80000300800 */
[----:B------:R-:W3:Y:S04]  /*9f70*/  LDL.LU R104, [R1+0xa0] ;  /* 0x0000a00001687983 */ /* 0x000ee80000300800 */
[----:B0-----:R-:W3:Y:S01]  /*9f80*/  LDL.LU R93, [R1+0xa4] ;  /* 0x0000a400015d7983 */ /* 0x001ee20000300800 */
[----:B------:R-:W-:-:S03]  /*9f90*/  LOP3.LUT R92, R92, R82, R74, 0x78, !PT ;  /* 0x000000525c5c7212 */ /* 0x000fc600078e784a */
[----:B------:R-:W3:Y:S04]  /*9fa0*/  LDL.LU R103, [R1+0xb4] ;  /* 0x0000b40001677983 */ /* 0x000ee80000300800 */
[----:B------:R0:W-:Y:S01]  /*9fb0*/  STL [R1+0x8c], R92 ;  /* 0x00008c5c01007387 */ /* 0x0001e20000100800 */
[----:B------:R-:W-:-:S03]  /*9fc0*/  LOP3.LUT R80, R80, R82, R78, 0x78, !PT ;  /* 0x0000005250507212 */ /* 0x000fc600078e784e */
[----:B0-----:R-:W3:Y:S04]  /*9fd0*/  LDL.LU R92, [R1+0xc4] ;  /* 0x0000c400015c7983 */ /* 0x001ee80000300800 */
[----:B------:R-:W3:Y:S04]  /*9fe0*/  LDL.LU R102, [R1+0xd4] ;  /* 0x0000d40001667983 */ /* 0x000ee80000300800 */
[----:B------:R-:W3:Y:S04]  /*9ff0*/  LDL.LU R101, [R1+0xe4] ;  /* 0x0000e40001657983 */ /* 0x000ee80000300800 */
[----:B------:R-:W3:Y:S01]  /*a000*/  LDL.LU R97, [R1+0xf4] ;  /* 0x0000f40001617983 */ /* 0x000ee20000300800 */
[----:B------:R-:W-:-:S03]  /*a010*/  LOP3.LUT R96, R96, R83, R51, 0x78, !PT ;  /* 0x0000005360607212 */ /* 0x000fc600078e7833 */
[----:B------:R0:W-:Y:S04]  /*a020*/  STL [R1+0x9c], R80 ;  /* 0x00009c5001007387 */ /* 0x0001e80000100800 */
[----:B------:R-:W3:Y:S04]  /*a030*/  LDL.LU R81, [R1+0x104] ;  /* 0x0001040001517983 */ /* 0x000ee80000300800 */
[----:B0-----:R-:W3:Y:S04]  /*a040*/  LDL.LU R80, [R1+0x114] ;  /* 0x0001140001507983 */ /* 0x001ee80000300800 */
[----:B------:R-:W3:Y:S04]  /*a050*/  LDL.LU R100, [R1+0xa8] ;  /* 0x0000a80001647983 */ /* 0x000ee80000300800 */
[----:B------:R0:W-:Y:S04]  /*a060*/  STL [R1+0x30], R96 ;  /* 0x0000306001007387 */ /* 0x0001e80000100800 */
[----:B------:R-:W3:Y:S01]  /*a070*/  LDL.LU R99, [R1+0xb8] ;  /* 0x0000b80001637983 */ /* 0x000ee20000300800 */
[----:B--2---:R-:W-:-:S05]  /*a080*/  LOP3.LUT R95, R95, R83, R55, 0x78, !PT ;  /* 0x000000535f5f7212 */ /* 0x004fca00078e7837 */
[----:B------:R1:W-:Y:S01]  /*a090*/  STL [R1+0x40], R95 ;  /* 0x0000405f01007387 */ /* 0x0003e20000100800 */
[----:B------:R-:W-:-:S03]  /*a0a0*/  LOP3.LUT R94, R94, R83, R59, 0x78, !PT ;  /* 0x000000535e5e7212 */ /* 0x000fc600078e783b */
[----:B------:R-:W2:Y:S04]  /*a0b0*/  LDL.LU R98, [R1+0xc8] ;  /* 0x0000c80001627983 */ /* 0x000ea80000300800 */
[----:B------:R1:W-:Y:S04]  /*a0c0*/  STL [R1+0x50], R94 ;  /* 0x0000505e01007387 */ /* 0x0003e80000100800 */
[----:B0-----:R-:W2:Y:S04]  /*a0d0*/  LDL.LU R96, [R1+0xd8] ;  /* 0x0000d80001607983 */ /* 0x001ea80000300800 */
[----:B-1----:R-:W2:Y:S04]  /*a0e0*/  LDL.LU R95, [R1+0xe8] ;  /* 0x0000e800015f7983 */ /* 0x002ea80000300800 */
[----:B------:R-:W2:Y:S01]  /*a0f0*/  LDL.LU R94, [R1+0xf8] ;  /* 0x0000f800015e7983 */ /* 0x000ea20000300800 */
[----:B----4-:R-:W-:-:S05]  /*a100*/  LOP3.LUT R108, R108, R83, R63, 0x78, !PT ;  /* 0x000000536c6c7212 */ /* 0x010fca00078e783f */
[----:B------:R-:W-:Y:S01]  /*a110*/  STL [R1+0x60], R108 ;  /* 0x0000606c01007387 */ /* 0x000fe20000100800 */
[-C--:B-----5:R-:W-:Y:S02]  /*a120*/  LOP3.LUT R107, R107, R83.reuse, R67, 0x78, !PT ;  /* 0x000000536b6b7212 */ /* 0x0a0fe400078e7843 */
[----:B---3--:R-:W-:-:S03]  /*a130*/  LOP3.LUT R106, R106, R83, R71, 0x78, !PT ;  /* 0x000000536a6a7212 */ /* 0x008fc600078e7847 */
[----:B------:R-:W-:Y:S04]  /*a140*/  STL [R1+0x70], R107 ;  /* 0x0000706b01007387 */ /* 0x000fe80000100800 */
[----:B------:R-:W-:Y:S01]  /*a150*/  STL [R1+0x80], R106 ;  /* 0x0000806a01007387 */ /* 0x000fe20000100800 */
[-C--:B------:R-:W-:Y:S02]  /*a160*/  LOP3.LUT R105, R105, R83.reuse, R75, 0x78, !PT ;  /* 0x0000005369697212 */ /* 0x080fe400078e784b */
[----:B------:R-:W-:Y:S02]  /*a170*/  LOP3.LUT R104, R104, R83, R79, 0x78, !PT ;  /* 0x0000005368687212 */ /* 0x000fe400078e784f */
[-C--:B------:R-:W-:Y:S02]  /*a180*/  LOP3.LUT R93, R93, R88.reuse, R48, 0x78, !PT ;  /* 0x000000585d5d7212 */ /* 0x080fe400078e7830 */
[----:B------:R-:W-:-:S03]  /*a190*/  LOP3.LUT R103, R103, R88, R52, 0x78, !PT ;  /* 0x0000005867677212 */ /* 0x000fc600078e7834 */
[----:B------:R0:W-:Y:S04]  /*a1a0*/  STL [R1+0xa4], R93 ;  /* 0x0000a45d01007387 */ /* 0x0001e80000100800 */
[----:B------:R-:W-:Y:S04]  /*a1b0*/  STL [R1+0x90], R105 ;  /* 0x0000906901007387 */ /* 0x000fe80000100800 */
[----:B0-----:R-:W3:Y:S01]  /*a1c0*/  LDL.LU R93, [R1+0x108] ;  /* 0x00010800015d7983 */ /* 0x001ee20000300800 */
[----:B------:R-:W-:-:S03]  /*a1d0*/  LOP3.LUT R92, R92, R88, R56, 0x78, !PT ;  /* 0x000000585c5c7212 */ /* 0x000fc600078e7838 */
[----:B------:R-:W-:Y:S01]  /*a1e0*/  STL [R1+0xa0], R104 ;  /* 0x0000a06801007387 */ /* 0x000fe20000100800 */
[----:B------:R-:W-:-:S03]  /*a1f0*/  LOP3.LUT R102, R102, R88, R60, 0x78, !PT ;  /* 0x0000005866667212 */ /* 0x000fc600078e783c */
[----:B------:R0:W-:Y:S01]  /*a200*/  STL [R1+0xc4], R92 ;  /* 0x0000c45c01007387 */ /* 0x0001e20000100800 */
[-C--:B------:R-:W-:Y:S02]  /*a210*/  LOP3.LUT R101, R101, R88.reuse, R64, 0x78, !PT ;  /* 0x0000005865657212 */ /* 0x080fe400078e7840 */
[-C--:B------:R-:W-:Y:S01]  /*a220*/  LOP3.LUT R97, R97, R88.reuse, R68, 0x78, !PT ;  /* 0x0000005861617212 */ /* 0x080fe200078e7844 */
[----:B0-----:R-:W4:Y:S04]  /*a230*/  LDL.LU R92, [R1+0x118] ;  /* 0x00011800015c7983 */ /* 0x001f280000300800 */
[----:B------:R-:W-:Y:S04]  /*a240*/  STL [R1+0xb4], R103 ;  /* 0x0000b46701007387 */ /* 0x000fe80000100800 */
[----:B------:R-:W-:Y:S04]  /*a250*/  STL [R1+0xd4], R102 ;  /* 0x0000d46601007387 */ /* 0x000fe80000100800 */
[----:B------:R0:W-:Y:S01]  /*a260*/  STL [R1+0xf4], R97 ;  /* 0x0000f46101007387 */ /* 0x0001e20000100800 */
[----:B------:R-:W-:-:S03]  /*a270*/  LOP3.LUT R80, R80, R88, R76, 0x78, !PT ;  /* 0x0000005850507212 */ /* 0x000fc600078e784c */
[----:B------:R-:W-:Y:S01]  /*a280*/  STL [R1+0xe4], R101 ;  /* 0x0000e46501007387 */ /* 0x000fe20000100800 */
[----:B------:R-:W-:Y:S02]  /*a290*/  LOP3.LUT R81, R81, R88, R72, 0x78, !PT ;  /* 0x0000005851517212 */ /* 0x000fe400078e7848 */
[-C--:B------:R-:W-:Y:S01]  /*a2a0*/  LOP3.LUT R100, R100, R89.reuse, R49, 0x78, !PT ;  /* 0x0000005964647212 */ /* 0x080fe200078e7831 */
[----:B0-----:R-:W5:Y:S01]  /*a2b0*/  LDL.LU R97, [R1+0xac] ;  /* 0x0000ac0001617983 */ /* 0x001f620000300800 */
[----:B------:R-:W-:-:S03]  /*a2c0*/  LOP3.LUT R99, R99, R89, R53, 0x78, !PT ;  /* 0x0000005963637212 */ /* 0x000fc600078e7835 */
[----:B------:R-:W-:Y:S04]  /*a2d0*/  STL [R1+0x114], R80 ;  /* 0x0001145001007387 */ /* 0x000fe80000100800 */
[----:B------:R0:W-:Y:S04]  /*a2e0*/  STL [R1+0x104], R81 ;  /* 0x0001045101007387 */ /* 0x0001e80000100800 */
[----:B------:R-:W-:Y:S04]  /*a2f0*/  STL [R1+0xa8], R100 ;  /* 0x0000a86401007387 */ /* 0x000fe80000100800 */
[----:B------:R-:W-:Y:S04]  /*a300*/  STL [R1+0xb8], R99 ;  /* 0x0000b86301007387 */ /* 0x000fe80000100800 */
[----:B0-----:R-:W5:Y:S01]  /*a310*/  LD.E.128 R80, desc[UR10][R112.64+0x60] ;  /* 0x0000600a70507980 */ /* 0x001f62000c101d00 */
[----:B--2---:R-:W-:-:S05]  /*a320*/  LOP3.LUT R98, R98, R89, R57, 0x78, !PT ;  /* 0x0000005962627212 */ /* 0x004fca00078e7839 */
[----:B------:R-:W-:Y:S01]  /*a330*/  STL [R1+0xc8], R98 ;  /* 0x0000c86201007387 */ /* 0x000fe20000100800 */
[----:B------:R-:W-:-:S03]  /*a340*/  LOP3.LUT R96, R96, R89, R61, 0x78, !PT ;  /* 0x0000005960607212 */ /* 0x000fc600078e783d */
[----:B------:R-:W2:Y:S01]  /*a350*/  LDL.LU R110, [R1+0xbc] ;  /* 0x0000bc00016e7983 */ /* 0x000ea20000300800 */
[----:B------:R-:W-:-:S03]  /*a360*/  LOP3.LUT R95, R95, R89, R65, 0x78, !PT ;  /* 0x000000595f5f7212 */ /* 0x000fc600078e7841 */
[----:B------:R0:W-:Y:S01]  /*a370*/  STL [R1+0xd8], R96 ;  /* 0x0000d86001007387 */ /* 0x0001e20000100800 */
[----:B------:R-:W-:-:S03]  /*a380*/  LOP3.LUT R94, R94, R89, R69, 0x78, !PT ;  /* 0x000000595e5e7212 */ /* 0x000fc600078e7845 */
[----:B------:R-:W2:Y:S04]  /*a390*/  LDL.LU R109, [R1+0xcc] ;  /* 0x0000cc00016d7983 */ /* 0x000ea80000300800 */
[----:B------:R-:W-:Y:S04]  /*a3a0*/  STL [R1+0xe8], R95 ;  /* 0x0000e85f01007387 */ /* 0x000fe80000100800 */
[----:B------:R-:W2:Y:S04]  /*a3b0*/  LDL.LU R108, [R1+0xdc] ;  /* 0x0000dc00016c7983 */ /* 0x000ea80000300800 */
[----:B------:R-:W-:Y:S04]  /*a3c0*/  STL [R1+0xf8], R94 ;  /* 0x0000f85e01007387 */ /* 0x000fe80000100800 */
[----:B------:R-:W2:Y:S04]  /*a3d0*/  LDL.LU R107, [R1+0xec] ;  /* 0x0000ec00016b7983 */ /* 0x000ea80000300800 */
[----:B------:R-:W2:Y:S04]  /*a3e0*/  LDL.LU R106, [R1+0xfc] ;  /* 0x0000fc00016a7983 */ /* 0x000ea80000300800 */
[----:B0-----:R-:W2:Y:S04]  /*a3f0*/  LDL.LU R96, [R1+0x10c] ;  /* 0x00010c0001607983 */ /* 0x001ea80000300800 */
[----:B------:R-:W2:Y:S04]  /*a400*/  LDL.LU R101, [R1+0x11c] ;  /* 0x00011c0001657983 */ /* 0x000ea80000300800 */
[----:B------:R-:W2:Y:S01]  /*a410*/  LDL.LU R100, [R1+0xb0] ;  /* 0x0000b00001647983 */ /* 0x000ea20000300800 */
[----:B---3--:R-:W-:-:S05]  /*a420*/  LOP3.LUT R93, R93, R89, R73, 0x78, !PT ;  /* 0x000000595d5d7212 */ /* 0x008fca00078e7849 */
[----:B------:R-:W-:Y:S01]  /*a430*/  STL [R1+0x108], R93 ;  /* 0x0001085d01007387 */ /* 0x000fe20000100800 */
[----:B----4-:R-:W-:-:S05]  /*a440*/  LOP3.LUT R92, R92, R89, R77, 0x78, !PT ;  /* 0x000000595c5c7212 */ /* 0x010fca00078e784d */
[----:B------:R0:W-:Y:S04]  /*a450*/  STL [R1+0x118], R92 ;  /* 0x0001185c01007387 */ /* 0x0001e80000100800 */
[----:B------:R-:W3:Y:S04]  /*a460*/  LDL.LU R105, [R1+0xc0] ;  /* 0x0000c00001697983 */ /* 0x000ee80000300800 */
[----:B------:R-:W4:Y:S04]  /*a470*/  LDL.LU R104, [R1+0xd0] ;  /* 0x0000d00001687983 */ /* 0x000f280000300800 */
[----:B------:R-:W4:Y:S04]  /*a480*/  LDL.LU R103, [R1+0xe0] ;  /* 0x0000e00001677983 */ /* 0x000f280000300800 */
[----:B0-----:R-:W4:Y:S01]  /*a490*/  LD.E.128 R92, desc[UR10][R112.64+0x70] ;  /* 0x0000700a705c7980 */ /* 0x001f22000c101d00 */
[----:B-----5:R-:W-:-:S05]  /*a4a0*/  LOP3.LUT R97, R97, R90, R50, 0x78, !PT ;  /* 0x0000005a61617212 */ /* 0x020fca00078e7832 */
[----:B------:R0:W-:Y:S04]  /*a4b0*/  STL [R1+0xac], R97 ;  /* 0x0000ac6101007387 */ /* 0x0001e80000100800 */
[----:B------:R-:W5:Y:S04]  /*a4c0*/  LDL.LU R102, [R1+0xf0] ;  /* 0x0000f00001667983 */ /* 0x000f680000300800 */
[----:B------:R-:W5:Y:S04]  /*a4d0*/  LDL.LU R99, [R1+0x100] ;  /* 0x0001000001637983 */ /* 0x000f680000300800 */
[----:B------:R-:W5:Y:S04]  /*a4e0*/  LDL.LU R98, [R1+0x110] ;  /* 0x0001100001627983 */ /* 0x000f680000300800 */
[----:B0-----:R-:W5:Y:S04]  /*a4f0*/  LDL.LU R97, [R1+0x120] ;  /* 0x0001200001617983 */ /* 0x001f680000300800 */
[----:B------:R-:W5:Y:S01]  /*a500*/  LDL.LU R88, [R1+0x124] ;  /* 0x0001240001587983 */ /* 0x000f620000300800 */
[----:B--2---:R-:W-:-:S02]  /*a510*/  LOP3.LUT R110, R110, R90, R54, 0x78, !PT ;  /* 0x0000005a6e6e7212 */ /* 0x004fc400078e7836 */
[----:B------:R-:W-:-:S03]  /*a520*/  LOP3.LUT R109, R109, R90, R58, 0x78, !PT ;  /* 0x0000005a6d6d7212 */ /* 0x000fc600078e783a */
        /* <DEDUP_REMOVED lines=11> */
[----:B0-----:R-:W2:Y:S04]  /*a5e0*/  LDL.LU R96, [R1+0x134] ;  /* 0x0001340001607983 */ /* 0x001ea80000300800 */
[----:B------:R-:W-:Y:S04]  /*a5f0*/  STL [R1+0xfc], R106 ;  /* 0x0000fc6a01007387 */ /* 0x000fe80000100800 */
[----:B------:R0:W-:Y:S04]  /*a600*/  STL [R1+0x11c], R101 ;  /* 0x00011c6501007387 */ /* 0x0001e80000100800 */
[----:B0-----:R-:W2:Y:S04]  /*a610*/  LDL.LU R101, [R1+0x144] ;  /* 0x0001440001657983 */ /* 0x001ea80000300800 */
[----:B------:R0:W-:Y:S04]  /*a620*/  STL [R1+0xb0], R100 ;  /* 0x0000b06401007387 */ /* 0x0001e80000100800 */
[----:B0-----:R-:W2:Y:S04]  /*a630*/  LDL.LU R100, [R1+0x154] ;  /* 0x0001540001647983 */ /* 0x001ea80000300800 */
[----:B------:R-:W2:Y:S04]  /*a640*/  LDL.LU R90, [R1+0x164] ;  /* 0x00016400015a7983 */ /* 0x000ea80000300800 */
[----:B------:R-:W2:Y:S01]  /*a650*/  LDL.LU R89, [R1+0x174] ;  /* 0x0001740001597983 */ /* 0x000ea20000300800 */
[----:B---3--:R-:W-:-:S02]  /*a660*/  LOP3.LUT R105, R105, R91, R55, 0x78, !PT ;  /* 0x0000005b69697212 */ /* 0x008fc400078e7837 */
[----:B----4-:R-:W-:-:S03]  /*a670*/  LOP3.LUT R104, R104, R91, R59, 0x78, !PT ;  /* 0x0000005b68687212 */ /* 0x010fc600078e783b */
[----:B------:R-:W-:Y:S01]  /*a680*/  STL [R1+0xc0], R105 ;  /* 0x0000c06901007387 */ /* 0x000fe20000100800 */
[----:B------:R-:W-:-:S03]  /*a690*/  LOP3.LUT R103, R103, R91, R63, 0x78, !PT ;  /* 0x0000005b67677212 */ /* 0x000fc600078e783f */
[----:B------:R-:W-:Y:S04]  /*a6a0*/  STL [R1+0xd0], R104 ;  /* 0x0000d06801007387 */ /* 0x000fe80000100800 */
[----:B------:R-:W-:Y:S01]  /*a6b0*/  STL [R1+0xe0], R103 ;  /* 0x0000e06701007387 */ /* 0x000fe20000100800 */
[-C--:B-----5:R-:W-:Y:S02]  /*a6c0*/  LOP3.LUT R102, R102, R91.reuse, R67, 0x78, !PT ;  /* 0x0000005b66667212 */ /* 0x0a0fe400078e7843 */
[----:B------:R-:W-:-:S03]  /*a6d0*/  LOP3.LUT R99, R99, R91, R71, 0x78, !PT ;  /* 0x0000005b63637212 */ /* 0x000fc600078e7847 */
[----:B------:R-:W-:Y:S01]  /*a6e0*/  STL [R1+0xf0], R102 ;  /* 0x0000f06601007387 */ /* 0x000fe20000100800 */
[----:B------:R-:W-:-:S03]  /*a6f0*/  LOP3.LUT R98, R98, R91, R75, 0x78, !PT ;  /* 0x0000005b62627212 */ /* 0x000fc600078e784b */
[----:B------:R0:W-:Y:S01]  /*a700*/  STL [R1+0x100], R99 ;  /* 0x0001006301007387 */ /* 0x0001e20000100800 */
[----:B------:R-:W-:-:S03]  /*a710*/  LOP3.LUT R97, R97, R91, R79, 0x78, !PT ;  /* 0x0000005b61617212 */ /* 0x000fc600078e784f */
[----:B------:R-:W3:Y:S01]  /*a720*/  LDL.LU R108, [R1+0x184] ;  /* 0x00018400016c7983 */ /* 0x000ee20000300800 */
[----:B------:R-:W-:-:S03]  /*a730*/  LOP3.LUT R88, R88, R84, R48, 0x78, !PT ;  /* 0x0000005458587212 */ /* 0x000fc600078e7830 */
[----:B------:R1:W-:Y:S04]  /*a740*/  STL [R1+0x110], R98 ;  /* 0x0001106201007387 */ /* 0x0003e80000100800 */
[----:B------:R-:W4:Y:S04]  /*a750*/  LDL.LU R107, [R1+0x194] ;  /* 0x00019400016b7983 */ /* 0x000f280000300800 */
[----:B------:R-:W-:Y:S04]  /*a760*/  STL [R1+0x120], R97 ;  /* 0x0001206101007387 */ /* 0x000fe80000100800 */
[----:B------:R-:W5:Y:S04]  /*a770*/  LDL.LU R106, [R1+0x128] ;  /* 0x00012800016a7983 */ /* 0x000f680000300800 */
[----:B------:R1:W-:Y:S04]  /*a780*/  STL [R1+0x124], R88 ;  /* 0x0001245801007387 */ /* 0x0003e80000100800 */
[----:B0-----:R-:W5:Y:S04]  /*a790*/  LDL.LU R99, [R1+0x138] ;  /* 0x0001380001637983 */ /* 0x001f680000300800 */
[----:B-1----:R-:W5:Y:S04]  /*a7a0*/  LDL.LU R98, [R1+0x148] ;  /* 0x0001480001627983 */ /* 0x002f680000300800 */
[----:B------:R-:W5:Y:S04]  /*a7b0*/  LDL.LU R88, [R1+0x158] ;  /* 0x0001580001587983 */ /* 0x000f680000300800 */
[----:B------:R-:W5:Y:S01]  /*a7c0*/  LDL.LU R97, [R1+0x168] ;  /* 0x0001680001617983 */ /* 0x000f620000300800 */
[----:B--2---:R-:W-:-:S05]  /*a7d0*/  LOP3.LUT R96, R96, R84, R52, 0x78, !PT ;  /* 0x0000005460607212 */ /* 0x004fca00078e7834 */
[----:B------:R0:W-:Y:S04]  /*a7e0*/  STL [R1+0x134], R96 ;  /* 0x0001346001007387 */ /* 0x0001e80000100800 */
[----:B0-----:R-:W2:Y:S01]  /*a7f0*/  LDL.LU R96, [R1+0x178] ;  /* 0x0001780001607983 */ /* 0x001ea20000300800 */
[----:B------:R-:W-:-:S05]  /*a800*/  LOP3.LUT R101, R101, R84, R56, 0x78, !PT ;  /* 0x0000005465657212 */ /* 0x000fca00078e7838 */
[----:B------:R0:W-:Y:S04]  /*a810*/  STL [R1+0x144], R101 ;  /* 0x0001446501007387 */ /* 0x0001e80000100800 */
[----:B------:R-:W2:Y:S01]  /*a820*/  LDL.LU R105, [R1+0x188] ;  /* 0x0001880001697983 */ /* 0x000ea20000300800 */
[-C--:B------:R-:W-:Y:S02]  /*a830*/  LOP3.LUT R100, R100, R84.reuse, R60, 0x78, !PT ;  /* 0x0000005464647212 */ /* 0x080fe400078e783c */
[----:B------:R-:W-:-:S03]  /*a840*/  LOP3.LUT R90, R90, R84, R64, 0x78, !PT ;  /* 0x000000545a5a7212 */ /* 0x000fc600078e7840 */
[----:B------:R1:W-:Y:S01]  /*a850*/  STL [R1+0x154], R100 ;  /* 0x0001546401007387 */ /* 0x0003e20000100800 */
[----:B------:R-:W-:-:S03]  /*a860*/  LOP3.LUT R89, R89, R84, R68, 0x78, !PT ;  /* 0x0000005459597212 */ /* 0x000fc600078e7844 */
[----:B------:R-:W2:Y:S04]  /*a870*/  LDL.LU R104, [R1+0x198] ;  /* 0x0001980001687983 */ /* 0x000ea80000300800 */
[----:B------:R1:W-:Y:S04]  /*a880*/  STL [R1+0x164], R90 ;  /* 0x0001645a01007387 */ /* 0x0003e80000100800 */
[----:B------:R-:W2:Y:S04]  /*a890*/  LDL.LU R103, [R1+0x12c] ;  /* 0x00012c0001677983 */ /* 0x000ea80000300800 */
[----:B------:R1:W-:Y:S04]  /*a8a0*/  STL [R1+0x174], R89 ;  /* 0x0001745901007387 */ /* 0x0003e80000100800 */
[----:B------:R-:W2:Y:S04]  /*a8b0*/  LDL.LU R102, [R1+0x13c] ;  /* 0x00013c0001667983 */ /* 0x000ea80000300800 */
[----:B0-----:R-:W2:Y:S04]  /*a8c0*/  LDL.LU R101, [R1+0x14c] ;  /* 0x00014c0001657983 */ /* 0x001ea80000300800 */
[----:B-1----:R-:W2:Y:S04]  /*a8d0*/  LDL.LU R100, [R1+0x15c] ;  /* 0x00015c0001647983 */ /* 0x002ea80000300800 */
[----:B------:R-:W2:Y:S04]  /*a8e0*/  LDL.LU R91, [R1+0x16c] ;  /* 0x00016c00015b7983 */ /* 0x000ea80000300800 */
[----:B------:R-:W2:Y:S04]  /*a8f0*/  LDL.LU R90, [R1+0x17c] ;  /* 0x00017c00015a7983 */ /* 0x000ea80000300800 */
[----:B------:R-:W2:Y:S01]  /*a900*/  LDL.LU R89, [R1+0x18c] ;  /* 0x00018c0001597983 */ /* 0x000ea20000300800 */
[----:B---3--:R-:W-:-:S02]  /*a910*/  LOP3.LUT R108, R108, R84, R72, 0x78, !PT ;  /* 0x000000546c6c7212 */ /* 0x008fc400078e7848 */
[----:B----4-:R-:W-:-:S03]  /*a920*/  LOP3.LUT R107, R107, R84, R76, 0x78, !PT ;  /* 0x000000546b6b7212 */ /* 0x010fc600078e784c */
[----:B------:R-:W-:Y:S01]  /*a930*/  STL [R1+0x184], R108 ;  /* 0x0001846c01007387 */ /* 0x000fe20000100800 */
[----:B-----5:R-:W-:-:S03]  /*a940*/  LOP3.LUT R106, R106, R85, R49, 0x78, !PT ;  /* 0x000000556a6a7212 */ /* 0x020fc600078e7831 */
        /* <DEDUP_REMOVED lines=8> */
[----:B0-----:R-:W3:Y:S04]  /*a9d0*/  LDL.LU R88, [R1+0x19c] ;  /* 0x00019c0001587983 */ /* 0x001ee80000300800 */
[----:B------:R0:W-:Y:S04]  /*a9e0*/  STL [R1+0x148], R98 ;  /* 0x0001486201007387 */ /* 0x0001e80000100800 */
[----:B-1----:R-:W4:Y:S04]  /*a9f0*/  LDL.LU R99, [R1+0x130] ;  /* 0x0001300001637983 */ /* 0x002f280000300800 */
[----:B0-----:R-:W5:Y:S04]  /*aa00*/  LDL.LU R98, [R1+0x140] ;  /* 0x0001400001627983 */ /* 0x001f680000300800 */
[----:B------:R0:W-:Y:S04]  /*aa10*/  STL [R1+0x168], R97 ;  /* 0x0001686101007387 */ /* 0x0001e80000100800 */
[----:B0-----:R-:W5:Y:S01]  /*aa20*/  LDL.LU R97, [R1+0x150] ;  /* 0x0001500001617983 */ /* 0x001f620000300800 */
[----:B--2---:R-:W-:-:S05]  /*aa30*/  LOP3.LUT R96, R96, R85, R69, 0x78, !PT ;  /* 0x0000005560607212 */ /* 0x004fca00078e7845 */
[----:B------:R0:W-:Y:S01]  /*aa40*/  STL [R1+0x178], R96 ;  /* 0x0001786001007387 */ /* 0x0001e20000100800 */
[----:B------:R-:W-:-:S03]  /*aa50*/  LOP3.LUT R105, R105, R85, R73, 0x78, !PT ;  /* 0x0000005569697212 */ /* 0x000fc600078e7849 */
[----:B0-----:R-:W2:Y:S04]  /*aa60*/  LDL.LU R96, [R1+0x160] ;  /* 0x0001600001607983 */ /* 0x001ea80000300800 */
[----:B------:R0:W-:Y:S01]  /*aa70*/  STL [R1+0x188], R105 ;  /* 0x0001886901007387 */ /* 0x0001e20000100800 */
[----:B------:R-:W-:Y:S02]  /*aa80*/  LOP3.LUT R104, R104, R85, R77, 0x78, !PT ;  /* 0x0000005568687212 */ /* 0x000fe400078e784d */
[----:B------:R-:W-:-:S03]  /*aa90*/  LOP3.LUT R103, R103, R86, R50, 0x78, !PT ;  /* 0x0000005667677212 */ /* 0x000fc600078e7832 */
[----:B------:R1:W-:Y:S01]  /*aaa0*/  STL [R1+0x198], R104 ;  /* 0x0001986801007387 */ /* 0x0003e20000100800 */
[----:B------:R-:W-:-:S03]  /*aab0*/  LOP3.LUT R102, R102, R86, R54, 0x78, !PT ;  /* 0x0000005666667212 */ /* 0x000fc600078e7836 */
[----:B------:R-:W-:Y:S04]  /*aac0*/  STL [R1+0x12c], R103 ;  /* 0x00012c6701007387 */ /* 0x000fe80000100800 */
[----:B------:R1:W-:Y:S04]  /*aad0*/  STL [R1+0x13c], R102 ;  /* 0x00013c6601007387 */ /* 0x0003e80000100800 */
[----:B------:R-:W2:Y:S01]  /*aae0*/  LDL.LU R85, [R1+0x170] ;  /* 0x0001700001557983 */ /* 0x000ea20000300800 */
[-C--:B------:R-:W-:Y:S02]  /*aaf0*/  LOP3.LUT R101, R101, R86.reuse, R58, 0x78, !PT ;  /* 0x0000005665657212 */ /* 0x080fe400078e783a */
[----:B------:R-:W-:-:S02]  /*ab00*/  LOP3.LUT R100, R100, R86, R62, 0x78, !PT ;  /* 0x0000005664647212 */ /* 0x000fc400078e783e */
[-C--:B------:R-:W-:Y:S01]  /*ab10*/  LOP3.LUT R91, R91, R86.reuse, R66, 0x78, !PT ;  /* 0x000000565b5b7212 */ /* 0x080fe200078e7842 */
[----:B------:R-:W-:Y:S01]  /*ab20*/  STL [R1+0x14c], R101 ;  /* 0x00014c6501007387 */ /* 0x000fe20000100800 */
[----:B------:R-:W-:-:S03]  /*ab30*/  LOP3.LUT R90, R90, R86, R70, 0x78, !PT ;  /* 0x000000565a5a7212 */ /* 0x000fc600078e7846 */
[----:B------:R-:W2:Y:S01]  /*ab40*/  LDL.LU R84, [R1+0x180] ;  /* 0x0001800001547983 */ /* 0x000ea20000300800 */
[----:B------:R-:W-:-:S03]  /*ab50*/  LOP3.LUT R89, R89, R86, R74, 0x78, !PT ;  /* 0x0000005659597212 */ /* 0x000fc600078e784a */
[----:B------:R-:W-:Y:S04]  /*ab60*/  STL [R1+0x15c], R100 ;  /* 0x00015c6401007387 */ /* 0x000fe80000100800 */
[----:B------:R1:W-:Y:S04]  /*ab70*/  STL [R1+0x16c], R91 ;  /* 0x00016c5b01007387 */ /* 0x0003e80000100800 */
[----:B------:R-:W2:Y:S04]  /*ab80*/  LDL.LU R106, [R1+0x190] ;  /* 0x00019000016a7983 */ /* 0x000ea80000300800 */
[----:B0-----:R-:W2:Y:S04]  /*ab90*/  LDL.LU R105, [R1+0x1a0] ;  /* 0x0001a00001697983 */ /* 0x001ea80000300800 */
[----:B------:R0:W-:Y:S04]  /*aba0*/  STL [R1+0x17c], R90 ;  /* 0x00017c5a01007387 */ /* 0x0001e80000100800 */
[----:B-1----:R-:W2:Y:S04]  /*abb0*/  LDL.LU R104, [R1+0x1a4] ;  /* 0x0001a40001687983 */ /* 0x002ea80000300800 */
[----:B------:R1:W-:Y:S04]  /*abc0*/  STL [R1+0x18c], R89 ;  /* 0x00018c5901007387 */ /* 0x0003e80000100800 */
[----:B------:R-:W2:Y:S04]  /*abd0*/  LDL.LU R102, [R1+0x1b4] ;  /* 0x0001b40001667983 */ /* 0x000ea80000300800 */
[----:B------:R-:W2:Y:S04]  /*abe0*/  LDL.LU R91, [R1+0x1c4] ;  /* 0x0001c400015b7983 */ /* 0x000ea80000300800 */
[----:B0-----:R-:W2:Y:S04]  /*abf0*/  LDL.LU R90, [R1+0x1d4] ;  /* 0x0001d400015a7983 */ /* 0x001ea80000300800 */
[----:B-1----:R-:W2:Y:S01]  /*ac00*/  LDL.LU R89, [R1+0x1e4] ;  /* 0x0001e40001597983 */ /* 0x002ea20000300800 */
[----:B---3--:R-:W-:-:S05]  /*ac10*/  LOP3.LUT R88, R88, R86, R78, 0x78, !PT ;  /* 0x0000005658587212 */ /* 0x008fca00078e784e */
[----:B------:R0:W-:Y:S01]  /*ac20*/  STL [R1+0x19c], R88 ;  /* 0x00019c5801007387 */ /* 0x0001e20000100800 */
[-C--:B----4-:R-:W-:Y:S02]  /*ac30*/  LOP3.LUT R99, R99, R87.reuse, R51, 0x78, !PT ;  /* 0x0000005763637212 */ /* 0x090fe400078e7833 */
[-C--:B-----5:R-:W-:Y:S01]  /*ac40*/  LOP3.LUT R98, R98, R87.reuse, R55, 0x78, !PT ;  /* 0x0000005762627212 */ /* 0x0a0fe200078e7837 */
[----:B0-----:R-:W3:Y:S04]  /*ac50*/  LDL.LU R88, [R1+0x1f4] ;  /* 0x0001f40001587983 */ /* 0x001ee80000300800 */
[----:B------:R0:W-:Y:S04]  /*ac60*/  STL [R1+0x130], R99 ;  /* 0x0001306301007387 */ /* 0x0001e80000100800 */
[----:B------:R-:W4:Y:S01]  /*ac70*/  LDL.LU R103, [R1+0x204] ;  /* 0x0002040001677983 */ /* 0x000f220000300800 */
        /* <DEDUP_REMOVED lines=10> */
[----:B--2---:R-:W2:Y:S04]  /*ad20*/  LDL.LU R96, [R1+0x1e8] ;  /* 0x0001e80001607983 */ /* 0x004ea80000300800 */
[----:B------:R-:W2:Y:S01]  /*ad30*/  LDL.LU R86, [R1+0x1f8] ;  /* 0x0001f80001567983 */ /* 0x000ea20000300800 */
[----:B------:R-:W-:-:S05]  /*ad40*/  LOP3.LUT R85, R85, R87, R67, 0x78, !PT ;  /* 0x0000005755557212 */ /* 0x000fca00078e7843 */
[----:B------:R0:W-:Y:S04]  /*ad50*/  STL [R1+0x170], R85 ;  /* 0x0001705501007387 */ /* 0x0001e80000100800 */
[----:B0-----:R-:W2:Y:S01]  /*ad60*/  LDL.LU R85, [R1+0x208] ;  /* 0x0002080001557983 */ /* 0x001ea20000300800 */
[-C--:B------:R-:W-:Y:S02]  /*ad70*/  LOP3.LUT R84, R84, R87.reuse, R71, 0x78, !PT ;  /* 0x0000005754547212 */ /* 0x080fe400078e7847 */
[----:B------:R-:W-:-:S03]  /*ad80*/  LOP3.LUT R106, R106, R87, R75, 0x78, !PT ;  /* 0x000000576a6a7212 */ /* 0x000fc600078e784b */
[----:B------:R0:W-:Y:S01]  /*ad90*/  STL [R1+0x180], R84 ;  /* 0x0001805401007387 */ /* 0x0001e20000100800 */
[----:B------:R-:W-:-:S03]  /*ada0*/  LOP3.LUT R105, R105, R87, R79, 0x78, !PT ;  /* 0x0000005769697212 */ /* 0x000fc600078e784f */
[----:B0-----:R-:W2:Y:S01]  /*adb0*/  LDL.LU R84, [R1+0x218] ;  /* 0x0002180001547983 */ /* 0x001ea20000300800 */
        /* <DEDUP_REMOVED lines=10> */
[----:B0-----:R-:W2:Y:S04]  /*ae60*/  LDL.LU R91, [R1+0x1ac] ;  /* 0x0001ac00015b7983 */ /* 0x001ea80000300800 */
[----:B------:R0:W-:Y:S04]  /*ae70*/  STL [R1+0x1d4], R90 ;  /* 0x0001d45a01007387 */ /* 0x0001e80000100800 */
[----:B-1----:R-:W2:Y:S04]  /*ae80*/  LDL.LU R102, [R1+0x1bc] ;  /* 0x0001bc0001667983 */ /* 0x002ea80000300800 */
[----:B0-----:R-:W2:Y:S04]  /*ae90*/  LDL.LU R90, [R1+0x1cc] ;  /* 0x0001cc00015a7983 */ /* 0x001ea80000300800 */
[----:B------:R0:W-:Y:S04]  /*aea0*/  STL [R1+0x1e4], R89 ;  /* 0x0001e45901007387 */ /* 0x0001e80000100800 */
[----:B0-----:R-:W2:Y:S01]  /*aeb0*/  LDL.LU R89, [R1+0x1dc] ;  /* 0x0001dc0001597983 */ /* 0x001ea20000300800 */
[----:B---3--:R-:W-:-:S05]  /*aec0*/  LOP3.LUT R88, R88, R80, R68, 0x78, !PT ;  /* 0x0000005058587212 */ /* 0x008fca00078e7844 */
[----:B------:R0:W-:Y:S01]  /*aed0*/  STL [R1+0x1f4], R88 ;  /* 0x0001f45801007387 */ /* 0x0001e20000100800 */
[----:B----4-:R-:W-:-:S03]  /*aee0*/  LOP3.LUT R103, R103, R80, R72, 0x78, !PT ;  /* 0x0000005067677212 */ /* 0x010fc600078e7848 */
[----:B0-----:R-:W3:Y:S01]  /*aef0*/  LDL.LU R88, [R1+0x1ec] ;  /* 0x0001ec0001587983 */ /* 0x001ee20000300800 */
[----:B-----5:R-:W-:-:S03]  /*af00*/  LOP3.LUT R101, R101, R80, R76, 0x78, !PT ;  /* 0x0000005065657212 */ /* 0x020fc600078e784c */
        /* <DEDUP_REMOVED lines=8> */
[-C--:B--2---:R-:W-:Y:S01]  /*af90*/  LOP3.LUT R96, R96, R81.reuse, R65, 0x78, !PT ;  /* 0x0000005160607212 */ /* 0x084fe200078e7841 */
[----:B0-----:R-:W2:Y:S01]  /*afa0*/  LDL.LU R99, [R1+0x1fc] ;  /* 0x0001fc0001637983 */ /* 0x001ea20000300800 */
[----:B------:R-:W-:-:S03]  /*afb0*/  LOP3.LUT R86, R86, R81, R69, 0x78, !PT ;  /* 0x0000005156567212 */ /* 0x000fc600078e7845 */
[----:B------:R0:W-:Y:S04]  /*afc0*/  STL [R1+0x1c8], R98 ;  /* 0x0001c86201007387 */ /* 0x0001e80000100800 */
[----:B0-----:R-:W4:Y:S04]  /*afd0*/  LDL.LU R98, [R1+0x20c] ;  /* 0x00020c0001627983 */ /* 0x001f280000300800 */
[----:B------:R-:W-:Y:S04]  /*afe0*/  STL [R1+0x1d8], R97 ;  /* 0x0001d86101007387 */ /* 0x000fe80000100800 */
[----:B------:R-:W5:Y:S04]  /*aff0*/  LDL.LU R80, [R1+0x21c] ;  /* 0x00021c0001507983 */ /* 0x000f680000300800 */
[----:B------:R0:W-:Y:S01]  /*b000*/  STL [R1+0x1e8], R96 ;  /* 0x0001e86001007387 */ /* 0x0001e20000100800 */
[----:B------:R-:W-:-:S03]  /*b010*/  LOP3.LUT R85, R85, R81, R73, 0x78, !PT ;  /* 0x0000005155557212 */ /* 0x000fc600078e7849 */
        /* <DEDUP_REMOVED lines=21> */
[----:B---3--:R-:W-:-:S05]  /*b170*/  LOP3.LUT R88, R88, R82, R66, 0x78, !PT ;  /* 0x0000005258587212 */ /* 0x008fca00078e7842 */
[----:B------:R3:W-:Y:S04]  /*b180*/  STL [R1+0x1ec], R88 ;  /* 0x0001ec5801007387 */ /* 0x0007e80000100800 */
[----:B0-----:R-:W5:Y:S04]  /*b190*/  LDL.LU R102, [R1+0x224] ;  /* 0x0002240001667983 */ /* 0x001f680000300800 */
[----:B-1----:R-:W5:Y:S04]  /*b1a0*/  LDL.LU R90, [R1+0x234] ;  /* 0x00023400015a7983 */ /* 0x002f680000300800 */
[----:B------:R-:W5:Y:S04]  /*b1b0*/  LDL.LU R89, [R1+0x244] ;  /* 0x0002440001597983 */ /* 0x000f680000300800 */
[----:B---3--:R-:W3:Y:S01]  /*b1c0*/  LDL.LU R88, [R1+0x254] ;  /* 0x0002540001587983 */ /* 0x008ee20000300800 */
[----:B--2---:R-:W-:-:S05]  /*b1d0*/  LOP3.LUT R99, R99, R82, R70, 0x78, !PT ;  /* 0x0000005263637212 */ /* 0x004fca00078e7846 */
[----:B------:R0:W-:Y:S01]  /*b1e0*/  STL [R1+0x1fc], R99 ;  /* 0x0001fc6301007387 */ /* 0x0001e20000100800 */
[----:B----4-:R-:W-:-:S03]  /*b1f0*/  LOP3.LUT R98, R98, R82, R74, 0x78, !PT ;  /* 0x0000005262627212 */ /* 0x010fc600078e784a */
[----:B0-----:R-:W2:Y:S04]  /*b200*/  LDL.LU R99, [R1+0x264] ;  /* 0x0002640001637983 */ /* 0x001ea80000300800 */
        /* <DEDUP_REMOVED lines=23> */
[----:B------:R-:W-:Y:S01]  /*b380*/  STL [R1+0x200], R105 ;  /* 0x0002006901007387 */ /* 0x000fe20000100800 */
[----:B------:R-:W-:-:S03]  /*b390*/  LOP3.LUT R103, R103, R83, R79, 0x78, !PT ;  /* 0x0000005367677212 */ /* 0x000fc600078e784f */
[----:B------:R-:W-:Y:S04]  /*b3a0*/  STL [R1+0x210], R104 ;  /* 0x0002106801007387 */ /* 0x000fe80000100800 */
[----:B------:R-:W-:Y:S01]  /*b3b0*/  STL [R1+0x220], R103 ;  /* 0x0002206701007387 */ /* 0x000fe20000100800 */
[-C--:B------:R-:W-:Y:S02]  /*b3c0*/  LOP3.LUT R102, R102, R92.reuse, R48, 0x78, !PT ;  /* 0x0000005c66667212 */ /* 0x080fe400078e7830 */
[----:B------:R-:W-:-:S03]  /*b3d0*/  LOP3.LUT R90, R90, R92, R52, 0x78, !PT ;  /* 0x0000005c5a5a7212 */ /* 0x000fc600078e7834 */
[----:B------:R-:W-:Y:S01]  /*b3e0*/  STL [R1+0x224], R102 ;  /* 0x0002246601007387 */ /* 0x000fe20000100800 */
[----:B------:R-:W-:-:S03]  /*b3f0*/  LOP3.LUT R89, R89, R92, R56, 0x78, !PT ;  /* 0x0000005c59597212 */ /* 0x000fc600078e7838 */
[----:B------:R0:W-:Y:S01]  /*b400*/  STL [R1+0x234], R90 ;  /* 0x0002345a01007387 */ /* 0x0001e20000100800 */
[----:B---3--:R-:W-:-:S03]  /*b410*/  LOP3.LUT R88, R88, R92, R60, 0x78, !PT ;  /* 0x0000005c58587212 */ /* 0x008fc600078e783c */
[----:B0-----:R-:W3:Y:S04]  /*b420*/  LDL.LU R90, [R1+0x278] ;  /* 0x00027800015a7983 */ /* 0x001ee80000300800 */
[----:B------:R0:W-:Y:S04]  /*b430*/  STL [R1+0x244], R89 ;  /* 0x0002445901007387 */ /* 0x0001e80000100800 */
[----:B0-----:R-:W3:Y:S04]  /*b440*/  LDL.LU R89, [R1+0x288] ;  /* 0x0002880001597983 */ /* 0x001ee80000300800 */
[----:B------:R0:W-:Y:S04]  /*b450*/  STL [R1+0x254], R88 ;  /* 0x0002545801007387 */ /* 0x0001e80000100800 */
[----:B0-----:R-:W3:Y:S01]  /*b460*/  LDL.LU R88, [R1+0x298] ;  /* 0x0002980001587983 */ /* 0x001ee20000300800 */
[----:B--2---:R-:W-:-:S05]  /*b470*/  LOP3.LUT R99, R99, R92, R64, 0x78, !PT ;  /* 0x0000005c63637212 */ /* 0x004fca00078e7840 */
[----:B------:R0:W-:Y:S01]  /*b480*/  STL [R1+0x264], R99 ;  /* 0x0002646301007387 */ /* 0x0001e20000100800 */
[----:B----4-:R-:W-:-:S03]  /*b490*/  LOP3.LUT R98, R98, R92, R68, 0x78, !PT ;  /* 0x0000005c62627212 */ /* 0x010fc600078e7844 */
[----:B0-----:R-:W2:Y:S01]  /*b4a0*/  LDL.LU R99, [R1+0x22c] ;  /* 0x00022c0001637983 */ /* 0x001ea20000300800 */
[----:B-----5:R-:W-:-:S03]  /*b4b0*/  LOP3.LUT R81, R81, R92, R72, 0x78, !PT ;  /* 0x0000005c51517212 */ /* 0x020fc600078e7848 */
        /* <DEDUP_REMOVED lines=24> */
[----:B---3--:R-:W-:-:S02]  /*b640*/  LOP3.LUT R90, R90, R93, R69, 0x78, !PT ;  /* 0x0000005d5a5a7212 */ /* 0x008fc400078e7845 */
[-C--:B------:R-:W-:Y:S02]  /*b650*/  LOP3.LUT R89, R89, R93.reuse, R73, 0x78, !PT ;  /* 0x0000005d59597212 */ /* 0x080fe400078e7849 */
[----:B------:R-:W-:-:S05]  /*b660*/  LOP3.LUT R88, R88, R93, R77, 0x78, !PT ;  /* 0x0000005d58587212 */ /* 0x000fca00078e784d */
[----:B------:R-:W-:Y:S04]  /*b670*/  STL [R1+0x298], R88 ;  /* 0x0002985801007387 */ /* 0x000fe80000100800 */
[----:B------:R-:W-:Y:S04]  /*b680*/  STL [R1+0x278], R90 ;  /* 0x0002785a01007387 */ /* 0x000fe80000100800 */
[----:B------:R0:W-:Y:S04]  /*b690*/  STL [R1+0x288], R89 ;  /* 0x0002885901007387 */ /* 0x0001e80000100800 */
[----:B------:R-:W3:Y:S04]  /*b6a0*/  LDL.LU R104, [R1+0x250] ;  /* 0x0002500001687983 */ /* 0x000ee80000300800 */
[----:B------:R-:W3:Y:S04]  /*b6b0*/  LDL.LU R93, [R1+0x260] ;  /* 0x00026000015d7983 */ /* 0x000ee80000300800 */
[----:B------:R-:W3:Y:S04]  /*b6c0*/  LDL.LU R92, [R1+0x270] ;  /* 0x00027000015c7983 */ /* 0x000ee80000300800 */
[----:B0-----:R-:W3:Y:S01]  /*b6d0*/  LD.E.128 R88, desc[UR10][R112.64+0xa0] ;  /* 0x0000a00a70587980 */ /* 0x001ee2000c101d00 */
[----:B--2---:R-:W-:-:S05]  /*b6e0*/  LOP3.LUT R99, R99, R94, R50, 0x78, !PT ;  /* 0x0000005e63637212 */ /* 0x004fca00078e7832 */
[----:B------:R0:W-:Y:S04]  /*b6f0*/  STL [R1+0x22c], R99 ;  /* 0x00022c6301007387 */ /* 0x0001e80000100800 */
[----:B------:R-:W2:Y:S04]  /*b700*/  LDL.LU R100, [R1+0x280] ;  /* 0x0002800001647983 */ /* 0x000ea80000300800 */
[----:B0-----:R-:W2:Y:S01]  /*b710*/  LDL.LU R99, [R1+0x290] ;  /* 0x0002900001637983 */ /* 0x001ea20000300800 */
        /* <DEDUP_REMOVED lines=25> */
[----:B---3--:R-:W-:-:S02]  /*b8b0*/  LOP3.LUT R104, R104, R95, R59, 0x78, !PT ;  /* 0x0000005f68687212 */ /* 0x008fc400078e783b */
[-C--:B------:R-:W-:Y:S02]  /*b8c0*/  LOP3.LUT R93, R93, R95.reuse, R63, 0x78, !PT ;  /* 0x0000005f5d5d7212 */ /* 0x080fe400078e783f */
[----:B------:R-:W-:-:S03]  /*b8d0*/  LOP3.LUT R92, R92, R95, R67, 0x78, !PT ;  /* 0x0000005f5c5c7212 */ /* 0x000fc600078e7843 */
[----:B------:R0:W-:Y:S04]  /*b8e0*/  STL [R1+0x260], R93 ;  /* 0x0002605d01007387 */ /* 0x0001e80000100800 */
[----:B------:R-:W-:Y:S04]  /*b8f0*/  STL [R1+0x250], R104 ;  /* 0x0002506801007387 */ /* 0x000fe80000100800 */
[----:B0-----:R-:W3:Y:S04]  /*b900*/  LDL.LU R93, [R1+0x304] ;  /* 0x00030400015d7983 */ /* 0x001ee80000300800 */
[----:B------:R0:W-:Y:S04]  /*b910*/  STL [R1+0x270], R92 ;  /* 0x0002705c01007387 */ /* 0x0001e80000100800 */
[----:B0-----:R-:W3:Y:S01]  /*b920*/  LDL.LU R92, [R1+0x314] ;  /* 0x00031400015c7983 */ /* 0x001ee20000300800 */
[----:B--2---:R-:W-:-:S02]  /*b930*/  LOP3.LUT R100, R100, R95, R71, 0x78, !PT ;  /* 0x0000005f64647212 */ /* 0x004fc400078e7847 */
[----:B------:R-:W-:-:S03]  /*b940*/  LOP3.LUT R99, R99, R95, R75, 0x78, !PT ;  /* 0x0000005f63637212 */ /* 0x000fc600078e784b */
[----:B------:R0:W-:Y:S04]  /*b950*/  STL [R1+0x280], R100 ;  /* 0x0002806401007387 */ /* 0x0001e80000100800 */
[----:B------:R-:W2:Y:S04]  /*b960*/  LDL.LU R106, [R1+0x2a8] ;  /* 0x0002a800016a7983 */ /* 0x000ea80000300800 */
[----:B------:R1:W-:Y:S04]  /*b970*/  STL [R1+0x290], R99 ;  /* 0x0002906301007387 */ /* 0x0003e80000100800 */
[----:B------:R-:W2:Y:S01]  /*b980*/  LDL.LU R105, [R1+0x2b8] ;  /* 0x0002b80001697983 */ /* 0x000ea20000300800 */
[----:B----4-:R-:W-:-:S05]  /*b990*/  LOP3.LUT R98, R98, R95, R79, 0x78, !PT ;  /* 0x0000005f62627212 */ /* 0x010fca00078e784f */
[----:B------:R4:W-:Y:S04]  /*b9a0*/  STL [R1+0x2a0], R98 ;  /* 0x0002a06201007387 */ /* 0x0009e80000100800 */
[----:B------:R-:W2:Y:S01]  /*b9b0*/  LDL.LU R104, [R1+0x2c8] ;  /* 0x0002c80001687983 */ /* 0x000ea20000300800 */
[----:B-----5:R-:W-:-:S05]  /*b9c0*/  LOP3.LUT R96, R96, R84, R48, 0x78, !PT ;  /* 0x0000005460607212 */ /* 0x020fca00078e7830 */
[----:B------:R5:W-:Y:S04]  /*b9d0*/  STL [R1+0x2a4], R96 ;  /* 0x0002a46001007387 */ /* 0x000be80000100800 */
[----:B0-----:R-:W2:Y:S04]  /*b9e0*/  LDL.LU R100, [R1+0x2d8] ;  /* 0x0002d80001647983 */ /* 0x001ea80000300800 */
[----:B-1----:R-:W2:Y:S04]  /*b9f0*/  LDL.LU R99, [R1+0x2e8] ;  /* 0x0002e80001637983 */ /* 0x002ea80000300800 */
[----:B----4-:R-:W4:Y:S04]  /*ba00*/  LDL.LU R98, [R1+0x2f8] ;  /* 0x0002f80001627983 */ /* 0x010f280000300800 */
[----:B-----5:R-:W5:Y:S01]  /*ba10*/  LDL.LU R96, [R1+0x308] ;  /* 0x0003080001607983 */ /* 0x020f620000300800 */
        /* <DEDUP_REMOVED lines=16> */
[----:B---3--:R-:W-:-:S05]  /*bb20*/  LOP3.LUT R93, R93, R84, R72, 0x78, !PT ;  /* 0x000000545d5d7212 */ /* 0x008fca00078e7848 */
[----:B------:R0:W-:Y:S01]  /*bb30*/  STL [R1+0x304], R93 ;  /* 0x0003045d01007387 */ /* 0x0001e20000100800 */
[----:B------:R-:W-:-:S03]  /*bb40*/  LOP3.LUT R92, R92, R84, R76, 0x78, !PT ;  /* 0x000000545c5c7212 */ /* 0x000fc600078e784c */
[----:B0-----:R-:W3:Y:S04]  /*bb50*/  LDL.LU R93, [R1+0x2fc] ;  /* 0x0002fc00015d7983 */ /* 0x001ee80000300800 */
[----:B------:R0:W-:Y:S04]  /*bb60*/  STL [R1+0x314], R92 ;  /* 0x0003145c01007387 */ /* 0x0001e80000100800 */
[----:B0-----:R-:W3:Y:S01]  /*bb70*/  LDL.LU R92, [R1+0x30c] ;  /* 0x00030c00015c7983 */ /* 0x001ee20000300800 */
[-C--:B--2---:R-:W-:Y:S02]  /*bb80*/  LOP3.LUT R106, R106, R85.reuse, R49, 0x78, !PT ;  /* 0x000000556a6a7212 */ /* 0x084fe400078e7831 */
[----:B------:R-:W-:-:S03]  /*bb90*/  LOP3.LUT R105, R105, R85, R53, 0x78, !PT ;  /* 0x0000005569697212 */ /* 0x000fc600078e7835 */
[----:B------:R-:W-:Y:S04]  /*bba0*/  STL [R1+0x2a8], R106 ;  /* 0x0002a86a01007387 */ /* 0x000fe80000100800 */
[----:B------:R0:W-:Y:S01]  /*bbb0*/  STL [R1+0x2b8], R105 ;  /* 0x0002b86901007387 */ /* 0x0001e20000100800 */
[----:B------:R-:W-:-:S05]  /*bbc0*/  LOP3.LUT R104, R104, R85, R57, 0x78, !PT ;  /* 0x0000005568687212 */ /* 0x000fca00078e7839 */
[----:B------:R-:W-:Y:S01]  /*bbd0*/  STL [R1+0x2c8], R104 ;  /* 0x0002c86801007387 */ /* 0x000fe20000100800 */
[-C--:B------:R-:W-:Y:S02]  /*bbe0*/  LOP3.LUT R100, R100, R85.reuse, R61, 0x78, !PT ;  /* 0x0000005564647212 */ /* 0x080fe400078e783d */
[----:B------:R-:W-:-:S03]  /*bbf0*/  LOP3.LUT R99, R99, R85, R65, 0x78, !PT ;  /* 0x0000005563637212 */ /* 0x000fc600078e7841 */
[----:B------:R1:W-:Y:S01]  /*bc00*/  STL [R1+0x2d8], R100 ;  /* 0x0002d86401007387 */ /* 0x0003e20000100800 */
[----:B----4-:R-:W-:-:S03]  /*bc10*/  LOP3.LUT R98, R98, R85, R69, 0x78, !PT ;  /* 0x0000005562627212 */ /* 0x010fc600078e7845 */
[----:B0-----:R-:W2:Y:S01]  /*bc20*/  LDL.LU R105, [R1+0x31c] ;  /* 0x00031c0001697983 */ /* 0x001ea20000300800 */
[----:B-----5:R-:W-:-:S03]  /*bc30*/  LOP3.LUT R96, R96, R85, R73, 0x78, !PT ;  /* 0x0000005560607212 */ /* 0x020fc600078e7849 */
[----:B------:R0:W-:Y:S04]  /*bc40*/  STL [R1+0x2e8], R99 ;  /* 0x0002e86301007387 */ /* 0x0001e80000100800 */
[----:B-1----:R-:W4:Y:S04]  /*bc50*/  LDL.LU R100, [R1+0x2b0] ;  /* 0x0002b00001647983 */ /* 0x002f280000300800 */
        /* <DEDUP_REMOVED lines=22> */
[----:B---3--:R-:W-:-:S05]  /*bdc0*/  LOP3.LUT R93, R93, R86, R70, 0x78, !PT ;  /* 0x000000565d5d7212 */ /* 0x008fca00078e7846 */
[----:B------:R3:W-:Y:S04]  /*bdd0*/  STL [R1+0x2fc], R93 ;  /* 0x0002fc5d01007387 */ /* 0x0007e80000100800 */
[----:B------:R-:W5:Y:S04]  /*bde0*/  LDL.LU R103, [R1+0x334] ;  /* 0x0003340001677983 */ /* 0x000f680000300800 */
[----:B------:R-:W5:Y:S01]  /*bdf0*/  LDL.LU R102, [R1+0x344] ;  /* 0x0003440001667983 */ /* 0x000f620000300800 */
[----:B------:R-:W-:-:S05]  /*be00*/  LOP3.LUT R92, R92, R86, R74, 0x78, !PT ;  /* 0x000000565c5c7212 */ /* 0x000fca00078e784a */
[----:B------:R3:W-:Y:S04]  /*be10*/  STL [R1+0x30c], R92 ;  /* 0x00030c5c01007387 */ /* 0x0007e80000100800 */
[----:B0-----:R-:W5:Y:S04]  /*be20*/  LDL.LU R101, [R1+0x354] ;  /* 0x0003540001657983 */ /* 0x001f680000300800 */
[----:B-1----:R-:W5:Y:S04]  /*be30*/  LDL.LU R94, [R1+0x364] ;  /* 0x00036400015e7983 */ /* 0x002f680000300800 */
[----:B---3--:R-:W3:Y:S04]  /*be40*/  LDL.LU R93, [R1+0x374] ;  /* 0x00037400015d7983 */ /* 0x008ee80000300800 */
[----:B------:R-:W3:Y:S01]  /*be50*/  LDL.LU R92, [R1+0x384] ;  /* 0x00038400015c7983 */ /* 0x000ee20000300800 */
[----:B--2---:R-:W-:-:S02]  /*be60*/  LOP3.LUT R105, R105, R86, R78, 0x78, !PT ;  /* 0x0000005669697212 */ /* 0x004fc400078e784e */
[----:B----4-:R-:W-:-:S03]  /*be70*/  LOP3.LUT R100, R100, R87, R51, 0x78, !PT ;  /* 0x0000005764647212 */ /* 0x010fc600078e7833 */
[----:B------:R-:W-:Y:S04]  /*be80*/  STL [R1+0x31c], R105 ;  /* 0x00031c6901007387 */ /* 0x000fe80000100800 */
[----:B------:R0:W-:Y:S01]  /*be90*/  STL [R1+0x2b0], R100 ;  /* 0x0002b06401007387 */ /* 0x0001e20000100800 */
[----:B-----5:R-:W-:-:S03]  /*bea0*/  LOP3.LUT R99, R99, R87, R55, 0x78, !PT ;  /* 0x0000005763637212 */ /* 0x020fc600078e7837 */
[----:B0-----:R-:W2:Y:S01]  /*beb0*/  LDL.LU R100, [R1+0x394] ;  /* 0x0003940001647983 */ /* 0x001ea20000300800 */
[----:B------:R-:W-:-:S03]  /*bec0*/  LOP3.LUT R98, R98, R87, R59, 0x78, !PT ;  /* 0x0000005762627212 */ /* 0x000fc600078e783b */
[----:B------:R0:W-:Y:S01]  /*bed0*/  STL [R1+0x2c0], R99 ;  /* 0x0002c06301007387 */ /* 0x0001e20000100800 */
[----:B------:R-:W-:-:S03]  /*bee0*/  LOP3.LUT R96, R96, R87, R63, 0x78, !PT ;  /* 0x0000005760607212 */ /* 0x000fc600078e783f */
[----:B0-----:R-:W4:Y:S04]  /*bef0*/  LDL.LU R99, [R1+0x328] ;  /* 0x0003280001637983 */ /* 0x001f280000300800 */
        /* <DEDUP_REMOVED lines=26> */
[----:B---3--:R-:W-:-:S03]  /*c0a0*/  LOP3.LUT R93, R93, R80, R68, 0x78, !PT ;  /* 0x000000505d5d7212 */ /* 0x008fc600078e7844 */
[----:B0-----:R-:W3:Y:S01]  /*c0b0*/  LDL.LU R104, [R1+0x32c] ;  /* 0x00032c0001687983 */ /* 0x001ee20000300800 */
[----:B------:R-:W-:-:S03]  /*c0c0*/  LOP3.LUT R92, R92, R80, R72, 0x78, !PT ;  /* 0x000000505c5c7212 */ /* 0x000fc600078e7848 */
[----:B------:R0:W-:Y:S04]  /*c0d0*/  STL [R1+0x364], R94 ;  /* 0x0003645e01007387 */ /* 0x0001e80000100800 */
[----:B-1----:R-:W3:Y:S04]  /*c0e0*/  LDL.LU R103, [R1+0x33c] ;  /* 0x00033c0001677983 */ /* 0x002ee80000300800 */
[----:B------:R1:W-:Y:S04]  /*c0f0*/  STL [R1+0x374], R93 ;  /* 0x0003745d01007387 */ /* 0x0003e80000100800 */
[----:B0-----:R-:W3:Y:S04]  /*c100*/  LDL.LU R94, [R1+0x34c] ;  /* 0x00034c00015e7983 */ /* 0x001ee80000300800 */
[----:B------:R0:W-:Y:S04]  /*c110*/  STL [R1+0x384], R92 ;  /* 0x0003845c01007387 */ /* 0x0001e80000100800 */
[----:B-1----:R-:W3:Y:S04]  /*c120*/  LDL.LU R93, [R1+0x35c] ;  /* 0x00035c00015d7983 */ /* 0x002ee80000300800 */
[----:B0-----:R-:W3:Y:S01]  /*c130*/  LDL.LU R92, [R1+0x36c] ;  /* 0x00036c00015c7983 */ /* 0x001ee20000300800 */
[----:B--2---:R-:W-:-:S05]  /*c140*/  LOP3.LUT R100, R100, R80, R76, 0x78, !PT ;  /* 0x0000005064647212 */ /* 0x004fca00078e784c */
[----:B------:R0:W-:Y:S04]  /*c150*/  STL [R1+0x394], R100 ;  /* 0x0003946401007387 */ /* 0x0001e80000100800 */
[----:B------:R-:W2:Y:S01]  /*c160*/  LDL.LU R101, [R1+0x37c] ;  /* 0x00037c0001657983 */ /* 0x000ea20000300800 */
[----:B----4-:R-:W-:-:S05]  /*c170*/  LOP3.LUT R99, R99, R81, R49, 0x78, !PT ;  /* 0x0000005163637212 */ /* 0x010fca00078e7831 */
[----:B------:R-:W-:Y:S04]  /*c180*/  STL [R1+0x328], R99 ;  /* 0x0003286301007387 */ /* 0x000fe80000100800 */
[----:B0-----:R-:W4:Y:S01]  /*c190*/  LDL.LU R100, [R1+0x38c] ;  /* 0x00038c0001647983 */ /* 0x001f220000300800 */
[----:B-----5:R-:W-:-:S05]  /*c1a0*/  LOP3.LUT R98, R98, R81, R53, 0x78, !PT ;  /* 0x0000005162627212 */ /* 0x020fca00078e7835 */
        /* <DEDUP_REMOVED lines=21> */
[-C--:B---3--:R-:W-:Y:S02]  /*c300*/  LOP3.LUT R104, R104, R82.reuse, R50, 0x78, !PT ;  /* 0x0000005268687212 */ /* 0x088fe400078e7832 */
[----:B------:R-:W-:-:S03]  /*c310*/  LOP3.LUT R103, R103, R82, R54, 0x78, !PT ;  /* 0x0000005267677212 */ /* 0x000fc600078e7836 */
[----:B------:R0:W-:Y:S04]  /*c320*/  STL [R1+0x32c], R104 ;  /* 0x00032c6801007387 */ /* 0x0001e80000100800 */
[----:B------:R-:W-:Y:S01]  /*c330*/  STL [R1+0x33c], R103 ;  /* 0x00033c6701007387 */ /* 0x000fe20000100800 */
[----:B------:R-:W-:-:S03]  /*c340*/  LOP3.LUT R94, R94, R82, R58, 0x78, !PT ;  /* 0x000000525e5e7212 */ /* 0x000fc600078e783a */
[----:B0-----:R-:W3:Y:S01]  /*c350*/  LDL.LU R104, [R1+0x390] ;  /* 0x0003900001687983 */ /* 0x001ee20000300800 */
[----:B------:R-:W-:-:S03]  /*c360*/  LOP3.LUT R93, R93, R82, R62, 0x78, !PT ;  /* 0x000000525d5d7212 */ /* 0x000fc600078e783e */
[----:B------:R0:W-:Y:S01]  /*c370*/  STL [R1+0x34c], R94 ;  /* 0x00034c5e01007387 */ /* 0x0001e20000100800 */
[----:B------:R-:W-:-:S03]  /*c380*/  LOP3.LUT R92, R92, R82, R66, 0x78, !PT ;  /* 0x000000525c5c7212 */ /* 0x000fc600078e7842 */
[----:B0-----:R-:W3:Y:S04]  /*c390*/  LDL.LU R94, [R1+0x3a0] ;  /* 0x0003a000015e7983 */ /* 0x001ee80000300800 */
[----:B------:R0:W-:Y:S04]  /*c3a0*/  STL [R1+0x35c], R93 ;  /* 0x00035c5d01007387 */ /* 0x0001e80000100800 */
[----:B0-----:R-:W3:Y:S04]  /*c3b0*/  LDL.LU R93, [R1+0x3a4] ;  /* 0x0003a400015d7983 */ /* 0x001ee80000300800 */
[----:B------:R0:W-:Y:S04]  /*c3c0*/  STL [R1+0x36c], R92 ;  /* 0x00036c5c01007387 */ /* 0x0001e80000100800 */
[----:B0-----:R-:W3:Y:S04]  /*c3d0*/  LDL.LU R92, [R1+0x3b4] ;  /* 0x0003b400015c7983 */ /* 0x001ee80000300800 */
[----:B------:R-:W3:Y:S01]  /*c3e0*/  LDL.LU R103, [R1+0x3c4] ;  /* 0x0003c40001677983 */ /* 0x000ee20000300800 */
[----:B--2---:R-:W-:-:S05]  /*c3f0*/  LOP3.LUT R101, R101, R82, R70, 0x78, !PT ;  /* 0x0000005265657212 */ /* 0x004fca00078e7846 */
[----:B------:R0:W-:Y:S01]  /*c400*/  STL [R1+0x37c], R101 ;  /* 0x00037c6501007387 */ /* 0x0001e20000100800 */
[----:B----4-:R-:W-:-:S03]  /*c410*/  LOP3.LUT R100, R100, R82, R74, 0x78, !PT ;  /* 0x0000005264647212 */ /* 0x010fc600078e784a */
[----:B0-----:R-:W2:Y:S04]  /*c420*/  LDL.LU R101, [R1+0x3d4] ;  /* 0x0003d40001657983 */ /* 0x001ea80000300800 */
[----:B------:R0:W-:Y:S04]  /*c430*/  STL [R1+0x38c], R100 ;  /* 0x00038c6401007387 */ /* 0x0001e80000100800 */
[----:B0-----:R-:W4:Y:S01]  /*c440*/  LDL.LU R100, [R1+0x3e4] ;  /* 0x0003e40001647983 */ /* 0x001f220000300800 */
[----:B-----5:R-:W-:-:S05]  /*c450*/  LOP3.LUT R96, R96, R82, R78, 0x78, !PT ;  /* 0x0000005260607212 */ /* 0x020fca00078e784e */
        /* <DEDUP_REMOVED lines=21> */
[----:B---3--:R-:W-:-:S05]  /*c5b0*/  LOP3.LUT R104, R104, R83, R75, 0x78, !PT ;  /* 0x0000005368687212 */ /* 0x008fca00078e784b */
[----:B------:R-:W-:Y:S01]  /*c5c0*/  STL [R1+0x390], R104 ;  /* 0x0003906801007387 */ /* 0x000fe20000100800 */
[----:B------:R-:W-:-:S05]  /*c5d0*/  LOP3.LUT R94, R94, R83, R79, 0x78, !PT ;  /* 0x000000535e5e7212 */ /* 0x000fca00078e784f */
[----:B------:R0:W-:Y:S01]  /*c5e0*/  STL [R1+0x3a0], R94 ;  /* 0x0003a05e01007387 */ /* 0x0001e20000100800 */
[----:B------:R-:W-:-:S03]  /*c5f0*/  LOP3.LUT R93, R93, R88, R48, 0x78, !PT ;  /* 0x000000585d5d7212 */ /* 0x000fc600078e7830 */
[----:B0-----:R-:W3:Y:S04]  /*c600*/  LDL.LU R94, [R1+0x3f8] ;  /* 0x0003f800015e7983 */ /* 0x001ee80000300800 */
[----:B------:R0:W-:Y:S01]  /*c610*/  STL [R1+0x3a4], R93 ;  /* 0x0003a45d01007387 */ /* 0x0001e20000100800 */
[----:B------:R-:W-:-:S03]  /*c620*/  LOP3.LUT R92, R92, R88, R52, 0x78, !PT ;  /* 0x000000585c5c7212 */ /* 0x000fc600078e7834 */
[----:B0-----:R-:W3:Y:S01]  /*c630*/  LDL.LU R93, [R1+0x408] ;  /* 0x00040800015d7983 */ /* 0x001ee20000300800 */
[----:B------:R-:W-:-:S03]  /*c640*/  LOP3.LUT R103, R103, R88, R56, 0x78, !PT ;  /* 0x0000005867677212 */ /* 0x000fc600078e7838 */
[----:B------:R0:W-:Y:S04]  /*c650*/  STL [R1+0x3b4], R92 ;  /* 0x0003b45c01007387 */ /* 0x0001e80000100800 */
[----:B0-----:R-:W3:Y:S04]  /*c660*/  LDL.LU R92, [R1+0x418] ;  /* 0x00041800015c7983 */ /* 0x001ee80000300800 */
[----:B------:R0:W-:Y:S04]  /*c670*/  STL [R1+0x3c4], R103 ;  /* 0x0003c46701007387 */ /* 0x0001e80000100800 */
[----:B0-----:R-:W3:Y:S01]  /*c680*/  LDL.LU R103, [R1+0x3ac] ;  /* 0x0003ac0001677983 */ /* 0x001ee20000300800 */
        /* <DEDUP_REMOVED lines=8> */
[----:B0-----:R-:W5:Y:S01]  /*c710*/  LDL.LU R96, [R1+0x3dc] ;  /* 0x0003dc0001607983 */ /* 0x001f620000300800 */
[-C--:B------:R-:W-:Y:S02]  /*c720*/  LOP3.LUT R81, R81, R88.reuse, R72, 0x78, !PT ;  /* 0x0000005851517212 */ /* 0x080fe400078e7848 */
        /* <DEDUP_REMOVED lines=19> */
[----:B---3--:R-:W-:-:S02]  /*c860*/  LOP3.LUT R94, R94, R89, R69, 0x78, !PT ;  /* 0x000000595e5e7212 */ /* 0x008fc400078e7845 */
[-C--:B------:R-:W-:Y:S02]  /*c870*/  LOP3.LUT R93, R93, R89.reuse, R73, 0x78, !PT ;  /* 0x000000595d5d7212 */ /* 0x080fe400078e7849 */
[----:B------:R-:W-:-:S05]  /*c880*/  LOP3.LUT R92, R92, R89, R77, 0x78, !PT ;  /* 0x000000595c5c7212 */ /* 0x000fca00078e784d */
[----:B------:R-:W-:Y:S04]  /*c890*/  STL [R1+0x418], R92 ;  /* 0x0004185c01007387 */ /* 0x000fe80000100800 */
[----:B------:R-:W-:Y:S01]  /*c8a0*/  STL [R1+0x3f8], R94 ;  /* 0x0003f85e01007387 */ /* 0x000fe20000100800 */
[----:B------:R-:W-:-:S03]  /*c8b0*/  LOP3.LUT R103, R103, R90, R50, 0x78, !PT ;  /* 0x0000005a67677212 */ /* 0x000fc600078e7832 */
[----:B------:R0:W-:Y:S04]  /*c8c0*/  STL [R1+0x408], R93 ;  /* 0x0004085d01007387 */ /* 0x0001e80000100800 */
[----:B------:R-:W-:Y:S04]  /*c8d0*/  STL [R1+0x3ac], R103 ;  /* 0x0003ac6701007387 */ /* 0x000fe80000100800 */
[----:B------:R-:W3:Y:S04]  /*c8e0*/  LDL.LU R108, [R1+0x3c0] ;  /* 0x0003c000016c7983 */ /* 0x000ee80000300800 */
[----:B0-----:R-:W3:Y:S01]  /*c8f0*/  LD.E.128 R92, desc[UR10][R112.64+0xd0] ;  /* 0x0000d00a705c7980 */ /* 0x001ee2000c101d00 */
[----:B--2---:R-:W-:-:S05]  /*c900*/  LOP3.LUT R101, R101, R90, R54, 0x78, !PT ;  /* 0x0000005a65657212 */ /* 0x004fca00078e7836 */
[----:B------:R0:W-:Y:S04]  /*c910*/  STL [R1+0x3bc], R101 ;  /* 0x0003bc6501007387 */ /* 0x0001e80000100800 */
[----:B------:R-:W2:Y:S01]  /*c920*/  LDL.LU R107, [R1+0x3d0] ;  /* 0x0003d000016b7983 */ /* 0x000ea20000300800 */
[----:B----4-:R-:W-:-:S05]  /*c930*/  LOP3.LUT R100, R100, R90, R58, 0x78, !PT ;  /* 0x0000005a64647212 */ /* 0x010fca00078e783a */
[----:B------:R1:W-:Y:S04]  /*c940*/  STL [R1+0x3cc], R100 ;  /* 0x0003cc6401007387 */ /* 0x0003e80000100800 */
[----:B------:R-:W4:Y:S01]  /*c950*/  LDL.LU R106, [R1+0x3e0] ;  /* 0x0003e000016a7983 */ /* 0x000f220000300800 */
[----:B-----5:R-:W-:-:S05]  /*c960*/  LOP3.LUT R96, R96, R90, R62, 0x78, !PT ;  /* 0x0000005a60607212 */ /* 0x020fca00078e783e */
[----:B------:R5:W-:Y:S04]  /*c970*/  STL [R1+0x3dc], R96 ;  /* 0x0003dc6001007387 */ /* 0x000be80000100800 */
[----:B------:R-:W4:Y:S04]  /*c980*/  LDL.LU R104, [R1+0x3f0] ;  /* 0x0003f00001687983 */ /* 0x000f280000300800 */
[----:B0-----:R-:W4:Y:S04]  /*c990*/  LDL.LU R101, [R1+0x400] ;  /* 0x0004000001657983 */ /* 0x001f280000300800 */
[----:B-1----:R-:W4:Y:S04]  /*c9a0*/  LDL.LU R100, [R1+0x410] ;  /* 0x0004100001647983 */ /* 0x002f280000300800 */
[----:B-----5:R-:W5:Y:S04]  /*c9b0*/  LDL.LU R96, [R1+0x420] ;  /* 0x0004200001607983 */ /* 0x020f680000300800 */
[----:B------:R-:W5:Y:S01]  /*c9c0*/  LDL.LU R89, [R1+0x424] ;  /* 0x0004240001597983 */ /* 0x000f620000300800 */
[----:B------:R-:W-:-:S02]  /*c9d0*/  LOP3.LUT R102, R102, R90, R66, 0x78, !PT ;  /* 0x0000005a66667212 */ /* 0x000fc400078e7842 */
[----:B------:R-:W-:-:S03]  /*c9e0*/  LOP3.LUT R99, R99, R90, R70, 0x78, !PT ;  /* 0x0000005a63637212 */ /* 0x000fc600078e7846 */
[----:B------:R0:W-:Y:S01]  /*c9f0*/  STL [R1+0x3ec], R102 ;  /* 0x0003ec6601007387 */ /* 0x0001e20000100800 */
[----:B------:R-:W-:-:S03]  /*ca00*/  LOP3.LUT R98, R98, R90, R74, 0x78, !PT ;  /* 0x0000005a62627212 */ /* 0x000fc600078e784a */
[----:B------:R1:W-:Y:S04]  /*ca10*/  STL [R1+0x3fc], R99 ;  /* 0x0003fc6301007387 */ /* 0x0003e80000100800 */
[----:B------:R1:W-:Y:S01]  /*ca20*/  STL [R1+0x40c], R98 ;  /* 0x00040c6201007387 */ /* 0x0003e20000100800 */
[----:B------:R-:W-:-:S03]  /*ca30*/  LOP3.LUT R97, R97, R90, R78, 0x78, !PT ;  /* 0x0000005a61617212 */ /* 0x000fc600078e784e */
[----:B------:R-:W5:Y:S01]  /*ca40*/  LDL.LU R105, [R1+0x434] ;  /* 0x0004340001697983 */ /* 0x000f620000300800 */
[----:B------:R-:W-:-:S03]  /*ca50*/  LOP3.LUT R88, R88, R91, R51, 0x78, !PT ;  /* 0x0000005b58587212 */ /* 0x000fc600078e7833 */
[----:B------:R-:W5:Y:S04]  /*ca60*/  LDL.LU R103, [R1+0x444] ;  /* 0x0004440001677983 */ /* 0x000f680000300800 */
[----:B------:R1:W-:Y:S04]  /*ca70*/  STL [R1+0x41c], R97 ;  /* 0x00041c6101007387 */ /* 0x0003e80000100800 */
[----:B0-----:R-:W5:Y:S04]  /*ca80*/  LDL.LU R102, [R1+0x454] ;  /* 0x0004540001667983 */ /* 0x001f680000300800 */
[----:B------:R0:W-:Y:S04]  /*ca90*/  STL [R1+0x3b0], R88 ;  /* 0x0003b05801007387 */ /* 0x0001e80000100800 */
[----:B-1----:R-:W5:Y:S04]  /*caa0*/  LDL.LU R99, [R1+0x464] ;  /* 0x0004640001637983 */ /* 0x002f680000300800 */
[----:B------:R-:W5:Y:S04]  /*cab0*/  LDL.LU R98, [R1+0x474] ;  /* 0x0004740001627983 */ /* 0x000f680000300800 */
[----:B------:R-:W5:Y:S04]  /*cac0*/  LDL.LU R97, [R1+0x484] ;  /* 0x0004840001617983 */ /* 0x000f680000300800 */
[----:B0-----:R-:W5:Y:S01]  /*cad0*/  LDL.LU R88, [R1+0x494] ;  /* 0x0004940001587983 */ /* 0x001f620000300800 */
[----:B---3--:R-:W-:-:S05]  /*cae0*/  LOP3.LUT R108, R108, R91, R55, 0x78, !PT ;  /* 0x0000005b6c6c7212 */ /* 0x008fca00078e7837 */
[----:B------:R-:W-:Y:S01]  /*caf0*/  STL [R1+0x3c0], R108 ;  /* 0x0003c06c01007387 */ /* 0x000fe20000100800 */
[----:B--2---:R-:W-:-:S05]  /*cb00*/  LOP3.LUT R107, R107, R91, R59, 0x78, !PT ;  /* 0x0000005b6b6b7212 */ /* 0x004fca00078e783b */
[----:B------:R-:W-:Y:S01]  /*cb10*/  STL [R1+0x3d0], R107 ;  /* 0x0003d06b01007387 */ /* 0x000fe20000100800 */
[----:B----4-:R-:W-:-:S05]  /*cb20*/  LOP3.LUT R106, R106, R91, R63, 0x78, !PT ;  /* 0x0000005b6a6a7212 */ /* 0x010fca00078e783f */
[----:B------:R-:W-:Y:S01]  /*cb30*/  STL [R1+0x3e0], R106 ;  /* 0x0003e06a01007387 */ /* 0x000fe20000100800 */
[-C--:B------:R-:W-:Y:S02]  /*cb40*/  LOP3.LUT R104, R104, R91.reuse, R67, 0x78, !PT ;  /* 0x0000005b68687212 */ /* 0x080fe400078e7843 */
[----:B------:R-:W-:-:S03]  /*cb50*/  LOP3.LUT R101, R101, R91, R71, 0x78, !PT ;  /* 0x0000005b65657212 */ /* 0x000fc600078e7847 */
[----:B------:R0:W-:Y:S01]  /*cb60*/  STL [R1+0x3f0], R104 ;  /* 0x0003f06801007387 */ /* 0x0001e20000100800 */
[-C--:B------:R-:W-:Y:S02]  /*cb70*/  LOP3.LUT R100, R100, R91.reuse, R75, 0x78, !PT ;  /* 0x0000005b64647212 */ /* 0x080fe400078e784b */
[----:B-----5:R-:W-:Y:S01]  /*cb80*/  LOP3.LUT R96, R96, R91, R79, 0x78, !PT ;  /* 0x0000005b60607212 */ /* 0x020fe200078e784f */
        /* <DEDUP_REMOVED lines=10> */
[----:B------:R0:W-:Y:S04]  /*cc30*/  STL [R1+0x424], R89 ;  /* 0x0004245901007387 */ /* 0x0001e80000100800 */
[----:B0-----:R-:W5:Y:S01]  /*cc40*/  LDL.LU R89, [R1+0x488] ;  /* 0x0004880001597983 */ /* 0x001f620000300800 */
[----:B------:R-:W-:-:S02]  /*cc50*/  LOP3.LUT R105, R105, R84, R52, 0x78, !PT ;  /* 0x0000005469697212 */ /* 0x000fc400078e7834 */
        /* <DEDUP_REMOVED lines=37> */
[----:B------:R0:W-:Y:S04]  /*ceb0*/  STL [R1+0x488], R89 ;  /* 0x0004885901007387 */ /* 0x0001e80000100800 */
[----:B---3--:R-:W3:Y:S04]  /*cec0*/  LDL.LU R100, [R1+0x450] ;  /* 0x0004500001647983 */ /* 0x008ee80000300800 */
[----:B-----5:R-:W5:Y:S04]  /*ced0*/  LDL.LU R91, [R1+0x460] ;  /* 0x00046000015b7983 */ /* 0x020f680000300800 */
[----:B-1----:R-:W5:Y:S04]  /*cee0*/  LDL.LU R90, [R1+0x470] ;  /* 0x00047000015a7983 */ /* 0x002f680000300800 */
[----:B0-----:R-:W5:Y:S01]  /*cef0*/  LDL.LU R89, [R1+0x480] ;  /* 0x0004800001597983 */ /* 0x001f620000300800 */
[----:B------:R-:W-:-:S05]  /*cf00*/  LOP3.LUT R106, R106, R85, R77, 0x78, !PT ;  /* 0x000000556a6a7212 */ /* 0x000fca00078e784d */
[----:B------:R-:W-:Y:S01]  /*cf10*/  STL [R1+0x498], R106 ;  /* 0x0004986a01007387 */ /* 0x000fe20000100800 */
[----:B------:R-:W-:-:S03]  /*cf20*/  LOP3.LUT R103, R103, R86, R50, 0x78, !PT ;  /* 0x0000005667677212 */ /* 0x000fc600078e7832 */
[----:B------:R-:W5:Y:S04]  /*cf30*/  LDL.LU R85, [R1+0x490] ;  /* 0x0004900001557983 */ /* 0x000f680000300800 */
[----:B------:R0:W-:Y:S01]  /*cf40*/  STL [R1+0x42c], R103 ;  /* 0x00042c6701007387 */ /* 0x0001e20000100800 */
[----:B------:R-:W-:-:S03]  /*cf50*/  LOP3.LUT R102, R102, R86, R54, 0x78, !PT ;  /* 0x0000005666667212 */ /* 0x000fc600078e7836 */
[----:B------:R-:W5:Y:S01]  /*cf60*/  LDL.LU R84, [R1+0x4a0] ;  /* 0x0004a00001547983 */ /* 0x000f620000300800 */
[----:B------:R-:W-:-:S03]  /*cf70*/  LOP3.LUT R99, R99, R86, R58, 0x78, !PT ;  /* 0x0000005663637212 */ /* 0x000fc600078e783a */
[----:B------:R1:W-:Y:S01]  /*cf80*/  STL [R1+0x43c], R102 ;  /* 0x00043c6601007387 */ /* 0x0003e20000100800 */
        /* <DEDUP_REMOVED lines=36> */
[----:B0-----:R-:W5:Y:S04]  /*d1d0*/  LDL.LU R89, [R1+0x4d8] ;  /* 0x0004d80001597983 */ /* 0x001f680000300800 */
[----:B------:R-:W5:Y:S01]  /*d1e0*/  LDL.LU R86, [R1+0x4e8] ;  /* 0x0004e80001567983 */ /* 0x000f620000300800 */
        /* <DEDUP_REMOVED lines=8> */
[----:B------:R0:W-:Y:S01]  /*d270*/  STL [R1+0x4c4], R88 ;  /* 0x0004c45801007387 */ /* 0x0001e20000100800 */
[----:B------:R-:W-:-:S03]  /*d280*/  LOP3.LUT R98, R98, R80, R64, 0x78, !PT ;  /* 0x0000005062627212 */ /* 0x000fc600078e7840 */
[----:B------:R1:W-:Y:S01]  /*d290*/  STL [R1+0x4a4], R103 ;  /* 0x0004a46701007387 */ /* 0x0003e20000100800 */
[----:B------:R-:W-:-:S03]  /*d2a0*/  LOP3.LUT R97, R97, R80, R68, 0x78, !PT ;  /* 0x0000005061617212 */ /* 0x000fc600078e7844 */
        /* <DEDUP_REMOVED lines=411> */
[----:B------:R-:W-:Y:S02]  /*ec60*/  LOP3.LUT R80, R80, R86, R78, 0x78, !PT ;  /* 0x0000005650507212 */ /* 0x000fe400078e784e */
[-C--:B------:R-:W-:Y:S01]  /*ec70*/  LOP3.LUT R131, R131, R90.reuse, R50, 0x78, !PT ;  /* 0x0000005a83837212 */ /* 0x080fe200078e7832 */
[----:B0-----:R-:W3:Y:S04]  /*ec80*/  LD.E.128 R96, desc[UR10][R112.64+0x130] ;  /* 0x0001300a70607980 */ /* 0x001ee8000c101d00 */
[----:B-1----:R-:W2:Y:S04]  /*ec90*/  LDL.LU R82, [R1+0x744] ;  /* 0x0007440001527983 */ /* 0x002ea80000300800 */
[----:B------:R0:W-:Y:S04]  /*eca0*/  STL [R1+0x70c], R81 ;  /* 0x00070c5101007387 */ /* 0x0001e80000100800 */
[----:B0-----:R-:W4:Y:S04]  /*ecb0*/  LDL.LU R81, [R1+0x754] ;  /* 0x0007540001517983 */ /* 0x001f280000300800 */
[----:B------:R-:W5:Y:S04]  /*ecc0*/  LDL.LU R104, [R1+0x764] ;  /* 0x0007640001687983 */ /* 0x000f680000300800 */
[----:B------:R0:W-:Y:S04]  /*ecd0*/  STL [R1+0x71c], R80 ;  /* 0x00071c5001007387 */ /* 0x0001e80000100800 */
[----:B------:R-:W3:Y:S04]  /*ece0*/  LDL.LU R103, [R1+0x774] ;  /* 0x0007740001677983 */ /* 0x000ee80000300800 */
[----:B0-----:R-:W3:Y:S04]  /*ecf0*/  LDL.LU R80, [R1+0x784] ;  /* 0x0007840001507983 */ /* 0x001ee80000300800 */
[----:B------:R-:W3:Y:S04]  /*ed00*/  LDL.LU R102, [R1+0x794] ;  /* 0x0007940001667983 */ /* 0x000ee80000300800 */
[----:B------:R-:W3:Y:S04]  /*ed10*/  LDL.LU R101, [R1+0x7a4] ;  /* 0x0007a40001657983 */ /* 0x000ee80000300800 */
[----:B------:R-:W3:Y:S04]  /*ed20*/  LDL.LU R100, [R1+0x7b4] ;  /* 0x0007b40001647983 */ /* 0x000ee80000300800 */
[----:B------:R-:W3:Y:S04]  /*ed30*/  LDL.LU R107, [R1+0x748] ;  /* 0x00074800016b7983 */ /* 0x000ee80000300800 */
[----:B------:R-:W3:Y:S01]  /*ed40*/  LDL.LU R86, [R1+0x758] ;  /* 0x0007580001567983 */ /* 0x000ee20000300800 */
        /* <DEDUP_REMOVED lines=24> */
[----:B------:R0:W-:Y:S04]  /*eed0*/  STL [R1+0x744], R82 ;  /* 0x0007445201007387 */ /* 0x0001e80000100800 */
[----:B------:R-:W2:Y:S01]  /*eee0*/  LDL.LU R85, [R1+0x768] ;  /* 0x0007680001557983 */ /* 0x000ea20000300800 */
[----:B----4-:R-:W-:-:S05]  /*eef0*/  LOP3.LUT R81, R81, R92, R52, 0x78, !PT ;  /* 0x0000005c51517212 */ /* 0x010fca00078e7834 */
[----:B------:R1:W-:Y:S04]  /*ef00*/  STL [R1+0x754], R81 ;  /* 0x0007545101007387 */ /* 0x0003e80000100800 */
[----:B------:R-:W4:Y:S01]  /*ef10*/  LDL.LU R84, [R1+0x778] ;  /* 0x0007780001547983 */ /* 0x000f220000300800 */
[----:B-----5:R-:W-:-:S03]  /*ef20*/  LOP3.LUT R104, R104, R92, R56, 0x78, !PT ;  /* 0x0000005c68687212 */ /* 0x020fc600078e7838 */
[----:B0-----:R-:W5:Y:S04]  /*ef30*/  LDL.LU R82, [R1+0x788] ;  /* 0x0007880001527983 */ /* 0x001f680000300800 */
[----:B-1----:R-:W5:Y:S01]  /*ef40*/  LDL.LU R81, [R1+0x798] ;  /* 0x0007980001517983 */ /* 0x002f620000300800 */
[----:B---3--:R-:W-:-:S05]  /*ef50*/  LOP3.LUT R80, R80, R92, R64, 0x78, !PT ;  /* 0x0000005c50507212 */ /* 0x008fca00078e7840 */
[----:B------:R0:W-:Y:S04]  /*ef60*/  STL [R1+0x784], R80 ;  /* 0x0007845001007387 */ /* 0x0001e80000100800 */
[----:B------:R1:W-:Y:S04]  /*ef70*/  STL [R1+0x764], R104 ;  /* 0x0007646801007387 */ /* 0x0003e80000100800 */
[----:B0-----:R-:W3:Y:S01]  /*ef80*/  LDL.LU R80, [R1+0x7a8] ;  /* 0x0007a80001507983 */ /* 0x001ee20000300800 */
[-C--:B------:R-:W-:Y:S02]  /*ef90*/  LOP3.LUT R103, R103, R92.reuse, R60, 0x78, !PT ;  /* 0x0000005c67677212 */ /* 0x080fe400078e783c */
[----:B------:R-:W-:-:S02]  /*efa0*/  LOP3.LUT R102, R102, R92, R68, 0x78, !PT ;  /* 0x0000005c66667212 */ /* 0x000fc400078e7844 */
[-C--:B------:R-:W-:Y:S01]  /*efb0*/  LOP3.LUT R101, R101, R92.reuse, R72, 0x78, !PT ;  /* 0x0000005c65657212 */ /* 0x080fe200078e7848 */
[----:B------:R0:W-:Y:S01]  /*efc0*/  STL [R1+0x774], R103 ;  /* 0x0007746701007387 */ /* 0x0001e20000100800 */
[----:B------:R-:W-:-:S03]  /*efd0*/  LOP3.LUT R100, R100, R92, R76, 0x78, !PT ;  /* 0x0000005c64647212 */ /* 0x000fc600078e784c */
[----:B------:R-:W3:Y:S04]  /*efe0*/  LDL.LU R106, [R1+0x7b8] ;  /* 0x0007b800016a7983 */ /* 0x000ee80000300800 */
[----:B------:R0:W-:Y:S04]  /*eff0*/  STL [R1+0x794], R102 ;  /* 0x0007946601007387 */ /* 0x0001e80000100800 */
[----:B------:R-:W3:Y:S04]  /*f000*/  LDL.LU R105, [R1+0x74c] ;  /* 0x00074c0001697983 */ /* 0x000ee80000300800 */
[----:B------:R0:W-:Y:S04]  /*f010*/  STL [R1+0x7a4], R101 ;  /* 0x0007a46501007387 */ /* 0x0001e80000100800 */
[----:B-1----:R-:W3:Y:S04]  /*f020*/  LDL.LU R104, [R1+0x75c] ;  /* 0x00075c0001687983 */ /* 0x002ee80000300800 */
[----:B------:R1:W-:Y:S04]  /*f030*/  STL [R1+0x7b4], R100 ;  /* 0x0007b46401007387 */ /* 0x0003e80000100800 */
[----:B0-----:R-:W3:Y:S04]  /*f040*/  LDL.LU R103, [R1+0x76c] ;  /* 0x00076c0001677983 */ /* 0x001ee80000300800 */
[----:B------:R-:W3:Y:S04]  /*f050*/  LDL.LU R102, [R1+0x77c] ;  /* 0x00077c0001667983 */ /* 0x000ee80000300800 */
[----:B------:R-:W3:Y:S04]  /*f060*/  LDL.LU R101, [R1+0x78c] ;  /* 0x00078c0001657983 */ /* 0x000ee80000300800 */
[----:B-1----:R-:W3:Y:S04]  /*f070*/  LDL.LU R100, [R1+0x79c] ;  /* 0x00079c0001647983 */ /* 0x002ee80000300800 */
[----:B------:R-:W3:Y:S04]  /*f080*/  LDL.LU R90, [R1+0x7ac] ;  /* 0x0007ac00015a7983 */ /* 0x000ee80000300800 */
[----:B------:R-:W3:Y:S04]  /*f090*/  LDL.LU R89, [R1+0x7bc] ;  /* 0x0007bc0001597983 */ /* 0x000ee80000300800 */
[----:B------:R-:W3:Y:S01]  /*f0a0*/  LDL.LU R88, [R1+0x7c4] ;  /* 0x0007c40001587983 */ /* 0x000ee20000300800 */
[----:B------:R-:W-:-:S02]  /*f0b0*/  LOP3.LUT R107, R107, R93, R49, 0x78, !PT ;  /* 0x0000005d6b6b7212 */ /* 0x000fc400078e7831 */
[----:B------:R-:W-:-:S03]  /*f0c0*/  LOP3.LUT R86, R86, R93, R53, 0x78, !PT ;  /* 0x0000005d56567212 */ /* 0x000fc600078e7835 */
[----:B------:R-:W-:Y:S04]  /*f0d0*/  STL [R1+0x748], R107 ;  /* 0x0007486b01007387 */ /* 0x000fe80000100800 */
[----:B------:R0:W-:Y:S01]  /*f0e0*/  STL [R1+0x758], R86 ;  /* 0x0007585601007387 */ /* 0x0001e20000100800 */
[----:B--2---:R-:W-:-:S05]  /*f0f0*/  LOP3.LUT R85, R85, R93, R57, 0x78, !PT ;  /* 0x0000005d55557212 */ /* 0x004fca00078e7839 */
[----:B------:R1:W-:Y:S04]  /*f100*/  STL [R1+0x768], R85 ;  /* 0x0007685501007387 */ /* 0x0003e80000100800 */
[----:B------:R-:W2:Y:S01]  /*f110*/  LDL.LU R92, [R1+0x7d4] ;  /* 0x0007d400015c7983 */ /* 0x000ea20000300800 */
[-C--:B----4-:R-:W-:Y:S02]  /*f120*/  LOP3.LUT R84, R84, R93.reuse, R61, 0x78, !PT ;  /* 0x0000005d54547212 */ /* 0x090fe400078e783d */
[----:B-----5:R-:W-:-:S03]  /*f130*/  LOP3.LUT R82, R82, R93, R65, 0x78, !PT ;  /* 0x0000005d52527212 */ /* 0x020fc600078e7841 */
[----:B------:R4:W-:Y:S01]  /*f140*/  STL [R1+0x778], R84 ;  /* 0x0007785401007387 */ /* 0x0009e20000100800 */
[----:B------:R-:W-:-:S03]  /*f150*/  LOP3.LUT R81, R81, R93, R69, 0x78, !PT ;  /* 0x0000005d51517212 */ /* 0x000fc600078e7845 */
[----:B0-----:R-:W5:Y:S04]  /*f160*/  LDL.LU R86, [R1+0x7e4] ;  /* 0x0007e40001567983 */ /* 0x001f680000300800 */
[----:B------:R0:W-:Y:S04]  /*f170*/  STL [R1+0x788], R82 ;  /* 0x0007885201007387 */ /* 0x0001e80000100800 */
[----:B-1----:R-:W5:Y:S04]  /*f180*/  LDL.LU R85, [R1+0x7f4] ;  /* 0x0007f40001557983 */ /* 0x002f680000300800 */
[----:B------:R1:W-:Y:S01]  /*f190*/  STL [R1+0x798], R81 ;  /* 0x0007985101007387 */ /* 0x0003e20000100800 */
[----:B---3--:R-:W-:-:S03]  /*f1a0*/  LOP3.LUT R80, R80, R93, R73, 0x78, !PT ;  /* 0x0000005d50507212 */ /* 0x008fc600078e7849 */
[----:B----4-:R-:W3:Y:S04]  /*f1b0*/  LDL.LU R84, [R1+0x804] ;  /* 0x0008040001547983 */ /* 0x010ee80000300800 */
[----:B0-----:R-:W4:Y:S04]  /*f1c0*/  LDL.LU R82, [R1+0x814] ;  /* 0x0008140001527983 */ /* 0x001f280000300800 */
[----:B-1----:R-:W4:Y:S04]  /*f1d0*/  LDL.LU R81, [R1+0x824] ;  /* 0x0008240001517983 */ /* 0x002f280000300800 */
[----:B------:R0:W-:Y:S04]  /*f1e0*/  STL [R1+0x7a8], R80 ;  /* 0x0007a85001007387 */ /* 0x0001e80000100800 */
[----:B0-----:R-:W4:Y:S01]  /*f1f0*/  LDL.LU R80, [R1+0x834] ;  /* 0x0008340001507983 */ /* 0x001f220000300800 */
        /* <DEDUP_REMOVED lines=17> */
[----:B0-----:R-:W4:Y:S04]  /*f310*/  LDL.LU R106, [R1+0x7c8] ;  /* 0x0007c800016a7983 */ /* 0x001f280000300800 */
[----:B------:R0:W-:Y:S04]  /*f320*/  STL [R1+0x7ac], R90 ;  /* 0x0007ac5a01007387 */ /* 0x0001e80000100800 */
[----:B-1----:R-:W4:Y:S04]  /*f330*/  LDL.LU R105, [R1+0x7d8] ;  /* 0x0007d80001697983 */ /* 0x002f280000300800 */
[----:B------:R1:W-:Y:S04]  /*f340*/  STL [R1+0x7bc], R89 ;  /* 0x0007bc5901007387 */ /* 0x0003e80000100800 */
[----:B------:R-:W4:Y:S04]  /*f350*/  LDL.LU R104, [R1+0x7e8] ;  /* 0x0007e80001687983 */ /* 0x000f280000300800 */
[----:B------:R1:W-:Y:S04]  /*f360*/  STL [R1+0x7c4], R88 ;  /* 0x0007c45801007387 */ /* 0x0003e80000100800 */
[----:B------:R-:W4:Y:S04]  /*f370*/  LDL.LU R94, [R1+0x7f8] ;  /* 0x0007f800015e7983 */ /* 0x000f280000300800 */
[----:B------:R-:W4:Y:S04]  /*f380*/  LDL.LU R93, [R1+0x808] ;  /* 0x00080800015d7983 */ /* 0x000f280000300800 */
[----:B0-----:R-:W4:Y:S04]  /*f390*/  LDL.LU R90, [R1+0x818] ;  /* 0x00081800015a7983 */ /* 0x001f280000300800 */
[----:B-1----:R-:W4:Y:S04]  /*f3a0*/  LDL.LU R89, [R1+0x828] ;  /* 0x0008280001597983 */ /* 0x002f280000300800 */
[----:B------:R-:W4:Y:S04]  /*f3b0*/  LDL.LU R88, [R1+0x838] ;  /* 0x0008380001587983 */ /* 0x000f280000300800 */
[----:B------:R-:W4:Y:S01]  /*f3c0*/  LD.E.128 R100, desc[UR10][R112.64+0x140] ;  /* 0x0001400a70647980 */ /* 0x000f22000c101d00 */
[----:B--2---:R-:W-:-:S05]  /*f3d0*/  LOP3.LUT R92, R92, R96, R52, 0x78, !PT ;  /* 0x000000605c5c7212 */ /* 0x004fca00078e7834 */
[----:B------:R-:W-:Y:S01]  /*f3e0*/  STL [R1+0x7d4], R92 ;  /* 0x0007d45c01007387 */ /* 0x000fe20000100800 */
[----:B-----5:R-:W-:-:S05]  /*f3f0*/  LOP3.LUT R86, R86, R96, R56, 0x78, !PT ;  /* 0x0000006056567212 */ /* 0x020fca00078e7838 */
[----:B------:R0:W-:Y:S01]  /*f400*/  STL [R1+0x7e4], R86 ;  /* 0x0007e45601007387 */ /* 0x0001e20000100800 */
[----:B------:R-:W-:-:S03]  /*f410*/  LOP3.LUT R85, R85, R96, R60, 0x78, !PT ;  /* 0x0000006055557212 */ /* 0x000fc600078e783c */
[----:B0-----:R-:W2:Y:S01]  /*f420*/  LDL.LU R86, [R1+0x7cc] ;  /* 0x0007cc0001567983 */ /* 0x001ea20000300800 */
[-C--:B---3--:R-:W-:Y:S02]  /*f430*/  LOP3.LUT R84, R84, R96.reuse, R64, 0x78, !PT ;  /* 0x0000006054547212 */ /* 0x088fe400078e7840 */
[-C--:B----4-:R-:W-:Y:S01]  /*f440*/  LOP3.LUT R82, R82, R96.reuse, R68, 0x78, !PT ;  /* 0x0000006052527212 */ /* 0x090fe200078e7844 */
[----:B------:R0:W-:Y:S01]  /*f450*/  STL [R1+0x7f4], R85 ;  /* 0x0007f45501007387 */ /* 0x0001e20000100800 */
[----:B------:R-:W-:-:S03]  /*f460*/  LOP3.LUT R81, R81, R96, R72, 0x78, !PT ;  /* 0x0000006051517212 */ /* 0x000fc600078e7848 */
[----:B------:R1:W-:Y:S04]  /*f470*/  STL [R1+0x804], R84 ;  /* 0x0008045401007387 */ /* 0x0003e80000100800 */
[----:B------:R-:W3:Y:S04]  /*f480*/  LDL.LU R92, [R1+0x7dc] ;  /* 0x0007dc00015c7983 */ /* 0x000ee80000300800 */
[----:B------:R4:W-:Y:S04]  /*f490*/  STL [R1+0x814], R82 ;  /* 0x0008145201007387 */ /* 0x0009e80000100800 */
[----:B0-----:R-:W5:Y:S01]  /*f4a0*/  LDL.LU R85, [R1+0x7ec] ;  /* 0x0007ec0001557983 */ /* 0x001f620000300800 */
[----:B------:R-:W-:-:S03]  /*f4b0*/  LOP3.LUT R80, R80, R96, R76, 0x78, !PT ;  /* 0x0000006050507212 */ /* 0x000fc600078e784c */
[----:B------:R0:W-:Y:S04]  /*f4c0*/  STL [R1+0x824], R81 ;  /* 0x0008245101007387 */ /* 0x0001e80000100800 */
[----:B-1----:R-:W5:Y:S04]  /*f4d0*/  LDL.LU R84, [R1+0x7fc] ;  /* 0x0007fc0001547983 */ /* 0x002f680000300800 */
[----:B------:R1:W-:Y:S04]  /*f4e0*/  STL [R1+0x834], R80 ;  /* 0x0008345001007387 */ /* 0x0003e80000100800 */
[----:B----4-:R-:W4:Y:S04]  /*f4f0*/  LDL.LU R82, [R1+0x80c] ;  /* 0x00080c0001527983 */ /* 0x010f280000300800 */
[----:B0-----:R-:W4:Y:S04]  /*f500*/  LDL.LU R81, [R1+0x81c] ;  /* 0x00081c0001517983 */ /* 0x001f280000300800 */
[----:B-1----:R-:W4:Y:S01]  /*f510*/  LDL.LU R80, [R1+0x82c] ;  /* 0x00082c0001507983 */ /* 0x002f220000300800 */
[----:B------:R-:W-:-:S02]  /*f520*/  LOP3.LUT R106, R106, R97, R49, 0x78, !PT ;  /* 0x000000616a6a7212 */ /* 0x000fc400078e7831 */
[----:B------:R-:W-:-:S03]  /*f530*/  LOP3.LUT R105, R105, R97, R53, 0x78, !PT ;  /* 0x0000006169697212 */ /* 0x000fc600078e7835 */
[----:B------:R-:W-:Y:S01]  /*f540*/  STL [R1+0x7c8], R106 ;  /* 0x0007c86a01007387 */ /* 0x000fe20000100800 */
[----:B------:R-:W-:-:S03]  /*f550*/  LOP3.LUT R104, R104, R97, R57, 0x78, !PT ;  /* 0x0000006168687212 */ /* 0x000fc600078e7839 */
[----:B------:R-:W-:Y:S01]  /*f560*/  STL [R1+0x7d8], R105 ;  /* 0x0007d86901007387 */ /* 0x000fe20000100800 */
[----:B------:R-:W-:-:S03]  /*f570*/  LOP3.LUT R94, R94, R97, R61, 0x78, !PT ;  /* 0x000000615e5e7212 */ /* 0x000fc600078e783d */
[----:B------:R0:W-:Y:S01]  /*f580*/  STL [R1+0x7e8], R104 ;  /* 0x0007e86801007387 */ /* 0x0001e20000100800 */
[----:B------:R-:W-:-:S03]  /*f590*/  LOP3.LUT R93, R93, R97, R65, 0x78, !PT ;  /* 0x000000615d5d7212 */ /* 0x000fc600078e7841 */
[----:B------:R-:W-:Y:S01]  /*f5a0*/  STL [R1+0x7f8], R94 ;  /* 0x0007f85e01007387 */ /* 0x000fe20000100800 */
[----:B------:R-:W-:-:S03]  /*f5b0*/  LOP3.LUT R90, R90, R97, R69, 0x78, !PT ;  /* 0x000000615a5a7212 */ /* 0x000fc600078e7845 */
[----:B------:R-:W-:Y:S01]  /*f5c0*/  STL [R1+0x808], R93 ;  /* 0x0008085d01007387 */ /* 0x000fe20000100800 */
[----:B------:R-:W-:-:S03]  /*f5d0*/  LOP3.LUT R89, R89, R97, R73, 0x78, !PT ;  /* 0x0000006159597212 */ /* 0x000fc600078e7849 */
[----:B------:R1:W-:Y:S01]  /*f5e0*/  STL [R1+0x818], R90 ;  /* 0x0008185a01007387 */ /* 0x0003e20000100800 */
[----:B------:R-:W-:-:S03]  /*f5f0*/  LOP3.LUT R88, R88, R97, R77, 0x78, !PT ;  /* 0x0000006158587212 */ /* 0x000fc600078e784d */
[----:B------:R1:W-:Y:S04]  /*f600*/  STL [R1+0x828], R89 ;  /* 0x0008285901007387 */ /* 0x0003e80000100800 */
[----:B0-----:R-:W4:Y:S04]  /*f610*/  LD.E.128 R104, desc[UR10][R112.64+0x150] ;  /* 0x0001500a70687980 */ /* 0x001f28000c101d00 */
[----:B-1----:R-:W4:Y:S04]  /*f620*/  LDL.LU R90, [R1+0x83c] ;  /* 0x00083c00015a7983 */ /* 0x002f280000300800 */
[----:B------:R0:W-:Y:S04]  /*f630*/  STL [R1+0x838], R88 ;  /* 0x0008385801007387 */ /* 0x0001e80000100800 */
[----:B------:R-:W4:Y:S04]  /*f640*/  LDL.LU R89, [R1+0x844] ;  /* 0x0008440001597983 */ /* 0x000f280000300800 */
[----:B0-----:R-:W4:Y:S01]  /*f650*/  LDL.LU R88, [R1+0x854] ;  /* 0x0008540001587983 */ /* 0x001f220000300800 */
[----:B--2---:R-:W-:-:S05]  /*f660*/  LOP3.LUT R86, R86, R98, R50, 0x78, !PT ;  /* 0x0000006256567212 */ /* 0x004fca00078e7832 */
[----:B------:R0:W-:Y:S01]  /*f670*/  STL [R1+0x7cc], R86 ;  /* 0x0007cc5601007387 */ /* 0x0001e20000100800 */
[----:B---3--:R-:W-:-:S03]  /*f680*/  LOP3.LUT R92, R92, R98, R54, 0x78, !PT ;  /* 0x000000625c5c7212 */ /* 0x008fc600078e7836 */
[----:B0-----:R-:W2:Y:S01]  /*f690*/  LDL.LU R86, [R1+0x864] ;  /* 0x0008640001567983 */ /* 0x001ea20000300800 */
[----:B-----5:R-:W-:-:S03]  /*f6a0*/  LOP3.LUT R85, R85, R98, R58, 0x78, !PT ;  /* 0x0000006255557212 */ /* 0x020fc600078e783a */
[----:B------:R-:W-:Y:S01]  /*f6b0*/  STL [R1+0x7dc], R92 ;  /* 0x0007dc5c01007387 */ /* 0x000fe20000100800 */
[----:B------:R-:W-:-:S03]  /*f6c0*/  LOP3.LUT R84, R84, R98, R62, 0x78, !PT ;  /* 0x0000006254547212 */ /* 0x000fc600078e783e */
[----:B------:R0:W-:Y:S04]  /*f6d0*/  STL [R1+0x7ec], R85 ;  /* 0x0007ec5501007387 */ /* 0x0001e80000100800 */
[----:B------:R1:W-:Y:S01]  /*f6e0*/  STL [R1+0x7fc], R84 ;  /* 0x0007fc5401007387 */ /* 0x0003e20000100800 */
[----:B----4-:R-:W-:-:S03]  /*f6f0*/  LOP3.LUT R82, R82, R98, R66, 0x78, !PT ;  /* 0x0000006252527212 */ /* 0x010fc600078e7842 */
[----:B------:R-:W3:Y:S01]  /*f700*/  LDL.LU R109, [R1+0x874] ;  /* 0x00087400016d7983 */ /* 0x000ee20000300800 */
        /* <DEDUP_REMOVED lines=8> */
[----:B------:R-:W5:Y:S04]  /*f790*/  LDL.LU R94, [R1+0x8b4] ;  /* 0x0008b400015e7983 */ /* 0x000f680000300800 */
[----:B0-----:R-:W5:Y:S04]  /*f7a0*/  LDL.LU R85, [R1+0x848] ;  /* 0x0008480001557983 */ /* 0x001f680000300800 */
[----:B-1----:R-:W5:Y:S04]  /*f7b0*/  LDL.LU R84, [R1+0x858] ;  /* 0x0008580001547983 */ /* 0x002f680000300800 */
[----:B----4-:R-:W4:Y:S04]  /*f7c0*/  LDL.LU R82, [R1+0x868] ;  /* 0x0008680001527983 */ /* 0x010f280000300800 */
[----:B------:R-:W4:Y:S04]  /*f7d0*/  LDL.LU R81, [R1+0x878] ;  /* 0x0008780001517983 */ /* 0x000f280000300800 */
[----:B------:R-:W4:Y:S01]  /*f7e0*/  LDL.LU R80, [R1+0x888] ;  /* 0x0008880001507983 */ /* 0x000f220000300800 */
[----:B------:R-:W-:-:S05]  /*f7f0*/  LOP3.LUT R90, R90, R98, R78, 0x78, !PT ;  /* 0x000000625a5a7212 */ /* 0x000fca00078e784e */
[----:B------:R0:W-:Y:S01]  /*f800*/  STL [R1+0x83c], R90 ;  /* 0x00083c5a01007387 */ /* 0x0001e20000100800 */
[----:B------:R-:W-:-:S03]  /*f810*/  LOP3.LUT R89, R89, R100, R48, 0x78, !PT ;  /* 0x0000006459597212 */ /* 0x000fc600078e7830 */
[----:B------:R-:W4:Y:S01]  /*f820*/  LDL.LU R93, [R1+0x898] ;  /* 0x00089800015d7983 */ /* 0x000f220000300800 */
[----:B------:R-:W-:-:S03]  /*f830*/  LOP3.LUT R88, R88, R100, R52, 0x78, !PT ;  /* 0x0000006458587212 */ /* 0x000fc600078e7834 */
[----:B------:R1:W-:Y:S04]  /*f840*/  STL [R1+0x844], R89 ;  /* 0x0008445901007387 */ /* 0x0003e80000100800 */
[----:B------:R-:W4:Y:S04]  /*f850*/  LDL.LU R92, [R1+0x8a8] ;  /* 0x0008a800015c7983 */ /* 0x000f280000300800 */
[----:B------:R1:W-:Y:S04]  /*f860*/  STL [R1+0x854], R88 ;  /* 0x0008545801007387 */ /* 0x0003e80000100800 */
[----:B0-----:R-:W4:Y:S01]  /*f870*/  LDL.LU R90, [R1+0x8b8] ;  /* 0x0008b800015a7983 */ /* 0x001f220000300800 */
[----:B--2---:R-:W-:-:S05]  /*f880*/  LOP3.LUT R86, R86, R100, R56, 0x78, !PT ;  /* 0x0000006456567212 */ /* 0x004fca00078e7838 */
[----:B------:R0:W-:Y:S04]  /*f890*/  STL [R1+0x864], R86 ;  /* 0x0008645601007387 */ /* 0x0001e80000100800 */
[----:B-1----:R-:W2:Y:S04]  /*f8a0*/  LDL.LU R89, [R1+0x84c] ;  /* 0x00084c0001597983 */ /* 0x002ea80000300800 */
[----:B------:R-:W2:Y:S04]  /*f8b0*/  LDL.LU R88, [R1+0x85c] ;  /* 0x00085c0001587983 */ /* 0x000ea80000300800 */
[----:B0-----:R-:W2:Y:S01]  /*f8c0*/  LDL.LU R86, [R1+0x86c] ;  /* 0x00086c0001567983 */ /* 0x001ea20000300800 */
        /* <DEDUP_REMOVED lines=13> */
[----:B----4-:R-:W-:-:S03]  /*f9a0*/  LOP3.LUT R82, R82, R101, R57, 0x78, !PT ;  /* 0x0000006552527212 */ /* 0x010fc600078e7839 */
[----:B------:R1:W-:Y:S01]  /*f9b0*/  STL [R1+0x858], R84 ;  /* 0x0008585401007387 */ /* 0x0003e20000100800 */
[----:B------:R-:W-:-:S03]  /*f9c0*/  LOP3.LUT R81, R81, R101, R61, 0x78, !PT ;  /* 0x0000006551517212 */ /* 0x000fc600078e783d */
[----:B0-----:R-:W3:Y:S01]  /*f9d0*/  LDL.LU R85, [R1+0x87c] ;  /* 0x00087c0001557983 */ /* 0x001ee20000300800 */
[----:B------:R-:W-:-:S03]  /*f9e0*/  LOP3.LUT R80, R80, R101, R65, 0x78, !PT ;  /* 0x0000006550507212 */ /* 0x000fc600078e7841 */
        /* <DEDUP_REMOVED lines=8> */
[----:B------:R0:W-:Y:S01]  /*fa70*/  STL [R1+0x898], R93 ;  /* 0x0008985d01007387 */ /* 0x0001e20000100800 */
[-C--:B------:R-:W-:Y:S02]  /*fa80*/  LOP3.LUT R92, R92, R101.reuse, R73, 0x78, !PT ;  /* 0x000000655c5c7212 */ /* 0x080fe400078e7849 */
[----:B------:R-:W-:-:S03]  /*fa90*/  LOP3.LUT R90, R90, R101, R77, 0x78, !PT ;  /* 0x000000655a5a7212 */ /* 0x000fc600078e784d */
[----:B------:R1:W-:Y:S04]  /*faa0*/  STL [R1+0x8a8], R92 ;  /* 0x0008a85c01007387 */ /* 0x0003e80000100800 */
[----:B------:R1:W-:Y:S04]  /*fab0*/  STL [R1+0x8b8], R90 ;  /* 0x0008b85a01007387 */ /* 0x0003e80000100800 */
[----:B------:R-:W5:Y:S01]  /*fac0*/  LDL.LU R108, [R1+0x8c4] ;  /* 0x0008c400016c7983 */ /* 0x000f620000300800 */
[-C--:B--2---:R-:W-:Y:S02]  /*fad0*/  LOP3.LUT R89, R89, R102.reuse, R50, 0x78, !PT ;  /* 0x0000006659597212 */ /* 0x084fe400078e7832 */
        /* <DEDUP_REMOVED lines=10> */
[----:B------:R-:W5:Y:S04]  /*fb80*/  LDL.LU R94, [R1+0x8c8] ;  /* 0x0008c800015e7983 */ /* 0x000f680000300800 */
[----:B0-----:R-:W5:Y:S04]  /*fb90*/  LDL.LU R93, [R1+0x8d8] ;  /* 0x0008d800015d7983 */ /* 0x001f680000300800 */
[----:B-1----:R-:W5:Y:S04]  /*fba0*/  LDL.LU R92, [R1+0x8e8] ;  /* 0x0008e800015c7983 */ /* 0x002f680000300800 */
[----:B------:R-:W5:Y:S04]  /*fbb0*/  LDL.LU R90, [R1+0x8f8] ;  /* 0x0008f800015a7983 */ /* 0x000f680000300800 */
[----:B--2---:R-:W2:Y:S04]  /*fbc0*/  LDL.LU R89, [R1+0x908] ;  /* 0x0009080001597983 */ /* 0x004ea80000300800 */
[----:B------:R-:W2:Y:S01]  /*fbd0*/  LDL.LU R88, [R1+0x918] ;  /* 0x0009180001587983 */ /* 0x000ea20000300800 */
[----:B---3--:R-:W-:-:S02]  /*fbe0*/  LOP3.LUT R85, R85, R102, R62, 0x78, !PT ;  /* 0x0000006655557212 */ /* 0x008fc400078e783e */
[----:B----4-:R-:W-:-:S03]  /*fbf0*/  LOP3.LUT R84, R84, R102, R66, 0x78, !PT ;  /* 0x0000006654547212 */ /* 0x010fc600078e7842 */
[----:B------:R0:W-:Y:S04]  /*fc00*/  STL [R1+0x87c], R85 ;  /* 0x00087c5501007387 */ /* 0x0001e80000100800 */
[----:B------:R1:W-:Y:S01]  /*fc10*/  STL [R1+0x88c], R84 ;  /* 0x00088c5401007387 */ /* 0x0003e20000100800 */
[----:B-----5:R-:W-:-:S03]  /*fc20*/  LOP3.LUT R82, R82, R102, R70, 0x78, !PT ;  /* 0x0000006652527212 */ /* 0x020fc600078e7846 */
[----:B------:R-:W3:Y:S04]  /*fc30*/  LDL.LU R86, [R1+0x8cc] ;  /* 0x0008cc0001567983 */ /* 0x000ee80000300800 */
[----:B------:R4:W-:Y:S01]  /*fc40*/  STL [R1+0x89c], R82 ;  /* 0x00089c5201007387 */ /* 0x0009e20000100800 */
[----:B------:R-:W-:-:S03]  /*fc50*/  LOP3.LUT R81, R81, R102, R74, 0x78, !PT ;  /* 0x0000006651517212 */ /* 0x000fc600078e784a */
        /* <DEDUP_REMOVED lines=8> */
[----:B------:R-:W-:-:S05]  /*fce0*/  LOP3.LUT R108, R108, R104, R48, 0x78, !PT ;  /* 0x000000686c6c7212 */ /* 0x000fca00078e7830 */
[----:B------:R0:W-:Y:S04]  /*fcf0*/  STL [R1+0x8c4], R108 ;  /* 0x0008c46c01007387 */ /* 0x0001e80000100800 */
[----:B0-----:R-:W4:Y:S01]  /*fd00*/  LD.E.128 R108, desc[UR10][R112.64+0x160] ;  /* 0x0001600a706c7980 */ /* 0x001f22000c101d00 */
[-C--:B------:R-:W-:Y:S02]  /*fd10*/  LOP3.LUT R224, R224, R105.reuse, R73, 0x78, !PT ;  /* 0x00000069e0e07212 */ /* 0x080fe400078e7849 */
[----:B------:R-:W-:Y:S02]  /*fd20*/  LOP3.LUT R220, R220, R105, R77, 0x78, !PT ;  /* 0x00000069dcdc7212 */ /* 0x000fe400078e784d */
[-C--:B------:R-:W-:Y:S02]  /*fd30*/  LOP3.LUT R225, R225, R104.reuse, R72, 0x78, !PT ;  /* 0x00000068e1e17212 */ /* 0x080fe400078e7848 */
[----:B------:R-:W-:-:S02]  /*fd40*/  LOP3.LUT R221, R221, R104, R76, 0x78, !PT ;  /* 0x00000068dddd7212 */ /* 0x000fc400078e784c */
[-C--:B------:R-:W-:Y:S01]  /*fd50*/  LOP3.LUT R223, R223, R106.reuse, R74, 0x78, !PT ;  /* 0x0000006adfdf7212 */ /* 0x080fe200078e784a */
[----:B------:R-:W4:Y:S01]  /*fd60*/  LD.E.128 R112, desc[UR10][R112.64+0x170] ;  /* 0x0001700a70707980 */ /* 0x000f22000c101d00 */
[----:B------:R-:W-:Y:S02]  /*fd70*/  LOP3.LUT R219, R219, R106, R78, 0x78, !PT ;  /* 0x0000006adbdb7212 */ /* 0x000fe400078e784e */
[-C--:B------:R-:W-:Y:S02]  /*fd80*/  LOP3.LUT R101, R101, R104.reuse, R52, 0x78, !PT ;  /* 0x0000006865657212 */ /* 0x080fe400078e7834 */
        /* <DEDUP_REMOVED lines=19> */
[----:B------:R2:W-:Y:S04]  /*fec0*/  STL [R1+0x908], R89 ;  /* 0x0009085901007387 */ /* 0x0005e80000100800 */
[----:B------:R2:W-:Y:S01]  /*fed0*/  STL [R1+0x918], R88 ;  /* 0x0009185801007387 */ /* 0x0005e20000100800 */
[-C--:B---3--:R-:W-:Y:S02]  /*fee0*/  LOP3.LUT R86, R86, R106.reuse, R50, 0x78, !PT ;  /* 0x0000006a56567212 */ /* 0x088fe400078e7832 */
[----:B-----5:R-:W-:-:S03]  /*fef0*/  LOP3.LUT R85, R85, R106, R54, 0x78, !PT ;  /* 0x0000006a55557212 */ /* 0x020fc600078e7836 */
[----:B------:R3:W-:Y:S04]  /*ff00*/  STL [R1+0x8cc], R86 ;  /* 0x0008cc5601007387 */ /* 0x0007e80000100800 */
[----:B------:R5:W-:Y:S01]  /*ff10*/  STL [R1+0x8dc], R85 ;  /* 0x0008dc5501007387 */ /* 0x000be20000100800 */
[----:B------:R-:W-:-:S05]  /*ff20*/  LOP3.LUT R84, R84, R106, R58, 0x78, !PT ;  /* 0x0000006a54547212 */ /* 0x000fca00078e783a */
[----:B------:R5:W-:Y:S01]  /*ff30*/  STL [R1+0x8ec], R84 ;  /* 0x0008ec5401007387 */ /* 0x000be20000100800 */
[----:B----4-:R-:W-:-:S03]  /*ff40*/  LOP3.LUT R82, R82, R106, R62, 0x78, !PT ;  /* 0x0000006a52527212 */ /* 0x010fc600078e783e */
[----:B------:R-:W4:Y:S01]  /*ff50*/  LDL.LU R105, [R1+0x660] ;  /* 0x0006600001697983 */ /* 0x000f220000300800 */
[----:B------:R-:W-:-:S03]  /*ff60*/  LOP3.LUT R81, R81, R106, R66, 0x78, !PT ;  /* 0x0000006a51517212 */ /* 0x000fc600078e7842 */
[----:B------:R5:W-:Y:S01]  /*ff70*/  STL [R1+0x8fc], R82 ;  /* 0x0008fc5201007387 */ /* 0x000be20000100800 */
[----:B------:R-:W-:-:S03]  /*ff80*/  LOP3.LUT R80, R80, R106, R70, 0x78, !PT ;  /* 0x0000006a50507212 */ /* 0x000fc600078e7846 */
[----:B------:R-:W4:Y:S04]  /*ff90*/  LDL.LU R104, [R1+0x670] ;  /* 0x0006700001687983 */ /* 0x000f280000300800 */
[----:B------:R5:W-:Y:S04]  /*ffa0*/  STL [R1+0x90c], R81 ;  /* 0x00090c5101007387 */ /* 0x000be80000100800 */
[----:B------:R-:W4:Y:S04]  /*ffb0*/  LDL.LU R102, [R1+0x680] ;  /* 0x0006800001667983 */ /* 0x000f280000300800 */
[----:B------:R5:W-:Y:S04]  /*ffc0*/  STL [R1+0x91c], R80 ;  /* 0x00091c5001007387 */ /* 0x000be80000100800 */
[----:B0-----:R-:W4:Y:S04]  /*ffd0*/  LDL.LU R101, [R1+0x690] ;  /* 0x0006900001657983 */ /* 0x001f280000300800 */
[----:B-1----:R-:W4:Y:S04]  /*ffe0*/  LDL.LU R100, [R1+0x6a0] ;  /* 0x0006a00001647983 */ /* 0x002f280000300800 */
[----:B------:R-:W4:Y:S04]  /*fff0*/  LDL.LU R98, [R1+0x6b0] ;  /* 0x0006b00001627983 */ /* 0x000f280000300800 */
[----:B------:R-:W4:Y:S04]  /*10000*/  LDL.LU R97, [R1+0x6c0] ;  /* 0x0006c00001617983 */ /* 0x000f280000300800 */
[----:B------:R-:W4:Y:S04]  /*10010*/  LDL.LU R96, [R1+0x6d0] ;  /* 0x0006d00001607983 */ /* 0x000f280000300800 */
[----:B------:R-:W4:Y:S04]  /*10020*/  LDL.LU R94, [R1+0x6e0] ;  /* 0x0006e000015e7983 */ /* 0x000f280000300800 */
[----:B------:R-:W4:Y:S04]  /*10030*/  LDL.LU R93, [R1+0x6f0] ;  /* 0x0006f000015d7983 */ /* 0x000f280000300800 */
[----:B------:R-:W4:Y:S04]  /*10040*/  LDL.LU R92, [R1+0x700] ;  /* 0x00070000015c7983 */ /* 0x000f280000300800 */
[----:B--2---:R-:W2:Y:S04]  /*10050*/  LDL.LU R90, [R1+0x710] ;  /* 0x00071000015a7983 */ /* 0x004ea80000300800 */
[----:B------:R-:W2:Y:S04]  /*10060*/  LDL.LU R89, [R1+0x720] ;  /* 0x0007200001597983 */ /* 0x000ea80000300800 */
[----:B------:R-:W2:Y:S04]  /*10070*/  LDL.LU R88, [R1+0x724] ;  /* 0x0007240001587983 */ /* 0x000ea80000300800 */
[----:B---3--:R-:W3:Y:S04]  /*10080*/  LDL.LU R86, [R1+0x728] ;  /* 0x0007280001567983 */ /* 0x008ee80000300800 */
[----:B-----5:R-:W5:Y:S04]  /*10090*/  LDL.LU R85, [R1+0x72c] ;  /* 0x00072c0001557983 */ /* 0x020f680000300800 */
[----:B------:R-:W5:Y:S01]  /*100a0*/  LDL.LU R84, [R1+0x730] ;  /* 0x0007300001547983 */ /* 0x000f620000300800 */
[----:B------:R-:W-:-:S03]  /*100b0*/  LOP3.LUT R217, R217, R108, R48, 0x78, !PT ;  /* 0x0000006cd9d97212 */ /* 0x000fc600078e7830 */
[----:B------:R-:W5:Y:S01]  /*100c0*/  LDL.LU R82, [R1+0x734] ;  /* 0x0007340001527983 */ /* 0x000f620000300800 */
[----:B------:R-:W-:-:S03]  /*100d0*/  LOP3.LUT R213, R213, R108, R52, 0x78, !PT ;  /* 0x0000006cd5d57212 */ /* 0x000fc600078e7834 */
[----:B------:R-:W5:Y:S01]  /*100e0*/  LDL.LU R81, [R1+0x738] ;  /* 0x0007380001517983 */ /* 0x000f620000300800 */
[-C--:B------:R-:W-:Y:S02]  /*100f0*/  LOP3.LUT R209, R209, R108.reuse, R56, 0x78, !PT ;  /* 0x0000006cd1d17212 */ /* 0x080fe400078e7838 */
[-C--:B------:R-:W-:Y:S01]  /*10100*/  LOP3.LUT R205, R205, R108.reuse, R60, 0x78, !PT ;  /* 0x0000006ccdcd7212 */ /* 0x080fe200078e783c */
[----:B------:R-:W5:Y:S01]  /*10110*/  LDL.LU R80, [R1+0x73c] ;  /* 0x00073c0001507983 */ /* 0x000f620000300800 */
[-C--:B------:R-:W-:Y:S02]  /*10120*/  LOP3.LUT R201, R201, R108.reuse, R64, 0x78, !PT ;  /* 0x0000006cc9c97212 */ /* 0x080fe400078e7840 */
[-C--:B------:R-:W-:Y:S01]  /*10130*/  LOP3.LUT R197, R197, R108.reuse, R68, 0x78, !PT ;  /* 0x0000006cc5c57212 */ /* 0x080fe200078e7844 */
[----:B------:R-:W5:Y:S01]  /*10140*/  LDL.LU R106, [R1+0x650] ;  /* 0x00065000016a7983 */ /* 0x000f620000300800 */
        /* <DEDUP_REMOVED lines=10> */
[--C-:B------:R-:W-:Y:S02]  /*101f0*/  LOP3.LUT R187, R187, R109, R77.reuse, 0x78, !PT ;  /* 0x0000006dbbbb7212 */ /* 0x100fe400078e784d */
[----:B------:R-:W5:Y:S01]  /*10200*/  LDL.LU R109, [R1+0x630] ;  /* 0x00063000016d7983 */ /* 0x000f620000300800 */
[--C-:B------:R-:W-:Y:S02]  /*10210*/  LOP3.LUT R186, R186, R110, R78.reuse, 0x78, !PT ;  /* 0x0000006ebaba7212 */ /* 0x100fe400078e784e */
[----:B------:R-:W-:Y:S02]  /*10220*/  LOP3.LUT R183, R183, R114, R78, 0x78, !PT ;  /* 0x00000072b7b77212 */ /* 0x000fe400078e784e */
[----:B------:R-:W-:Y:S02]  /*10230*/  LOP3.LUT R182, R182, R113, R77, 0x78, !PT ;  /* 0x00000071b6b67212 */ /* 0x000fe400078e784d */
[----:B------:R-:W-:-:S02]  /*10240*/  LOP3.LUT R181, R181, R112, R76, 0x78, !PT ;  /* 0x00000070b5b57212 */ /* 0x000fc400078e784c */
        /* <DEDUP_REMOVED lines=28> */
[-C--:B----4-:R-:W-:Y:S02]  /*10410*/  LOP3.LUT R105, R105, R83.reuse, R63, 0x78, !PT ;  /* 0x0000005369697212 */ /* 0x090fe400078e783f */
        /* <DEDUP_REMOVED lines=10> */
[-C--:B--2---:R-:W-:Y:S02]  /*104c0*/  LOP3.LUT R90, R90, R87.reuse, R75, 0x78, !PT ;  /* 0x000000575a5a7212 */ /* 0x084fe400078e784b */
[----:B------:R-:W-:Y:S02]  /*104d0*/  LOP3.LUT R89, R89, R87, R79, 0x78, !PT ;  /* 0x0000005759597212 */ /* 0x000fe400078e784f */
[----:B------:R-:W-:-:S02]  /*104e0*/  LOP3.LUT R88, R88, R91, R51, 0x78, !PT ;  /* 0x0000005b58587212 */ /* 0x000fc400078e7833 */
[-C--:B---3--:R-:W-:Y:S02]  /*104f0*/  LOP3.LUT R86, R86, R91.reuse, R55, 0x78, !PT ;  /* 0x0000005b56567212 */ /* 0x088fe400078e7837 */
[--C-:B-----5:R-:W-:Y:S02]  /*10500*/  LOP3.LUT R85, R85, R91, R59.reuse, 0x78, !PT ;  /* 0x0000005b55557212 */ /* 0x120fe400078e783b */
[-C--:B------:R-:W-:Y:S02]  /*10510*/  LOP3.LUT R106, R106, R83.reuse, R59, 0x78, !PT ;  /* 0x000000536a6a7212 */ /* 0x080fe400078e783b */
[-C--:B------:R-:W-:Y:S02]  /*10520*/  LOP3.LUT R108, R108, R83.reuse, R55, 0x78, !PT ;  /* 0x000000536c6c7212 */ /* 0x080fe400078e7837 */
        /* <DEDUP_REMOVED lines=11> */
[----:B------:R-:W-:Y:S01]  /*105e0*/  STL [R1+0x6d0], R96 ;  /* 0x0006d06001007387 */ /* 0x000fe20000100800 */
[----:B------:R-:W-:-:S03]  /*105f0*/  LOP3.LUT R84, R84, R91, R63, 0x78, !PT ;  /* 0x0000005b54547212 */ /* 0x000fc600078e783f */
        /* <DEDUP_REMOVED lines=65> */
[--C-:B------:R-:W-:Y:S02]  /*10a10*/  LOP3.LUT R184, R184, R115, R79.reuse, 0x78, !PT ;  /* 0x00000073b8b87212 */ /* 0x100fe400078e784f */
[----:B---3--:R-:W-:Y:S02]  /*10a20*/  LOP3.LUT R86, R86, R91, R79, 0x78, !PT ;  /* 0x0000005b56567212 */ /* 0x008fe400078e784f */
        /* <DEDUP_REMOVED lines=62> */
.L_x_824:
[----:B------:R-:W-:Y:S05]  /*10e10*/  BSYNC.RECONVERGENT B0 ;  /* 0x0000000000007941 */ /* 0x000fea0003800200 */
.L_x_823:
[----:B------:R-:W-:-:S04]  /*10e20*/  UIADD3 UR4, UPT, UPT, UR4, 0x20, URZ ;  /* 0x0000002004047890 */ /* 0x000fc8000fffe0ff */
[----:B------:R-:W-:-:S09]  /*10e30*/  UISETP.GE.U32.AND UP0, UPT, UR4, 0x100, UPT ;  /* 0x000001000400788c */ /* 0x000fd2000bf06070 */
[----:B------:R-:W-:Y:S05]  /*10e40*/  BRA.U !UP0, `(.L_x_826) ;  /* 0xffffff4d08a07547 */ /* 0x000fea000b83ffff */
[----:B---3--:R-:W-:Y:S01]  /*10e50*/  LOP3.LUT R48, R3, R2, R0, 0xfe, !PT ;  /* 0x0000000203307212 */ /* 0x008fe200078efe00 */
[----:B------:R-:W-:Y:S03]  /*10e60*/  BSSY.RECONVERGENT B0, `(.L_x_827) ;  /* 0x0000013000007945 */ /* 0x000fe60003800200 */
        /* <DEDUP_REMOVED lines=18> */
.L_x_828:
[----:B------:R-:W-:Y:S05]  /*10f90*/  BSYNC.RECONVERGENT B0 ;  /* 0x0000000000007941 */ /* 0x000fea0003800200 */
.L_x_827:
        /* <DEDUP_REMOVED lines=12> */
.L_x_830:
[----:B------:R-:W-:Y:S05]  /*11060*/  BSYNC.RECONVERGENT B0 ;  /* 0x0000000000007941 */ /* 0x000fea0003800200 */
.L_x_829:
[----:B------:R-:W-:Y:S04]  /*11070*/  BSSY.RECONVERGENT B0, `(.L_x_831) ;  /* 0x000000c000007945 */ /* 0x000fe80003800200 */
[----:B------:R-:W-:Y:S05]  /*11080*/  @!P2 BRA `(.L_x_832) ;  /* 0x000000000028a947 */ /* 0x000fea0003800000 */
[----:B0-2---:R-:W0:Y:S01]  /*11090*/  S2R R0, SR_TID.X ;  /* 0x0000000000007919 */ /* 0x005e220000002100 */
        /* <DEDUP_REMOVED lines=9> */
.L_x_832:
[----:B------:R-:W-:Y:S05]  /*11130*/  BSYNC.RECONVERGENT B0 ;  /* 0x0000000000007941 */ /* 0x000fea0003800200 */
.L_x_831:
[----:B------:R-:W-:Y:S04]  /*11140*/  BSSY.RECONVERGENT B0, `(.L_x_833) ;  /* 0x000000c000007945 */ /* 0x000fe80003800200 */
[----:B------:R-:W-:Y:S05]  /*11150*/  @!P3 BRA `(.L_x_834) ;  /* 0x000000000028b947 */ /* 0x000fea0003800000 */
[----:B0-23--:R-:W0:Y:S01]  /*11160*/  S2R R0, SR_TID.X ;  /* 0x0000000000007919 */ /* 0x00de220000002100 */
        /* <DEDUP_REMOVED lines=9> */
.L_x_834:
[----:B------:R-:W-:Y:S05]  /*11200*/  BSYNC.RECONVERGENT B0 ;  /* 0x0000000000007941 */ /* 0x000fea0003800200 */
.L_x_833:
[----:B0-234-:R-:W-:Y:S01]  /*11210*/  LOP3.LUT R0, R15, R14, R13, 0xfe, !PT ;  /* 0x0000000e0f007212 */ /* 0x01dfe200078efe0d */
[----:B------:R-:W0:Y:S01]  /*11220*/  S2R R2, SR_TID.X ;  /* 0x0000000000027919 */ /* 0x000e220000002100 */
[----:B------:R-:W-:Y:S02]  /*11230*/  BSSY.RECONVERGENT B0, `(.L_x_835) ;  /* 0x000001c000007945 */ /* 0x000fe40003800200 */
[----:B------:R-:W-:Y:S02]  /*11240*/  LOP3.LUT P6, RZ, R0, R230, RZ, 0xfc, !PT ;  /* 0x000000e600ff7212 */ /* 0x000fe400078cfcff */
[----:B------:R-:W-:-:S04]  /*11250*/  LOP3.LUT R0, R18, R17, R16, 0xfe, !PT ;  /* 0x0000001112007212 */ /* 0x000fc800078efe10 */
[----:B------:R-:W-:Y:S02]  /*11260*/  LOP3.LUT P1, RZ, R0, R231, RZ, 0xfc, !PT ;  /* 0x000000e700ff7212 */ /* 0x000fe4000782fcff */
[----:B------:R-:W-:Y:S02]  /*11270*/  LOP3.LUT R0, R21, R20, R19, 0xfe, !PT ;  /* 0x0000001415007212 */ /* 0x000fe400078efe13 */
        /* <DEDUP_REMOVED lines=12> */
[----:B0-----:R-:W-:-:S12]  /*11340*/  @!P6 BRA `(.L_x_836) ;  /* 0x000000000028e947 */ /* 0x001fd80003800000 */
        /* <DEDUP_REMOVED lines=10> */
.L_x_836:
[----:B------:R-:W-:Y:S05]  /*113f0*/  BSYNC.RECONVERGENT B0 ;  /* 0x0000000000007941 */ /* 0x000fea0003800200 */
.L_x_835:
[----:B------:R-:W-:Y:S01]  /*11400*/  ISETP.NE.AND P6, PT, R3, RZ, PT ;  /* 0x000000ff0300720c */ /* 0x000fe20003fc5270 */
[----:B------:R-:W-:-:S12]  /*11410*/  BSSY.RECONVERGENT B0, `(.L_x_837) ;  /* 0x000000c000007945 */ /* 0x000fd80003800200 */
        /* <DEDUP_REMOVED lines=11> */
.L_x_838:
[----:B------:R-:W-:Y:S05]  /*114d0*/  BSYNC.RECONVERGENT B0 ;  /* 0x0000000000007941 */ /* 0x000fea0003800200 */
.L_x_837:
        /* <DEDUP_REMOVED lines=12> */
.L_x_840:
[----:B------:R-:W-:Y:S05]  /*115a0*/  BSYNC.RECONVERGENT B0 ;  /* 0x0000000000007941 */ /* 0x000fea0003800200 */
.L_x_839:
        /* <DEDUP_REMOVED lines=12> */
.L_x_842:
[----:B------:R-:W-:Y:S05]  /*11670*/  BSYNC.RECONVERGENT B0 ;  /* 0x0000000000007941 */ /* 0x000fea0003800200 */
.L_x_841:
[----:B------:R-:W-:Y:S04]  /*11680*/  BSSY.RECONVERGENT B0, `(.L_x_843) ;  /* 0x000000c000007945 */ /* 0x000fe80003800200 */
[----:B------:R-:W-:Y:S05]  /*11690*/  @!P2 BRA `(.L_x_844) ;  /* 0x000000000028a947 */ /* 0x000fea0003800000 */
[----:B0-234-:R-:W0:Y:S01]  /*116a0*/  S2R R0, SR_TID.X ;  /* 0x0000000000007919 */ /* 0x01de220000002100 */
        /* <DEDUP_REMOVED lines=9> */
.L_x_844:
[----:B------:R-:W-:Y:S05]  /*11740*/  BSYNC.RECONVERGENT B0 ;  /* 0x0000000000007941 */ /* 0x000fea0003800200 */
.L_x_843:
        /* <DEDUP_REMOVED lines=12> */
.L_x_846:
[----:B------:R-:W-:Y:S05]  /*11810*/  BSYNC.RECONVERGENT B0 ;  /* 0x0000000000007941 */ /* 0x000fea0003800200 */
.L_x_845:
        /* <DEDUP_REMOVED lines=12> */
.L_x_848:
[----:B------:R-:W-:Y:S05]  /*118e0*/  BSYNC.RECONVERGENT B0 ;  /* 0x0000000000007941 */ /* 0x000fea0003800200 */
.L_x_847:
        /* <DEDUP_REMOVED lines=12> */
.L_x_850:
[----:B------:R-:W-:Y:S05]  /*119b0*/  BSYNC.RECONVERGENT B0 ;  /* 0x0000000000007941 */ /* 0x000fea0003800200 */
.L_x_849:
[----:B------:R-:W-:Y:S01]  /*119c0*/  LOP3.LUT R3, R39, R38, R37, 0xfe, !PT ;  /* 0x0000002627037212 */ /* 0x000fe200078efe25 */
[----:B------:R-:W-:Y:S01]  /*119d0*/  BSSY.RECONVERGENT B0, `(.L_x_851) ;  /* 0x0000021000007945 */ /* 0x000fe20003800200 */
[----:B------:R-:W-:Y:S02]  /*119e0*/  LOP3.LUT R5, R42, R41, R40, 0xfe, !PT ;  /* 0x000000292a057212 */ /* 0x000fe400078efe28 */
[----:B------:R-:W-:Y:S02]  /*119f0*/  LOP3.LUT P2, RZ, R3, R238, RZ, 0xfc, !PT ;  /* 0x000000ee03ff7212 */ /* 0x000fe4000784fcff */
[----:B------:R-:W-:Y:S02]  /*11a00*/  LOP3.LUT P3, RZ, R5, R239, RZ, 0xfc, !PT ;  /* 0x000000ef05ff7212 */ /* 0x000fe4000786fcff */
[----:B------:R-:W-:Y:S02]  /*11a10*/  LOP3.LUT R5, R119, R118, R117, 0xfe, !PT ;  /* 0x0000007677057212 */ /* 0x000fe400078efe75 */
[----:B0-234-:R-:W-:-:S02]  /*11a20*/  LOP3.LUT R0, R0, 0xfffffff7, RZ, 0xc0, !PT ;  /* 0xfffffff700007812 */ /* 0x01dfc400078ec0ff */
[----:B------:R-:W-:Y:S02]  /*11a30*/  LOP3.LUT P0, RZ, R5, R242, RZ, 0xfc, !PT ;  /* 0x000000f205ff7212 */ /* 0x000fe4000780fcff */
[----:B------:R-:W-:Y:S02]  /*11a40*/  LOP3.LUT R5, R128, R127, R126, 0xfe, !PT ;  /* 0x0000007f80057212 */ /* 0x000fe400078efe7e */
[----:B------:R-:W-:Y:S02]  /*11a50*/  LOP3.LUT R4, R45, R44, R43, 0xfe, !PT ;  /* 0x0000002c2d047212 */ /* 0x000fe400078efe2b */
[----:B------:R-:W-:Y:S02]  /*11a60*/  @P2 LOP3.LUT R0, R0, 0x8, RZ, 0xfc, !PT ;  /* 0x0000000800002812 */ /* 0x000fe400078efcff */
[----:B------:R-:W-:Y:S02]  /*11a70*/  LOP3.LUT P2, RZ, R5, R245, RZ, 0xfc, !PT ;  /* 0x000000f505ff7212 */ /* 0x000fe4000784fcff */
[----:B------:R-:W-:-:S02]  /*11a80*/  LOP3.LUT R0, R0, 0xfffffffd, RZ, 0xc0, !PT ;  /* 0xfffffffd00007812 */ /* 0x000fc400078ec0ff */
[----:B------:R-:W-:Y:S02]  /*11a90*/  LOP3.LUT R3, R116, R47, R46, 0xfe, !PT ;  /* 0x0000002f74037212 */ /* 0x000fe400078efe2e */
[----:B------:R-:W-:Y:S02]  /*11aa0*/  LOP3.LUT P4, RZ, R4, R240, RZ, 0xfc, !PT ;  /* 0x000000f004ff7212 */ /* 0x000fe4000788fcff */
[----:B------:R-:W-:Y:S02]  /*11ab0*/  LOP3.LUT P5, RZ, R3, R241, RZ, 0xfc, !PT ;  /* 0x000000f103ff7212 */ /* 0x000fe400078afcff */
[----:B------:R-:W-:Y:S02]  /*11ac0*/  LOP3.LUT R4, R122, R121, R120, 0xfe, !PT ;  /* 0x000000797a047212 */ /* 0x000fe400078efe78 */
[----:B------:R-:W-:Y:S02]  /*11ad0*/  LOP3.LUT R3, R125, R124, R123, 0xfe, !PT ;  /* 0x0000007c7d037212 */ /* 0x000fe400078efe7b */
[----:B------:R-:W-:-:S02]  /*11ae0*/  @P2 LOP3.LUT R0, R0, 0x2, RZ, 0xfc, !PT ;  /* 0x0000000200002812 */ /* 0x000fc400078efcff */
[----:B------:R-:W-:Y:S02]  /*11af0*/  LOP3.LUT P1, RZ, R4, R243, RZ, 0xfc, !PT ;  /* 0x000000f304ff7212 */ /* 0x000fe4000782fcff */
[----:B------:R-:W-:Y:S02]  /*11b00*/  LOP3.LUT P2, RZ, R0, 0x8, RZ, 0xc0, !PT ;  /* 0x0000000800ff7812 */ /* 0x000fe4000784c0ff */
[----:B------:R-:W-:Y:S02]  /*11b10*/  LOP3.LUT P6, RZ, R3, R244, RZ, 0xfc, !PT ;  /* 0x000000f403ff7212 */ /* 0x000fe400078cfcff */
[----:B------:R-:W-:-:S09]  /*11b20*/  LOP3.LUT R4, R248, R247, R246, 0xfe, !PT ;  /* 0x000000f7f8047212 */ /* 0x000fd200078efef6 */
        /* <DEDUP_REMOVED lines=11> */
.L_x_852:
[----:B------:R-:W-:Y:S05]  /*11be0*/  BSYNC.RECONVERGENT B0 ;  /* 0x0000000000007941 */ /* 0x000fea0003800200 */
.L_x_851:
[----:B------:R-:W-:Y:S01]  /*11bf0*/  BSSY.RECONVERGENT B0, `(.L_x_853) ;  /* 0x000000e000007945 */ /* 0x000fe20003800200 */
[----:B0-----:R-:W-:Y:S02]  /*11c00*/  LOP3.LUT R3, R252, R251, R250, 0xfe, !PT ;  /* 0x000000fbfc037212 */ /* 0x001fe400078efefa */
        /* <DEDUP_REMOVED lines=12> */
.L_x_854:
[----:B------:R-:W-:Y:S05]  /*11cd0*/  BSYNC.RECONVERGENT B0 ;  /* 0x0000000000007941 */ /* 0x000fea0003800200 */
.L_x_853:
[----:B------:R-:W2:Y:S04]  /*11ce0*/  LDL R6, [R1] ;  /* 0x0000000001067983 */ /* 0x000ea80000100800 */
[----:B------:R-:W0:Y:S04]  /*11cf0*/  LDL R30, [R1+0x4] ;  /* 0x00000400011e7983 */ /* 0x000e280000100800 */
[----:B------:R-:W0:Y:S04]  /*11d00*/  LDL R29, [R1+0x8] ;  /* 0x00000800011d7983 */ /* 0x000e280000100800 */
[----:B------:R-:W0:Y:S01]  /*11d10*/  LDL R28, [R1+0xc] ;  /* 0x00000c00011c7983 */ /* 0x000e220000100800 */
[----:B------:R-:W-:Y:S01]  /*11d20*/  BSSY.RECONVERGENT B0, `(.L_x_855) ;  /* 0x000000e000007945 */ /* 0x000fe20003800200 */
[----:B--2---:R-:W-:-:S02]  /*11d30*/  LOP3.LUT P3, RZ, R3, R6, RZ, 0xfc, !PT ;  /* 0x0000000603ff7212 */ /* 0x004fc4000786fcff */
[----:B0-----:R-:W-:Y:S01]  /*11d40*/  LOP3.LUT R4, R28, R29, R30, 0xfe, !PT ;  /* 0x0000001d1c047212 */ /* 0x001fe200078efe1e */
        /* <DEDUP_REMOVED lines=11> */
.L_x_856:
[----:B------:R-:W-:Y:S05]  /*11e00*/  BSYNC.RECONVERGENT B0 ;  /* 0x0000000000007941 */ /* 0x000fea0003800200 */
.L_x_855:
[----:B------:R-:W2:Y:S04]  /*11e10*/  LDL R5, [R1+0x10] ;  /* 0x0000100001057983 */ /* 0x000ea80000100800 */
        /* <DEDUP_REMOVED lines=17> */
.L_x_858:
[----:B------:R-:W-:Y:S05]  /*11f30*/  BSYNC.RECONVERGENT B0 ;  /* 0x0000000000007941 */ /* 0x000fea0003800200 */
.L_x_857:
        /* <DEDUP_REMOVED lines=18> */
.L_x_860:
[----:B------:R-:W-:Y:S05]  /*12060*/  BSYNC.RECONVERGENT B0 ;  /* 0x0000000000007941 */ /* 0x000fea0003800200 */
.L_x_859:
        /* <DEDUP_REMOVED lines=18> */
.L_x_862:
[----:B------:R-:W-:Y:S05]  /*12190*/  BSYNC.RECONVERGENT B0 ;  /* 0x0000000000007941 */ /* 0x000fea0003800200 */
.L_x_861:
        /* <DEDUP_REMOVED lines=18> */
.L_x_864:
[----:B------:R-:W-:Y:S05]  /*122c0*/  BSYNC.RECONVERGENT B0 ;  /* 0x0000000000007941 */ /* 0x000fea0003800200 */
.L_x_863:
[----:B------:R-:W2:Y:S04]  /*122d0*/  LDL R9, [R1+0x50] ;  /* 0x0000500001097983 */ /* 0x000ea80000100800 */
[----:B------:R-:W0:Y:S04]  /*122e0*/  LDL R15, [R1+0x54] ;  /* 0x00005400010f7983 */ /* 0x000e280000100800 */
[----:B------:R-:W0:Y:S04]  /*122f0*/  LDL R14, [R1+0x58] ;  /* 0x00005800010e7983 */ /* 0x000e280000100800 */
[----:B------:R-:W0:Y:S01]  /*12300*/  LDL R13, [R1+0x5c] ;  /* 0x00005c00010d7983 */ /* 0x000e220000100800 */
[----:B------:R-:W-:Y:S01]  /*12310*/  LOP3.LUT R0, R0, 0xfffffff7, RZ, 0xc0, !PT ;  /* 0xfffffff700007812 */ /* 0x000fe200078ec0ff */
[----:B------:R-:W-:Y:S03]  /*12320*/  BSSY.RECONVERGENT B0, `(.L_x_865) ;  /* 0x0000013000007945 */ /* 0x000fe60003800200 */
[----:B------:R-:W-:-:S04]  /*12330*/  @P0 LOP3.LUT R0, R0, 0x8, RZ, 0xfc, !PT ;  /* 0x0000000800000812 */ /* 0x000fc800078efcff */
[C---:B------:R-:W-:Y:S02]  /*12340*/  LOP3.LUT P6, RZ, R0.reuse, 0x2, RZ, 0xc0, !PT ;  /* 0x0000000200ff7812 */ /* 0x040fe400078cc0ff */
[----:B------:R-:W-:Y:S02]  /*12350*/  LOP3.LUT R0, R0, 0xfffffffe, RZ, 0xc0, !PT ;  /* 0xfffffffe00007812 */ /* 0x000fe400078ec0ff */
[----:B--2---:R-:W-:Y:S02]  /*12360*/  LOP3.LUT P0, RZ, R4, R9, RZ, 0xfc, !PT ;  /* 0x0000000904ff7212 */ /* 0x004fe4000780fcff */
[----:B0-----:R-:W-:-:S11]  /*12370*/  LOP3.LUT R3, R13, R14, R15, 0xfe, !PT ;  /* 0x0000000e0d037212 */ /* 0x001fd600078efe0f */
        /* <DEDUP_REMOVED lines=13> */
.L_x_866:
[----:B------:R-:W-:Y:S05]  /*12450*/  BSYNC.RECONVERGENT B0 ;  /* 0x0000000000007941 */ /* 0x000fea0003800200 */
.L_x_865:
[----:B------:R-:W2:Y:S04]  /*12460*/  LDL R8, [R1+0x60] ;  /* 0x0000600001087983 */ /* 0x000ea80000100800 */
[----:B------:R-:W0:Y:S04]  /*12470*/  LDL R39, [R1+0x64] ;  /* 0x0000640001277983 */ /* 0x000e280000100800 */
[----:B------:R-:W0:Y:S04]  /*12480*/  LDL R38, [R1+0x68] ;  /* 0x0000680001267983 */ /* 0x000e280000100800 */
[----:B------:R-:W0:Y:S01]  /*12490*/  LDL R37, [R1+0x6c] ;  /* 0x00006c0001257983 */ /* 0x000e220000100800 */
[----:B------:R-:W-:Y:S01]  /*124a0*/  LOP3.LUT R0, R0, 0xfffffffd, RZ, 0xc0, !PT ;  /* 0xfffffffd00007812 */ /* 0x000fe200078ec0ff */
[----:B------:R-:W-:Y:S01]  /*124b0*/  BSSY.RECONVERGENT B0, `(.L_x_867) ;  /* 0x000000f000007945 */ /* 0x000fe20003800200 */
[----:B--2---:R-:W-:-:S02]  /*124c0*/  LOP3.LUT P6, RZ, R3, R8, RZ, 0xfc, !PT ;  /* 0x0000000803ff7212 */ /* 0x004fc400078cfcff */
[----:B0-----:R-:W-:-:S11]  /*124d0*/  LOP3.LUT R4, R37, R38, R39, 0xfe, !PT ;  /* 0x0000002625047212 */ /* 0x001fd600078efe27 */
        /* <DEDUP_REMOVED lines=12> */
.L_x_868:
[----:B------:R-:W-:Y:S05]  /*125a0*/  BSYNC.RECONVERGENT B0 ;  /* 0x0000000000007941 */ /* 0x000fea0003800200 */
.L_x_867:
        /* <DEDUP_REMOVED lines=18> */
.L_x_870:
[----:B------:R-:W-:Y:S05]  /*126d0*/  BSYNC.RECONVERGENT B0 ;  /* 0x0000000000007941 */ /* 0x000fea0003800200 */
.L_x_869:
        /* <DEDUP_REMOVED lines=18> */
.L_x_872:
[----:B------:R-:W-:Y:S05]  /*12800*/  BSYNC.RECONVERGENT B0 ;  /* 0x0000000000007941 */ /* 0x000fea0003800200 */
.L_x_871:
        /* <DEDUP_REMOVED lines=18> */
.L_x_874:
[----:B------:R-:W-:Y:S05]  /*12930*/  BSYNC.RECONVERGENT B0 ;  /* 0x0000000000007941 */ /* 0x000fea0003800200 */
.L_x_873:
        /* <DEDUP_REMOVED lines=18> */
.L_x_876:
[----:B------:R-:W-:Y:S05]  /*12a60*/  BSYNC.RECONVERGENT B0 ;  /* 0x0000000000007941 */ /* 0x000fea0003800200 */
.L_x_875:
        /* <DEDUP_REMOVED lines=18> */
.L_x_878:
[----:B------:R-:W-:Y:S05]  /*12b90*/  BSYNC.RECONVERGENT B0 ;  /* 0x0000000000007941 */ /* 0x000fea0003800200 */
.L_x_877:
        /* <DEDUP_REMOVED lines=19> */
.L_x_880:
[----:B------:R-:W-:Y:S05]  /*12cd0*/  BSYNC.RECONVERGENT B0 ;  /* 0x0000000000007941 */ /* 0x000fea0003800200 */
.L_x_879:
        /* <DEDUP_REMOVED lines=24> */
.L_x_882:
[----:B------:R-:W-:Y:S05]  /*12e60*/  BSYNC.RECONVERGENT B0 ;  /* 0x0000000000007941 */ /* 0x000fea0003800200 */
.L_x_881:
        /* <DEDUP_REMOVED lines=20> */
.L_x_884:
[----:B------:R-:W-:Y:S05]  /*12fb0*/  BSYNC.RECONVERGENT B0 ;  /* 0x0000000000007941 */ /* 0x000fea0003800200 */
.L_x_883:
        /* <DEDUP_REMOVED lines=18> */
.L_x_886:
[----:B------:R-:W-:Y:S05]  /*130e0*/  BSYNC.RECONVERGENT B0 ;  /* 0x0000000000007941 */ /* 0x000fea0003800200 */
.L_x_885:
        /* <DEDUP_REMOVED lines=18> */
.L_x_888:
[----:B------:R-:W-:Y:S05]  /*13210*/  BSYNC.RECONVERGENT B0 ;  /* 0x0000000000007941 */ /* 0x000fea0003800200 */
.L_x_887:
        /* <DEDUP_REMOVED lines=18> */
.L_x_890:
[----:B------:R-:W-:Y:S05]  /*13340*/  BSYNC.RECONVERGENT B0 ;  /* 0x0000000000007941 */ /* 0x000fea0003800200 */
.L_x_889:
        /* <DEDUP_REMOVED lines=18> */
.L_x_892:
[----:B------:R-:W-:Y:S05]  /*13470*/  BSYNC.RECONVERGENT B0 ;  /* 0x0000000000007941 */ /* 0x000fea0003800200 */
.L_x_891:
        /* <DEDUP_REMOVED lines=18> */
.L_x_894:
[----:B------:R-:W-:Y:S05]  /*135a0*/  BSYNC.RECONVERGENT B0 ;  /* 0x0000000000007941 */ /* 0x000fea0003800200 */
.L_x_893:
        /* <DEDUP_REMOVED lines=19> */
.L_x_896:
[----:B------:R-:W-:Y:S05]  /*136e0*/  BSYNC.RECONVERGENT B0 ;  /* 0x0000000000007941 */ /* 0x000fea0003800200 */
.L_x_895:
        /* <DEDUP_REMOVED lines=24> */
.L_x_898:
[----:B------:R-:W-:Y:S05]  /*13870*/  BSYNC.RECONVERGENT B0 ;  /* 0x0000000000007941 */ /* 0x000fea0003800200 */
.L_x_897:
        /* <DEDUP_REMOVED lines=20> */
.L_x_900:
[----:B------:R-:W-:Y:S05]  /*139c0*/  BSYNC.RECONVERGENT B0 ;  /* 0x0000000000007941 */ /* 0x000fea0003800200 */
.L_x_899:
        /* <DEDUP_REMOVED lines=18> */
.L_x_902:
[----:B------:R-:W-:Y:S05]  /*13af0*/  BSYNC.RECONVERGENT B0 ;  /* 0x0000000000007941 */ /* 0x000fea0003800200 */
.L_x_901:
        /* <DEDUP_REMOVED lines=18> */
.L_x_904:
[----:B------:R-:W-:Y:S05]  /*13c20*/  BSYNC.RECONVERGENT B0 ;  /* 0x0000000000007941 */ /* 0x000fea0003800200 */
.L_x_903:
        /* <DEDUP_REMOVED lines=18> */
.L_x_906:
[----:B------:R-:W-:Y:S05]  /*13d50*/  BSYNC.RECONVERGENT B0 ;  /* 0x0000000000007941 */ /* 0x000fea0003800200 */
.L_x_905:
        /* <DEDUP_REMOVED lines=18> */
.L_x_908:
[----:B------:R-:W-:Y:S05]  /*13e80*/  BSYNC.RECONVERGENT B0 ;  /* 0x0000000000007941 */ /* 0x000fea0003800200 */
.L_x_907:
        /* <DEDUP_REMOVED lines=18> */
.L_x_910:
[----:B------:R-:W-:Y:S05]  /*13fb0*/  BSYNC.RECONVERGENT B0 ;  /* 0x0000000000007941 */ /* 0x000fea0003800200 */
.L_x_909:
        /* <DEDUP_REMOVED lines=19> */
.L_x_912:
[----:B------:R-:W-:Y:S05]  /*140f0*/  BSYNC.RECONVERGENT B0 ;  /* 0x0000000000007941 */ /* 0x000fea0003800200 */
.L_x_911:
        /* <DEDUP_REMOVED lines=24> */
.L_x_914:
[----:B------:R-:W-:Y:S05]  /*14280*/  BSYNC.RECONVERGENT B0 ;  /* 0x0000000000007941 */ /* 0x000fea0003800200 */
.L_x_913:
        /* <DEDUP_REMOVED lines=20> */
.L_x_916:
[----:B------:R-:W-:Y:S05]  /*143d0*/  BSYNC.RECONVERGENT B0 ;  /* 0x0000000000007941 */ /* 0x000fea0003800200 */
.L_x_915:
        /* <DEDUP_REMOVED lines=18> */
.L_x_918:
[----:B------:R-:W-:Y:S05]  /*14500*/  BSYNC.RECONVERGENT B0 ;  /* 0x0000000000007941 */ /* 0x000fea0003800200 */
.L_x_917:
        /* <DEDUP_REMOVED lines=18> */
.L_x_920:
[----:B------:R-:W-:Y:S05]  /*14630*/  BSYNC.RECONVERGENT B0 ;  /* 0x0000000000007941 */ /* 0x000fea0003800200 */
.L_x_919:
        /* <DEDUP_REMOVED lines=18> */
.L_x_922:
[----:B------:R-:W-:Y:S05]  /*14760*/  BSYNC.RECONVERGENT B0 ;  /* 0x0000000000007941 */ /* 0x000fea0003800200 */
.L_x_921:
        /* <DEDUP_REMOVED lines=18> */
.L_x_924:
[----:B------:R-:W-:Y:S05]  /*14890*/  BSYNC.RECONVERGENT B0 ;  /* 0x0000000000007941 */ /* 0x000fea0003800200 */
.L_x_923:
        /* <DEDUP_REMOVED lines=18> */
.L_x_926:
[----:B------:R-:W-:Y:S05]  /*149c0*/  BSYNC.RECONVERGENT B0 ;  /* 0x0000000000007941 */ /* 0x000fea0003800200 */
.L_x_925:
        /* <DEDUP_REMOVED lines=19> */
.L_x_928:
[----:B------:R-:W-:Y:S05]  /*14b00*/  BSYNC.RECONVERGENT B0 ;  /* 0x0000000000007941 */ /* 0x000fea0003800200 */
.L_x_927:
        /* <DEDUP_REMOVED lines=24> */
.L_x_930:
[----:B------:R-:W-:Y:S05]  /*14c90*/  BSYNC.RECONVERGENT B0 ;  /* 0x0000000000007941 */ /* 0x000fea0003800200 */
.L_x_929:
        /* <DEDUP_REMOVED lines=20> */
.L_x_932:
[----:B------:R-:W-:Y:S05]  /*14de0*/  BSYNC.RECONVERGENT B0 ;  /* 0x0000000000007941 */ /* 0x000fea0003800200 */
.L_x_931:
        /* <DEDUP_REMOVED lines=18> */
.L_x_934:
[----:B------:R-:W-:Y:S05]  /*14f10*/  BSYNC.RECONVERGENT B0 ;  /* 0x0000000000007941 */ /* 0x000fea0003800200 */
.L_x_933:
        /* <DEDUP_REMOVED lines=18> */
.L_x_936:
[----:B------:R-:W-:Y:S05]  /*15040*/  BSYNC.RECONVERGENT B0 ;  /* 0x0000000000007941 */ /* 0x000fea0003800200 */
.L_x_935:
        /* <DEDUP_REMOVED lines=18> */
.L_x_938:
[----:B------:R-:W-:Y:S05]  /*15170*/  BSYNC.RECONVERGENT B0 ;  /* 0x0000000000007941 */ /* 0x000fea0003800200 */
.L_x_937:
        /* <DEDUP_REMOVED lines=18> */
.L_x_940:
[----:B------:R-:W-:Y:S05]  /*152a0*/  BSYNC.RECONVERGENT B0 ;  /* 0x0000000000007941 */ /* 0x000fea0003800200 */
.L_x_939:
        /* <DEDUP_REMOVED lines=18> */
.L_x_942:
[----:B------:R-:W-:Y:S05]  /*153d0*/  BSYNC.RECONVERGENT B0 ;  /* 0x0000000000007941 */ /* 0x000fea0003800200 */
.L_x_941:
        /* <DEDUP_REMOVED lines=19> */
.L_x_944:
[----:B------:R-:W-:Y:S05]  /*15510*/  BSYNC.RECONVERGENT B0 ;  /* 0x0000000000007941 */ /* 0x000fea0003800200 */
.L_x_943:
        /* <DEDUP_REMOVED lines=24> */
.L_x_946:
[----:B------:R-:W-:Y:S05]  /*156a0*/  BSYNC.RECONVERGENT B0 ;  /* 0x0000000000007941 */ /* 0x000fea0003800200 */
.L_x_945:
        /* <DEDUP_REMOVED lines=20> */
.L_x_948:
[----:B------:R-:W-:Y:S05]  /*157f0*/  BSYNC.RECONVERGENT B0 ;  /* 0x0000000000007941 */ /* 0x000fea0003800200 */
.L_x_947:
        /* <DEDUP_REMOVED lines=18> */
.L_x_950:
[----:B------:R-:W-:Y:S05]  /*15920*/  BSYNC.RECONVERGENT B0 ;  /* 0x0000000000007941 */ /* 0x000fea0003800200 */
.L_x_949:
        /* <DEDUP_REMOVED lines=18> */
.L_x_952:
[----:B------:R-:W-:Y:S05]  /*15a50*/  BSYNC.RECONVERGENT B0 ;  /* 0x0000000000007941 */ /* 0x000fea0003800200 */
.L_x_951:
        /* <DEDUP_REMOVED lines=18> */
.L_x_954:
[----:B------:R-:W-:Y:S05]  /*15b80*/  BSYNC.RECONVERGENT B0 ;  /* 0x0000000000007941 */ /* 0x000fea0003800200 */
.L_x_953:
        /* <DEDUP_REMOVED lines=18> */
.L_x_956:
[----:B------:R-:W-:Y:S05]  /*15cb0*/  BSYNC.RECONVERGENT B0 ;  /* 0x0000000000007941 */ /* 0x000fea0003800200 */
.L_x_955:
        /* <DEDUP_REMOVED lines=18> */
.L_x_958:
[----:B------:R-:W-:Y:S05]  /*15de0*/  BSYNC.RECONVERGENT B0 ;  /* 0x0000000000007941 */ /* 0x000fea0003800200 */
.L_x_957:
        /* <DEDUP_REMOVED lines=19> */
.L_x_960:
[----:B------:R-:W-:Y:S05]  /*15f20*/  BSYNC.RECONVERGENT B0 ;  /* 0x0000000000007941 */ /* 0x000fea0003800200 */
.L_x_959:
        /* <DEDUP_REMOVED lines=24> */
.L_x_962:
[----:B------:R-:W-:Y:S05]  /*160b0*/  BSYNC.RECONVERGENT B0 ;  /* 0x0000000000007941 */ /* 0x000fea0003800200 */
.L_x_961:
        /* <DEDUP_REMOVED lines=20> */
.L_x_964:
[----:B------:R-:W-:Y:S05]  /*16200*/  BSYNC.RECONVERGENT B0 ;  /* 0x0000000000007941 */ /* 0x000fea0003800200 */
.L_x_963:
        /* <DEDUP_REMOVED lines=18> */
.L_x_966:
[----:B------:R-:W-:Y:S05]  /*16330*/  BSYNC.RECONVERGENT B0 ;  /* 0x0000000000007941 */ /* 0x000fea0003800200 */
.L_x_965:
        /* <DEDUP_REMOVED lines=18> */
.L_x_968:
[----:B------:R-:W-:Y:S05]  /*16460*/  BSYNC.RECONVERGENT B0 ;  /* 0x0000000000007941 */ /* 0x000fea0003800200 */
.L_x_967:
        /* <DEDUP_REMOVED lines=18> */
.L_x_970:
[----:B------:R-:W-:Y:S05]  /*16590*/  BSYNC.RECONVERGENT B0 ;  /* 0x0000000000007941 */ /* 0x000fea0003800200 */
.L_x_969:
        /* <DEDUP_REMOVED lines=18> */
.L_x_972:
[----:B------:R-:W-:Y:S05]  /*166c0*/  BSYNC.RECONVERGENT B0 ;  /* 0x0000000000007941 */ /* 0x000fea0003800200 */
.L_x_971:
        /* <DEDUP_REMOVED lines=18> */
.L_x_974:
[----:B------:R-:W-:Y:S05]  /*167f0*/  BSYNC.RECONVERGENT B0 ;  /* 0x0000000000007941 */ /* 0x000fea0003800200 */
.L_x_973:
        /* <DEDUP_REMOVED lines=19> */
.L_x_976:
[----:B------:R-:W-:Y:S05]  /*16930*/  BSYNC.RECONVERGENT B0 ;  /* 0x0000000000007941 */ /* 0x000fea0003800200 */
.L_x_975:
        /* <DEDUP_REMOVED lines=24> */
.L_x_978:
[----:B------:R-:W-:Y:S05]  /*16ac0*/  BSYNC.RECONVERGENT B0 ;  /* 0x0000000000007941 */ /* 0x000fea0003800200 */
.L_x_977:
        /* <DEDUP_REMOVED lines=20> */
.L_x_980:
[----:B------:R-:W-:Y:S05]  /*16c10*/  BSYNC.RECONVERGENT B0 ;  /* 0x0000000000007941 */ /* 0x000fea0003800200 */
.L_x_979:
        /* <DEDUP_REMOVED lines=18> */
.L_x_982:
[----:B------:R-:W-:Y:S05]  /*16d40*/  BSYNC.RECONVERGENT B0 ;  /* 0x0000000000007941 */ /* 0x000fea0003800200 */
.L_x_981:
        /* <DEDUP_REMOVED lines=18> */
.L_x_984:
[----:B------:R-:W-:Y:S05]  /*16e70*/  BSYNC.RECONVERGENT B0 ;  /* 0x0000000000007941 */ /* 0x000fea0003800200 */
.L_x_983:
        /* <DEDUP_REMOVED lines=18> */
.L_x_986:
[----:B------:R-:W-:Y:S05]  /*16fa0*/  BSYNC.RECONVERGENT B0 ;  /* 0x0000000000007941 */ /* 0x000fea0003800200 */
.L_x_985:
        /* <DEDUP_REMOVED lines=18> */
.L_x_988:
[----:B------:R-:W-:Y:S05]  /*170d0*/  BSYNC.RECONVERGENT B0 ;  /* 0x0000000000007941 */ /* 0x000fea0003800200 */
.L_x_987:
        /* <DEDUP_REMOVED lines=18> */
.L_x_990:
[----:B------:R-:W-:Y:S05]  /*17200*/  BSYNC.RECONVERGENT B0 ;  /* 0x0000000000007941 */ /* 0x000fea0003800200 */
.L_x_989:
        /* <DEDUP_REMOVED lines=19> */
.L_x_992:
[----:B------:R-:W-:Y:S05]  /*17340*/  BSYNC.RECONVERGENT B0 ;  /* 0x0000000000007941 */ /* 0x000fea0003800200 */
.L_x_991:
        /* <DEDUP_REMOVED lines=24> */
.L_x_994:
[----:B------:R-:W-:Y:S05]  /*174d0*/  BSYNC.RECONVERGENT B0 ;  /* 0x0000000000007941 */ /* 0x000fea0003800200 */
.L_x_993:
        /* <DEDUP_REMOVED lines=20> */
.L_x_996:
[----:B------:R-:W-:Y:S05]  /*17620*/  BSYNC.RECONVERGENT B0 ;  /* 0x0000000000007941 */ /* 0x000fea0003800200 */
.L_x_995:
        /* <DEDUP_REMOVED lines=18> */
.L_x_998:
[----:B------:R-:W-:Y:S05]  /*17750*/  BSYNC.RECONVERGENT B0 ;  /* 0x0000000000007941 */ /* 0x000fea0003800200 */
.L_x_997:
        /* <DEDUP_REMOVED lines=18> */
.L_x_1000:
[----:B------:R-:W-:Y:S05]  /*17880*/  BSYNC.RECONVERGENT B0 ;  /* 0x0000000000007941 */ /* 0x000fea0003800200 */
.L_x_999:
        /* <DEDUP_REMOVED lines=18> */
.L_x_1002:
[----:B------:R-:W-:Y:S05]  /*179b0*/  BSYNC.RECONVERGENT B0 ;  /* 0x0000000000007941 */ /* 0x000fea0003800200 */
.L_x_1001:
        /* <DEDUP_REMOVED lines=18> */
.L_x_1004:
[----:B------:R-:W-:Y:S05]  /*17ae0*/  BSYNC.RECONVERGENT B0 ;  /* 0x0000000000007941 */ /* 0x000fea0003800200 */
.L_x_1003:
        /* <DEDUP_REMOVED lines=18> */
.L_x_1006:
[----:B------:R-:W-:Y:S05]  /*17c10*/  BSYNC.RECONVERGENT B0 ;  /* 0x0000000000007941 */ /* 0x000fea0003800200 */
.L_x_1005:
        /* <DEDUP_REMOVED lines=19> */
.L_x_1008:
[----:B------:R-:W-:Y:S05]  /*17d50*/  BSYNC.RECONVERGENT B0 ;  /* 0x0000000000007941 */ /* 0x000fea0003800200 */
.L_x_1007:
        /* <DEDUP_REMOVED lines=24> */
.L_x_1010:
[----:B------:R-:W-:Y:S05]  /*17ee0*/  BSYNC.RECONVERGENT B0 ;  /* 0x0000000000007941 */ /* 0x000fea0003800200 */
.L_x_1009:
        /* <DEDUP_REMOVED lines=20> */
.L_x_1012:
[----:B------:R-:W-:Y:S05]  /*18030*/  BSYNC.RECONVERGENT B0 ;  /* 0x0000000000007941 */ /* 0x000fea0003800200 */
.L_x_1011:
        /* <DEDUP_REMOVED lines=18> */
.L_x_1014:
[----:B------:R-:W-:Y:S05]  /*18160*/  BSYNC.RECONVERGENT B0 ;  /* 0x0000000000007941 */ /* 0x000fea0003800200 */
.L_x_1013:
        /* <DEDUP_REMOVED lines=18> */
.L_x_1016:
[----:B------:R-:W-:Y:S05]  /*18290*/  BSYNC.RECONVERGENT B0 ;  /* 0x0000000000007941 */ /* 0x000fea0003800200 */
.L_x_1015:
        /* <DEDUP_REMOVED lines=18> */
.L_x_1018:
[----:B------:R-:W-:Y:S05]  /*183c0*/  BSYNC.RECONVERGENT B0 ;  /* 0x0000000000007941 */ /* 0x000fea0003800200 */
.L_x_1017:
        /* <DEDUP_REMOVED lines=18> */
.L_x_1020:
[----:B------:R-:W-:Y:S05]  /*184f0*/  BSYNC.RECONVERGENT B0 ;  /* 0x0000000000007941 */ /* 0x000fea0003800200 */
.L_x_1019:
        /* <DEDUP_REMOVED lines=18> */
.L_x_1022:
[----:B------:R-:W-:Y:S05]  /*18620*/  BSYNC.RECONVERGENT B0 ;  /* 0x0000000000007941 */ /* 0x000fea0003800200 */
.L_x_1021:
        /* <DEDUP_REMOVED lines=19> */
.L_x_1024:
[----:B------:R-:W-:Y:S05]  /*18760*/  BSYNC.RECONVERGENT B0 ;  /* 0x0000000000007941 */ /* 0x000fea0003800200 */
.L_x_1023:
        /* <DEDUP_REMOVED lines=24> */
.L_x_1026:
[----:B------:R-:W-:Y:S05]  /*188f0*/  BSYNC.RECONVERGENT B0 ;  /* 0x0000000000007941 */ /* 0x000fea0003800200 */
.L_x_1025:
        /* <DEDUP_REMOVED lines=20> */
.L_x_1028:
[----:B------:R-:W-:Y:S05]  /*18a40*/  BSYNC.RECONVERGENT B0 ;  /* 0x0000000000007941 */ /* 0x000fea0003800200 */
.L_x_1027:
        /* <DEDUP_REMOVED lines=18> */
.L_x_1030:
[----:B------:R-:W-:Y:S05]  /*18b70*/  BSYNC.RECONVERGENT B0 ;  /* 0x0000000000007941 */ /* 0x000fea0003800200 */
.L_x_1029:
        /* <DEDUP_REMOVED lines=18> */
.L_x_1032:
[----:B------:R-:W-:Y:S05]  /*18ca0*/  BSYNC.RECONVERGENT B0 ;  /* 0x0000000000007941 */ /* 0x000fea0003800200 */
.L_x_1031:
        /* <DEDUP_REMOVED lines=18> */
.L_x_1034:
[----:B------:R-:W-:Y:S05]  /*18dd0*/  BSYNC.RECONVERGENT B0 ;  /* 0x0000000000007941 */ /* 0x000fea0003800200 */
.L_x_1033:
        /* <DEDUP_REMOVED lines=18> */
.L_x_1036:
[----:B------:R-:W-:Y:S05]  /*18f00*/  BSYNC.RECONVERGENT B0 ;  /* 0x0000000000007941 */ /* 0x000fea0003800200 */
.L_x_1035:
        /* <DEDUP_REMOVED lines=18> */
.L_x_1038:
[----:B------:R-:W-:Y:S05]  /*19030*/  BSYNC.RECONVERGENT B0 ;  /* 0x0000000000007941 */ /* 0x000fea0003800200 */
.L_x_1037:
        /* <DEDUP_REMOVED lines=19> */
.L_x_1040:
[----:B------:R-:W-:Y:S05]  /*19170*/  BSYNC.RECONVERGENT B0 ;  /* 0x0000000000007941 */ /* 0x000fea0003800200 */
.L_x_1039:
        /* <DEDUP_REMOVED lines=24> */
.L_x_1042:
[----:B------:R-:W-:Y:S05]  /*19300*/  BSYNC.RECONVERGENT B0 ;  /* 0x0000000000007941 */ /* 0x000fea0003800200 */
.L_x_1041:
        /* <DEDUP_REMOVED lines=20> */
.L_x_1044:
[----:B------:R-:W-:Y:S05]  /*19450*/  BSYNC.RECONVERGENT B0 ;  /* 0x0000000000007941 */ /* 0x000fea0003800200 */
.L_x_1043:
        /* <DEDUP_REMOVED lines=18> */
.L_x_1046:
[----:B------:R-:W-:Y:S05]  /*19580*/  BSYNC.RECONVERGENT B0 ;  /* 0x0000000000007941 */ /* 0x000fea0003800200 */
.L_x_1045:
        /* <DEDUP_REMOVED lines=18> */
.L_x_1048:
[----:B------:R-:W-:Y:S05]  /*196b0*/  BSYNC.RECONVERGENT B0 ;  /* 0x0000000000007941 */ /* 0x000fea0003800200 */
.L_x_1047:
        /* <DEDUP_REMOVED lines=18> */
.L_x_1050:
[----:B------:R-:W-:Y:S05]  /*197e0*/  BSYNC.RECONVERGENT B0 ;  /* 0x0000000000007941 */ /* 0x000fea0003800200 */
.L_x_1049:
        /* <DEDUP_REMOVED lines=18> */
.L_x_1052:
[----:B------:R-:W-:Y:S05]  /*19910*/  BSYNC.RECONVERGENT B0 ;  /* 0x0000000000007941 */ /* 0x000fea0003800200 */
.L_x_1051:
        /* <DEDUP_REMOVED lines=18> */
.L_x_1054:
[----:B------:R-:W-:Y:S05]  /*19a40*/  BSYNC.RECONVERGENT B0 ;  /* 0x0000000000007941 */ /* 0x000fea0003800200 */
.L_x_1053:
        /* <DEDUP_REMOVED lines=19> */
.L_x_1056:
[----:B------:R-:W-:Y:S05]  /*19b80*/  BSYNC.RECONVERGENT B0 ;  /* 0x0000000000007941 */ /* 0x000fea0003800200 */
.L_x_1055:
        /* <DEDUP_REMOVED lines=24> */
.L_x_1058:
[----:B------:R-:W-:Y:S05]  /*19d10*/  BSYNC.RECONVERGENT B0 ;  /* 0x0000000000007941 */ /* 0x000fea0003800200 */
.L_x_1057:
        /* <DEDUP_REMOVED lines=20> */
.L_x_1060:
[----:B------:R-:W-:Y:S05]  /*19e60*/  BSYNC.RECONVERGENT B0 ;  /* 0x0000000000007941 */ /* 0x000fea0003800200 */
.L_x_1059:
        /* <DEDUP_REMOVED lines=18> */
.L_x_1062:
[----:B------:R-:W-:Y:S05]  /*19f90*/  BSYNC.RECONVERGENT B0 ;  /* 0x0000000000007941 */ /* 0x000fea0003800200 */
.L_x_1061:
        /* <DEDUP_REMOVED lines=18> */
.L_x_1064:
[----:B------:R-:W-:Y:S05]  /*1a0c0*/  BSYNC.RECONVERGENT B0 ;  /* 0x0000000000007941 */ /* 0x000fea0003800200 */
.L_x_1063:
        /* <DEDUP_REMOVED lines=18> */
.L_x_1066:
[----:B------:R-:W-:Y:S05]  /*1a1f0*/  BSYNC.RECONVERGENT B0 ;  /* 0x0000000000007941 */ /* 0x000fea0003800200 */
.L_x_1065:
        /* <DEDUP_REMOVED lines=18> */
.L_x_1068:
[----:B------:R-:W-:Y:S05]  /*1a320*/  BSYNC.RECONVERGENT B0 ;  /* 0x0000000000007941 */ /* 0x000fea0003800200 */
.L_x_1067:
        /* <DEDUP_REMOVED lines=18> */
.L_x_1070:
[----:B------:R-:W-:Y:S05]  /*1a450*/  BSYNC.RECONVERGENT B0 ;  /* 0x0000000000007941 */ /* 0x000fea0003800200 */
.L_x_1069:
[----:B0-----:R-:W2:Y:S04]  /*1a460*/  LDL R28, [R1+0x6c0] ;  /* 0x0006c000011c7983 */ /* 0x001ea80000100800 */
[----:B------:R-:W3:Y:S04]  /*1a470*/  LDL R27, [R1+0x6c4] ;  /* 0x0006c400011b7983 */ /* 0x000ee80000100800 */
[----:B------:R-:W3:Y:S04]  /*1a480*/  LDL R26, [R1+0x6c8] ;  /* 0x0006c800011a7983 */ /* 0x000ee80000100800 */
[----:B------:R-:W3:Y:S01]  /*1a490*/  LDL R25, [R1+0x6cc] ;  /* 0x0006cc0001197983 */ /* 0x000ee20000100800 */
[C---:B------:R-:W-:Y:S01]  /*1a4a0*/  LOP3.LUT P0, RZ, R0.reuse, 0x2, RZ, 0xc0, !PT ;  /* 0x0000000200ff7812 */ /* 0x040fe2000780c0ff */
[----:B------:R-:W-:Y:S01]  /*1a4b0*/  BSSY.RECONVERGENT B0, `(.L_x_1071) ;  /* 0x0000010000007945 */ /* 0x000fe20003800200 */
[----:B------:R-:W-:-:S02]  /*1a4c0*/  LOP3.LUT R0, R0, 0xfffffffe, RZ, 0xc0, !PT ;  /* 0xfffffffe00007812 */ /* 0x000fc400078ec0ff */
[----:B--2---:R-:W-:Y:S02]  /*1a4d0*/  LOP3.LUT P1, RZ, R3, R28, RZ, 0xfc, !PT ;  /* 0x0000001c03ff7212 */ /* 0x004fe4000782fcff */
        /* <DEDUP_REMOVED lines=13> */
.L_x_1072:
[----:B------:R-:W-:Y:S05]  /*1a5b0*/  BSYNC.RECONVERGENT B0 ;  /* 0x0000000000007941 */ /* 0x000fea0003800200 */
.L_x_1071:
        /* <DEDUP_REMOVED lines=19> */
.L_x_1074:
[----:B------:R-:W-:Y:S05]  /*1a6f0*/  BSYNC.RECONVERGENT B0 ;  /* 0x0000000000007941 */ /* 0x000fea0003800200 */
.L_x_1073:
        /* <DEDUP_REMOVED lines=18> */
.L_x_1076:
[----:B------:R-:W-:Y:S05]  /*1a820*/  BSYNC.RECONVERGENT B0 ;  /* 0x0000000000007941 */ /* 0x000fea0003800200 */
.L_x_1075:
        /* <DEDUP_REMOVED lines=18> */
.L_x_1078:
[----:B------:R-:W-:Y:S05]  /*1a950*/  BSYNC.RECONVERGENT B0 ;  /* 0x0000000000007941 */ /* 0x000fea0003800200 */
.L_x_1077:
        /* <DEDUP_REMOVED lines=18> */
.L_x_1080:
[----:B------:R-:W-:Y:S05]  /*1aa80*/  BSYNC.RECONVERGENT B0 ;  /* 0x0000000000007941 */ /* 0x000fea0003800200 */
.L_x_1079:
        /* <DEDUP_REMOVED lines=18> */
.L_x_1082:
[----:B------:R-:W-:Y:S05]  /*1abb0*/  BSYNC.RECONVERGENT B0 ;  /* 0x0000000000007941 */ /* 0x000fea0003800200 */
.L_x_1081:
        /* <DEDUP_REMOVED lines=14> */
.L_x_1084:
[----:B------:R-:W-:Y:S05]  /*1aca0*/  BSYNC.RECONVERGENT B0 ;  /* 0x0000000000007941 */ /* 0x000fea0003800200 */
.L_x_1083:
        /* <DEDUP_REMOVED lines=13> */
.L_x_1086:
[----:B------:R-:W-:Y:S05]  /*1ad80*/  BSYNC.RECONVERGENT B0 ;  /* 0x0000000000007941 */ /* 0x000fea0003800200 */
.L_x_1085:
        /* <DEDUP_REMOVED lines=12> */
.L_x_1088:
[----:B------:R-:W-:Y:S05]  /*1ae50*/  BSYNC.RECONVERGENT B0 ;  /* 0x0000000000007941 */ /* 0x000fea0003800200 */
.L_x_1087:
        /* <DEDUP_REMOVED lines=12> */
.L_x_1090:
[----:B------:R-:W-:Y:S05]  /*1af20*/  BSYNC.RECONVERGENT B0 ;  /* 0x0000000000007941 */ /* 0x000fea0003800200 */
.L_x_1089:
        /* <DEDUP_REMOVED lines=12> */
.L_x_1092:
[----:B------:R-:W-:Y:S05]  /*1aff0*/  BSYNC.RECONVERGENT B0 ;  /* 0x0000000000007941 */ /* 0x000fea0003800200 */
.L_x_1091:
        /* <DEDUP_REMOVED lines=12> */
.L_x_1094:
[----:B------:R-:W-:Y:S05]  /*1b0c0*/  BSYNC.RECONVERGENT B0 ;  /* 0x0000000000007941 */ /* 0x000fea0003800200 */
.L_x_1093:
        /* <DEDUP_REMOVED lines=12> */
.L_x_1096:
[----:B------:R-:W-:Y:S05]  /*1b190*/  BSYNC.RECONVERGENT B0 ;  /* 0x0000000000007941 */ /* 0x000fea0003800200 */
.L_x_1095:
        /* <DEDUP_REMOVED lines=12> */
.L_x_1098:
[----:B------:R-:W-:Y:S05]  /*1b260*/  BSYNC.RECONVERGENT B0 ;  /* 0x0000000000007941 */ /* 0x000fea0003800200 */
.L_x_1097:
[----:B--2---:R-:W2:Y:S04]  /*1b270*/  LDL R11, [R1+0x72c] ;  /* 0x00072c00010b7983 */ /* 0x004ea80000100800 */
[----:B------:R-:W5:Y:S04]  /*1b280*/  LDL R13, [R1+0x724] ;  /* 0x00072400010d7983 */ /* 0x000f680000100800 */
[----:B------:R-:W5:Y:S04]  /*1b290*/  LDL R9, [R1+0x734] ;  /* 0x0007340001097983 */ /* 0x000f680000100800 */
[----:B------:R-:W5:Y:S04]  /*1b2a0*/  LDL R12, [R1+0x728] ;  /* 0x00072800010c7983 */ /* 0x000f680000100800 */
[----:B----4-:R-:W4:Y:S04]  /*1b2b0*/  LDL R23, [R1+0x740] ;  /* 0x0007400001177983 */ /* 0x010f280000100800 */
[----:B------:R-:W4:Y:S04]  /*1b2c0*/  LDL R10, [R1+0x730] ;  /* 0x00073000010a7983 */ /* 0x000f280000100800 */
[----:B---3--:R-:W3:Y:S04]  /*1b2d0*/  LDL R25, [R1+0x738] ;  /* 0x0007380001197983 */ /* 0x008ee80000100800 */
[----:B------:R-:W3:Y:S04]  /*1b2e0*/  LDL R24, [R1+0x73c] ;  /* 0x00073c0001187983 */ /* 0x000ee80000100800 */
[----:B------:R-:W3:Y:S04]  /*1b2f0*/  LDL R22, [R1+0x744] ;  /* 0x0007440001167983 */ /* 0x000ee80000100800 */
[----:B------:R-:W3:Y:S04]  /*1b300*/  LDL R21, [R1+0x748] ;  /* 0x0007480001157983 */ /* 0x000ee80000100800 */
[----:B------:R-:W3:Y:S01]  /*1b310*/  LDL R20, [R1+0x74c] ;  /* 0x00074c0001147983 */ /* 0x000ee20000100800 */
[----:B------:R-:W-:-:S02]  /*1b320*/  LOP3.LUT R4, R137, R136, R135, 0xfe, !PT ;  /* 0x0000008889047212 */ /* 0x000fc400078efe87 */
[----:B------:R-:W-:Y:S01]  /*1b330*/  LOP3.LUT R0, R131, R130, R129, 0xfe, !PT ;  /* 0x0000008283007212 */ /* 0x000fe200078efe81 */
[----:B------:R-:W1:Y:S01]  /*1b340*/  S2UR UR5, SR_CgaCtaId ;  /* 0x00000000000579c3 */ /* 0x000e620000008800 */
[----:B0-----:R-:W-:Y:S01]  /*1b350*/  LOP3.LUT R3, R134, R133, R132, 0xfe, !PT ;  /* 0x0000008586037212 */ /* 0x001fe200078efe84 */
[----:B------:R-:W-:Y:S01]  /*1b360*/  UMOV UR4, 0x400 ;  /* 0x0000040000047882 */ /* 0x000fe20000000000 */
[----:B------:R-:W-:Y:S01]  /*1b370*/  LOP3.LUT R5, R146, R145, R144, 0xfe, !PT ;  /* 0x0000009192057212 */ /* 0x000fe200078efe90 */
[----:B------:R-:W-:Y:S01]  /*1b380*/  BSSY.RECONVERGENT B0, `(.L_x_1099) ;  /* 0x000001a000007945 */ /* 0x000fe20003800200 */
[----:B------:R-:W-:Y:S01]  /*1b390*/  LOP3.LUT R6, R149, R148, R147, 0xfe, !PT ;  /* 0x0000009495067212 */ /* 0x000fe200078efe93 */
[----:B-1----:R-:W-:Y:S01]  /*1b3a0*/  ULEA UR4, UR5, UR4, 0x18 ;  /* 0x0000000405047291 */ /* 0x002fe2000f8ec0ff */
        /* <DEDUP_REMOVED lines=8> */
[----:B----4-:R-:W-:-:S04]  /*1b430*/  LOP3.LUT P5, RZ, R4, R23, RZ, 0xfc, !PT ;  /* 0x0000001704ff7212 */ /* 0x010fc800078afcff */
[----:B------:R-:W-:Y:S02]  /*1b440*/  P2R R8, PR, RZ, 0x20 ;  /* 0x00000020ff087803 */ /* 0x000fe40000000000 */
[----:B------:R-:W-:Y:S02]  /*1b450*/  ISETP.NE.AND P5, PT, R7, RZ, PT ;  /* 0x000000ff0700720c */ /* 0x000fe40003fa5270 */
[----:B------:R-:W-:-:S04]  /*1b460*/  LOP3.LUT R0, R140, R139, R138, 0xfe, !PT ;  /* 0x0000008b8c007212 */ /* 0x000fc800078efe8a */
[----:B------:R-:W-:Y:S01]  /*1b470*/  LOP3.LUT P1, RZ, R0, R10, RZ, 0xfc, !PT ;  /* 0x0000000a00ff7212 */ /* 0x000fe2000782fcff */
[----:B------:R-:W-:Y:S01]  /*1b480*/  IMAD.SHL.U32 R0, R2, 0x10, RZ ;  /* 0x0000001002007824 */ /* 0x000fe200078e00ff */
[----:B---3--:R-:W-:Y:S02]  /*1b490*/  LOP3.LUT P3, RZ, R5, R25, RZ, 0xfc, !PT ;  /* 0x0000001905ff7212 */ /* 0x008fe4000786fcff */
[----:B------:R-:W-:Y:S02]  /*1b4a0*/  LOP3.LUT P6, RZ, R6, R24, RZ, 0xfc, !PT ;  /* 0x0000001806ff7212 */ /* 0x000fe400078cfcff */
[----:B------:R-:W-:Y:S02]  /*1b4b0*/  LOP3.LUT R0, R0, 0x1f0, RZ, 0xc0, !PT ;  /* 0x000001f000007812 */ /* 0x000fe400078ec0ff */
[----:B------:R-:W-:Y:S01]  /*1b4c0*/  LOP3.LUT R5, R20, R21, R22, 0xfe, !PT ;  /* 0x0000001514057212 */ /* 0x000fe200078efe16 */
[----:B------:R-:W-:Y:S08]  /*1b4d0*/  @!P5 BRA `(.L_x_1100) ;  /* 0x000000000010d947 */ /* 0x000ff00003800000 */
[----:B------:R1:W-:Y:S04]  /*1b4e0*/  ATOMS.XOR RZ, [R0+UR4+0x11000], R129 ;  /* 0x0110008100ff798c */ /* 0x0003e8000b800004 */
[----:B------:R1:W-:Y:S04]  /*1b4f0*/  ATOMS.XOR RZ, [R0+UR4+0x11004], R130 ;  /* 0x0110048200ff798c */ /* 0x0003e8000b800004 */
[----:B------:R1:W-:Y:S04]  /*1b500*/  ATOMS.XOR RZ, [R0+UR4+0x11008], R131 ;  /* 0x0110088300ff798c */ /* 0x0003e8000b800004 */
[----:B------:R1:W-:Y:S02]  /*1b510*/  ATOMS.XOR RZ, [R0+UR4+0x1100c], R13 ;  /* 0x01100c0d00ff798c */ /* 0x0003e4000b800004 */
.L_x_1100:
[----:B------:R-:W-:Y:S05]  /*1b520*/  BSYNC.RECONVERGENT B0 ;  /* 0x0000000000007941 */ /* 0x000fea0003800200 */
.L_x_1099:
[----:B------:R-:W2:Y:S04]  /*1b530*/  LDL R19, [R1+0x750] ;  /* 0x0007500001137983 */ /* 0x000ea80000100800 */
        /* <DEDUP_REMOVED lines=11> */
.L_x_1102:
[----:B------:R-:W-:Y:S05]  /*1b5f0*/  BSYNC.RECONVERGENT B0 ;  /* 0x0000000000007941 */ /* 0x000fea0003800200 */
.L_x_1101:
[----:B------:R-:W3:Y:S04]  /*1b600*/  LDL R15, [R1+0x760] ;  /* 0x00076000010f7983 */ /* 0x000ee80000100800 */
[----:B------:R-:W4:Y:S04]  /*1b610*/  LDL R14, [R1+0x764] ;  /* 0x00076400010e7983 */ /* 0x000f280000100800 */
[----:B-1----:R-:W4:Y:S04]  /*1b620*/  LDL R13, [R1+0x768] ;  /* 0x00076800010d7983 */ /* 0x002f280000100800 */
[----:B--2---:R-:W4:Y:S01]  /*1b630*/  LDL R12, [R1+0x76c] ;  /* 0x00076c00010c7983 */ /* 0x004f220000100800 */
        /* <DEDUP_REMOVED lines=8> */
.L_x_1104:
[----:B------:R-:W-:Y:S05]  /*1b6c0*/  BSYNC.RECONVERGENT B0 ;  /* 0x0000000000007941 */ /* 0x000fea0003800200 */
.L_x_1103:
[----:B-1----:R-:W2:Y:S04]  /*1b6d0*/  LDL R11, [R1+0x770] ;  /* 0x00077000010b7983 */ /* 0x002ea80000100800 */
        /* <DEDUP_REMOVED lines=11> */
.L_x_1106:
[----:B------:R-:W-:Y:S05]  /*1b790*/  BSYNC.RECONVERGENT B0 ;  /* 0x0000000000007941 */ /* 0x000fea0003800200 */
.L_x_1105:
        /* <DEDUP_REMOVED lines=12> */
.L_x_1108:
[----:B------:R-:W-:Y:S05]  /*1b860*/  BSYNC.RECONVERGENT B0 ;  /* 0x0000000000007941 */ /* 0x000fea0003800200 */
.L_x_1107:
        /* <DEDUP_REMOVED lines=12> */
.L_x_1110:
[----:B------:R-:W-:Y:S05]  /*1b930*/  BSYNC.RECONVERGENT B0 ;  /* 0x0000000000007941 */ /* 0x000fea0003800200 */
.L_x_1109:
        /* <DEDUP_REMOVED lines=12> */
.L_x_1112:
[----:B------:R-:W-:Y:S05]  /*1ba00*/  BSYNC.RECONVERGENT B0 ;  /* 0x0000000000007941 */ /* 0x000fea0003800200 */
.L_x_1111:
[----:B------:R-:W3:Y:S04]  /*1ba10*/  LDL R30, [R1+0x7b0] ;  /* 0x0007b000011e7983 */ /* 0x000ee80000100800 */
[----:B------:R-:W4:Y:S04]  /*1ba20*/  LDL R29, [R1+0x7b4] ;  /* 0x0007b400011d7983 */ /* 0x000f280000100800 */
[----:B------:R-:W4:Y:S04]  /*1ba30*/  LDL R28, [R1+0x7b8] ;  /* 0x0007b800011c7983 */ /* 0x000f280000100800 */
[----:B------:R-:W4:Y:S01]  /*1ba40*/  LDL R27, [R1+0x7bc] ;  /* 0x0007bc00011b7983 */ /* 0x000f220000100800 */
[----:B------:R-:W-:Y:S01]  /*1ba50*/  ISETP.NE.AND P6, PT, R8, RZ, PT ;  /* 0x000000ff0800720c */ /* 0x000fe20003fc5270 */
[----:B------:R-:W-:Y:S01]  /*1ba60*/  BSSY.RECONVERGENT B0, `(.L_x_1113) ;  /* 0x000000b000007945 */ /* 0x000fe20003800200 */
[----:B------:R-:W-:-:S02]  /*1ba70*/  P2R R6, PR, RZ, 0x1 ;  /* 0x00000001ff067803 */ /* 0x000fc40000000000 */
[----:B---3--:R-:W-:-:S04]  /*1ba80*/  LOP3.LUT P0, RZ, R5, R30, RZ, 0xfc, !PT ;  /* 0x0000001e05ff7212 */ /* 0x008fc8000780fcff */
[----:B------:R-:W-:Y:S02]  /*1ba90*/  P2R R7, PR, RZ, 0x1 ;  /* 0x00000001ff077803 */ /* 0x000fe40000000000 */
[----:B------:R-:W-:Y:S02]  /*1baa0*/  ISETP.NE.AND P0, PT, R6, RZ, PT ;  /* 0x000000ff0600720c */ /* 0x000fe40003f05270 */
[----:B----4-:R-:W-:Y:S01]  /*1bab0*/  LOP3.LUT R4, R27, R28, R29, 0xfe, !PT ;  /* 0x0000001c1b047212 */ /* 0x010fe200078efe1d */
[----:B------:R-:W-:Y:S10]  /*1bac0*/  @!P6 BRA `(.L_x_1114) ;  /* 0x000000000010e947 */ /* 0x000ff40003800000 */
[----:B------:R3:W-:Y:S04]  /*1bad0*/  ATOMS.XOR RZ, [R0+UR4+0x11e00], R150 ;  /* 0x011e009600ff798c */ /* 0x0007e8000b800004 */
[----:B------:R3:W-:Y:S04]  /*1bae0*/  ATOMS.XOR RZ, [R0+UR4+0x11e04], R151 ;  /* 0x011e049700ff798c */ /* 0x0007e8000b800004 */
[----:B------:R3:W-:Y:S04]  /*1baf0*/  ATOMS.XOR RZ, [R0+UR4+0x11e08], R152 ;  /* 0x011e089800ff798c */ /* 0x0007e8000b800004 */
[----:B------:R3:W-:Y:S02]  /*1bb00*/  ATOMS.XOR RZ, [R0+UR4+0x11e0c], R23 ;  /* 0x011e0c1700ff798c */ /* 0x0007e4000b800004 */
.L_x_1114:
[----:B------:R-:W-:Y:S05]  /*1bb10*/  BSYNC.RECONVERGENT B0 ;  /* 0x0000000000007941 */ /* 0x000fea0003800200 */
.L_x_1113:
[----:B------:R-:W4:Y:S04]  /*1bb20*/  LDL R26, [R1+0x7c0] ;  /* 0x0007c000011a7983 */ /* 0x000f280000100800 */
[----:B-1----:R-:W5:Y:S04]  /*1bb30*/  LDL R25, [R1+0x7c4] ;  /* 0x0007c40001197983 */ /* 0x002f680000100800 */
[----:B--2---:R-:W5:Y:S04]  /*1bb40*/  LDL R24, [R1+0x7c8] ;  /* 0x0007c80001187983 */ /* 0x004f680000100800 */
[----:B---3--:R-:W5:Y:S01]  /*1bb50*/  LDL R23, [R1+0x7cc] ;  /* 0x0007cc0001177983 */ /* 0x008f620000100800 */
[----:B------:R-:W-:Y:S01]  /*1bb60*/  BSSY.RECONVERGENT B0, `(.L_x_1115) ;  /* 0x0000009000007945 */ /* 0x000fe20003800200 */
[----:B----4-:R-:W-:-:S04]  /*1bb70*/  LOP3.LUT P6, RZ, R4, R26, RZ, 0xfc, !PT ;  /* 0x0000001a04ff7212 */ /* 0x010fc800078cfcff */
[----:B------:R-:W-:Y:S02]  /*1bb80*/  P2R R8, PR, RZ, 0x40 ;  /* 0x00000040ff087803 */ /* 0x000fe40000000000 */
[----:B-----5:R-:W-:Y:S01]  /*1bb90*/  LOP3.LUT R5, R23, R24, R25, 0xfe, !PT ;  /* 0x0000001817057212 */ /* 0x020fe200078efe19 */
[----:B------:R-:W-:Y:S06]  /*1bba0*/  @!P5 BRA `(.L_x_1116) ;  /* 0x000000000010d947 */ /* 0x000fec0003800000 */
[----:B------:R1:W-:Y:S04]  /*1bbb0*/  ATOMS.XOR RZ, [R0+UR4+0x12000], R22 ;  /* 0x0120001600ff798c */ /* 0x0003e8000b800004 */
[----:B------:R1:W-:Y:S04]  /*1bbc0*/  ATOMS.XOR RZ, [R0+UR4+0x12004], R21 ;  /* 0x0120041500ff798c */ /* 0x0003e8000b800004 */
[----:B------:R1:W-:Y:S04]  /*1bbd0*/  ATOMS.XOR RZ, [R0+UR4+0x12008], R20 ;  /* 0x0120081400ff798c */ /* 0x0003e8000b800004 */
[----:B------:R1:W-:Y:S02]  /*1bbe0*/  ATOMS.XOR RZ, [R0+UR4+0x1200c], R19 ;  /* 0x01200c1300ff798c */ /* 0x0003e4000b800004 */
.L_x_1116:
[----:B------:R-:W-:Y:S05]  /*1bbf0*/  BSYNC.RECONVERGENT B0 ;  /* 0x0000000000007941 */ /* 0x000fea0003800200 */
.L_x_1115:
        /* <DEDUP_REMOVED lines=12> */
.L_x_1118:
[----:B------:R-:W-:Y:S05]  /*1bcc0*/  BSYNC.RECONVERGENT B0 ;  /* 0x0000000000007941 */ /* 0x000fea0003800200 */
.L_x_1117:
        /* <DEDUP_REMOVED lines=12> */
.L_x_1120:
[----:B------:R-:W-:Y:S05]  /*1bd90*/  BSYNC.RECONVERGENT B0 ;  /* 0x0000000000007941 */ /* 0x000fea0003800200 */
.L_x_1119:
        /* <DEDUP_REMOVED lines=12> */
.L_x_1122:
[----:B------:R-:W-:Y:S05]  /*1be60*/  BSYNC.RECONVERGENT B0 ;  /* 0x0000000000007941 */ /* 0x000fea0003800200 */
.L_x_1121:
        /* <DEDUP_REMOVED lines=12> */
.L_x_1124:
[----:B------:R-:W-:Y:S05]  /*1bf30*/  BSYNC.RECONVERGENT B0 ;  /* 0x0000000000007941 */ /* 0x000fea0003800200 */
.L_x_1123:
        /* <DEDUP_REMOVED lines=12> */
.L_x_1126:
[----:B------:R-:W-:Y:S05]  /*1c000*/  BSYNC.RECONVERGENT B0 ;  /* 0x0000000000007941 */ /* 0x000fea0003800200 */
.L_x_1125:
[----:B-1----:R-:W2:Y:S04]  /*1c010*/  LDL R37, [R1+0x820] ;  /* 0x0008200001257983 */ /* 0x002ea80000100800 */
        /* <DEDUP_REMOVED lines=12> */
.L_x_1128:
[----:B------:R-:W-:Y:S05]  /*1c0e0*/  BSYNC.RECONVERGENT B0 ;  /* 0x0000000000007941 */ /* 0x000fea0003800200 */
.L_x_1127:
[----:B-1----:R-:W2:Y:S04]  /*1c0f0*/  LDL R33, [R1+0x830] ;  /* 0x0008300001217983 */ /* 0x002ea80000100800 */
        /* <DEDUP_REMOVED lines=15> */
.L_x_1130:
[----:B------:R-:W-:Y:S05]  /*1c1f0*/  BSYNC.RECONVERGENT B0 ;  /* 0x0000000000007941 */ /* 0x000fea0003800200 */
.L_x_1129:
[----:B-1----:R-:W2:Y:S04]  /*1c200*/  LDL R29, [R1+0x840] ;  /* 0x00084000011d7983 */ /* 0x002ea80000100800 */
        /* <DEDUP_REMOVED lines=12> */
.L_x_1132:
[----:B------:R-:W-:Y:S05]  /*1c2d0*/  BSYNC.RECONVERGENT B0 ;  /* 0x0000000000007941 */ /* 0x000fea0003800200 */
.L_x_1131:
        /* <DEDUP_REMOVED lines=12> */
.L_x_1134:
[----:B------:R-:W-:Y:S05]  /*1c3a0*/  BSYNC.RECONVERGENT B0 ;  /* 0x0000000000007941 */ /* 0x000fea0003800200 */
.L_x_1133:
        /* <DEDUP_REMOVED lines=12> */
.L_x_1136:
[----:B------:R-:W-:Y:S05]  /*1c470*/  BSYNC.RECONVERGENT B0 ;  /* 0x0000000000007941 */ /* 0x000fea0003800200 */
.L_x_1135:
        /* <DEDUP_REMOVED lines=12> */
.L_x_1138:
[----:B------:R-:W-:Y:S05]  /*1c540*/  BSYNC.RECONVERGENT B0 ;  /* 0x0000000000007941 */ /* 0x000fea0003800200 */
.L_x_1137:
        /* <DEDUP_REMOVED lines=12> */
.L_x_1140:
[----:B------:R-:W-:Y:S05]  /*1c610*/  BSYNC.RECONVERGENT B0 ;  /* 0x0000000000007941 */ /* 0x000fea0003800200 */
.L_x_1139:
        /* <DEDUP_REMOVED lines=12> */
.L_x_1142:
[----:B------:R-:W-:Y:S05]  /*1c6e0*/  BSYNC.RECONVERGENT B0 ;  /* 0x0000000000007941 */ /* 0x000fea0003800200 */
.L_x_1141:
        /* <DEDUP_REMOVED lines=13> */
.L_x_1144:
[----:B------:R-:W-:Y:S05]  /*1c7c0*/  BSYNC.RECONVERGENT B0 ;  /* 0x0000000000007941 */ /* 0x000fea0003800200 */
.L_x_1143:
        /* <DEDUP_REMOVED lines=16> */
.L_x_1146:
[----:B------:R-:W-:Y:S05]  /*1c8d0*/  BSYNC.RECONVERGENT B0 ;  /* 0x0000000000007941 */ /* 0x000fea0003800200 */
.L_x_1145:
        /* <DEDUP_REMOVED lines=13> */
.L_x_1148:
[----:B------:R-:W-:Y:S05]  /*1c9b0*/  BSYNC.RECONVERGENT B0 ;  /* 0x0000000000007941 */ /* 0x000fea0003800200 */
.L_x_1147:
        /* <DEDUP_REMOVED lines=12> */
.L_x_1150:
[----:B------:R-:W-:Y:S05]  /*1ca80*/  BSYNC.RECONVERGENT B0 ;  /* 0x0000000000007941 */ /* 0x000fea0003800200 */
.L_x_1149:
        /* <DEDUP_REMOVED lines=12> */
.L_x_1152:
[----:B------:R-:W-:Y:S05]  /*1cb50*/  BSYNC.RECONVERGENT B0 ;  /* 0x0000000000007941 */ /* 0x000fea0003800200 */
.L_x_1151:
        /* <DEDUP_REMOVED lines=12> */
.L_x_1154:
[----:B------:R-:W-:Y:S05]  /*1cc20*/  BSYNC.RECONVERGENT B0 ;  /* 0x0000000000007941 */ /* 0x000fea0003800200 */
.L_x_1153:
        /* <DEDUP_REMOVED lines=12> */
.L_x_1156:
[----:B------:R-:W-:Y:S05]  /*1ccf0*/  BSYNC.RECONVERGENT B0 ;  /* 0x0000000000007941 */ /* 0x000fea0003800200 */
.L_x_1155:
        /* <DEDUP_REMOVED lines=12> */
.L_x_1158:
[----:B------:R-:W-:Y:S05]  /*1cdc0*/  BSYNC.RECONVERGENT B0 ;  /* 0x0000000000007941 */ /* 0x000fea0003800200 */
.L_x_1157:
[----:B------:R-:W2:Y:S01]  /*1cdd0*/  LDL R8, [R1+0x920] ;  /* 0x0009200001087983 */ /* 0x000ea20000100800 */
[----:B------:R-:W-:Y:S01]  /*1cde0*/  ISETP.NE.AND P6, PT, R7, RZ, PT ;  /* 0x000000ff0700720c */ /* 0x000fe20003fc5270 */
[----:B------:R-:W-:Y:S01]  /*1cdf0*/  BSSY.RECONVERGENT B0, `(.L_x_1159) ;  /* 0x0000008000007945 */ /* 0x000fe20003800200 */
[----:B------:R-:W-:Y:S02]  /*1ce00*/  LOP3.LUT R5, R223, R224, R225, 0xfe, !PT ;  /* 0x000000e0df057212 */ /* 0x000fe400078efee1 */
[----:B--2---:R-:W-:-:S09]  /*1ce10*/  LOP3.LUT P3, RZ, R4, R8, RZ, 0xfc, !PT ;  /* 0x0000000804ff7212 */ /* 0x004fd2000786fcff */
[----:B------:R-:W-:Y:S05]  /*1ce20*/  @!P6 BRA `(.L_x_1160) ;  /* 0x000000000010e947 */ /* 0x000fea0003800000 */
[----:B------:R2:W-:Y:S04]  /*1ce30*/  ATOMS.XOR RZ, [R0+UR4+0x14c00], R39 ;  /* 0x014c002700ff798c */ /* 0x0005e8000b800004 */
[----:B------:R2:W-:Y:S04]  /*1ce40*/  ATOMS.XOR RZ, [R0+UR4+0x14c04], R38 ;  /* 0x014c042600ff798c */ /* 0x0005e8000b800004 */
[----:B------:R2:W-:Y:S04]  /*1ce50*/  ATOMS.XOR RZ, [R0+UR4+0x14c08], R37 ;  /* 0x014c082500ff798c */ /* 0x0005e8000b800004 */
[----:B------:R2:W-:Y:S02]  /*1ce60*/  ATOMS.XOR RZ, [R0+UR4+0x14c0c], R36 ;  /* 0x014c0c2400ff798c */ /* 0x0005e4000b800004 */
.L_x_1160:
[----:B------:R-:W-:Y:S05]  /*1ce70*/  BSYNC.RECONVERGENT B0 ;  /* 0x0000000000007941 */ /* 0x000fea0003800200 */
.L_x_1159:
        /* <DEDUP_REMOVED lines=12> */
.L_x_1162:
[----:B------:R-:W-:Y:S05]  /*1cf40*/  BSYNC.RECONVERGENT B0 ;  /* 0x0000000000007941 */ /* 0x000fea0003800200 */
.L_x_1161:
        /* <DEDUP_REMOVED lines=9> */
.L_x_1164:
[----:B------:R-:W-:Y:S05]  /*1cfe0*/  BSYNC.RECONVERGENT B0 ;  /* 0x0000000000007941 */ /* 0x000fea0003800200 */
.L_x_1163:
        /* <DEDUP_REMOVED lines=8> */
.L_x_1166:
[----:B------:R-:W-:Y:S05]  /*1d070*/  BSYNC.RECONVERGENT B0 ;  /* 0x0000000000007941 */ /* 0x000fea0003800200 */
.L_x_1165:
        /* <DEDUP_REMOVED lines=8> */
.L_x_1168:
[----:B------:R-:W-:Y:S05]  /*1d100*/  BSYNC.RECONVERGENT B0 ;  /* 0x0000000000007941 */ /* 0x000fea0003800200 */
.L_x_1167:
        /* <DEDUP_REMOVED lines=8> */
.L_x_1170:
[----:B------:R-:W-:Y:S05]  /*1d190*/  BSYNC.RECONVERGENT B0 ;  /* 0x0000000000007941 */ /* 0x000fea0003800200 */
.L_x_1169:
        /* <DEDUP_REMOVED lines=8> */
.L_x_1172:
[----:B------:R-:W-:Y:S05]  /*1d220*/  BSYNC.RECONVERGENT B0 ;  /* 0x0000000000007941 */ /* 0x000fea0003800200 */
.L_x_1171:
        /* <DEDUP_REMOVED lines=8> */
.L_x_1174:
[----:B------:R-:W-:Y:S05]  /*1d2b0*/  BSYNC.RECONVERGENT B0 ;  /* 0x0000000000007941 */ /* 0x000fea0003800200 */
.L_x_1173:
        /* <DEDUP_REMOVED lines=9> */
.L_x_1176:
[----:B------:R-:W-:Y:S05]  /*1d350*/  BSYNC.RECONVERGENT B0 ;  /* 0x0000000000007941 */ /* 0x000fea0003800200 */
.L_x_1175:
[----:B------:R-:W-:Y:S01]  /*1d360*/  ISETP.NE.AND P6, PT, R4, RZ, PT ;  /* 0x000000ff0400720c */ /* 0x000fe20003fc5270 */
[----:B------:R-:W-:Y:S01]  /*1d370*/  BSSY.RECONVERGENT B0, `(.L_x_1177) ;  /* 0x000000b000007945 */ /* 0x000fe20003800200 */
[----:B------:R-:W-:Y:S02]  /*1d380*/  P2R R6, PR, RZ, 0x1 ;  /* 0x00000001ff067803 */ /* 0x000fe40000000000 */
[----:B------:R-:W-:Y:S02]  /*1d390*/  LOP3.LUT P0, RZ, R5, R190, RZ, 0xfc, !PT ;  /* 0x000000be05ff7212 */ /* 0x000fe4000780fcff */
[----:B------:R-:W-:Y:S02]  /*1d3a0*/  LOP3.LUT R4, R186, R187, R189, 0xfe, !PT ;  /* 0x000000bbba047212 */ /* 0x000fe400078efebd */
[----:B0-----:R-:W-:Y:S02]  /*1d3b0*/  P2R R8, PR, RZ, 0x1 ;  /* 0x00000001ff087803 */ /* 0x001fe40000000000 */
[----:B------:R-:W-:-:S03]  /*1d3c0*/  ISETP.NE.AND P0, PT, R6, RZ, PT ;  /* 0x000000ff0600720c */ /* 0x000fc60003f05270 */
[----:B------:R-:W-:Y:S10]  /*1d3d0*/  @!P6 BRA `(.L_x_1178) ;  /* 0x000000000010e947 */ /* 0x000ff40003800000 */
[----:B------:R0:W-:Y:S04]  /*1d3e0*/  ATOMS.XOR RZ, [R0+UR4+0x15e00], R221 ;  /* 0x015e00dd00ff798c */ /* 0x0001e8000b800004 */
[----:B------:R0:W-:Y:S04]  /*1d3f0*/  ATOMS.XOR RZ, [R0+UR4+0x15e04], R220 ;  /* 0x015e04dc00ff798c */ /* 0x0001e8000b800004 */
[----:B------:R0:W-:Y:S04]  /*1d400*/  ATOMS.XOR RZ, [R0+UR4+0x15e08], R219 ;  /* 0x015e08db00ff798c */ /* 0x0001e8000b800004 */
[----:B------:R0:W-:Y:S02]  /*1d410*/  ATOMS.XOR RZ, [R0+UR4+0x15e0c], R218 ;  /* 0x015e0cda00ff798c */ /* 0x0001e4000b800004 */
.L_x_1178:
[----:B------:R-:W-:Y:S05]  /*1d420*/  BSYNC.RECONVERGENT B0 ;  /* 0x0000000000007941 */ /* 0x000fea0003800200 */
.L_x_1177:
        /* <DEDUP_REMOVED lines=9> */
.L_x_1180:
[----:B------:R-:W-:Y:S05]  /*1d4c0*/  BSYNC.RECONVERGENT B0 ;  /* 0x0000000000007941 */ /* 0x000fea0003800200 */
.L_x_1179:
        /* <DEDUP_REMOVED lines=8> */
.L_x_1182:
[----:B------:R-:W-:Y:S05]  /*1d550*/  BSYNC.RECONVERGENT B0 ;  /* 0x0000000000007941 */ /* 0x000fea0003800200 */
.L_x_1181:
        /* <DEDUP_REMOVED lines=9> */
.L_x_1184:
[----:B------:R-:W-:Y:S05]  /*1d5f0*/  BSYNC.RECONVERGENT B0 ;  /* 0x0000000000007941 */ /* 0x000fea0003800200 */
.L_x_1183:
        /* <DEDUP_REMOVED lines=8> */
.L_x_1186:
[----:B------:R-:W-:Y:S05]  /*1d680*/  BSYNC.RECONVERGENT B0 ;  /* 0x0000000000007941 */ /* 0x000fea0003800200 */
.L_x_1185:
        /* <DEDUP_REMOVED lines=8> */
.L_x_1188:
[----:B------:R-:W-:Y:S05]  /*1d710*/  BSYNC.RECONVERGENT B0 ;  /* 0x0000000000007941 */ /* 0x000fea0003800200 */
.L_x_1187:
        /* <DEDUP_REMOVED lines=8> */
.L_x_1190:
[----:B------:R-:W-:Y:S05]  /*1d7a0*/  BSYNC.RECONVERGENT B0 ;  /* 0x0000000000007941 */ /* 0x000fea0003800200 */
.L_x_1189:
        /* <DEDUP_REMOVED lines=9> */
.L_x_1192:
[----:B------:R-:W-:Y:S05]  /*1d840*/  BSYNC.RECONVERGENT B0 ;  /* 0x0000000000007941 */ /* 0x000fea0003800200 */
.L_x_1191:
        /* <DEDUP_REMOVED lines=9> */
.L_x_1194:
[----:B------:R-:W-:Y:S05]  /*1d8e0*/  BSYNC.RECONVERGENT B0 ;  /* 0x0000000000007941 */ /* 0x000fea0003800200 */
.L_x_1193:
[----:B------:R-:W-:Y:S01]  /*1d8f0*/  BSSY.RECONVERGENT B0, `(.L_x_1195) ;  /* 0x0000007000007945 */ /* 0x000fe20003800200 */
[----:B------:R-:W-:-:S03]  /*1d900*/  LOP3.LUT P5, RZ, R7, R184, RZ, 0xfc, !PT ;  /* 0x000000b807ff7212 */ /* 0x000fc600078afcff */
[----:B------:R-:W-:Y:S10]  /*1d910*/  @!P6 BRA `(.L_x_1196) ;  /* 0x000000000010e947 */ /* 0x000ff40003800000 */
[----:B------:R0:W-:Y:S04]  /*1d920*/  ATOMS.XOR RZ, [R0+UR4+0x17000], R153 ;  /* 0x0170009900ff798c */ /* 0x0001e8000b800004 */
[----:B------:R0:W-:Y:S04]  /*1d930*/  ATOMS.XOR RZ, [R0+UR4+0x17004], R154 ;  /* 0x0170049a00ff798c */ /* 0x0001e8000b800004 */
[----:B------:R0:W-:Y:S04]  /*1d940*/  ATOMS.XOR RZ, [R0+UR4+0x17008], R155 ;  /* 0x0170089b00ff798c */ /* 0x0001e8000b800004 */
[----:B------:R0:W-:Y:S02]  /*1d950*/  ATOMS.XOR RZ, [R0+UR4+0x1700c], R156 ;  /* 0x01700c9c00ff798c */ /* 0x0001e4000b800004 */
.L_x_1196:
[----:B------:R-:W-:Y:S05]  /*1d960*/  BSYNC.RECONVERGENT B0 ;  /* 0x0000000000007941 */ /* 0x000fea0003800200 */
.L_x_1195:
[----:B------:R-:W-:Y:S01]  /*1d970*/  ISETP.NE.AND P6, PT, R6, RZ, PT ;  /* 0x000000ff0600720c */ /* 0x000fe20003fc5270 */
[----:B------:R-:W-:-:S12]  /*1d980*/  BSSY.RECONVERGENT B0, `(.L_x_1197) ;  /* 0x0000006000007945 */ /* 0x000fd80003800200 */
[----:B------:R-:W-:Y:S05]  /*1d990*/  @!P6 BRA `(.L_x_1198) ;  /* 0x000000000010e947 */ /* 0x000fea0003800000 */
[----:B------:R0:W-:Y:S04]  /*1d9a0*/  ATOMS.XOR RZ, [R0+UR4+0x17200], R157 ;  /* 0x0172009d00ff798c */ /* 0x0001e8000b800004 */
[----:B------:R0:W-:Y:S04]  /*1d9b0*/  ATOMS.XOR RZ, [R0+UR4+0x17204], R158 ;  /* 0x0172049e00ff798c */ /* 0x0001e8000b800004 */
[----:B------:R0:W-:Y:S04]  /*1d9c0*/  ATOMS.XOR RZ, [R0+UR4+0x17208], R159 ;  /* 0x0172089f00ff798c */ /* 0x0001e8000b800004 */
[----:B------:R0:W-:Y:S02]  /*1d9d0*/  ATOMS.XOR RZ, [R0+UR4+0x1720c], R160 ;  /* 0x01720ca000ff798c */ /* 0x0001e4000b800004 */
.L_x_1198:
[----:B------:R-:W-:Y:S05]  /*1d9e0*/  BSYNC.RECONVERGENT B0 ;  /* 0x0000000000007941 */ /* 0x000fea0003800200 */
.L_x_1197:
[----:B------:R-:W-:Y:S04]  /*1d9f0*/  BSSY.RECONVERGENT B0, `(.L_x_1199) ;  /* 0x0000006000007945 */ /* 0x000fe80003800200 */
[----:B------:R-:W-:Y:S05]  /*1da00*/  @!P0 BRA `(.L_x_1200) ;  /* 0x0000000000108947 */ /* 0x000fea0003800000 */
[----:B------:R0:W-:Y:S04]  /*1da10*/  ATOMS.XOR RZ, [R0+UR4+0x17400], R161 ;  /* 0x017400a100ff798c */ /* 0x0001e8000b800004 */
[----:B------:R0:W-:Y:S04]  /*1da20*/  ATOMS.XOR RZ, [R0+UR4+0x17404], R162 ;  /* 0x017404a200ff798c */ /* 0x0001e8000b800004 */
[----:B------:R0:W-:Y:S04]  /*1da30*/  ATOMS.XOR RZ, [R0+UR4+0x17408], R163 ;  /* 0x017408a300ff798c */ /* 0x0001e8000b800004 */
[----:B------:R0:W-:Y:S02]  /*1da40*/  ATOMS.XOR RZ, [R0+UR4+0x1740c], R164 ;  /* 0x01740ca400ff798c */ /* 0x0001e4000b800004 */
.L_x_1200:
[----:B------:R-:W-:Y:S05]  /*1da50*/  BSYNC.RECONVERGENT B0 ;  /* 0x0000000000007941 */ /* 0x000fea0003800200 */
.L_x_1199:
[----:B------:R-:W-:Y:S04]  /*1da60*/  BSSY.RECONVERGENT B0, `(.L_x_1201) ;  /* 0x0000006000007945 */ /* 0x000fe80003800200 */
[----:B------:R-:W-:Y:S05]  /*1da70*/  @!P1 BRA `(.L_x_1202) ;  /* 0x0000000000109947 */ /* 0x000fea0003800000 */
[----:B------:R0:W-:Y:S04]  /*1da80*/  ATOMS.XOR RZ, [R0+UR4+0x17600], R165 ;  /* 0x017600a500ff798c */ /* 0x0001e8000b800004 */
[----:B------:R0:W-:Y:S04]  /*1da90*/  ATOMS.XOR RZ, [R0+UR4+0x17604], R166 ;  /* 0x017604a600ff798c */ /* 0x0001e8000b800004 */
[----:B------:R0:W-:Y:S04]  /*1daa0*/  ATOMS.XOR RZ, [R0+UR4+0x17608], R167 ;  /* 0x017608a700ff798c */ /* 0x0001e8000b800004 */
[----:B------:R0:W-:Y:S02]  /*1dab0*/  ATOMS.XOR RZ, [R0+UR4+0x1760c], R168 ;  /* 0x01760ca800ff798c */ /* 0x0001e4000b800004 */
.L_x_1202:
[----:B------:R-:W-:Y:S05]  /*1dac0*/  BSYNC.RECONVERGENT B0 ;  /* 0x0000000000007941 */ /* 0x000fea0003800200 */
.L_x_1201:
[----:B------:R-:W-:Y:S04]  /*1dad0*/  BSSY.RECONVERGENT B0, `(.L_x_1203) ;  /* 0x0000006000007945 */ /* 0x000fe80003800200 */
[----:B------:R-:W-:Y:S05]  /*1dae0*/  @!P2 BRA `(.L_x_1204) ;  /* 0x000000000010a947 */ /* 0x000fea0003800000 */
[----:B------:R0:W-:Y:S04]  /*1daf0*/  ATOMS.XOR RZ, [R0+UR4+0x17800], R169 ;  /* 0x017800a900ff798c */ /* 0x0001e8000b800004 */
[----:B------:R0:W-:Y:S04]  /*1db00*/  ATOMS.XOR RZ, [R0+UR4+0x17804], R170 ;  /* 0x017804aa00ff798c */ /* 0x0001e8000b800004 */
[----:B------:R0:W-:Y:S04]  /*1db10*/  ATOMS.XOR RZ, [R0+UR4+0x17808], R171 ;  /* 0x017808ab00ff798c */ /* 0x0001e8000b800004 */
[----:B------:R0:W-:Y:S02]  /*1db20*/  ATOMS.XOR RZ, [R0+UR4+0x1780c], R172 ;  /* 0x01780cac00ff798c */ /* 0x0001e4000b800004 */
.L_x_1204:
[----:B------:R-:W-:Y:S05]  /*1db30*/  BSYNC.RECONVERGENT B0 ;  /* 0x0000000000007941 */ /* 0x000fea0003800200 */
.L_x_1203:
[----:B------:R-:W-:Y:S04]  /*1db40*/  BSSY.RECONVERGENT B0, `(.L_x_1205) ;  /* 0x0000006000007945 */ /* 0x000fe80003800200 */
[----:B------:R-:W-:Y:S05]  /*1db50*/  @!P3 BRA `(.L_x_1206) ;  /* 0x000000000010b947 */ /* 0x000fea0003800000 */
[----:B------:R0:W-:Y:S04]  /*1db60*/  ATOMS.XOR RZ, [R0+UR4+0x17a00], R173 ;  /* 0x017a00ad00ff798c */ /* 0x0001e8000b800004 */
[----:B------:R0:W-:Y:S04]  /*1db70*/  ATOMS.XOR RZ, [R0+UR4+0x17a04], R174 ;  /* 0x017a04ae00ff798c */ /* 0x0001e8000b800004 */
[----:B------:R0:W-:Y:S04]  /*1db80*/  ATOMS.XOR RZ, [R0+UR4+0x17a08], R175 ;  /* 0x017a08af00ff798c */ /* 0x0001e8000b800004 */
[----:B------:R0:W-:Y:S02]  /*1db90*/  ATOMS.XOR RZ, [R0+UR4+0x17a0c], R176 ;  /* 0x017a0cb000ff798c */ /* 0x0001e4000b800004 */
.L_x_1206:
[----:B------:R-:W-:Y:S05]  /*1dba0*/  BSYNC.RECONVERGENT B0 ;  /* 0x0000000000007941 */ /* 0x000fea0003800200 */
.L_x_1205:
[----:B------:R-:W-:Y:S04]  /*1dbb0*/  BSSY.RECONVERGENT B0, `(.L_x_1207) ;  /* 0x0000006000007945 */ /* 0x000fe80003800200 */
[----:B------:R-:W-:Y:S05]  /*1dbc0*/  @!P4 BRA `(.L_x_1208) ;  /* 0x000000000010c947 */ /* 0x000fea0003800000 */
[----:B------:R0:W-:Y:S04]  /*1dbd0*/  ATOMS.XOR RZ, [R0+UR4+0x17c00], R177 ;  /* 0x017c00b100ff798c */ /* 0x0001e8000b800004 */
[----:B------:R0:W-:Y:S04]  /*1dbe0*/  ATOMS.XOR RZ, [R0+UR4+0x17c04], R178 ;  /* 0x017c04b200ff798c */ /* 0x0001e8000b800004 */
[----:B------:R0:W-:Y:S04]  /*1dbf0*/  ATOMS.XOR RZ, [R0+UR4+0x17c08], R179 ;  /* 0x017c08b300ff798c */ /* 0x0001e8000b800004 */
[----:B------:R0:W-:Y:S02]  /*1dc00*/  ATOMS.XOR RZ, [R0+UR4+0x17c0c], R180 ;  /* 0x017c0cb400ff798c */ /* 0x0001e4000b800004 */
.L_x_1208:
[----:B------:R-:W-:Y:S05]  /*1dc10*/  BSYNC.RECONVERGENT B0 ;  /* 0x0000000000007941 */ /* 0x000fea0003800200 */
.L_x_1207:
[----:B------:R-:W-:Y:S04]  /*1dc20*/  BSSY.RECONVERGENT B0, `(.L_x_1209) ;  /* 0x0000006000007945 */ /* 0x000fe80003800200 */
[----:B------:R-:W-:Y:S05]  /*1dc30*/  @!P5 BRA `(.L_x_1210) ;  /* 0x000000000010d947 */ /* 0x000fea0003800000 */
[----:B------:R0:W-:Y:S04]  /*1dc40*/  ATOMS.XOR RZ, [R0+UR4+0x17e00], R181 ;  /* 0x017e00b500ff798c */ /* 0x0001e8000b800004 */
[----:B------:R0:W-:Y:S04]  /*1dc50*/  ATOMS.XOR RZ, [R0+UR4+0x17e04], R182 ;  /* 0x017e04b600ff798c */ /* 0x0001e8000b800004 */
[----:B------:R0:W-:Y:S04]  /*1dc60*/  ATOMS.XOR RZ, [R0+UR4+0x17e08], R183 ;  /* 0x017e08b700ff798c */ /* 0x0001e8000b800004 */
[----:B------:R0:W-:Y:S02]  /*1dc70*/  ATOMS.XOR RZ, [R0+UR4+0x17e0c], R184 ;  /* 0x017e0cb800ff798c */ /* 0x0001e4000b800004 */
.L_x_1210:
[----:B------:R-:W-:Y:S05]  /*1dc80*/  BSYNC.RECONVERGENT B0 ;  /* 0x0000000000007941 */ /* 0x000fea0003800200 */
.L_x_1209:
[----:B01234-:R-:W2:Y:S01]  /*1dc90*/  LDL R0, [R1+0x928] ;  /* 0x0009280001007983 */ /* 0x01fea20000100800 */
[----:B------:R-:W-:Y:S01]  /*1dca0*/  BSSY.RECONVERGENT B0, `(.L_x_1211) ;  /* 0x0000018000007945 */ /* 0x000fe20003800200 */
[----:B------:R-:W-:Y:S01]  /*1dcb0*/  BAR.SYNC.DEFER_BLOCKING 0x0 ;  /* 0x0000000000007b1d */ /* 0x000fe20000010000 */
[----:B--2---:R-:W-:-:S13]  /*1dcc0*/  ISETP.NE.AND P0, PT, R0, 0x2, PT ;  /* 0x000000020000780c */ /* 0x004fda0003f05270 */
[----:B------:R-:W-:Y:S05]  /*1dcd0*/  @!P0 BRA `(.L_x_1212) ;  /* 0x0000000000508947 */ /* 0x000fea0003800000 */
[----:B------:R-:W0:Y:S01]  /*1dce0*/  LDC.64 R6, c[0x0][0x390] ;  /* 0x0000e400ff067b82 */ /* 0x000e220000000a00 */
[----:B------:R-:W-:-:S07]  /*1dcf0*/  IMAD.MOV.U32 R0, RZ, RZ, RZ ;  /* 0x000000ffff007224 */ /* 0x000fce00078e00ff */
.L_x_1215:
[----:B-1----:R-:W2:Y:S01]  /*1dd00*/  LDL R5, [R1+0x928] ;  /* 0x0009280001057983 */ /* 0x002ea20000100800 */
[----:B------:R-:W-:Y:S01]  /*1dd10*/  LEA R4, R2, UR4, 0x4 ;  /* 0x0000000402047c11 */ /* 0x000fe2000f8e20ff */
[----:B------:R-:W-:Y:S01]  /*1dd20*/  VIADD R0, R0, 0x1 ;  /* 0x0000000100007836 */ /* 0x000fe20000000000 */
[----:B------:R-:W-:Y:S03]  /*1dd30*/  BSSY.RECONVERGENT B1, `(.L_x_1213) ;  /* 0x000000c000017945 */ /* 0x000fe60003800200 */
[----:B------:R-:W1:Y:S02]  /*1dd40*/  LDS.128 R12, [R4] ;  /* 0x00000000040c7984 */ /* 0x000e640000000c00 */
[----:B-1----:R-:W-:-:S04]  /*1dd50*/  LOP3.LUT R8, R14, R13, R12, 0xfe, !PT ;  /* 0x0000000d0e087212 */ /* 0x002fc800078efe0c */
        /* <DEDUP_REMOVED lines=9> */
.L_x_1214:
[----:B------:R-:W-:Y:S05]  /*1ddf0*/  BSYNC.RECONVERGENT B1 ;  /* 0x0000000000017941 */ /* 0x000fea0003800200 */
.L_x_1213:
[----:B------:R-:W-:Y:S01]  /*1de00*/  IMAD.IADD R2, R3, 0x1, R2 ;  /* 0x0000000103027824 */ /* 0x000fe200078e0202 */
[----:B------:R-:W-:Y:S06]  /*1de10*/  @P1 BRA `(.L_x_1215) ;  /* 0xfffffffc00b81947 */ /* 0x000fec000383ffff */
.L_x_1212:
[----:B------:R-:W-:Y:S05]  /*1de20*/  BSYNC.RECONVERGENT B0 ;  /* 0x0000000000007941 */ /* 0x000fea0003800200 */
.L_x_1211:
[----:B0-----:R-:W0:Y:S01]  /*1de30*/  LDC.64 R6, c[0x0][0x390] ;  /* 0x0000e400ff067b82 */ /* 0x001e220000000a00 */
[C-C-:B------:R-:W-:Y:S01]  /*1de40*/  IMAD R0, R3.reuse, 0x2, R2.reuse ;  /* 0x0000000203007824 */ /* 0x140fe200078e0202 */
[C---:B------:R-:W-:Y:S01]  /*1de50*/  LEA R10, R2.reuse, UR4, 0x4 ;  /* 0x00000004020a7c11 */ /* 0x040fe2000f8e20ff */
[----:B------:R-:W-:Y:S02]  /*1de60*/  IMAD R8, R3, 0x3, R2 ;  /* 0x0000000303087824 */ /* 0x000fe400078e0202 */
[----:B------:R-:W-:-:S07]  /*1de70*/  IMAD.IADD R9, R2, 0x1, R3 ;  /* 0x0000000102097824 */ /* 0x000fce00078e0203 */
.L_x_1224:
[----:B-12---:R-:W2:Y:S01]  /*1de80*/  LDS.128 R20, [R10] ;  /* 0x000000000a147984 */ /* 0x006ea20000000c00 */
[C-C-:B-1-34-:R-:W-:Y:S01]  /*1de90*/  IMAD R5, R3.reuse, 0x10, R10.reuse ;  /* 0x0000001003057824 */ /* 0x15afe200078e020a */
[----:B------:R-:W-:Y:S01]  /*1dea0*/  BSSY.RECONVERGENT B0, `(.L_x_1216) ;  /* 0x0000014000007945 */ /* 0x000fe20003800200 */
[C-C-:B------:R-:W-:Y:S02]  /*1deb0*/  IMAD R11, R3.reuse, 0x20, R10.reuse ;  /* 0x00000020030b7824 */ /* 0x140fe400078e020a */
[----:B------:R-:W-:Y:S01]  /*1dec0*/  IMAD R13, R3, 0x30, R10 ;  /* 0x00000030030d7824 */ /* 0x000fe200078e020a */
[----:B------:R-:W1:Y:S04]  /*1ded0*/  LDS.128 R24, [R5] ;  /* 0x0000000005187984 */ /* 0x000e680000000c00 */
[----:B------:R-:W3:Y:S04]  /*1dee0*/  LDS.128 R28, [R11] ;  /* 0x000000000b1c7984 */ /* 0x000ee80000000c00 */
[----:B------:R-:W4:Y:S01]  /*1def0*/  LDS.128 R32, [R13] ;  /* 0x000000000d207984 */ /* 0x000f220000000c00 */
[----:B--2---:R-:W-:-:S04]  /*1df00*/  LOP3.LUT R4, R22, R21, R20, 0xfe, !PT ;  /* 0x0000001516047212 */ /* 0x004fc800078efe14 */
[----:B------:R-:W-:Y:S02]  /*1df10*/  LOP3.LUT P0, RZ, R4, R23, RZ, 0xfc, !PT ;  /* 0x0000001704ff7212 */ /* 0x000fe4000780fcff */
[----:B-1----:R-:W-:Y:S02]  /*1df20*/  LOP3.LUT R12, R26, R25, R24, 0xfe, !PT ;  /* 0x000000191a0c7212 */ /* 0x002fe400078efe18 */
[----:B---3--:R-:W-:Y:S02]  /*1df30*/  LOP3.LUT R14, R30, R29, R28, 0xfe, !PT ;  /* 0x0000001d1e0e7212 */ /* 0x008fe400078efe1c */
[----:B------:R-:W-:Y:S02]  /*1df40*/  LOP3.LUT P1, RZ, R12, R27, RZ, 0xfc, !PT ;  /* 0x0000001b0cff7212 */ /* 0x000fe4000782fcff */
[----:B----4-:R-:W-:Y:S02]  /*1df50*/  LOP3.LUT R16, R34, R33, R32, 0xfe, !PT ;  /* 0x0000002122107212 */ /* 0x010fe400078efe20 */
        /* <DEDUP_REMOVED lines=8> */
.L_x_1217:
[----:B------:R-:W-:Y:S05]  /*1dfe0*/  BSYNC.RECONVERGENT B0 ;  /* 0x0000000000007941 */ /* 0x000fea0003800200 */
.L_x_1216:
[----:B------:R-:W-:Y:S04]  /*1dff0*/  BSSY.RECONVERGENT B0, `(.L_x_1218) ;  /* 0x0000007000007945 */ /* 0x000fe80003800200 */
[----:B------:R-:W-:Y:S05]  /*1e000*/  @!P1 BRA `(.L_x_1219) ;  /* 0x0000000000149947 */ /* 0x000fea0003800000 */
[----:B01----:R-:W-:-:S05]  /*1e010*/  IMAD.WIDE.U32 R4, R9, 0x10, R6 ;  /* 0x0000001009047825 */ /* 0x003fca00078e0006 */
[----:B------:R2:W-:Y:S04]  /*1e020*/  REDG.E.XOR.STRONG.GPU desc[UR10][R4.64], R24 ;  /* 0x000000180400798e */ /* 0x0005e8000f92e10a */
[----:B------:R2:W-:Y:S04]  /*1e030*/  REDG.E.XOR.STRONG.GPU desc[UR10][R4.64+0x4], R25 ;  /* 0x000004190400798e */ /* 0x0005e8000f92e10a */
[----:B------:R2:W-:Y:S04]  /*1e040*/  REDG.E.XOR.STRONG.GPU desc[UR10][R4.64+0x8], R26 ;  /* 0x0000081a0400798e */ /* 0x0005e8000f92e10a */
[----:B------:R2:W-:Y:S02]  /*1e050*/  REDG.E.XOR.STRONG.GPU desc[UR10][R4.64+0xc], R27 ;  /* 0x00000c1b0400798e */ /* 0x0005e4000f92e10a */
.L_x_1219:
[----:B------:R-:W-:Y:S05]  /*1e060*/  BSYNC.RECONVERGENT B0 ;  /* 0x0000000000007941 */ /* 0x000fea0003800200 */
.L_x_1218:
[----:B------:R-:W-:Y:S04]  /*1e070*/  BSSY.RECONVERGENT B0, `(.L_x_1220) ;  /* 0x0000007000007945 */ /* 0x000fe80003800200 */
[----:B------:R-:W-:Y:S05]  /*1e080*/  @!P2 BRA `(.L_x_1221) ;  /* 0x000000000014a947 */ /* 0x000fea0003800000 */
[----:B012---:R-:W-:-:S05]  /*1e090*/  IMAD.WIDE.U32 R4, R0, 0x10, R6 ;  /* 0x0000001000047825 */ /* 0x007fca00078e0006 */
[----:B------:R3:W-:Y:S04]  /*1e0a0*/  REDG.E.XOR.STRONG.GPU desc[UR10][R4.64], R28 ;  /* 0x0000001c0400798e */ /* 0x0007e8000f92e10a */
[----:B------:R3:W-:Y:S04]  /*1e0b0*/  REDG.E.XOR.STRONG.GPU desc[UR10][R4.64+0x4], R29 ;  /* 0x0000041d0400798e */ /* 0x0007e8000f92e10a */
[----:B------:R3:W-:Y:S04]  /*1e0c0*/  REDG.E.XOR.STRONG.GPU desc[UR10][R4.64+0x8], R30 ;  /* 0x0000081e0400798e */ /* 0x0007e8000f92e10a */
[----:B------:R3:W-:Y:S02]  /*1e0d0*/  REDG.E.XOR.STRONG.GPU desc[UR10][R4.64+0xc], R31 ;  /* 0x00000c1f0400798e */ /* 0x0007e4000f92e10a */
.L_x_1221:
[----:B------:R-:W-:Y:S05]  /*1e0e0*/  BSYNC.RECONVERGENT B0 ;  /* 0x0000000000007941 */ /* 0x000fea0003800200 */
.L_x_1220:
[----:B------:R-:W-:Y:S01]  /*1e0f0*/  BSSY.RECONVERGENT B0, `(.L_x_1222) ;  /* 0x0000008000007945 */ /* 0x000fe20003800200 */
[----:B------:R-:W-:-:S03]  /*1e100*/  IADD3 R2, PT, PT, R3, R2, R3 ;  /* 0x0000000203027210 */ /* 0x000fc60007ffe003 */
[----:B------:R-:W-:Y:S05]  /*1e110*/  @!P3 BRA `(.L_x_1223) ;  /* 0x000000000014b947 */ /* 0x000fea0003800000 */
[----:B0123--:R-:W-:-:S05]  /*1e120*/  IMAD.WIDE.U32 R4, R8, 0x10, R6 ;  /* 0x0000001008047825 */ /* 0x00ffca00078e0006 */
[----:B------:R4:W-:Y:S04]  /*1e130*/  REDG.E.XOR.STRONG.GPU desc[UR10][R4.64], R32 ;  /* 0x000000200400798e */ /* 0x0009e8000f92e10a */
[----:B------:R4:W-:Y:S04]  /*1e140*/  REDG.E.XOR.STRONG.GPU desc[UR10][R4.64+0x4], R33 ;  /* 0x000004210400798e */ /* 0x0009e8000f92e10a */
[----:B------:R4:W-:Y:S04]  /*1e150*/  REDG.E.XOR.STRONG.GPU desc[UR10][R4.64+0x8], R34 ;  /* 0x000008220400798e */ /* 0x0009e8000f92e10a */
[----:B------:R4:W-:Y:S02]  /*1e160*/  REDG.E.XOR.STRONG.GPU desc[UR10][R4.64+0xc], R35 ;  /* 0x00000c230400798e */ /* 0x0009e4000f92e10a */
.L_x_1223:
[----:B------:R-:W-:Y:S05]  /*1e170*/  BSYNC.RECONVERGENT B0 ;  /* 0x0000000000007941 */ /* 0x000fea0003800200 */
.L_x_1222:
        /* <DEDUP_REMOVED lines=8> */
        .weak           $__internal_1_$__cuda_sm20_div_u16
        .type           $__internal_1_$__cuda_sm20_div_u16,@function
        .size           $__internal_1_$__cuda_sm20_div_u16,(.L_x_3665 - $__internal_1_$__cuda_sm20_div_u16)
$__internal_1_$__cuda_sm20_div_u16:
        /* <DEDUP_REMOVED lines=18> */
[----:B------:R-:W-:Y:S06]  /*1e320*/  RET.REL.NODEC R2 `(fused_batch_pir_kernel_transposed_8) ;  /* 0xfffffe1c02347950 */ /* 0x000fec0003c3ffff */
.L_x_1225:
        /* <DEDUP_REMOVED lines=13> */
.L_x_3665:


//--------------------- .text.fused_batch_pir_kernel_transposed_4 --------------------------
	.section	.text.fused_batch_pir_kernel_transposed_4,"ax",@progbits
	.align	128
        .global         fused_batch_pir_kernel_transposed_4
        .type           fused_batch_pir_kernel_transposed_4,@function
        .size           fused_batch_pir_kernel_transposed_4,(.L_x_3666 - fused_batch_pir_kernel_transposed_4)
        .other          fused_batch_pir_kernel_transposed_4,@"STO_CUDA_ENTRY STV_DEFAULT"
fused_batch_pir_kernel_transposed_4:
.text.fused_batch_pir_kernel_transposed_4:
        /* <DEDUP_REMOVED lines=11> */
[----:B------:R-:W-:Y:S05]  /*00b0*/  CALL.REL.NOINC `($__internal_2_$__cuda_sm20_div_u16) ;  /* 0x0000052800c87944 */ /* 0x000fea0003c00000 */
[----:B------:R-:W2:Y:S01]  /*00c0*/  LDL R5, [R1+0x2fc] ;  /* 0x0002fc0001057983 */ /* 0x000ea20000100800 */
[----:B------:R-:W-:Y:S01]  /*00d0*/  BSSY.RECONVERGENT B0, `(.L_x_1226) ;  /* 0x0000014000007945 */ /* 0x000fe20003800200 */
[C---:B--2---:R-:W-:Y:S02]  /*00e0*/  LOP3.LUT R0, R5.reuse, 0x3, RZ, 0xc0, !PT ;  /* 0x0000000305007812 */ /* 0x044fe400078ec0ff */
[----:B------:R-:W-:Y:S02]  /*00f0*/  LOP3.LUT R2, R5, 0xffff, RZ, 0xc0, !PT ;  /* 0x0000ffff05027812 */ /* 0x000fe400078ec0ff */
[----:B------:R-:W-:Y:S01]  /*0100*/  ISETP.NE.AND P0, PT, R0, 0x2, PT ;  /* 0x000000020000780c */ /* 0x000fe20003f05270 */
[----:B------:R-:W-:Y:S01]  /*0110*/  IMAD.MOV.U32 R0, RZ, RZ, R6 ;  /* 0x000000ffff007224 */ /* 0x000fe200078e0006 */
[----:B------:R-:W-:-:S11]  /*0120*/  ISETP.GE.U32.AND P1, PT, R2, 0x2, PT ;  /* 0x000000020200780c */ /* 0x000fd60003f26070 */
[----:B------:R-:W-:Y:S05]  /*0130*/  @!P0 BRA `(.L_x_1227) ;  /* 0x0000000000348947 */ /* 0x000fea0003800000 */
[----:B------:R-:W0:Y:S01]  /*0140*/  S2R R3, SR_CgaCtaId ;  /* 0x0000000000037919 */ /* 0x000e220000008800 */
[----:B------:R-:W-:Y:S01]  /*0150*/  MOV R2, 0x400 ;  /* 0x0000040000027802 */ /* 0x000fe20000000f00 */
[----:B------:R-:W-:Y:S01]  /*0160*/  IMAD.MOV.U32 R4, RZ, RZ, RZ ;  /* 0x000000ffff047224 */ /* 0x000fe200078e00ff */
[----:B------:R-:W-:Y:S01]  /*0170*/  LOP3.LUT R9, R5, 0x3, RZ, 0xc0, !PT ;  /* 0x0000000305097812 */ /* 0x000fe200078ec0ff */
[----:B------:R-:W-:Y:S01]  /*0180*/  IMAD.MOV.U32 R0, RZ, RZ, R6 ;  /* 0x000000ffff007224 */ /* 0x000fe200078e0006 */
[----:B0-----:R-:W-:-:S07]  /*0190*/  LEA R3, R3, R2, 0x18 ;  /* 0x0000000203037211 */ /* 0x001fce00078ec0ff */
.L_x_1228:
[----:B------:R-:W-:Y:S02]  /*01a0*/  IMAD R2, R0, 0x10, R3 ;  /* 0x0000001000027824 */ /* 0x000fe400078e0203 */
[----:B------:R-:W-:Y:S02]  /*01b0*/  VIADD R4, R4, 0x1 ;  /* 0x0000000104047836 */ /* 0x000fe40000000000 */
[----:B------:R-:W-:Y:S01]  /*01c0*/  IMAD.IADD R0, R7, 0x1, R0 ;  /* 0x0000000107007824 */ /* 0x000fe200078e0200 */
[----:B------:R0:W-:Y:S02]  /*01d0*/  STS.128 [R2], RZ ;  /* 0x000000ff02007388 */ /* 0x0001e40000000c00 */
[----:B------:R-:W-:-:S04]  /*01e0*/  LOP3.LUT R5, R4, R9, RZ, 0x3c, !PT ;  /* 0x0000000904057212 */ /* 0x000fc800078e3cff */
[----:B------:R-:W-:-:S13]  /*01f0*/  ISETP.NE.AND P0, PT, R5, 0x2, PT ;  /* 0x000000020500780c */ /* 0x000fda0003f05270 */
[----:B0-----:R-:W-:Y:S05]  /*0200*/  @P0 BRA `(.L_x_1228) ;  /* 0xfffffffc00e40947 */ /* 0x001fea000383ffff */
.L_x_1227:
[----:B------:R-:W-:Y:S05]  /*0210*/  BSYNC.RECONVERGENT B0 ;  /* 0x0000000000007941 */ /* 0x000fea0003800200 */
.L_x_1226:
[----:B------:R-:W-:Y:S04]  /*0220*/  BSSY.RECONVERGENT B0, `(.L_x_1229) ;  /* 0x0000010000007945 */ /* 0x000fe80003800200 */
[----:B------:R-:W-:Y:S05]  /*0230*/  @!P1 BRA `(.L_x_1230) ;  /* 0x0000000000389947 */ /* 0x000fea0003800000 */
[----:B------:R-:W0:Y:S01]  /*0240*/  S2R R3, SR_CgaCtaId ;  /* 0x0000000000037919 */ /* 0x000e220000008800 */
[----:B------:R-:W-:-:S04]  /*0250*/  MOV R2, 0x400 ;  /* 0x0000040000027802 */ /* 0x000fc80000000f00 */
[----:B0-----:R-:W-:-:S07]  /*0260*/  LEA R5, R3, R2, 0x18 ;  /* 0x0000000203057211 */ /* 0x001fce00078ec0ff */
.L_x_1231:
[----:B0-----:R-:W-:Y:S02]  /*0270*/  IMAD R8, R0, 0x10, R5 ;  /* 0x0000001000087824 */ /* 0x001fe400078e0205 */
[C---:B------:R-:W-:Y:S02]  /*0280*/  IMAD R0, R7.reuse, 0x4, R0 ;  /* 0x0000000407007824 */ /* 0x040fe400078e0200 */
[C---:B------:R-:W-:Y:S01]  /*0290*/  IMAD R2, R7.reuse, 0x10, R8 ;  /* 0x0000001007027824 */ /* 0x040fe200078e0208 */
        /* <DEDUP_REMOVED lines=8> */
.L_x_1230:
[----:B------:R-:W-:Y:S05]  /*0320*/  BSYNC.RECONVERGENT B0 ;  /* 0x0000000000007941 */ /* 0x000fea0003800200 */
.L_x_1229:
[----:B------:R-:W1:Y:S08]  /*0330*/  S2UR UR4, SR_CTAID.X ;  /* 0x00000000000479c3 */ /* 0x000e700000002500 */
[----:B------:R-:W-:Y:S01]  /*0340*/  BAR.SYNC.DEFER_BLOCKING 0x0 ;  /* 0x0000000000007b1d */ /* 0x000fe20000010000 */
[----:B------:R-:W-:-:S05]  /*0350*/  ISETP.NE.AND P0, PT, R6, RZ, PT ;  /* 0x000000ff0600720c */ /* 0x000fca0003f05270 */
[----:B------:R-:W2:Y:S01]  /*0360*/  LDCU.64 UR8, c[0x0][0x358] ;  /* 0x00006b00ff0877ac */ /* 0x000ea20008000a00 */
[----:B------:R-:W-:Y:S01]  /*0370*/  BSSY.RECONVERGENT B0, `(.L_x_1232) ;  /* 0x0002309000007945 */ /* 0x000fe20003800200 */
[----:B-1----:R-:W-:-:S06]  /*0380*/  USHF.L.U32 UR4, UR4, 0xb, URZ ;  /* 0x0000000b04047899 */ /* 0x002fcc00080006ff */
[----:B------:R-:W-:Y:S06]  /*0390*/  @P0 BRA `(.L_x_1233) ;  /* 0x0000023000180947 */ /* 0x000fec0003800000 */
[----:B0-----:R-:W2:Y:S02]  /*03a0*/  LDC.64 R2, c[0x0][0x388] ;  /* 0x0000e200ff027b82 */ /* 0x001ea40000000a00 */
[----:B--2---:R-:W2:Y:S04]  /*03b0*/  LDG.E.U16 R13, desc[UR8][R2.64+0x10] ;  /* 0x00001008020d7981 */ /* 0x004ea8000c1e1500 */
        /* <DEDUP_REMOVED lines=8> */
[----:B------:R-:W-:Y:S01]  /*0440*/  VIADD R10, R0, 0xfffffff4 ;  /* 0xfffffff4000a7836 */ /* 0x000fe20000000000 */
[----:B------:R-:W0:Y:S01]  /*0450*/  LDCU.64 UR6, c[0x0][0x388] ;  /* 0x00007100ff0677ac */ /* 0x000e220008000a00 */
[----:B------:R-:W-:-:S07]  /*0460*/  IMAD.MOV.U32 R11, RZ, RZ, RZ ;  /* 0x000000ffff0b7224 */ /* 0x000fce00078e00ff */
.L_x_1236:
[----:B------:R-:W1:Y:S01]  /*0470*/  LDC.64 R8, c[0x3][RZ] ;  /* 0x00c00000ff087b82 */ /* 0x000e620000000a00 */
[----:B------:R-:W-:-:S07]  /*0480*/  ISETP.NE.AND P2, PT, R11, R10, PT ;  /* 0x0000000a0b00720c */ /* 0x000fce0003f45270 */
[----:B------:R-:W2:Y:S01]  /*0490*/  LDC.64 R2, c[0x3][0x8] ;  /* 0x00c00200ff027b82 */ /* 0x000ea20000000a00 */
[----:B-1---5:R-:W-:Y:S02]  /*04a0*/  IMAD.IADD R12, R4, 0x1, R8 ;  /* 0x00000001040c7824 */ /* 0x022fe400078e0208 */
[----:B------:R-:W-:-:S03]  /*04b0*/  IMAD.IADD R14, R5, 0x1, R9 ;  /* 0x00000001050e7824 */ /* 0x000fc600078e0209 */
[----:B------:R-:W-:Y:S02]  /*04c0*/  LOP3.LUT R15, R12, 0x1, RZ, 0x3c, !PT ;  /* 0x000000010c0f7812 */ /* 0x000fe400078e3cff */
[----:B------:R-:W-:Y:S01]  /*04d0*/  SHF.L.W.U32.HI R16, R14, 0x10, R14 ;  /* 0x000000100e107819 */ /* 0x000fe20000010e0e */
[----:B--2---:R-:W-:Y:S01]  /*04e0*/  IMAD.IADD R17, R6, 0x1, R2 ;  /* 0x0000000106117824 */ /* 0x004fe200078e0202 */
        /* <DEDUP_REMOVED lines=310> */
[----:B------:R-:W-:Y:S02]  /*1850*/  LEA.HI R39, R28, R39, R28, 0x8 ;  /* 0x000000271c277211 */ /* 0x000fe400078f401c */
[----:B------:R-:W-:Y:S01]  /*1860*/  LEA.HI R42, R41, R42, R41, 0x8 ;  /* 0x0000002a292a7211 */ /* 0x000fe200078f4029 */
[----:B------:R-:W-:Y:S01]  /*1870*/  IMAD.IADD R26, R12, 0x1, R31 ;  /* 0x000000010c1a7824 */ /* 0x000fe200078e021f */
[----:B------:R-:W-:Y:S01]  /*1880*/  LOP3.LUT R37, R32, R37, RZ, 0x3c, !PT ;  /* 0x0000002520257212 */ /* 0x000fe200078e3cff */
[----:B------:R-:W-:Y:S01]  /*1890*/  IMAD.MOV.U32 R12, RZ, RZ, 0x1 ;  /* 0x00000001ff0c7424 */ /* 0x000fe200078e00ff */
[----:B------:R-:W-:-:S02]  /*18a0*/  LOP3.LUT R39, R36, R39, RZ, 0x3c, !PT ;  /* 0x0000002724277212 */ /* 0x000fc400078e3cff */
[----:B------:R-:W-:Y:S02]  /*18b0*/  LOP3.LUT R35, R35, R42, RZ, 0x3c, !PT ;  /* 0x0000002a23237212 */ /* 0x000fe400078e3cff */
[----:B------:R-:W-:Y:S02]  /*18c0*/  LOP3.LUT R27, R27, R26, RZ, 0x3c, !PT ;  /* 0x0000001a1b1b7212 */ /* 0x000fe400078e3cff */
[----:B------:R-:W-:Y:S02]  /*18d0*/  LEA.HI R37, R37, R34, R37, 0xc ;  /* 0x0000002225257211 */ /* 0x000fe400078f6025 */
[----:B------:R-:W-:Y:S02]  /*18e0*/  SHF.L.W.U32.HI R28, R39, 0x7, R39 ;  /* 0x00000007271c7819 */ /* 0x000fe40000010e27 */
[----:B------:R-:W-:Y:S02]  /*18f0*/  LOP3.LUT R46, R43, R46, RZ, 0x3c, !PT ;  /* 0x0000002e2b2e7212 */ /* 0x000fe400078e3cff */
[----:B------:R-:W-:-:S02]  /*1900*/  LOP3.LUT R41, RZ, R11, RZ, 0x33, !PT ;  /* 0x0000000bff297212 */ /* 0x000fc400078e33ff */
[----:B------:R-:W-:Y:S02]  /*1910*/  SHF.L.W.U32.HI R32, R35, 0x7, R35 ;  /* 0x0000000723207819 */ /* 0x000fe40000010e23 */
[----:B------:R-:W-:Y:S01]  /*1920*/  SHF.L.W.U32.HI R27, R27, 0x8, R27 ;  /* 0x000000081b1b7819 */ /* 0x000fe20000010e1b */
[----:B------:R-:W-:Y:S01]  /*1930*/  IMAD.IADD R41, R0, 0x1, R41 ;  /* 0x0000000100297824 */ /* 0x000fe200078e0229 */
[----:B------:R-:W-:Y:S01]  /*1940*/  LOP3.LUT R30, R30, R37, RZ, 0x3c, !PT ;  /* 0x000000251e1e7212 */ /* 0x000fe200078e3cff */
[----:B------:R-:W-:Y:S01]  /*1950*/  IMAD.IADD R37, R37, 0x1, R28 ;  /* 0x0000000125257824 */ /* 0x000fe200078e021c */
[----:B------:R-:W-:Y:S01]  /*1960*/  SHF.L.W.U32.HI R46, R46, 0x8, R46 ;  /* 0x000000082e2e7819 */ /* 0x000fe20000010e2e */
[----:B------:R-:W-:Y:S01]  /*1970*/  IMAD.IADD R35, R33, 0x1, R32 ;  /* 0x0000000121237824 */ /* 0x000fe200078e0220 */
[----:B------:R-:W-:Y:S01]  /*1980*/  SHF.L.W.U32.HI R30, R30, 0x8, R30 ;  /* 0x000000081e1e7819 */ /* 0x000fe20000010e1e */
[----:B------:R-:W-:Y:S01]  /*1990*/  IMAD.IADD R29, R29, 0x1, R27 ;  /* 0x000000011d1d7824 */ /* 0x000fe200078e021b */
[----:B------:R-:W-:Y:S01]  /*19a0*/  LOP3.LUT R33, R46, R37, RZ, 0x3c, !PT ;  /* 0x000000252e217212 */ /* 0x000fe200078e3cff */
[----:B------:R-:W-:Y:S01]  /*19b0*/  IMAD.IADD R45, R45, 0x1, R46 ;  /* 0x000000012d2d7824 */ /* 0x000fe200078e022e */
[----:B------:R-:W-:-:S02]  /*19c0*/  LOP3.LUT R30, R30, R35, RZ, 0x3c, !PT ;  /* 0x000000231e1e7212 */ /* 0x000fc400078e3cff */
[----:B------:R-:W-:Y:S02]  /*19d0*/  SHF.L.U32 R12, R12, R41, RZ ;  /* 0x000000290c0c7219 */ /* 0x000fe400000006ff */
[----:B------:R-:W-:Y:S02]  /*19e0*/  LOP3.LUT R31, R31, R29, RZ, 0x3c, !PT ;  /* 0x0000001d1f1f7212 */ /* 0x000fe400078e3cff */
[----:B------:R-:W-:Y:S02]  /*19f0*/  LEA.HI R33, R33, R42, R33, 0x10 ;  /* 0x0000002a21217211 */ /* 0x000fe400078f8021 */
[----:B------:R-:W-:Y:S02]  /*1a00*/  LEA.HI R45, R30, R45, R30, 0x10 ;  /* 0x0000002d1e2d7211 */ /* 0x000fe400078f801e */
[----:B------:R-:W-:Y:S02]  /*1a10*/  LOP3.LUT P0, R12, R12, UR4, RZ, 0xc0, !PT ;  /* 0x000000040c0c7c12 */ /* 0x000fe4000f80c0ff */
[----:B------:R-:W-:-:S02]  /*1a20*/  SHF.L.W.U32.HI R31, R31, 0x7, R31 ;  /* 0x000000071f1f7819 */ /* 0x000fc40000010e1f */
[----:B------:R-:W-:Y:S01]  /*1a30*/  LOP3.LUT R28, R28, R33, RZ, 0x3c, !PT ;  /* 0x000000211c1c7212 */ /* 0x000fe200078e3cff */
[----:B------:R-:W-:Y:S01]  /*1a40*/  IMAD.IADD R33, R26, 0x1, R19 ;  /* 0x000000011a217824 */ /* 0x000fe200078e0213 */
[----:B------:R-:W-:Y:S01]  /*1a50*/  LOP3.LUT R32, R32, R45, RZ, 0x3c, !PT ;  /* 0x0000002d20207212 */ /* 0x000fe200078e3cff */
[----:B------:R-:W-:Y:S01]  /*1a60*/  IMAD.IADD R30, R31, 0x1, R18 ;  /* 0x000000011f1e7824 */ /* 0x000fe200078e0212 */
[----:B------:R-:W-:Y:S01]  /*1a70*/  LEA.HI R37, R28, R37, RZ, 0xc ;  /* 0x000000251c257211 */ /* 0x000fe200078f60ff */
[----:B------:R-:W-:Y:S01]  /*1a80*/  IMAD.IADD R26, R29, 0x1, R24 ;  /* 0x000000011d1a7824 */ /* 0x000fe200078e0218 */
[----:B------:R-:W-:Y:S02]  /*1a90*/  LEA.HI R32, R32, R35, RZ, 0xc ;  /* 0x0000002320207211 */ /* 0x000fe400078f60ff */
[----:B------:R-:W-:Y:S02]  /*1aa0*/  LOP3.LUT R23, R23, R30, RZ, 0x3c, !PT ;  /* 0x0000001e17177212 */ /* 0x000fe400078e3cff */
[----:B------:R-:W-:-:S02]  /*1ab0*/  LOP3.LUT R22, R22, R33, RZ, 0x3c, !PT ;  /* 0x0000002116167212 */ /* 0x000fc400078e3cff */
[----:B------:R-:W-:Y:S01]  /*1ac0*/  LOP3.LUT R28, R13, 0xff, RZ, 0xc0, !PT ;  /* 0x000000ff0d1c7812 */ /* 0x000fe200078ec0ff */
[----:B------:R-:W-:Y:S01]  /*1ad0*/  IMAD.IADD R13, R37, 0x1, R8 ;  /* 0x00000001250d7824 */ /* 0x000fe200078e0208 */
[----:B------:R-:W-:Y:S01]  /*1ae0*/  LOP3.LUT R27, R27, R14, RZ, 0x3c, !PT ;  /* 0x0000000e1b1b7212 */ /* 0x000fe200078e3cff */
[----:B------:R-:W-:Y:S01]  /*1af0*/  @P0 IMAD.IADD R13, R32, 0x1, R9 ;  /* 0x00000001200d0824 */ /* 0x000fe200078e0209 */
[----:B------:R-:W-:Y:S02]  /*1b00*/  SHF.L.W.U32.HI R32, R23, 0x10, R23 ;  /* 0x0000001017207819 */ /* 0x000fe40000010e17 */
[----:B------:R-:W-:Y:S02]  /*1b10*/  SHF.L.W.U32.HI R22, R22, 0x10, R22 ;  /* 0x0000001016167819 */ /* 0x000fe40000010e16 */
[----:B------:R-:W-:Y:S01]  /*1b20*/  SHF.L.W.U32.HI R27, R27, 0x10, R27 ;  /* 0x000000101b1b7819 */ /* 0x000fe20000010e1b */
[----:B------:R-:W-:Y:S01]  /*1b30*/  IMAD.IADD R34, R17, 0x1, R32 ;  /* 0x0000000111227824 */ /* 0x000fe200078e0220 */
[----:B------:R-:W-:Y:S01]  /*1b40*/  LOP3.LUT R25, R25, R26, RZ, 0x3c, !PT ;  /* 0x0000001a19197212 */ /* 0x000fe200078e3cff */
[----:B------:R-:W-:Y:S01]  /*1b50*/  IMAD.IADD R18, R15, 0x1, R22 ;  /* 0x000000010f127824 */ /* 0x000fe200078e0216 */
[----:B------:R-:W-:Y:S01]  /*1b60*/  ISETP.NE.AND P1, PT, R28, 0x1, PT ;  /* 0x000000011c00780c */ /* 0x000fe20003f25270 */
[----:B------:R-:W-:Y:S01]  /*1b70*/  IMAD.IADD R23, R16, 0x1, R27 ;  /* 0x0000000110177824 */ /* 0x000fe200078e021b */
[----:B------:R-:W-:-:S02]  /*1b80*/  SHF.L.W.U32.HI R28, R25, 0xc, R25 ;  /* 0x0000000c191c7819 */ /* 0x000fc40000010e19 */
[----:B------:R-:W-:Y:S02]  /*1b90*/  LOP3.LUT R31, R31, R34, RZ, 0x3c, !PT ;  /* 0x000000221f1f7212 */ /* 0x000fe400078e3cff */
[----:B------:R-:W-:Y:S01]  /*1ba0*/  LOP3.LUT R19, R19, R18, RZ, 0x3c, !PT ;  /* 0x0000001213137212 */ /* 0x000fe200078e3cff */
[----:B------:R-:W-:Y:S01]  /*1bb0*/  IMAD.IADD R21, R21, 0x1, R28 ;  /* 0x0000000115157824 */ /* 0x000fe200078e021c */
[----:B------:R-:W-:Y:S02]  /*1bc0*/  LOP3.LUT R20, R20, R23, RZ, 0x3c, !PT ;  /* 0x0000001714147212 */ /* 0x000fe400078e3cff */
[----:B------:R-:W-:Y:S02]  /*1bd0*/  SHF.L.W.U32.HI R31, R31, 0xc, R31 ;  /* 0x0000000c1f1f7819 */ /* 0x000fe40000010e1f */
[----:B------:R-:W-:Y:S02]  /*1be0*/  SHF.L.W.U32.HI R16, R19, 0xc, R19 ;  /* 0x0000000c13107819 */ /* 0x000fe40000010e13 */
[----:B------:R-:W-:Y:S01]  /*1bf0*/  SHF.L.W.U32.HI R19, R20, 0xc, R20 ;  /* 0x0000000c14137819 */ /* 0x000fe20000010e14 */
[----:B------:R-:W-:Y:S01]  /*1c00*/  IMAD.IADD R35, R30, 0x1, R31 ;  /* 0x000000011e237824 */ /* 0x000fe200078e021f */
[----:B------:R-:W-:Y:S01]  /*1c10*/  LOP3.LUT R24, R24, R21, RZ, 0x3c, !PT ;  /* 0x0000001518187212 */ /* 0x000fe200078e3cff */
[----:B------:R-:W-:Y:S01]  /*1c20*/  IMAD.IADD R33, R33, 0x1, R16 ;  /* 0x0000000121217824 */ /* 0x000fe200078e0210 */
[----:B------:R-:W-:Y:S01]  /*1c30*/  ISETP.NE.AND P3, PT, R12, RZ, PT ;  /* 0x000000ff0c00720c */ /* 0x000fe20003f65270 */
        /* <DEDUP_REMOVED lines=38> */
[----:B------:R-:W-:Y:S02]  /*1ea0*/  SHF.L.W.U32.HI R27, R28, 0xc, R28 ;  /* 0x0000000c1c1b7819 */ /* 0x000fe40000010e1c */
[----:B------:R-:W-:Y:S02]  /*1eb0*/  LOP3.LUT R22, R22, R29, RZ, 0x3c, !PT ;  /* 0x0000001d16167212 */ /* 0x000fe400078e3cff */
[----:B------:R-:W-:Y:S01]  /*1ec0*/  LOP3.LUT R16, R16, R15, RZ, 0x3c, !PT ;  /* 0x0000000f10107212 */ /* 0x000fe200078e3cff */
[----:B------:R-:W-:Y:S01]  /*1ed0*/  IMAD.IADD R30, R30, 0x1, R27 ;  /* 0x000000011e1e7824 */ /* 0x000fe200078e021b */
[----:B------:R-:W-:-:S02]  /*1ee0*/  LOP3.LUT R19, R19, R26, RZ, 0x3c, !PT ;  /* 0x0000001a13137212 */ /* 0x000fc400078e3cff */
[----:B------:R-:W-:Y:S02]  /*1ef0*/  SHF.L.W.U32.HI R22, R22, 0xc, R22 ;  /* 0x0000000c16167819 */ /* 0x000fe40000010e16 */
[----:B------:R-:W-:Y:S02]  /*1f00*/  SHF.L.W.U32.HI R17, R16, 0xc, R16 ;  /* 0x0000000c10117819 */ /* 0x000fe40000010e10 */
[----:B------:R-:W-:Y:S01]  /*1f10*/  SHF.L.W.U32.HI R19, R19, 0xc, R19 ;  /* 0x0000000c13137819 */ /* 0x000fe20000010e13 */
[----:B------:R-:W-:Y:S01]  /*1f20*/  IMAD.IADD R33, R33, 0x1, R22 ;  /* 0x0000000121217824 */ /* 0x000fe200078e0216 */
[----:B------:R-:W-:Y:S01]  /*1f30*/  LOP3.LUT R16, R21, R30, RZ, 0x3c, !PT ;  /* 0x0000001e15107212 */ /* 0x000fe200078e3cff */
[----:B------:R-:W-:Y:S02]  /*1f40*/  IMAD.IADD R14, R14, 0x1, R17 ;  /* 0x000000010e0e7824 */ /* 0x000fe400078e0211 */
        /* <DEDUP_REMOVED lines=241> */
[----:B------:R-:W-:Y:S01]  /*2e60*/  LOP3.LUT R23, R18, R28, RZ, 0x3c, !PT ;  /* 0x0000001c12177212 */ /* 0x000fe200078e3cff */
[----:B------:R-:W-:Y:S01]  /*2e70*/  IMAD.IADD R27, R27, 0x1, R2 ;  /* 0x000000011b1b7824 */ /* 0x000fe200078e0202 */
[----:B------:R-:W-:Y:S01]  /*2e80*/  LOP3.LUT R2, R19, R17, RZ, 0x3c, !PT ;  /* 0x0000001113027212 */ /* 0x000fe200078e3cff */
[----:B------:R-:W-:Y:S01]  /*2e90*/  IMAD.IADD R28, R28, 0x1, R3 ;  /* 0x000000011c1c7824 */ /* 0x000fe200078e0203 */
[----:B------:R-:W-:Y:S01]  /*2ea0*/  LOP3.LUT R14, R14, R31, RZ, 0x3c, !PT ;  /* 0x0000001f0e0e7212 */ /* 0x000fe200078e3cff */
[----:B------:R-:W-:Y:S01]  /*2eb0*/  IMAD.IADD R8, R17, 0x1, R8 ;  /* 0x0000000111087824 */ /* 0x000fe200078e0208 */
[----:B------:R-:W-:Y:S01]  /*2ec0*/  LEA.HI R21, R2, R21, R2, 0x8 ;  /* 0x0000001502157211 */ /* 0x000fe200078f4002 */
        /* <DEDUP_REMOVED lines=13> */
[----:B------:R-:W1:Y:S01]  /*2fa0*/  LDC.64 R2, c[0x0][0x388] ;  /* 0x0000e200ff027b82 */ /* 0x000e620000000a00 */
[----:B------:R-:W-:Y:S01]  /*2fb0*/  ISETP.NE.AND P0, PT, R12, RZ, PT ;  /* 0x000000ff0c00720c */ /* 0x000fe20003f05270 */
[----:B------:R-:W-:-:S12]  /*2fc0*/  VIADD R4, R11, 0x1a4 ;  /* 0x000001a40b047836 */ /* 0x000fd80000000000 */
[----:B------:R-:W-:-:S05]  /*2fd0*/  @P0 VIADD R4, R11, 0x1bd ;  /* 0x000001bd0b040836 */ /* 0x000fca0000000000 */
[----:B0-----:R-:W-:Y:S01]  /*2fe0*/  IADD3 R4, P1, PT, R4, UR6, RZ ;  /* 0x0000000604047c10 */ /* 0x001fe2000ff3e0ff */
[----:B-1----:R-:W-:-:S05]  /*2ff0*/  IMAD.WIDE.U32 R2, R11, 0x10, R2 ;  /* 0x000000100b027825 */ /* 0x002fca00078e0002 */
[----:B------:R-:W2:Y:S01]  /*3000*/  LDG.E R12, desc[UR8][R2.64+0x14] ;  /* 0x00001408020c7981 */ /* 0x000ea2000c1e1900 */
[----:B------:R-:W-:-:S03]  /*3010*/  IMAD.X R5, RZ, RZ, UR7, P1 ;  /* 0x00000007ff057e24 */ /* 0x000fc600088e06ff */
[----:B------:R-:W3:Y:S04]  /*3020*/  LDG.E R19, desc[UR8][R2.64+0x18] ;  /* 0x0000180802137981 */ /* 0x000ee8000c1e1900 */
[----:B------:R-:W4:Y:S04]  /*3030*/  LDG.E R21, desc[UR8][R2.64+0x1c] ;  /* 0x00001c0802157981 */ /* 0x000f28000c1e1900 */
[----:B------:R-:W5:Y:S04]  /*3040*/  LDG.E R23, desc[UR8][R2.64+0x20] ;  /* 0x0000200802177981 */ /* 0x000f68000c1e1900 */
[----:B------:R-:W5:Y:S01]  /*3050*/  LDG.E.U8 R4, desc[UR8][R4.64] ;  /* 0x0000000804047981 */ /* 0x000f62000c1e1100 */
[----:B------:R-:W-:-:S02]  /*3060*/  SEL R17, R8, R15, !P0 ;  /* 0x0000000f08117207 */ /* 0x000fc40004000000 */
[----:B------:R-:W-:Y:S02]  /*3070*/  SEL R14, R9, R24, !P0 ;  /* 0x00000018090e7207 */ /* 0x000fe40004000000 */
[----:B------:R-:W-:Y:S02]  /*3080*/  SEL R16, R27, R6, !P0 ;  /* 0x000000061b107207 */ /* 0x000fe40004000000 */
[----:B--2---:R-:W-:-:S04]  /*3090*/  LOP3.LUT R12, R17, R12, RZ, 0x3c, !PT ;  /* 0x0000000c110c7212 */ /* 0x004fc800078e3cff */
[----:B------:R-:W-:Y:S02]  /*30a0*/  SEL R8, R12, R8, !P0 ;  /* 0x000000080c087207 */ /* 0x000fe40004000000 */
[----:B------:R-:W-:Y:S02]  /*30b0*/  SEL R15, R15, R12, !P0 ;  /* 0x0000000c0f0f7207 */ /* 0x000fe40004000000 */
[----:B------:R-:W-:Y:S02]  /*30c0*/  SEL R12, R28, R7, !P0 ;  /* 0x000000071c0c7207 */ /* 0x000fe40004000000 */
[----:B---3--:R-:W-:Y:S02]  /*30d0*/  LOP3.LUT R14, R14, R19, RZ, 0x3c, !PT ;  /* 0x000000130e0e7212 */ /* 0x008fe400078e3cff */
[----:B----4-:R-:W-:Y:S02]  /*30e0*/  LOP3.LUT R16, R16, R21, RZ, 0x3c, !PT ;  /* 0x0000001510107212 */ /* 0x010fe400078e3cff */
[----:B-----5:R-:W-:-:S02]  /*30f0*/  LOP3.LUT R12, R12, R23, RZ, 0x3c, !PT ;  /* 0x000000170c0c7212 */ /* 0x020fc400078e3cff */
[----:B------:R-:W-:Y:S02]  /*3100*/  LOP3.LUT R4, R4, R13, RZ, 0x3c, !PT ;  /* 0x0000000d04047212 */ /* 0x000fe400078e3cff */
[----:B------:R-:W-:Y:S02]  /*3110*/  SEL R9, R14, R9, !P0 ;  /* 0x000000090e097207 */ /* 0x000fe40004000000 */
[----:B------:R-:W-:Y:S02]  /*3120*/  SEL R24, R24, R14, !P0 ;  /* 0x0000000e18187207 */ /* 0x000fe40004000000 */
[----:B------:R-:W-:Y:S02]  /*3130*/  SEL R27, R16, R27, !P0 ;  /* 0x0000001b101b7207 */ /* 0x000fe40004000000 */
[----:B------:R-:W-:Y:S02]  /*3140*/  SEL R6, R6, R16, !P0 ;  /* 0x0000001006067207 */ /* 0x000fe40004000000 */
[----:B------:R-:W-:-:S02]  /*3150*/  SEL R28, R12, R28, !P0 ;  /* 0x0000001c0c1c7207 */ /* 0x000fc40004000000 */
[----:B------:R-:W-:Y:S02]  /*3160*/  SEL R7, R7, R12, !P0 ;  /* 0x0000000c07077207 */ /* 0x000fe40004000000 */
[----:B------:R-:W-:-:S07]  /*3170*/  PRMT R13, R4, 0x7610, R13 ;  /* 0x00007610040d7816 */ /* 0x000fce000000000d */
.L_x_1235:
[----:B------:R-:W-:Y:S01]  /*3180*/  VIADD R11, R11, 0x1 ;  /* 0x000000010b0b7836 */ /* 0x000fe20000000000 */
[----:B------:R-:W-:Y:S02]  /*3190*/  SEL R4, R8, R15, !P3 ;  /* 0x0000000f08047207 */ /* 0x000fe40005800000 */
[----:B------:R-:W-:Y:S02]  /*31a0*/  SEL R5, R9, R24, !P3 ;  /* 0x0000001809057207 */ /* 0x000fe40005800000 */
[----:B------:R-:W-:Y:S02]  /*31b0*/  SEL R6, R27, R6, !P3 ;  /* 0x000000061b067207 */ /* 0x000fe40005800000 */
[----:B------:R-:W-:Y:S01]  /*31c0*/  SEL R7, R28, R7, !P3 ;  /* 0x000000071c077207 */ /* 0x000fe20005800000 */
[----:B------:R-:W-:Y:S06]  /*31d0*/  @P2 BRA `(.L_x_1236) ;  /* 0xffffffd000a42947 */ /* 0x000fec000383ffff */
.L_x_1234:
[----:B------:R-:W1:Y:S02]  /*31e0*/  LDC.64 R10, c[0x0][0x388] ;  /* 0x0000e200ff0a7b82 */ /* 0x000e640000000a00 */
[----:B-1----:R-:W2:Y:S04]  /*31f0*/  LDG.E.U16 R14, desc[UR8][R10.64+0x1f8] ;  /* 0x0001f8080a0e7981 */ /* 0x002ea8000c1e1500 */
[----:B------:R1:W5:Y:S04]  /*3200*/  LDG.E R9, desc[UR8][R10.64+0x1e8] ;  /* 0x0001e8080a097981 */ /* 0x000368000c1e1900 */
[----:B------:R1:W5:Y:S04]  /*3210*/  LDG.E R0, desc[UR8][R10.64+0x1f4] ;  /* 0x0001f4080a007981 */ /* 0x000368000c1e1900 */
[----:B------:R1:W5:Y:S04]  /*3220*/  LDG.E R2, desc[UR8][R10.64+0x1ec] ;  /* 0x0001ec080a027981 */ /* 0x000368000c1e1900 */
[----:B------:R1:W5:Y:S01]  /*3230*/  LDG.E R3, desc[UR8][R10.64+0x1f0] ;  /* 0x0001f0080a037981 */ /* 0x000362000c1e1900 */
[----:B0-----:R-:W0:Y:S01]  /*3240*/  S2UR UR6, SR_CgaCtaId ;  /* 0x00000000000679c3 */ /* 0x001e220000008800 */
[----:B------:R-:W-:-:S02]  /*3250*/  UMOV UR5, 0x400 ;  /* 0x0000040000057882 */ /* 0x000fc40000000000 */
[----:B0-----:R-:W-:-:S09]  /*3260*/  ULEA UR5, UR6, UR5, 0x18 ;  /* 0x0000000506057291 */ /* 0x001fd2000f8ec0ff */
[----:B-----5:R1:W-:Y:S04]  /*3270*/  STS.128 [UR5+0xc000], R4 ;  /* 0x00c00004ff007988 */ /* 0x0203e80008000c05 */
[----:B------:R1:W-:Y:S01]  /*3280*/  STS.U8 [UR5+0xc010], R13 ;  /* 0x00c0100dff007988 */ /* 0x0003e20008000005 */
[C---:B--2---:R-:W-:Y:S02]  /*3290*/  PRMT R8, R14.reuse, 0x7771, RZ ;  /* 0x000077710e087816 */ /* 0x044fe400000000ff */
[----:B------:R-:W-:Y:S02]  /*32a0*/  PRMT R14, R14, 0x7770, RZ ;  /* 0x000077700e0e7816 */ /* 0x000fe400000000ff */
[----:B------:R-:W-:-:S13]  /*32b0*/  ISETP.GE.U32.AND P0, PT, R8, 0xc, PT ;  /* 0x0000000c0800780c */ /* 0x000fda0003f06070 */
[----:B-1----:R-:W-:Y:S05]  /*32c0*/  @!P0 BRA `(.L_x_1237) ;  /* 0x0000002c006c8947 */ /* 0x002fea0003800000 */
[----:B------:R-:W-:Y:S01]  /*32d0*/  VIADD R10, R8, 0xfffffff4 ;  /* 0xfffffff4080a7836 */ /* 0x000fe20000000000 */
[----:B------:R-:W0:Y:S01]  /*32e0*/  LDCU.64 UR6, c[0x0][0x388] ;  /* 0x00007100ff0677ac */ /* 0x000e220008000a00 */
[----:B------:R-:W-:-:S07]  /*32f0*/  IMAD.MOV.U32 R11, RZ, RZ, RZ ;  /* 0x000000ffff0b7224 */ /* 0x000fce00078e00ff */
.L_x_1239:
[----:B------:R-:W1:Y:S01]  /*3300*/  LDC.64 R6, c[0x3][RZ] ;  /* 0x00c00000ff067b82 */ /* 0x000e620000000a00 */
[----:B------:R-:W-:Y:S02]  /*3310*/  LOP3.LUT R14, R14, 0xff, RZ, 0xc0, !PT ;  /* 0x000000ff0e0e7812 */ /* 0x000fe400078ec0ff */
[----:B------:R-:W-:Y:S02]  /*3320*/  ISETP.NE.AND P2, PT, R11, R10, PT ;  /* 0x0000000a0b00720c */ /* 0x000fe40003f45270 */
[----:B------:R-:W-:-:S03]  /*3330*/  ISETP.NE.AND P1, PT, R14, 0x1, PT ;  /* 0x000000010e00780c */ /* 0x000fc60003f25270 */
[----:B------:R-:W2:Y:S01]  /*3340*/  LDC.64 R4, c[0x3][0x8] ;  /* 0x00c00200ff047b82 */ /* 0x000ea20000000a00 */
[----:B-1----:R-:W-:Y:S02]  /*3350*/  IMAD.IADD R12, R9, 0x1, R6 ;  /* 0x00000001090c7824 */ /* 0x002fe400078e0206 */
[----:B------:R-:W-:-:S03]  /*3360*/  IMAD.IADD R13, R2, 0x1, R7 ;  /* 0x00000001020d7824 */ /* 0x000fc600078e0207 */
[C---:B------:R-:W-:Y:S02]  /*3370*/  LOP3.LUT R17, R12.reuse, 0x1, RZ, 0x3c, !PT ;  /* 0x000000010c117812 */ /* 0x040fe400078e3cff */
        /* <DEDUP_REMOVED lines=44> */
[----:B------:R-:W-:Y:S02]  /*3640*/  IMAD.IADD R15, R21, 0x1, R20 ;  /* 0x00000001150f7824 */ /* 0x000fe400078e0214 */
[----:B------:R-:W-:Y:S01]  /*3650*/  IMAD.IADD R21, R27, 0x1, R25 ;  /* 0x000000011b157824 */ /* 0x000fe200078e0219 */
[----:B------:R-:W-:Y:S02]  /*3660*/  LOP3.LUT R27, R22, R33, RZ, 0x3c, !PT ;  /* 0x00000021161b7212 */ /* 0x000fe400078e3cff */
[----:B------:R-:W-:Y:S02]  /*3670*/  LOP3.LUT R28, R23, R40, RZ, 0x3c, !PT ;  /* 0x00000028171c7212 */ /* 0x000fe400078e3cff */
[----:B------:R-:W-:Y:S02]  /*3680*/  LOP3.LUT R30, R30, R15, RZ, 0x3c, !PT ;  /* 0x0000000f1e1e7212 */ /* 0x000fe400078e3cff */
[----:B------:R-:W-:Y:S02]  /*3690*/  LOP3.LUT R24, R24, R21, RZ, 0x3c, !PT ;  /* 0x0000001518187212 */ /* 0x000fe400078e3cff */
[----:B------:R-:W-:-:S02]  /*36a0*/  SHF.L.W.U32.HI R27, R27, 0x10, R27 ;  /* 0x000000101b1b7819 */ /* 0x000fc40000010e1b */
        /* <DEDUP_REMOVED lines=96> */
[----:B------:R-:W-:Y:S01]  /*3cb0*/  SHF.L.W.U32.HI R35, R42, 0x10, R42 ;  /* 0x000000102a237819 */ /* 0x000fe20000010e2a */
[----:B------:R-:W-:Y:S01]  /*3cc0*/  IMAD.IADD R39, R39, 0x1, R34 ;  /* 0x0000000127277824 */ /* 0x000fe200078e0222 */
        /* <DEDUP_REMOVED lines=8> */
[----:B------:R-:W-:Y:S02]  /*3d50*/  SHF.L.W.U32.HI R28, R28, 0xc, R28 ;  /* 0x0000000c1c1c7819 */ /* 0x000fe40000010e1c */
        /* <DEDUP_REMOVED lines=60> */
[----:B------:R-:W-:Y:S02]  /*4120*/  SHF.L.W.U32.HI R30, R30, 0x8, R30 ;  /* 0x000000081e1e7819 */ /* 0x000fe40000010e1e */
[----:B------:R-:W-:Y:S01]  /*4130*/  SHF.L.W.U32.HI R33, R34, 0x8, R34 ;  /* 0x0000000822217819 */ /* 0x000fe20000010e22 */
[----:B------:R-:W-:Y:S01]  /*4140*/  IMAD.IADD R37, R37, 0x1, R32 ;  /* 0x0000000125257824 */ /* 0x000fe200078e0220 */
[----:B------:R-:W-:Y:S01]  /*4150*/  LOP3.LUT R41, R41, R36, RZ, 0x3c, !PT ;  /* 0x0000002429297212 */ /* 0x000fe200078e3cff */
[----:B------:R-:W-:Y:S02]  /*4160*/  IMAD.IADD R26, R29, 0x1, R30 ;  /* 0x000000011d1a7824 */ /* 0x000fe400078e021e */
[----:B------:R-:W-:Y:S01]  /*4170*/  IMAD.IADD R29, R42, 0x1, R33 ;  /* 0x000000012a1d7824 */ /* 0x000fe200078e0221 */
[----:B------:R-:W-:Y:S02]  /*4180*/  SHF.L.W.U32.HI R34, R41, 0x8, R41 ;  /* 0x0000000829227819 */ /* 0x000fe40000010e29 */
[----:B------:R-:W-:-:S02]  /*4190*/  LOP3.LUT R28, R28, R37, RZ, 0x3c, !PT ;  /* 0x000000251c1c7212 */ /* 0x000fc400078e3cff */
[----:B------:R-:W-:Y:S01]  /*41a0*/  LOP3.LUT R38, R38, R29, RZ, 0x3c, !PT ;  /* 0x0000001d26267212 */ /* 0x000fe200078e3cff */
[----:B------:R-:W-:Y:S01]  /*41b0*/  IMAD.IADD R39, R39, 0x1, R34 ;  /* 0x0000000127277824 */ /* 0x000fe200078e0222 */
[----:B------:R-:W-:Y:S02]  /*41c0*/  SHF.L.W.U32.HI R28, R28, 0x7, R28 ;  /* 0x000000071c1c7819 */ /* 0x000fe40000010e1c */
[----:B------:R-:W-:Y:S02]  /*41d0*/  LOP3.LUT R27, R27, R26, RZ, 0x3c, !PT ;  /* 0x0000001a1b1b7212 */ /* 0x000fe400078e3cff */
[----:B------:R-:W-:Y:S01]  /*41e0*/  SHF.L.W.U32.HI R38, R38, 0x7, R38 ;  /* 0x0000000726267819 */ /* 0x000fe20000010e26 */
[----:B------:R-:W-:Y:S01]  /*41f0*/  IMAD.IADD R31, R31, 0x1, R28 ;  /* 0x000000011f1f7824 */ /* 0x000fe200078e021c */
[----:B------:R-:W-:Y:S02]  /*4200*/  LOP3.LUT R40, R40, R39, RZ, 0x3c, !PT ;  /* 0x0000002728287212 */ /* 0x000fe400078e3cff */
        /* <DEDUP_REMOVED lines=52> */
[----:B------:R-:W-:Y:S01]  /*4550*/  SHF.L.W.U32.HI R40, R40, 0x7, R40 ;  /* 0x0000000728287819 */ /* 0x000fe20000010e28 */
[----:B------:R-:W-:Y:S01]  /*4560*/  IMAD.MOV.U32 R43, RZ, RZ, 0x1 ;  /* 0x00000001ff2b7424 */ /* 0x000fe200078e00ff */
        /* <DEDUP_REMOVED lines=16> */
[----:B------:R-:W-:Y:S02]  /*4670*/  SHF.L.W.U32.HI R37, R38, 0xc, R38 ;  /* 0x0000000c26257819 */ /* 0x000fe40000010e26 */
[----:B------:R-:W-:Y:S01]  /*4680*/  SHF.L.W.U32.HI R46, R34, 0x10, R34 ;  /* 0x00000010222e7819 */ /* 0x000fe20000010e22 */
[----:B------:R-:W-:Y:S01]  /*4690*/  IMAD.IADD R34, R35, 0x1, R32 ;  /* 0x0000000123227824 */ /* 0x000fe200078e0220 */
[----:B------:R-:W-:Y:S01]  /*46a0*/  LEA.HI R31, R36, R31, R36, 0xc ;  /* 0x0000001f241f7211 */ /* 0x000fe200078f6024 */
[----:B------:R-:W-:-:S02]  /*46b0*/  IMAD.IADD R35, R42, 0x1, R37 ;  /* 0x000000012a237824 */ /* 0x000fc400078e0225 */
[----:B------:R-:W-:Y:S01]  /*46c0*/  IMAD.IADD R39, R39, 0x1, R46 ;  /* 0x0000000127277824 */ /* 0x000fe200078e022e */
[----:B------:R-:W-:Y:S02]  /*46d0*/  LOP3.LUT R36, R27, R34, RZ, 0x3c, !PT ;  /* 0x000000221b247212 */ /* 0x000fe400078e3cff */
[----:B------:R-:W-:Y:S02]  /*46e0*/  LOP3.LUT R27, R9, R28, RZ, 0x3c, !PT ;  /* 0x0000001c091b7212 */ /* 0x000fe400078e3cff */
[----:B------:R-:W-:Y:S02]  /*46f0*/  LOP3.LUT R44, R44, R35, RZ, 0x3c, !PT ;  /* 0x000000232c2c7212 */ /* 0x000fe400078e3cff */
[----:B------:R-:W-:Y:S02]  /*4700*/  SHF.L.W.U32.HI R27, R27, 0xc, R27 ;  /* 0x0000000c1b1b7819 */ /* 0x000fe40000010e1b */
[----:B------:R-:W-:Y:S02]  /*4710*/  LOP3.LUT R40, R40, R39, RZ, 0x3c, !PT ;  /* 0x0000002728287212 */ /* 0x000fe400078e3cff */
[----:B------:R-:W-:Y:S01]  /*4720*/  LEA.HI R44, R44, R29, R44, 0x8 ;  /* 0x0000001d2c2c7211 */ /* 0x000fe200078f402c */
[----:B------:R-:W-:Y:S01]  /*4730*/  IMAD.IADD R29, R12, 0x1, R27 ;  /* 0x000000010c1d7824 */ /* 0x000fe200078e021b */
[----:B------:R-:W-:-:S02]  /*4740*/  LEA.HI R33, R36, R33, R36, 0x8 ;  /* 0x0000002124217211 */ /* 0x000fc400078f4024 */
[----:B------:R-:W-:Y:S02]  /*4750*/  LEA.HI R41, R40, R41, R40, 0xc ;  /* 0x0000002928297211 */ /* 0x000fe400078f6028 */
[----:B------:R-:W-:Y:S02]  /*4760*/  LOP3.LUT R37, R37, R44, RZ, 0x3c, !PT ;  /* 0x0000002c25257212 */ /* 0x000fe400078e3cff */
[----:B------:R-:W-:Y:S02]  /*4770*/  LOP3.LUT R33, R32, R33, RZ, 0x3c, !PT ;  /* 0x0000002120217212 */ /* 0x000fe400078e3cff */
[----:B------:R-:W-:Y:S02]  /*4780*/  LOP3.LUT R35, RZ, R11, RZ, 0x33, !PT ;  /* 0x0000000bff237212 */ /* 0x000fe400078e33ff */
[----:B------:R-:W-:Y:S02]  /*4790*/  LOP3.LUT R41, R46, R41, RZ, 0x3c, !PT ;  /* 0x000000292e297212 */ /* 0x000fe400078e3cff */
[----:B------:R-:W-:Y:S01]  /*47a0*/  SHF.L.W.U32.HI R37, R37, 0x7, R37 ;  /* 0x0000000725257819 */ /* 0x000fe20000010e25 */
[----:B------:R-:W-:Y:S01]  /*47b0*/  IMAD.IADD R36, R8, 0x1, R35 ;  /* 0x0000000108247824 */ /* 0x000fe200078e0223 */
[----:B------:R-:W-:Y:S01]  /*47c0*/  LOP3.LUT R26, R26, R29, RZ, 0x3c, !PT ;  /* 0x0000001d1a1a7212 */ /* 0x000fe200078e3cff */
[----:B------:R-:W-:Y:S01]  /*47d0*/  IMAD.IADD R29, R29, 0x1, R19 ;  /* 0x000000011d1d7824 */ /* 0x000fe200078e0213 */
[----:B------:R-:W-:Y:S01]  /*47e0*/  SHF.L.W.U32.HI R32, R33, 0x7, R33 ;  /* 0x0000000721207819 */ /* 0x000fe20000010e21 */
[----:B------:R-:W-:Y:S01]  /*47f0*/  IMAD.IADD R35, R34, 0x1, R37 ;  /* 0x0000000122237824 */ /* 0x000fe200078e0225 */
[----:B------:R-:W-:-:S02]  /*4800*/  LOP3.LUT R30, R30, R31, RZ, 0x3c, !PT ;  /* 0x0000001f1e1e7212 */ /* 0x000fc400078e3cff */
[----:B------:R-:W-:Y:S01]  /*4810*/  SHF.L.W.U32.HI R12, R41, 0x8, R41 ;  /* 0x00000008290c7819 */ /* 0x000fe20000010e29 */
[----:B------:R-:W-:Y:S01]  /*4820*/  IMAD.IADD R31, R31, 0x1, R32 ;  /* 0x000000011f1f7824 */ /* 0x000fe200078e0220 */
[----:B------:R-:W-:Y:S02]  /*4830*/  SHF.L.W.U32.HI R26, R26, 0x8, R26 ;  /* 0x000000081a1a7819 */ /* 0x000fe40000010e1a */
[----:B------:R-:W-:Y:S01]  /*4840*/  SHF.L.W.U32.HI R30, R30, 0x8, R30 ;  /* 0x000000081e1e7819 */ /* 0x000fe20000010e1e */
[----:B------:R-:W-:Y:S01]  /*4850*/  IMAD.IADD R39, R39, 0x1, R12 ;  /* 0x0000000127277824 */ /* 0x000fe200078e020c */
[----:B------:R-:W-:Y:S01]  /*4860*/  LOP3.LUT R33, R12, R31, RZ, 0x3c, !PT ;  /* 0x0000001f0c217212 */ /* 0x000fe200078e3cff */
[----:B------:R-:W-:Y:S01]  /*4870*/  IMAD.IADD R28, R28, 0x1, R26 ;  /* 0x000000011c1c7824 */ /* 0x000fe200078e021a */
[----:B------:R-:W-:Y:S02]  /*4880*/  LOP3.LUT R30, R30, R35, RZ, 0x3c, !PT ;  /* 0x000000231e1e7212 */ /* 0x000fe400078e3cff */
[----:B------:R-:W-:-:S02]  /*4890*/  LEA.HI R33, R33, R44, R33, 0x10 ;  /* 0x0000002c21217211 */ /* 0x000fc400078f8021 */
[----:B------:R-:W-:Y:S02]  /*48a0*/  LEA.HI R30, R30, R39, R30, 0x10 ;  /* 0x000000271e1e7211 */ /* 0x000fe400078f801e */
[----:B------:R-:W-:Y:S01]  /*48b0*/  LOP3.LUT R27, R27, R28, RZ, 0x3c, !PT ;  /* 0x0000001c1b1b7212 */ /* 0x000fe200078e3cff */
[----:B------:R-:W-:Y:S01]  /*48c0*/  IMAD.IADD R28, R28, 0x1, R24 ;  /* 0x000000011c1c7824 */ /* 0x000fe200078e0218 */
[----:B------:R-:W-:Y:S02]  /*48d0*/  LOP3.LUT R34, R37, R30, RZ, 0x3c, !PT ;  /* 0x0000001e25227212 */ /* 0x000fe400078e3cff */
[----:B------:R-:W-:Y:S02]  /*48e0*/  LOP3.LUT R32, R32, R33, RZ, 0x3c, !PT ;  /* 0x0000002120207212 */ /* 0x000fe400078e3cff */
[----:B------:R-:W-:Y:S02]  /*48f0*/  SHF.L.W.U32.HI R30, R27, 0x7, R27 ;  /* 0x000000071b1e7819 */ /* 0x000fe40000010e1b */
[----:B------:R-:W-:-:S02]  /*4900*/  LEA.HI R31, R32, R31, RZ, 0xc ;  /* 0x0000001f201f7211 */ /* 0x000fc400078f60ff */
[----:B------:R-:W-:Y:S01]  /*4910*/  LOP3.LUT R22, R22, R29, RZ, 0x3c, !PT ;  /* 0x0000001d16167212 */ /* 0x000fe200078e3cff */
[----:B------:R-:W-:Y:S01]  /*4920*/  IMAD.IADD R32, R30, 0x1, R13 ;  /* 0x000000011e207824 */ /* 0x000fe200078e020d */
[----:B------:R-:W-:Y:S01]  /*4930*/  LOP3.LUT R26, R26, R15, RZ, 0x3c, !PT ;  /* 0x0000000f1a1a7212 */ /* 0x000fe200078e3cff */
[----:B------:R-:W-:Y:S01]  /*4940*/  IMAD.IADD R13, R31, 0x1, R6 ;  /* 0x000000011f0d7824 */ /* 0x000fe200078e0206 */
[----:B------:R-:W-:Y:S02]  /*4950*/  LOP3.LUT R25, R25, R28, RZ, 0x3c, !PT ;  /* 0x0000001c19197212 */ /* 0x000fe400078e3cff */
[----:B------:R-:W-:Y:S02]  /*4960*/  LOP3.LUT R23, R23, R32, RZ, 0x3c, !PT ;  /* 0x0000002017177212 */ /* 0x000fe400078e3cff */
[----:B------:R-:W-:Y:S02]  /*4970*/  SHF.L.W.U32.HI R26, R26, 0x10, R26 ;  /* 0x000000101a1a7819 */ /* 0x000fe40000010e1a */
[----:B------:R-:W-:-:S02]  /*4980*/  SHF.L.W.U32.HI R27, R23, 0x10, R23 ;  /* 0x00000010171b7819 */ /* 0x000fc40000010e17 */
[----:B------:R-:W-:Y:S01]  /*4990*/  SHF.L.W.U32.HI R23, R22, 0x10, R22 ;  /* 0x0000001016177819 */ /* 0x000fe20000010e16 */
[----:B------:R-:W-:Y:S01]  /*49a0*/  IMAD.IADD R17, R17, 0x1, R26 ;  /* 0x0000000111117824 */ /* 0x000fe200078e021a */
[----:B------:R-:W-:Y:S01]  /*49b0*/  SHF.L.W.U32.HI R22, R25, 0xc, R25 ;  /* 0x0000000c19167819 */ /* 0x000fe20000010e19 */
[----:B------:R-:W-:Y:S01]  /*49c0*/  IMAD.IADD R31, R18, 0x1, R27 ;  /* 0x00000001121f7824 */ /* 0x000fe200078e021b */
[----:B------:R-:W-:Y:S01]  /*49d0*/  SHF.L.U32 R12, R43, R36, RZ ;  /* 0x000000242b0c7219 */ /* 0x000fe200000006ff */
[----:B------:R-:W-:Y:S01]  /*49e0*/  IMAD.IADD R16, R16, 0x1, R23 ;  /* 0x0000000110107824 */ /* 0x000fe200078e0217 */
[----:B------:R-:W-:Y:S01]  /*49f0*/  LOP3.LUT R20, R20, R17, RZ, 0x3c, !PT ;  /* 0x0000001114147212 */ /* 0x000fe200078e3cff */
[----:B------:R-:W-:Y:S01]  /*4a00*/  IMAD.IADD R21, R21, 0x1, R22 ;  /* 0x0000000115157824 */ /* 0x000fe200078e0216 */
[----:B------:R-:W-:Y:S02]  /*4a10*/  LOP3.LUT R30, R30, R31, RZ, 0x3c, !PT ;  /* 0x0000001f1e1e7212 */ /* 0x000fe400078e3cff */
[----:B------:R-:W-:-:S02]  /*4a20*/  LOP3.LUT R19, R19, R16, RZ, 0x3c, !PT ;  /* 0x0000001013137212 */ /* 0x000fc400078e3cff */
[----:B------:R-:W-:Y:S02]  /*4a30*/  SHF.L.W.U32.HI R33, R30, 0xc, R30 ;  /* 0x0000000c1e217819 */ /* 0x000fe40000010e1e */
[----:B------:R-:W-:Y:S02]  /*4a40*/  SHF.L.W.U32.HI R14, R19, 0xc, R19 ;  /* 0x0000000c130e7819 */ /* 0x000fe40000010e13 */
[----:B------:R-:W-:Y:S01]  /*4a50*/  SHF.L.W.U32.HI R20, R20, 0xc, R20 ;  /* 0x0000000c14147819 */ /* 0x000fe20000010e14 */
[----:B------:R-:W-:Y:S01]  /*4a60*/  IMAD.IADD R32, R32, 0x1, R33 ;  /* 0x0000000120207824 */ /* 0x000fe200078e0221 */
[----:B------:R-:W-:Y:S01]  /*4a70*/  LOP3.LUT R24, R24, R21, RZ, 0x3c, !PT ;  /* 0x0000001518187212 */ /* 0x000fe200078e3cff */
[----:B------:R-:W-:Y:S01]  /*4a80*/  IMAD.IADD R18, R29, 0x1, R14 ;  /* 0x000000011d127824 */ /* 0x000fe200078e020e */
[----:B------:R-:W-:Y:S01]  /*4a90*/  LOP3.LUT P0, R12, R12, UR4, RZ, 0xc0, !PT ;  /* 0x000000040c0c7c12 */ /* 0x000fe2000f80c0ff */
        /* <DEDUP_REMOVED lines=11> */
[----:B------:R-:W-:Y:S01]  /*4b50*/  IMAD.IADD R15, R16, 0x1, R23 ;  /* 0x00000001100f7824 */ /* 0x000fe200078e0217 */
[----:B------:R-:W-:Y:S01]  /*4b60*/  LEA.HI R34, R34, R35, RZ, 0xc ;  /* 0x0000002322227211 */ /* 0x000fe200078f60ff */
[----:B------:R-:W-:Y:S01]  /*4b70*/  IMAD.IADD R17, R17, 0x1, R26 ;  /* 0x0000000111117824 */ /* 0x000fe200078e021a */
[----:B------:R-:W-:-:S02]  /*4b80*/  LOP3.LUT R33, R33, R28, RZ, 0x3c, !PT ;  /* 0x0000001c21217212 */ /* 0x000fc400078e3cff */
[----:B------:R-:W-:Y:S01]  /*4b90*/  SHF.L.W.U32.HI R22, R22, 0x7, R22 ;  /* 0x0000000716167819 */ /* 0x000fe20000010e16 */
[----:B------:R-:W-:Y:S01]  /*4ba0*/  @P0 IMAD.IADD R13, R34, 0x1, R7 ;  /* 0x00000001220d0824 */ /* 0x000fe200078e0207 */
        /* <DEDUP_REMOVED lines=230> */
[----:B------:R-:W-:-:S02]  /*5a10*/  LOP3.LUT R26, R26, R21, RZ, 0x3c, !PT ;  /* 0x000000151a1a7212 */ /* 0x000fc400078e3cff */
        /* <DEDUP_REMOVED lines=35> */
[-C--:B------:R-:W-:Y:S02]  /*5c50*/  LOP3.LUT R25, R25, R14.reuse, RZ, 0x3c, !PT ;  /* 0x0000000e19197212 */ /* 0x080fe400078e3cff */
        /* <DEDUP_REMOVED lines=27> */
[----:B------:R-:W-:Y:S02]  /*5e10*/  LEA.HI R9, R24, R9, R24, 0x7 ;  /* 0x0000000918097211 */ /* 0x000fe400078f3818 */
[----:B------:R-:W-:Y:S01]  /*5e20*/  PRMT R14, R13, 0x7610, R14 ;  /* 0x000076100d0e7816 */ /* 0x000fe2000000000e */
        /* <DEDUP_REMOVED lines=15> */
[----:B--2---:R-:W-:Y:S02]  /*5f20*/  LOP3.LUT R12, R13, R12, RZ, 0x3c, !PT ;  /* 0x0000000c0d0c7212 */ /* 0x004fe400078e3cff */
[----:B------:R-:W-:Y:S02]  /*5f30*/  SEL R13, R33, R18, !P0 ;  /* 0x00000012210d7207 */ /* 0x000fe40004000000 */
[----:B------:R-:W-:Y:S02]  /*5f40*/  SEL R6, R12, R6, !P0 ;  /* 0x000000060c067207 */ /* 0x000fe40004000000 */
[----:B------:R-:W-:Y:S02]  /*5f50*/  SEL R9, R9, R12, !P0 ;  /* 0x0000000c09097207 */ /* 0x000fe40004000000 */
[----:B------:R-:W-:-:S02]  /*5f60*/  SEL R12, R27, R0, !P0 ;  /* 0x000000001b0c7207 */ /* 0x000fc40004000000 */
[----:B---3--:R-:W-:Y:S02]  /*5f70*/  LOP3.LUT R15, R15, R20, RZ, 0x3c, !PT ;  /* 0x000000140f0f7212 */ /* 0x008fe400078e3cff */
[----:B----4-:R-:W-:Y:S02]  /*5f80*/  LOP3.LUT R13, R13, R22, RZ, 0x3c, !PT ;  /* 0x000000160d0d7212 */ /* 0x010fe400078e3cff */
[----:B-----5:R-:W-:Y:S02]  /*5f90*/  LOP3.LUT R12, R12, R17, RZ, 0x3c, !PT ;  /* 0x000000110c0c7212 */ /* 0x020fe400078e3cff */
[----:B------:R-:W-:Y:S02]  /*5fa0*/  LOP3.LUT R5, R5, R14, RZ, 0x3c, !PT ;  /* 0x0000000e05057212 */ /* 0x000fe400078e3cff */
[----:B------:R-:W-:Y:S02]  /*5fb0*/  SEL R7, R15, R7, !P0 ;  /* 0x000000070f077207 */ /* 0x000fe40004000000 */
[----:B------:R-:W-:-:S02]  /*5fc0*/  SEL R16, R16, R15, !P0 ;  /* 0x0000000f10107207 */ /* 0x000fc40004000000 */
[----:B------:R-:W-:Y:S02]  /*5fd0*/  SEL R33, R13, R33, !P0 ;  /* 0x000000210d217207 */ /* 0x000fe40004000000 */
[----:B------:R-:W-:Y:S02]  /*5fe0*/  SEL R18, R18, R13, !P0 ;  /* 0x0000000d12127207 */ /* 0x000fe40004000000 */
[----:B------:R-:W-:Y:S02]  /*5ff0*/  SEL R27, R12, R27, !P0 ;  /* 0x0000001b0c1b7207 */ /* 0x000fe40004000000 */
[----:B------:R-:W-:Y:S02]  /*6000*/  SEL R0, R0, R12, !P0 ;  /* 0x0000000c00007207 */ /* 0x000fe40004000000 */
[----:B------:R-:W-:-:S07]  /*6010*/  PRMT R14, R5, 0x7610, R14 ;  /* 0x00007610050e7816 */ /* 0x000fce000000000e */
.L_x_1238:
[----:B------:R-:W-:Y:S01]  /*6020*/  VIADD R11, R11, 0x1 ;  /* 0x000000010b0b7836 */ /* 0x000fe20000000000 */
[----:B------:R-:W-:Y:S02]  /*6030*/  SEL R9, R6, R9, !P3 ;  /* 0x0000000906097207 */ /* 0x000fe40005800000 */
[----:B------:R-:W-:Y:S02]  /*6040*/  SEL R0, R27, R0, !P3 ;  /* 0x000000001b007207 */ /* 0x000fe40005800000 */
[----:B------:R-:W-:Y:S02]  /*6050*/  SEL R2, R7, R16, !P3 ;  /* 0x0000001007027207 */ /* 0x000fe40005800000 */
[----:B------:R-:W-:Y:S01]  /*6060*/  SEL R3, R33, R18, !P3 ;  /* 0x0000001221037207 */ /* 0x000fe20005800000 */
[----:B------:R-:W-:Y:S06]  /*6070*/  @P2 BRA `(.L_x_1239) ;  /* 0xffffffd000a02947 */ /* 0x000fec000383ffff */
.L_x_1237:
[----:B------:R-:W1:Y:S02]  /*6080*/  LDC.64 R12, c[0x0][0x388] ;  /* 0x0000e200ff0c7b82 */ /* 0x000e640000000a00 */
[----:B-1----:R-:W2:Y:S06]  /*6090*/  LDG.E.U16 R8, desc[UR8][R12.64+0x3e0] ;  /* 0x0003e0080c087981 */ /* 0x002eac000c1e1500 */
[----:B0-----:R-:W0:Y:S01]  /*60a0*/  S2UR UR6, SR_CgaCtaId ;  /* 0x00000000000679c3 */ /* 0x001e220000008800 */
[----:B------:R-:W-:Y:S01]  /*60b0*/  UMOV UR5, 0x400 ;  /* 0x0000040000057882 */ /* 0x000fe20000000000 */
[----:B------:R-:W5:Y:S04]  /*60c0*/  LDG.E R6, desc[UR8][R12.64+0x3d0] ;  /* 0x0003d0080c067981 */ /* 0x000f68000c1e1900 */
[----:B------:R-:W5:Y:S04]  /*60d0*/  LDG.E R7, desc[UR8][R12.64+0x3d4] ;  /* 0x0003d4080c077981 */ /* 0x000f68000c1e1900 */
[----:B------:R-:W5:Y:S04]  /*60e0*/  LDG.E R4, desc[UR8][R12.64+0x3d8] ;  /* 0x0003d8080c047981 */ /* 0x000f68000c1e1900 */
[----:B------:R1:W5:Y:S01]  /*60f0*/  LDG.E R5, desc[UR8][R12.64+0x3dc] ;  /* 0x0003dc080c057981 */ /* 0x000362000c1e1900 */
[----:B0-----:R-:W-:-:S09]  /*6100*/  ULEA UR5, UR6, UR5, 0x18 ;  /* 0x0000000506057291 */ /* 0x001fd2000f8ec0ff */
[----:B------:R0:W-:Y:S04]  /*6110*/  STS.64 [UR5+0xc018], R2 ;  /* 0x00c01802ff007988 */ /* 0x0001e80008000a05 */
[----:B------:R0:W-:Y:S04]  /*6120*/  STS [UR5+0xc014], R9 ;  /* 0x00c01409ff007988 */ /* 0x0001e80008000805 */
[----:B------:R0:W-:Y:S04]  /*6130*/  STS [UR5+0xc020], R0 ;  /* 0x00c02000ff007988 */ /* 0x0001e80008000805 */
[----:B------:R0:W-:Y:S01]  /*6140*/  STS.U8 [UR5+0xc024], R14 ;  /* 0x00c0240eff007988 */ /* 0x0001e20008000005 */
[----:B--2---:R-:W-:-:S02]  /*6150*/  PRMT R10, R8, 0x7771, RZ ;  /* 0x00007771080a7816 */ /* 0x004fc400000000ff */
[----:B------:R-:W-:Y:S02]  /*6160*/  PRMT R8, R8, 0x7770, RZ ;  /* 0x0000777008087816 */ /* 0x000fe400000000ff */
[----:B------:R-:W-:Y:S02]  /*6170*/  ISETP.GE.U32.AND P0, PT, R10, 0xc, PT ;  /* 0x0000000c0a00780c */ /* 0x000fe40003f06070 */
[----:B-1----:R-:W-:-:S11]  /*6180*/  PRMT R13, R8, 0x7610, R13 ;  /* 0x00007610080d7816 */ /* 0x002fd6000000000d */
[----:B0-----:R-:W-:Y:S05]  /*6190*/  @!P0 BRA `(.L_x_1240) ;  /* 0x0000002c00688947 */ /* 0x001fea0003800000 */
[----:B------:R-:W-:Y:S01]  /*61a0*/  VIADD R0, R10, 0xfffffff4 ;  /* 0xfffffff40a007836 */ /* 0x000fe20000000000 */
[----:B------:R-:W0:Y:S01]  /*61b0*/  LDCU.64 UR6, c[0x0][0x388] ;  /* 0x00007100ff0677ac */ /* 0x000e220008000a00 */
[----:B------:R-:W-:-:S07]  /*61c0*/  IMAD.MOV.U32 R11, RZ, RZ, RZ ;  /* 0x000000ffff0b7224 */ /* 0x000fce00078e00ff */
.L_x_1242:
        /* <DEDUP_REMOVED lines=721> */
.L_x_1241:
[----:B------:R-:W-:Y:S01]  /*8ee0*/  VIADD R11, R11, 0x1 ;  /* 0x000000010b0b7836 */ /* 0x000fe20000000000 */
[----:B------:R-:W-:Y:S02]  /*8ef0*/  SEL R6, R8, R15, !P3 ;  /* 0x0000000f08067207 */ /* 0x000fe40005800000 */
[----:B------:R-:W-:Y:S02]  /*8f00*/  SEL R7, R9, R24, !P3 ;  /* 0x0000001809077207 */ /* 0x000fe40005800000 */
[----:B------:R-:W-:Y:S02]  /*8f10*/  SEL R4, R27, R14, !P3 ;  /* 0x0000000e1b047207 */ /* 0x000fe40005800000 */
[----:B------:R-:W-:Y:S01]  /*8f20*/  SEL R5, R28, R17, !P3 ;  /* 0x000000111c057207 */ /* 0x000fe20005800000 */
[----:B------:R-:W-:Y:S06]  /*8f30*/  @P2 BRA `(.L_x_1242) ;  /* 0xffffffd000a42947 */ /* 0x000fec000383ffff */
.L_x_1240:
        /* <DEDUP_REMOVED lines=9> */
[----:B-----5:R1:W-:Y:S04]  /*8fd0*/  STS.64 [UR5+0xc028], R6 ;  /* 0x00c02806ff007988 */ /* 0x0203e80008000a05 */
[----:B------:R1:W-:Y:S04]  /*8fe0*/  STS.64 [UR5+0xc030], R4 ;  /* 0x00c03004ff007988 */ /* 0x0003e80008000a05 */
[----:B------:R1:W-:Y:S01]  /*8ff0*/  STS.U8 [UR5+0xc038], R13 ;  /* 0x00c0380dff007988 */ /* 0x0003e20008000005 */
[C---:B--2---:R-:W-:Y:S02]  /*9000*/  PRMT R8, R14.reuse, 0x7771, RZ ;  /* 0x000077710e087816 */ /* 0x044fe400000000ff */
[----:B------:R-:W-:-:S02]  /*9010*/  PRMT R14, R14, 0x7770, RZ ;  /* 0x000077700e0e7816 */ /* 0x000fc400000000ff */
[----:B------:R-:W-:-:S13]  /*9020*/  ISETP.GE.U32.AND P0, PT, R8, 0xc, PT ;  /* 0x0000000c0800780c */ /* 0x000fda0003f06070 */
[----:B-1----:R-:W-:Y:S05]  /*9030*/  @!P0 BRA `(.L_x_1243) ;  /* 0x0000002c006c8947 */ /* 0x002fea0003800000 */
[----:B------:R-:W-:Y:S01]  /*9040*/  VIADD R10, R8, 0xfffffff4 ;  /* 0xfffffff4080a7836 */ /* 0x000fe20000000000 */
[----:B------:R-:W0:Y:S01]  /*9050*/  LDCU.64 UR6, c[0x0][0x388] ;  /* 0x00007100ff0677ac */ /* 0x000e220008000a00 */
[----:B------:R-:W-:-:S07]  /*9060*/  IMAD.MOV.U32 R11, RZ, RZ, RZ ;  /* 0x000000ffff0b7224 */ /* 0x000fce00078e00ff */
.L_x_1245:
        /* <DEDUP_REMOVED lines=722> */
.L_x_1244:
[----:B------:R-:W-:Y:S01]  /*bd90*/  VIADD R11, R11, 0x1 ;  /* 0x000000010b0b7836 */ /* 0x000fe20000000000 */
[----:B------:R-:W-:Y:S02]  /*bda0*/  SEL R9, R6, R9, !P3 ;  /* 0x0000000906097207 */ /* 0x000fe40005800000 */
[----:B------:R-:W-:Y:S02]  /*bdb0*/  SEL R0, R27, R0, !P3 ;  /* 0x000000001b007207 */ /* 0x000fe40005800000 */
[----:B------:R-:W-:Y:S02]  /*bdc0*/  SEL R2, R7, R16, !P3 ;  /* 0x0000001007027207 */ /* 0x000fe40005800000 */
[----:B------:R-:W-:Y:S01]  /*bdd0*/  SEL R3, R33, R18, !P3 ;  /* 0x0000001221037207 */ /* 0x000fe20005800000 */
[----:B------:R-:W-:Y:S06]  /*bde0*/  @P2 BRA `(.L_x_1245) ;  /* 0xffffffd000a02947 */ /* 0x000fec000383ffff */
.L_x_1243:
        /* <DEDUP_REMOVED lines=21> */
.L_x_1248:
        /* <DEDUP_REMOVED lines=721> */
.L_x_1247:
[----:B------:R-:W-:Y:S01]  /*ec50*/  VIADD R11, R11, 0x1 ;  /* 0x000000010b0b7836 */ /* 0x000fe20000000000 */
[----:B------:R-:W-:Y:S02]  /*ec60*/  SEL R4, R8, R15, !P3 ;  /* 0x0000000f08047207 */ /* 0x000fe40005800000 */
[----:B------:R-:W-:Y:S02]  /*ec70*/  SEL R5, R9, R24, !P3 ;  /* 0x0000001809057207 */ /* 0x000fe40005800000 */
[----:B------:R-:W-:Y:S02]  /*ec80*/  SEL R6, R27, R6, !P3 ;  /* 0x000000061b067207 */ /* 0x000fe40005800000 */
[----:B------:R-:W-:Y:S01]  /*ec90*/  SEL R7, R28, R7, !P3 ;  /* 0x000000071c077207 */ /* 0x000fe20005800000 */
[----:B------:R-:W-:Y:S06]  /*eca0*/  @P2 BRA `(.L_x_1248) ;  /* 0xffffffd000a42947 */ /* 0x000fec000383ffff */
.L_x_1246:
        /* <DEDUP_REMOVED lines=18> */
.L_x_1251:
        /* <DEDUP_REMOVED lines=722> */
.L_x_1250:
[----:B------:R-:W-:Y:S01]  /*11af0*/  VIADD R11, R11, 0x1 ;  /* 0x000000010b0b7836 */ /* 0x000fe20000000000 */
[----:B------:R-:W-:Y:S02]  /*11b00*/  SEL R9, R6, R9, !P3 ;  /* 0x0000000906097207 */ /* 0x000fe40005800000 */
[----:B------:R-:W-:Y:S02]  /*11b10*/  SEL R0, R27, R0, !P3 ;  /* 0x000000001b007207 */ /* 0x000fe40005800000 */
[----:B------:R-:W-:Y:S02]  /*11b20*/  SEL R2, R7, R16, !P3 ;  /* 0x0000001007027207 */ /* 0x000fe40005800000 */
[----:B------:R-:W-:Y:S01]  /*11b30*/  SEL R3, R33, R18, !P3 ;  /* 0x0000001221037207 */ /* 0x000fe20005800000 */
[----:B------:R-:W-:Y:S06]  /*11b40*/  @P2 BRA `(.L_x_1251) ;  /* 0xffffffd000a02947 */ /* 0x000fec000383ffff */
.L_x_1249:
        /* <DEDUP_REMOVED lines=21> */
.L_x_1254:
        /* <DEDUP_REMOVED lines=721> */
.L_x_1253:
[----:B------:R-:W-:Y:S01]  /*149b0*/  VIADD R11, R11, 0x1 ;  /* 0x000000010b0b7836 */ /* 0x000fe20000000000 */
[----:B------:R-:W-:Y:S02]  /*149c0*/  SEL R6, R8, R15, !P3 ;  /* 0x0000000f08067207 */ /* 0x000fe40005800000 */
[----:B------:R-:W-:Y:S02]  /*149d0*/  SEL R7, R9, R24, !P3 ;  /* 0x0000001809077207 */ /* 0x000fe40005800000 */
[----:B------:R-:W-:Y:S02]  /*149e0*/  SEL R4, R27, R14, !P3 ;  /* 0x0000000e1b047207 */ /* 0x000fe40005800000 */
[----:B------:R-:W-:Y:S01]  /*149f0*/  SEL R5, R28, R17, !P3 ;  /* 0x000000111c057207 */ /* 0x000fe20005800000 */
[----:B------:R-:W-:Y:S06]  /*14a00*/  @P2 BRA `(.L_x_1254) ;  /* 0xffffffd000a42947 */ /* 0x000fec000383ffff */
.L_x_1252:
        /* <DEDUP_REMOVED lines=19> */
.L_x_1257:
        /* <DEDUP_REMOVED lines=722> */
.L_x_1256:
[----:B------:R-:W-:Y:S01]  /*17860*/  VIADD R11, R11, 0x1 ;  /* 0x000000010b0b7836 */ /* 0x000fe20000000000 */
[----:B------:R-:W-:Y:S02]  /*17870*/  SEL R9, R6, R9, !P3 ;  /* 0x0000000906097207 */ /* 0x000fe40005800000 */
[----:B------:R-:W-:Y:S02]  /*17880*/  SEL R0, R27, R0, !P3 ;  /* 0x000000001b007207 */ /* 0x000fe40005800000 */
[----:B------:R-:W-:Y:S02]  /*17890*/  SEL R2, R7, R16, !P3 ;  /* 0x0000001007027207 */ /* 0x000fe40005800000 */
[----:B------:R-:W-:Y:S01]  /*178a0*/  SEL R3, R33, R18, !P3 ;  /* 0x0000001221037207 */ /* 0x000fe20005800000 */
[----:B------:R-:W-:Y:S06]  /*178b0*/  @P2 BRA `(.L_x_1257) ;  /* 0xffffffd000a02947 */ /* 0x000fec000383ffff */
.L_x_1255:
        /* <DEDUP_REMOVED lines=21> */
.L_x_1260:
        /* <DEDUP_REMOVED lines=721> */
.L_x_1259:
[----:B------:R-:W-:Y:S01]  /*1a720*/  VIADD R11, R11, 0x1 ;  /* 0x000000010b0b7836 */ /* 0x000fe20000000000 */
[----:B------:R-:W-:Y:S02]  /*1a730*/  SEL R4, R8, R15, !P3 ;  /* 0x0000000f08047207 */ /* 0x000fe40005800000 */
[----:B------:R-:W-:Y:S02]  /*1a740*/  SEL R5, R9, R24, !P3 ;  /* 0x0000001809057207 */ /* 0x000fe40005800000 */
[----:B------:R-:W-:Y:S02]  /*1a750*/  SEL R6, R27, R6, !P3 ;  /* 0x000000061b067207 */ /* 0x000fe40005800000 */
[----:B------:R-:W-:Y:S01]  /*1a760*/  SEL R7, R28, R7, !P3 ;  /* 0x000000071c077207 */ /* 0x000fe20005800000 */
[----:B------:R-:W-:Y:S06]  /*1a770*/  @P2 BRA `(.L_x_1260) ;  /* 0xffffffd000a42947 */ /* 0x000fec000383ffff */
.L_x_1258:
        /* <DEDUP_REMOVED lines=18> */
.L_x_1263:
        /* <DEDUP_REMOVED lines=722> */
.L_x_1262:
[----:B------:R-:W-:Y:S01]  /*1d5c0*/  VIADD R11, R11, 0x1 ;  /* 0x000000010b0b7836 */ /* 0x000fe20000000000 */
[----:B------:R-:W-:Y:S02]  /*1d5d0*/  SEL R9, R6, R9, !P3 ;  /* 0x0000000906097207 */ /* 0x000fe40005800000 */
[----:B------:R-:W-:Y:S02]  /*1d5e0*/  SEL R0, R27, R0, !P3 ;  /* 0x000000001b007207 */ /* 0x000fe40005800000 */
[----:B------:R-:W-:Y:S02]  /*1d5f0*/  SEL R2, R7, R16, !P3 ;  /* 0x0000001007027207 */ /* 0x000fe40005800000 */
[----:B------:R-:W-:Y:S01]  /*1d600*/  SEL R3, R33, R18, !P3 ;  /* 0x0000001221037207 */ /* 0x000fe20005800000 */
[----:B------:R-:W-:Y:S06]  /*1d610*/  @P2 BRA `(.L_x_1263) ;  /* 0xffffffd000a02947 */ /* 0x000fec000383ffff */
.L_x_1261:
        /* <DEDUP_REMOVED lines=21> */
.L_x_1266:
        /* <DEDUP_REMOVED lines=721> */
.L_x_1265:
[----:B------:R-:W-:Y:S01]  /*20480*/  VIADD R11, R11, 0x1 ;  /* 0x000000010b0b7836 */ /* 0x000fe20000000000 */
[----:B------:R-:W-:Y:S02]  /*20490*/  SEL R6, R8, R15, !P3 ;  /* 0x0000000f08067207 */ /* 0x000fe40005800000 */
[----:B------:R-:W-:Y:S02]  /*204a0*/  SEL R7, R9, R24, !P3 ;  /* 0x0000001809077207 */ /* 0x000fe40005800000 */
[----:B------:R-:W-:Y:S02]  /*204b0*/  SEL R4, R27, R14, !P3 ;  /* 0x0000000e1b047207 */ /* 0x000fe40005800000 */
[----:B------:R-:W-:Y:S01]  /*204c0*/  SEL R5, R28, R17, !P3 ;  /* 0x000000111c057207 */ /* 0x000fe20005800000 */
[----:B------:R-:W-:Y:S06]  /*204d0*/  @P2 BRA `(.L_x_1266) ;  /* 0xffffffd000a42947 */ /* 0x000fec000383ffff */
.L_x_1264:
        /* <DEDUP_REMOVED lines=19> */
.L_x_1269:
        /* <DEDUP_REMOVED lines=722> */
.L_x_1268:
[----:B------:R-:W-:Y:S01]  /*23330*/  VIADD R11, R11, 0x1 ;  /* 0x000000010b0b7836 */ /* 0x000fe20000000000 */
[----:B------:R-:W-:Y:S02]  /*23340*/  SEL R9, R6, R9, !P3 ;  /* 0x0000000906097207 */ /* 0x000fe40005800000 */
[----:B------:R-:W-:Y:S02]  /*23350*/  SEL R0, R27, R0, !P3 ;  /* 0x000000001b007207 */ /* 0x000fe40005800000 */
[----:B------:R-:W-:Y:S02]  /*23360*/  SEL R2, R7, R16, !P3 ;  /* 0x0000001007027207 */ /* 0x000fe40005800000 */
[----:B------:R-:W-:Y:S01]  /*23370*/  SEL R3, R33, R18, !P3 ;  /* 0x0000001221037207 */ /* 0x000fe20005800000 */
[----:B------:R-:W-:Y:S06]  /*23380*/  @P2 BRA `(.L_x_1269) ;  /* 0xffffffd000a02947 */ /* 0x000fec000383ffff */
.L_x_1267:
[----:B0-----:R-:W0:Y:S01]  /*23390*/  S2UR UR6, SR_CgaCtaId ;  /* 0x00000000000679c3 */ /* 0x001e220000008800 */
[----:B------:R-:W-:Y:S02]  /*233a0*/  UMOV UR5, 0x400 ;  /* 0x0000040000057882 */ /* 0x000fe40000000000 */
[----:B0-----:R-:W-:-:S09]  /*233b0*/  ULEA UR5, UR6, UR5, 0x18 ;  /* 0x0000000506057291 */ /* 0x001fd2000f8ec0ff */
[----:B------:R1:W-:Y:S04]  /*233c0*/  STS.64 [UR5+0xc0e0], R2 ;  /* 0x00c0e002ff007988 */ /* 0x0003e80008000a05 */
[----:B------:R1:W-:Y:S04]  /*233d0*/  STS [UR5+0xc0dc], R9 ;  /* 0x00c0dc09ff007988 */ /* 0x0003e80008000805 */
[----:B------:R1:W-:Y:S04]  /*233e0*/  STS [UR5+0xc0e8], R0 ;  /* 0x00c0e800ff007988 */ /* 0x0003e80008000805 */
[----:B------:R1:W-:Y:S02]  /*233f0*/  STS.U8 [UR5+0xc0ec], R14 ;  /* 0x00c0ec0eff007988 */ /* 0x0003e40008000005 */
.L_x_1233:
[----:B--2---:R-:W-:Y:S05]  /*23400*/  BSYNC.RECONVERGENT B0 ;  /* 0x0000000000007941 */ /* 0x004fea0003800200 */
.L_x_1232:
[----:B-1----:R-:W1:Y:S01]  /*23410*/  S2R R0, SR_TID.X ;  /* 0x0000000000007919 */ /* 0x002e620000002100 */
[----:B------:R-:W-:Y:S01]  /*23420*/  IMAD.MOV.U32 R252, RZ, RZ, RZ ;  /* 0x000000fffffc7224 */ /* 0x000fe200078e00ff */
[----:B------:R-:W-:Y:S02]  /*23430*/  CS2R R250, SRZ ;  /* 0x0000000000fa7805 */ /* 0x000fe4000001ff00 */
[----:B------:R-:W-:Y:S01]  /*23440*/  CS2R R248, SRZ ;  /* 0x0000000000f87805 */ /* 0x000fe2000001ff00 */
[----:B------:R-:W-:Y:S01]  /*23450*/  STL [R1+0x2f4], RZ ;  /* 0x0002f4ff01007387 */ /* 0x000fe20000100800 */
[----:B------:R-:W-:Y:S02]  /*23460*/  CS2R R24, SRZ ;  /* 0x0000000000187805 */ /* 0x000fe4000001ff00 */
[----:B------:R-:W-:Y:S02]  /*23470*/  CS2R R22, SRZ ;  /* 0x0000000000167805 */ /* 0x000fe4000001ff00 */
[----:B------:R-:W-:Y:S01]  /*23480*/  CS2R R20, SRZ ;  /* 0x0000000000147805 */ /* 0x000fe2000001ff00 */
[----:B------:R-:W-:Y:S01]  /*23490*/  STL [R1+0x2f0], RZ ;  /* 0x0002f0ff01007387 */ /* 0x000fe20000100800 */
[----:B------:R-:W-:-:S02]  /*234a0*/  CS2R R18, SRZ ;  /* 0x0000000000127805 */ /* 0x000fc4000001ff00 */
[----:B------:R-:W-:Y:S02]  /*234b0*/  CS2R R246, SRZ ;  /* 0x0000000000f67805 */ /* 0x000fe4000001ff00 */
[----:B------:R-:W-:Y:S02]  /*234c0*/  CS2R R16, SRZ ;  /* 0x0000000000107805 */ /* 0x000fe4000001ff00 */
[----:B------:R-:W-:Y:S02]  /*234d0*/  CS2R R14, SRZ ;  /* 0x00000000000e7805 */ /* 0x000fe4000001ff00 */
[----:B------:R-:W-:Y:S02]  /*234e0*/  CS2R R12, SRZ ;  /* 0x00000000000c7805 */ /* 0x000fe4000001ff00 */
[----:B------:R-:W-:Y:S02]  /*234f0*/  CS2R R244, SRZ ;  /* 0x0000000000f47805 */ /* 0x000fe4000001ff00 */
[----:B------:R-:W-:-:S02]  /*23500*/  CS2R R10, SRZ ;  /* 0x00000000000a7805 */ /* 0x000fc4000001ff00 */
[----:B0-----:R-:W-:Y:S02]  /*23510*/  CS2R R8, SRZ ;  /* 0x0000000000087805 */ /* 0x001fe4000001ff00 */
[----:B------:R-:W-:Y:S02]  /*23520*/  CS2R R6, SRZ ;  /* 0x0000000000067805 */ /* 0x000fe4000001ff00 */
[----:B------:R-:W-:Y:S02]  /*23530*/  CS2R R242, SRZ ;  /* 0x0000000000f27805 */ /* 0x000fe4000001ff00 */
[----:B------:R-:W-:Y:S02]  /*23540*/  CS2R R4, SRZ ;  /* 0x0000000000047805 */ /* 0x000fe4000001ff00 */
[----:B------:R-:W-:Y:S02]  /*23550*/  CS2R R240, SRZ ;  /* 0x0000000000f07805 */ /* 0x000fe4000001ff00 */
[----:B------:R-:W-:-:S02]  /*23560*/  CS2R R238, SRZ ;  /* 0x0000000000ee7805 */ /* 0x000fc4000001ff00 */
[----:B------:R-:W-:Y:S02]  /*23570*/  CS2R R236, SRZ ;  /* 0x0000000000ec7805 */ /* 0x000fe4000001ff00 */
[----:B------:R-:W-:Y:S02]  /*23580*/  CS2R R234, SRZ ;  /* 0x0000000000ea7805 */ /* 0x000fe4000001ff00 */
[----:B------:R-:W-:Y:S02]  /*23590*/  CS2R R232, SRZ ;  /* 0x0000000000e87805 */ /* 0x000fe4000001ff00 */
[----:B------:R-:W-:Y:S02]  /*235a0*/  CS2R R230, SRZ ;  /* 0x0000000000e67805 */ /* 0x000fe4000001ff00 */
[----:B------:R-:W-:Y:S02]  /*235b0*/  CS2R R228, SRZ ;  /* 0x0000000000e47805 */ /* 0x000fe4000001ff00 */
[----:B------:R-:W-:-:S02]  /*235c0*/  CS2R R226, SRZ ;  /* 0x0000000000e27805 */ /* 0x000fc4000001ff00 */
[----:B------:R-:W-:Y:S02]  /*235d0*/  CS2R R224, SRZ ;  /* 0x0000000000e07805 */ /* 0x000fe4000001ff00 */
[----:B------:R-:W-:Y:S01]  /*235e0*/  CS2R R222, SRZ ;  /* 0x0000000000de7805 */ /* 0x000fe2000001ff00 */
[----:B------:R-:W-:Y:S01]  /*235f0*/  IMAD.MOV.U32 R221, RZ, RZ, RZ ;  /* 0x000000ffffdd7224 */ /* 0x000fe200078e00ff */
[----:B------:R-:W-:Y:S01]  /*23600*/  CS2R R218, SRZ ;  /* 0x0000000000da7805 */ /* 0x000fe2000001ff00 */
[C---:B-1----:R-:W-:Y:S01]  /*23610*/  IMAD.SHL.U32 R2, R0.reuse, 0x8, RZ ;  /* 0x0000000800027824 */ /* 0x042fe200078e00ff */
[----:B------:R-:W-:Y:S02]  /*23620*/  LOP3.LUT R0, R0, 0x1f, RZ, 0xc0, !PT ;  /* 0x0000001f00007812 */ /* 0x000fe400078ec0ff */
[----:B------:R-:W-:Y:S02]  /*23630*/  CS2R R216, SRZ ;  /* 0x0000000000d87805 */ /* 0x000fe4000001ff00 */
[----:B------:R-:W-:-:S02]  /*23640*/  CS2R R214, SRZ ;  /* 0x0000000000d67805 */ /* 0x000fc4000001ff00 */
[----:B------:R-:W-:Y:S02]  /*23650*/  CS2R R212, SRZ ;  /* 0x0000000000d47805 */ /* 0x000fe4000001ff00 */
[----:B------:R-:W-:Y:S02]  /*23660*/  LOP3.LUT R3, R2, 0x1f00, RZ, 0xc0, !PT ;  /* 0x00001f0002037812 */ /* 0x000fe400078ec0ff */
[----:B------:R-:W-:Y:S02]  /*23670*/  CS2R R210, SRZ ;  /* 0x0000000000d27805 */ /* 0x000fe4000001ff00 */
[----:B------:R-:W-:Y:S02]  /*23680*/  CS2R R208, SRZ ;  /* 0x0000000000d07805 */ /* 0x000fe4000001ff00 */
[----:B------:R-:W-:Y:S02]  /*23690*/  CS2R R206, SRZ ;  /* 0x0000000000ce7805 */ /* 0x000fe4000001ff00 */
[----:B------:R-:W-:-:S02]  /*236a0*/  IADD3 R0, PT, PT, R0, UR4, R3 ;  /* 0x0000000400007c10 */ /* 0x000fc4000fffe003 */
[----:B------:R-:W-:Y:S02]  /*236b0*/  CS2R R2, SRZ ;  /* 0x0000000000027805 */ /* 0x000fe4000001ff00 */
[----:B------:R-:W-:Y:S02]  /*236c0*/  CS2R R204, SRZ ;  /* 0x0000000000cc7805 */ /* 0x000fe4000001ff00 */
[----:B------:R-:W-:Y:S02]  /*236d0*/  CS2R R202, SRZ ;  /* 0x0000000000ca7805 */ /* 0x000fe4000001ff00 */
[----:B------:R-:W-:Y:S01]  /*236e0*/  CS2R R200, SRZ ;  /* 0x0000000000c87805 */ /* 0x000fe2000001ff00 */
[----:B------:R0:W-:Y:S01]  /*236f0*/  STL [R1+0x2f8], R0 ;  /* 0x0002f80001007387 */ /* 0x0001e20000100800 */
        /* <DEDUP_REMOVED lines=8> */
[----:B------:R-:W-:Y:S01]  /*23780*/  CS2R R186, SRZ ;  /* 0x0000000000ba7805 */ /* 0x000fe2000001ff00 */
[----:B0-----:R-:W-:Y:S01]  /*23790*/  IMAD.MOV.U32 R0, RZ, RZ, RZ ;  /* 0x000000ffff007224 */ /* 0x001fe200078e00ff */
        /* <DEDUP_REMOVED lines=239> */
.L_x_1345:
[----:B0-----:R-:W2:Y:S01]  /*24690*/  LDL R52, [R1+0x2f8] ;  /* 0x0002f80001347983 */ /* 0x001ea20000100800 */
[----:B------:R-:W0:Y:S01]  /*246a0*/  LDCU UR5, c[0x0][0x398] ;  /* 0x00007300ff0577ac */ /* 0x000e220008000800 */
[----:B------:R-:W-:Y:S01]  /*246b0*/  BSSY.RECONVERGENT B0, `(.L_x_1270) ;  /* 0x0000318000007945 */ /* 0x000fe20003800200 */
[----:B------:R-:W-:Y:S01]  /*246c0*/  CS2R R54, SRZ ;  /* 0x0000000000367805 */ /* 0x000fe2000001ff00 */
[----:B------:R-:W3:Y:S01]  /*246d0*/  LDCU.128 UR12, c[0x3][URZ] ;  /* 0x00c00000ff0c77ac */ /* 0x000ee20008000c00 */
[----:B--2---:R-:W-:-:S05]  /*246e0*/  VIADD R52, R52, UR4 ;  /* 0x0000000434347c36 */ /* 0x004fca0008000000 */
[----:B0-----:R-:W-:Y:S02]  /*246f0*/  ISETP.GE.AND P0, PT, R52, UR5, PT ;  /* 0x0000000534007c0c */ /* 0x001fe4000bf06270 */
[----:B------:R-:W-:-:S11]  /*24700*/  CS2R R52, SRZ ;  /* 0x0000000000347805 */ /* 0x000fd6000001ff00 */
[----:B---3-5:R-:W-:Y:S05]  /*24710*/  @P0 BRA `(.L_x_1271) ;  /* 0x0000003000440947 */ /* 0x028fea0003800000 */
[----:B------:R-:W0:Y:S02]  /*24720*/  LDC.64 R94, c[0x0][0x388] ;  /* 0x0000e200ff5e7b82 */ /* 0x000e240000000a00 */
[----:B0-----:R-:W2:Y:S06]  /*24730*/  LDG.E.U8 R94, desc[UR8][R94.64+0x11] ;  /* 0x000011085e5e7981 */ /* 0x001eac000c1e1100 */
[----:B------:R-:W0:Y:S01]  /*24740*/  S2UR UR6, SR_CgaCtaId ;  /* 0x00000000000679c3 */ /* 0x000e220000008800 */
[----:B------:R-:W-:Y:S02]  /*24750*/  UMOV UR5, 0x400 ;  /* 0x0000040000057882 */ /* 0x000fe40000000000 */
[----:B0-----:R-:W-:-:S09]  /*24760*/  ULEA UR5, UR6, UR5, 0x18 ;  /* 0x0000000506057291 */ /* 0x001fd2000f8ec0ff */
[----:B------:R-:W0:Y:S01]  /*24770*/  LDS.U8 R63, [UR5+0xc010] ;  /* 0x00c01005ff3f7984 */ /* 0x000e220008000000 */
[----:B--2---:R-:W-:-:S04]  /*24780*/  VIMNMX.U16x2 R52, PT, PT, R94, 0xb000b, !PT ;  /* 0x000b000b5e347848 */ /* 0x004fc80007fe0200 */
[----:B------:R-:W-:-:S05]  /*24790*/  LOP3.LUT R58, R52, 0xffff, RZ, 0xc0, !PT ;  /* 0x0000ffff343a7812 */ /* 0x000fca00078ec0ff */
[----:B------:R-:W-:-:S05]  /*247a0*/  VIADD R52, R58, 0xfffffff5 ;  /* 0xfffffff53a347836 */ /* 0x000fca0000000000 */
[----:B------:R-:W-:Y:S02]  /*247b0*/  ISETP.GE.U32.AND P0, PT, R52, R94, PT ;  /* 0x0000005e3400720c */ /* 0x000fe40003f06070 */
[----:B------:R-:W2:Y:S11]  /*247c0*/  LDS.128 R52, [UR5+0xc000] ;  /* 0x00c00005ff347984 */ /* 0x000eb60008000c00 */
[----:B0-----:R-:W-:Y:S05]  /*247d0*/  @P0 BRA `(.L_x_1272) ;  /* 0x0000002c00d80947 */ /* 0x001fea0003800000 */
[----:B------:R-:W0:Y:S01]  /*247e0*/  S2R R61, SR_TID.X ;  /* 0x00000000003d7919 */ /* 0x000e220000002100 */
[----:B------:R-:W3:Y:S01]  /*247f0*/  LDC.64 R64, c[0x0][0x388] ;  /* 0x0000e200ff407b82 */ /* 0x000ee20000000a00 */
[----:B------:R-:W4:Y:S01]  /*24800*/  LDCU.64 UR6, c[0x0][0x388] ;  /* 0x00007100ff0677ac */ /* 0x000f220008000a00 */
[----:B------:R-:W-:Y:S01]  /*24810*/  VIADD R60, R58, 0xfffffff5 ;  /* 0xfffffff53a3c7836 */ /* 0x000fe20000000000 */
[----:B------:R-:W5:Y:S01]  /*24820*/  S2R R56, SR_CTAID.X ;  /* 0x0000000000387919 */ /* 0x000f620000002500 */
[----:B------:R-:W-:Y:S02]  /*24830*/  IMAD.IADD R62, R94, 0x1, -R58 ;  /* 0x000000015e3e7824 */ /* 0x000fe400078e0a3a */
[C---:B0-----:R-:W-:Y:S01]  /*24840*/  IMAD.SHL.U32 R59, R61.reuse, 0x8, RZ ;  /* 0x000000083d3b7824 */ /* 0x041fe200078e00ff */
[----:B------:R-:W-:-:S04]  /*24850*/  LOP3.LUT R61, R61, 0x1f, RZ, 0xc0, !PT ;  /* 0x0000001f3d3d7812 */ /* 0x000fc800078ec0ff */
[----:B------:R-:W-:-:S05]  /*24860*/  LOP3.LUT R59, R59, 0x1f00, RZ, 0xc0, !PT ;  /* 0x00001f003b3b7812 */ /* 0x000fca00078ec0ff */
[----:B-----5:R-:W-:Y:S02]  /*24870*/  IMAD R59, R56, 0x800, R59 ;  /* 0x00000800383b7824 */ /* 0x020fe400078e023b */
[C---:B---3--:R-:W-:Y:S01]  /*24880*/  IMAD.WIDE.U32 R56, R60.reuse, 0x10, R64 ;  /* 0x000000103c387825 */ /* 0x048fe200078e0040 */
[----:B----4-:R-:W-:Y:S02]  /*24890*/  IADD3 R60, P0, PT, R60, UR6, RZ ;  /* 0x000000063c3c7c10 */ /* 0x010fe4000ff1e0ff */
[----:B------:R-:W-:Y:S02]  /*248a0*/  IADD3 R59, PT, PT, R59, UR4, R61 ;  /* 0x000000043b3b7c10 */ /* 0x000fe4000fffe03d */
[----:B------:R-:W-:Y:S01]  /*248b0*/  IADD3 R56, P1, PT, R56, 0x20, RZ ;  /* 0x0000002038387810 */ /* 0x000fe20007f3e0ff */
[----:B------:R-:W-:-:S04]  /*248c0*/  IMAD.X R61, RZ, RZ, UR7, P0 ;  /* 0x00000007ff3d7e24 */ /* 0x000fc800080e06ff */
[----:B------:R-:W-:-:S08]  /*248d0*/  IMAD.X R57, RZ, RZ, R57, P1 ;  /* 0x000000ffff397224 */ /* 0x000fd000008e0639 */
.L_x_1275:
[----:B--2---:R-:W-:Y:S01]  /*248e0*/  VIADD R83, R53, UR13 ;  /* 0x0000000d35537c36 */ /* 0x004fe20008000000 */
        /* <DEDUP_REMOVED lines=9> */
[----:B------:R-:W-:Y:S01]  /*24980*/  SHF.L.W.U32.HI R68, R80, 0x10, R80 ;  /* 0x0000001050447819 */ /* 0x000fe20000010e50 */
[----:B------:R-:W-:Y:S01]  /*24990*/  IMAD.IADD R77, R65, 0x1, R55 ;  /* 0x00000001414d7824 */ /* 0x000fe200078e0237 */
[----:B------:R-:W-:Y:S01]  /*249a0*/  ISETP.NE.AND P2, PT, R63, 0x1, PT ;  /* 0x000000013f00780c */ /* 0x000fe20003f45270 */
[----:B------:R-:W-:Y:S01]  /*249b0*/  IMAD.IADD R78, R76, 0x1, R54 ;  /* 0x000000014c4e7824 */ /* 0x000fe200078e0236 */
[----:B------:R-:W-:Y:S01]  /*249c0*/  LOP3.LUT R82, R53, R79, RZ, 0x3c, !PT ;  /* 0x0000004f35527212 */ /* 0x000fe200078e3cff */
        /* <DEDUP_REMOVED lines=19> */
[----:B------:R-:W-:Y:S01]  /*24b00*/  LOP3.LUT R82, R82, R79, RZ, 0x3c, !PT ;  /* 0x0000004f52527212 */ /* 0x000fe200078e3cff */
[----:B------:R-:W-:Y:S01]  /*24b10*/  IMAD.IADD R77, R77, 0x1, R65 ;  /* 0x000000014d4d7824 */ /* 0x000fe200078e0241 */
[----:B------:R-:W-:-:S02]  /*24b20*/  SHF.L.W.U32.HI R76, R76, 0x8, R76 ;  /* 0x000000084c4c7819 */ /* 0x000fc40000010e4c */
[----:B------:R-:W-:Y:S02]  /*24b30*/  SHF.L.W.U32.HI R82, R82, 0x7, R82 ;  /* 0x0000000752527819 */ /* 0x000fe40000010e52 */
[----:B------:R-:W-:Y:S01]  /*24b40*/  SHF.L.W.U32.HI R68, R68, 0x8, R68 ;  /* 0x0000000844447819 */ /* 0x000fe20000010e44 */
[----:B------:R-:W-:Y:S01]  /*24b50*/  IMAD.IADD R78, R78, 0x1, R76 ;  /* 0x000000014e4e7824 */ /* 0x000fe200078e024c */
[----:B------:R-:W-:Y:S01]  /*24b60*/  LOP3.LUT R74, R74, R77, RZ, 0x3c, !PT ;  /* 0x0000004d4a4a7212 */ /* 0x000fe200078e3cff */
[----:B------:R-:W-:Y:S02]  /*24b70*/  IMAD.IADD R64, R64, 0x1, R82 ;  /* 0x0000000140407824 */ /* 0x000fe400078e0252 */
        /* <DEDUP_REMOVED lines=299> */
[----:B------:R-:W-:Y:S02]  /*25e30*/  SHF.L.W.U32.HI R92, R92, 0xc, R92 ;  /* 0x0000000c5c5c7819 */ /* 0x000fe40000010e5c */
[----:B------:R-:W-:-:S03]  /*25e40*/  LOP3.LUT R68, R68, R70, RZ, 0x3c, !PT ;  /* 0x0000004644447212 */ /* 0x000fc600078e3cff */
[----:B------:R-:W-:Y:S01]  /*25e50*/  IMAD.IADD R64, R64, 0x1, R92 ;  /* 0x0000000140407824 */ /* 0x000fe200078e025c */
[----:B------:R-:W-:-:S04]  /*25e60*/  SHF.L.W.U32.HI R68, R68, 0x10, R68 ;  /* 0x0000001044447819 */ /* 0x000fc80000010e44 */
[----:B------:R-:W-:Y:S01]  /*25e70*/  LOP3.LUT R89, R89, R64, RZ, 0x3c, !PT ;  /* 0x0000004059597212 */ /* 0x000fe200078e3cff */
[----:B------:R-:W-:Y:S02]  /*25e80*/  IMAD.IADD R88, R88, 0x1, R68 ;  /* 0x0000000158587824 */ /* 0x000fe400078e0244 */
[----:B------:R-:W-:Y:S01]  /*25e90*/  VIADD R64, R64, UR12 ;  /* 0x0000000c40407c36 */ /* 0x000fe20008000000 */
[----:B------:R-:W-:Y:S02]  /*25ea0*/  LEA.HI R91, R89, R91, R89, 0x8 ;  /* 0x0000005b595b7211 */ /* 0x000fe400078f4059 */
[----:B------:R-:W-:Y:S02]  /*25eb0*/  LOP3.LUT R89, R90, R88, RZ, 0x3c, !PT ;  /* 0x000000585a597212 */ /* 0x000fe400078e3cff */
[----:B------:R-:W-:Y:S02]  /*25ec0*/  LOP3.LUT R91, R92, R91, RZ, 0x3c, !PT ;  /* 0x0000005b5c5b7212 */ /* 0x000fe400078e3cff */
[----:B------:R-:W-:-:S02]  /*25ed0*/  SHF.L.W.U32.HI R89, R89, 0xc, R89 ;  /* 0x0000000c59597819 */ /* 0x000fc40000010e59 */
[----:B------:R-:W-:-:S03]  /*25ee0*/  LEA.HI R91, R91, R53, R91, 0x7 ;  /* 0x000000355b5b7211 */ /* 0x000fc600078f385b */
[----:B------:R-:W-:-:S05]  /*25ef0*/  IMAD.IADD R70, R70, 0x1, R89 ;  /* 0x0000000146467824 */ /* 0x000fca00078e0259 */
[----:B------:R-:W-:Y:S01]  /*25f00*/  LOP3.LUT R68, R68, R70, RZ, 0x3c, !PT ;  /* 0x0000004644447212 */ /* 0x000fe200078e3cff */
[----:B------:R-:W-:-:S03]  /*25f10*/  VIADD R70, R70, UR13 ;  /* 0x0000000d46467c36 */ /* 0x000fc60008000000 */
[----:B------:R-:W-:Y:S02]  /*25f20*/  LEA.HI R68, R68, R88, R68, 0x8 ;  /* 0x0000005844447211 */ /* 0x000fe400078f4044 */
[----:B------:R-:W-:Y:S02]  /*25f30*/  LOP3.LUT R88, R67, R71, RZ, 0x3c, !PT ;  /* 0x0000004743587212 */ /* 0x000fe400078e3cff */
[----:B------:R-:W-:Y:S02]  /*25f40*/  SHF.L.W.U32.HI R67, R81, 0x7, R81 ;  /* 0x0000000751437819 */ /* 0x000fe40000010e51 */
[----:B------:R-:W-:Y:S02]  /*25f50*/  SHF.L.W.U32.HI R81, R88, 0x10, R88 ;  /* 0x0000001058517819 */ /* 0x000fe40000010e58 */
[----:B------:R-:W-:Y:S01]  /*25f60*/  LOP3.LUT R68, R89, R68, RZ, 0x3c, !PT ;  /* 0x0000004459447212 */ /* 0x000fe200078e3cff */
[----:B------:R-:W-:Y:S02]  /*25f70*/  IMAD.IADD R86, R67, 0x1, R86 ;  /* 0x0000000143567824 */ /* 0x000fe400078e0256 */
[----:B------:R-:W-:Y:S01]  /*25f80*/  IMAD.IADD R73, R73, 0x1, R81 ;  /* 0x0000000149497824 */ /* 0x000fe200078e0251 */
[----:B------:R-:W-:-:S02]  /*25f90*/  LEA.HI R54, R68, R54, R68, 0x7 ;  /* 0x0000003644367211 */ /* 0x000fc400078f3844 */
[----:B------:R-:W-:Y:S02]  /*25fa0*/  LOP3.LUT R87, R87, R86, RZ, 0x3c, !PT ;  /* 0x0000005657577212 */ /* 0x000fe400078e3cff */
[----:B------:R-:W-:Y:S02]  /*25fb0*/  LOP3.LUT R88, R66, R73, RZ, 0x3c, !PT ;  /* 0x0000004942587212 */ /* 0x000fe400078e3cff */
[----:B------:R-:W-:Y:S02]  /*25fc0*/  SHF.L.W.U32.HI R66, R87, 0x10, R87 ;  /* 0x0000001057427819 */ /* 0x000fe40000010e57 */
[----:B------:R-:W-:-:S03]  /*25fd0*/  SHF.L.W.U32.HI R87, R88, 0xc, R88 ;  /* 0x0000000c58577819 */ /* 0x000fc60000010e58 */
[----:B------:R-:W-:Y:S02]  /*25fe0*/  IMAD.IADD R72, R72, 0x1, R66 ;  /* 0x0000000148487824 */ /* 0x000fe400078e0242 */
[----:B------:R-:W-:-:S03]  /*25ff0*/  IMAD.IADD R71, R71, 0x1, R87 ;  /* 0x0000000147477824 */ /* 0x000fc600078e0257 */
[----:B------:R-:W-:Y:S02]  /*26000*/  LOP3.LUT R67, R67, R72, RZ, 0x3c, !PT ;  /* 0x0000004843437212 */ /* 0x000fe400078e3cff */
[----:B------:R-:W-:Y:S01]  /*26010*/  LOP3.LUT R81, R81, R71, RZ, 0x3c, !PT ;  /* 0x0000004751517212 */ /* 0x000fe200078e3cff */
[----:B------:R-:W-:Y:S01]  /*26020*/  VIADD R71, R71, UR14 ;  /* 0x0000000e47477c36 */ /* 0x000fe20008000000 */
[----:B------:R-:W-:Y:S02]  /*26030*/  SHF.L.W.U32.HI R67, R67, 0xc, R67 ;  /* 0x0000000c43437819 */ /* 0x000fe40000010e43 */
[----:B------:R-:W-:Y:S02]  /*26040*/  LEA.HI R73, R81, R73, R81, 0x8 ;  /* 0x0000004951497211 */ /* 0x000fe400078f4051 */
[----:B------:R-:W-:Y:S01]  /*26050*/  LOP3.LUT R81, R80, 0x1, RZ, 0x3c, !PT ;  /* 0x0000000150517812 */ /* 0x000fe200078e3cff */
[----:B------:R-:W-:Y:S01]  /*26060*/  IMAD.IADD R86, R86, 0x1, R67 ;  /* 0x0000000156567824 */ /* 0x000fe200078e0243 */
[----:B------:R-:W-:-:S04]  /*26070*/  LOP3.LUT R73, R87, R73, RZ, 0x3c, !PT ;  /* 0x0000004957497212 */ /* 0x000fc800078e3cff */
[----:B------:R-:W-:Y:S01]  /*26080*/  LOP3.LUT R88, R66, R86, RZ, 0x3c, !PT ;  /* 0x0000005642587212 */ /* 0x000fe200078e3cff */
[----:B------:R-:W-:Y:S01]  /*26090*/  VIADD R86, R86, UR15 ;  /* 0x0000000f56567c36 */ /* 0x000fe20008000000 */
[----:B------:R-:W-:Y:S02]  /*260a0*/  SHF.L.W.U32.HI R66, R80, 0x10, R81 ;  /* 0x0000001050427819 */ /* 0x000fe40000010e51 */
[----:B------:R-:W-:Y:S02]  /*260b0*/  LEA.HI R72, R88, R72, R88, 0x8 ;  /* 0x0000004858487211 */ /* 0x000fe400078f4058 */
[----:B------:R-:W-:Y:S01]  /*260c0*/  LEA.HI R55, R73, R55, R73, 0x7 ;  /* 0x0000003749377211 */ /* 0x000fe200078f3849 */
[----:B------:R-:W-:Y:S01]  /*260d0*/  IMAD.IADD R88, R66, 0x1, R52 ;  /* 0x0000000142587824 */ /* 0x000fe200078e0234 */
[----:B------:R-:W-:-:S04]  /*260e0*/  LOP3.LUT R72, R67, R72, RZ, 0x3c, !PT ;  /* 0x0000004843487212 */ /* 0x000fc800078e3cff */
[----:B------:R-:W-:Y:S02]  /*260f0*/  LOP3.LUT R81, R52, R88, RZ, 0x3c, !PT ;  /* 0x0000005834517212 */ /* 0x000fe400078e3cff */
[----:B------:R-:W-:Y:S02]  /*26100*/  LEA.HI R72, R72, R52, R72, 0x7 ;  /* 0x0000003448487211 */ /* 0x000fe400078f3848 */
[----:B------:R-:W-:-:S05]  /*26110*/  SHF.L.W.U32.HI R81, R81, 0xc, R81 ;  /* 0x0000000c51517819 */ /* 0x000fca0000010e51 */
[----:B------:R-:W-:-:S05]  /*26120*/  IMAD.IADD R80, R80, 0x1, R81 ;  /* 0x0000000150507824 */ /* 0x000fca00078e0251 */
[----:B------:R-:W-:Y:S01]  /*26130*/  LOP3.LUT R66, R66, R80, RZ, 0x3c, !PT ;  /* 0x0000005042427212 */ /* 0x000fe200078e3cff */
[----:B------:R-:W-:-:S03]  /*26140*/  IMAD.IADD R80, R82, 0x1, R80 ;  /* 0x0000000152507824 */ /* 0x000fc600078e0250 */
        /* <DEDUP_REMOVED lines=263> */
[----:B------:R-:W-:-:S02]  /*271c0*/  LEA.HI R69, R69, R78, R69, 0x8 ;  /* 0x0000004e45457211 */ /* 0x000fc400078f4045 */
[----:B------:R-:W-:Y:S02]  /*271d0*/  LOP3.LUT R88, R81, R88, RZ, 0x3c, !PT ;  /* 0x0000005851587212 */ /* 0x000fe400078e3cff */
[----:B------:R-:W-:Y:S02]  /*271e0*/  LOP3.LUT R85, R85, R83, RZ, 0x3c, !PT ;  /* 0x0000005355557212 */ /* 0x000fe400078e3cff */
[----:B------:R-:W-:Y:S02]  /*271f0*/  LEA.HI R74, R74, R75, R74, 0xc ;  /* 0x0000004b4a4a7211 */ /* 0x000fe400078f604a */
[----:B------:R-:W-:Y:S02]  /*27200*/  LOP3.LUT R84, R84, R69, RZ, 0x3c, !PT ;  /* 0x0000004554547212 */ /* 0x000fe400078e3cff */
[----:B------:R-:W-:Y:S02]  /*27210*/  LEA.HI R80, R88, R80, R88, 0xc ;  /* 0x0000005058507211 */ /* 0x000fe400078f6058 */
[----:B------:R-:W-:-:S02]  /*27220*/  LEA.HI R79, R85, R79, R85, 0x8 ;  /* 0x0000004f554f7211 */ /* 0x000fc400078f4055 */
[----:B------:R-:W-:Y:S01]  /*27230*/  LOP3.LUT R74, R65, R74, RZ, 0x3c, !PT ;  /* 0x0000004a414a7212 */ /* 0x000fe200078e3cff */
[----:B------:R-:W-:Y:S01]  /*27240*/  VIADD R65, R62, 0xa ;  /* 0x0000000a3e417836 */ /* 0x000fe20000000000 */
        /* <DEDUP_REMOVED lines=8> */
[----:B------:R-:W-:Y:S02]  /*272d0*/  LOP3.LUT R66, R66, R83, RZ, 0x3c, !PT ;  /* 0x0000005342427212 */ /* 0x000fe400078e3cff */
[----:B------:R-:W-:Y:S01]  /*272e0*/  SHF.R.U32.HI R63, RZ, R65, R59 ;  /* 0x00000041ff3f7219 */ /* 0x000fe2000001163b */
[----:B------:R-:W-:Y:S01]  /*272f0*/  IMAD.IADD R80, R80, 0x1, R79 ;  /* 0x0000000150507824 */ /* 0x000fe200078e024f */
[----:B------:R-:W-:Y:S02]  /*27300*/  LEA.HI R77, R66, R77, R66, 0x10 ;  /* 0x0000004d424d7211 */ /* 0x000fe400078f8042 */
[----:B------:R-:W-:Y:S02]  /*27310*/  SHF.R.U32.HI R66, RZ, R65, R59 ;  /* 0x00000041ff427219 */ /* 0x000fe4000001163b */
[----:B------:R-:W-:-:S02]  /*27320*/  LOP3.LUT R74, R74, R80, RZ, 0x3c, !PT ;  /* 0x000000504a4a7212 */ /* 0x000fc400078e3cff */
[----:B------:R-:W-:Y:S02]  /*27330*/  LOP3.LUT R66, R66, 0x1, RZ, 0xc0, !PT ;  /* 0x0000000142427812 */ /* 0x000fe400078ec0ff */
[----:B------:R-:W-:Y:S02]  /*27340*/  LEA.HI R69, R74, R69, R74, 0x10 ;  /* 0x000000454a457211 */ /* 0x000fe400078f804a */
[----:B------:R-:W-:Y:S02]  /*27350*/  ISETP.NE.U32.AND P1, PT, R66, 0x1, PT ;  /* 0x000000014200780c */ /* 0x000fe40003f25070 */
[----:B------:R-:W-:Y:S02]  /*27360*/  LOP3.LUT R69, R79, R69, RZ, 0x3c, !PT ;  /* 0x000000454f457212 */ /* 0x000fe400078e3cff */
[----:B------:R-:W-:Y:S02]  /*27370*/  LOP3.LUT R77, R84, R77, RZ, 0x3c, !PT ;  /* 0x0000004d544d7212 */ /* 0x000fe400078e3cff */
[----:B------:R-:W-:-:S02]  /*27380*/  LEA.HI R69, R69, R80, RZ, 0xc ;  /* 0x0000005045457211 */ /* 0x000fc400078f60ff */
[----:B------:R-:W-:Y:S02]  /*27390*/  LEA.HI R77, R77, R83, RZ, 0xc ;  /* 0x000000534d4d7211 */ /* 0x000fe400078f60ff */
[----:B------:R-:W-:Y:S01]  /*273a0*/  LOP3.LUT R63, R63, 0x1, RZ, 0xc0, !PT ;  /* 0x000000013f3f7812 */ /* 0x000fe200078ec0ff */
[----:B------:R-:W-:Y:S02]  /*273b0*/  VIADD R69, R69, UR12 ;  /* 0x0000000c45457c36 */ /* 0x000fe40008000000 */
[----:B------:R-:W-:Y:S01]  /*273c0*/  @!P1 VIADD R69, R77, UR13 ;  /* 0x0000000d4d459c36 */ /* 0x000fe20008000000 */
[----:B------:R-:W-:-:S04]  /*273d0*/  ISETP.NE.U32.AND P0, PT, R63, 0x1, PT ;  /* 0x000000013f00780c */ /* 0x000fc80003f05070 */
[----:B------:R-:W-:-:S04]  /*273e0*/  LOP3.LUT R69, R69, 0x1, RZ, 0xc0, !PT ;  /* 0x0000000145457812 */ /* 0x000fc800078ec0ff */
[----:B------:R-:W-:Y:S01]  /*273f0*/  PRMT R63, R69, 0x7610, R63 ;  /* 0x00007610453f7816 */ /* 0x000fe2000000003f */
[----:B------:R-:W-:Y:S06]  /*27400*/  @P2 BRA `(.L_x_1274) ;  /* 0x0000000000942947 */ /* 0x000fec0003800000 */
[----:B------:R-:W2:Y:S04]  /*27410*/  LDG.E R67, desc[UR8][R56.64+-0xc] ;  /* 0xfffff40838437981 */ /* 0x000ea8000c1e1900 */
[----:B------:R-:W3:Y:S01]  /*27420*/  LDG.E R66, desc[UR8][R56.64+-0x8] ;  /* 0xfffff80838427981 */ /* 0x000ee2000c1e1900 */
[----:B------:R-:W0:Y:S01]  /*27430*/  S2R R53, SR_TID.X ;  /* 0x0000000000357919 */ /* 0x000e220000002100 */
[----:B------:R-:W4:Y:S01]  /*27440*/  S2R R68, SR_CTAID.X ;  /* 0x0000000000447919 */ /* 0x000f220000002500 */
[C---:B0-----:R-:W-:Y:S01]  /*27450*/  IMAD.SHL.U32 R52, R53.reuse, 0x8, RZ ;  /* 0x0000000835347824 */ /* 0x041fe200078e00ff */
[----:B------:R-:W-:-:S04]  /*27460*/  LOP3.LUT R53, R53, 0x1f, RZ, 0xc0, !PT ;  /* 0x0000001f35357812 */ /* 0x000fc800078ec0ff */
[----:B------:R-:W-:-:S05]  /*27470*/  LOP3.LUT R52, R52, 0x1f00, RZ, 0xc0, !PT ;  /* 0x00001f0034347812 */ /* 0x000fca00078ec0ff */
[----:B----4-:R-:W-:-:S05]  /*27480*/  IMAD R52, R68, 0x800, R52 ;  /* 0x0000080044347824 */ /* 0x010fca00078e0234 */
        /* <DEDUP_REMOVED lines=8> */
[----:B------:R0:W4:Y:S01]  /*27510*/  LDG.E.U8 R52, desc[UR8][R52.64] ;  /* 0x0000000834347981 */ /* 0x000122000c1e1100 */
[----:B------:R-:W-:Y:S02]  /*27520*/  SEL R65, R91, R70, !P1 ;  /* 0x000000465b417207 */ /* 0x000fe40004800000 */
[----:B0-----:R-:W-:-:S04]  /*27530*/  SEL R53, R72, R64, !P1 ;  /* 0x0000004048357207 */ /* 0x001fc80004800000 */
[----:B--2---:R-:W-:Y:S02]  /*27540*/  LOP3.LUT R67, R53, R67, RZ, 0x3c, !PT ;  /* 0x0000004335437212 */ /* 0x004fe400078e3cff */
[----:B------:R-:W2:Y:S01]  /*27550*/  LDG.E R53, desc[UR8][R56.64+-0x4] ;  /* 0xfffffc0838357981 */ /* 0x000ea2000c1e1900 */
[----:B---3--:R-:W-:-:S03]  /*27560*/  LOP3.LUT R65, R65, R66, RZ, 0x3c, !PT ;  /* 0x0000004241417212 */ /* 0x008fc600078e3cff */
[----:B------:R-:W3:Y:S01]  /*27570*/  LDG.E R66, desc[UR8][R56.64] ;  /* 0x0000000838427981 */ /* 0x000ee2000c1e1900 */
[----:B------:R-:W-:Y:S02]  /*27580*/  SEL R64, R64, R67, !P1 ;  /* 0x0000004340407207 */ /* 0x000fe40004800000 */
[----:B------:R-:W-:Y:S02]  /*27590*/  SEL R70, R70, R65, !P1 ;  /* 0x0000004146467207 */ /* 0x000fe40004800000 */
[----:B------:R-:W-:Y:S02]  /*275a0*/  SEL R91, R65, R91, !P1 ;  /* 0x0000005b415b7207 */ /* 0x000fe40004800000 */
[----:B------:R-:W-:Y:S02]  /*275b0*/  SEL R65, R54, R71, !P1 ;  /* 0x0000004736417207 */ /* 0x000fe40004800000 */
[----:B------:R-:W-:Y:S02]  /*275c0*/  SEL R72, R67, R72, !P1 ;  /* 0x0000004843487207 */ /* 0x000fe40004800000 */
[----:B----4-:R-:W-:-:S04]  /*275d0*/  LOP3.LUT R52, R52, R63, RZ, 0x3c, !PT ;  /* 0x0000003f34347212 */ /* 0x010fc800078e3cff */
[----:B------:R-:W-:Y:S02]  /*275e0*/  PRMT R63, R52, 0x7610, R63 ;  /* 0x00007610343f7816 */ /* 0x000fe4000000003f */
[----:B--2---:R-:W-:Y:S02]  /*275f0*/  LOP3.LUT R53, R65, R53, RZ, 0x3c, !PT ;  /* 0x0000003541357212 */ /* 0x004fe400078e3cff */
[----:B------:R-:W-:Y:S02]  /*27600*/  SEL R65, R55, R86, !P1 ;  /* 0x0000005637417207 */ /* 0x000fe40004800000 */
[----:B------:R-:W-:Y:S02]  /*27610*/  SEL R71, R71, R53, !P1 ;  /* 0x0000003547477207 */ /* 0x000fe40004800000 */
[----:B---3--:R-:W-:Y:S02]  /*27620*/  LOP3.LUT R65, R65, R66, RZ, 0x3c, !PT ;  /* 0x0000004241417212 */ /* 0x008fe400078e3cff */
[----:B------:R-:W-:-:S02]  /*27630*/  SEL R54, R53, R54, !P1 ;  /* 0x0000003635367207 */ /* 0x000fc40004800000 */
[----:B------:R-:W-:Y:S02]  /*27640*/  SEL R86, R86, R65, !P1 ;  /* 0x0000004156567207 */ /* 0x000fe40004800000 */
[----:B------:R-:W-:-:S07]  /*27650*/  SEL R55, R65, R55, !P1 ;  /* 0x0000003741377207 */ /* 0x000fce0004800000 */
.L_x_1274:
[----:B------:R-:W-:Y:S05]  /*27660*/  BSYNC.RECONVERGENT B1 ;  /* 0x0000000000017941 */ /* 0x000fea0003800200 */
.L_x_1273:
[----:B------:R-:W-:Y:S01]  /*27670*/  SEL R52, R72, R64, !P0 ;  /* 0x0000004048347207 */ /* 0x000fe20004000000 */
[----:B------:R-:W-:Y:S01]  /*27680*/  VIADD R64, R58, 0xfffffff6 ;  /* 0xfffffff63a407836 */ /* 0x000fe20000000000 */
[----:B------:R-:W-:Y:S01]  /*27690*/  IADD3 R56, P3, PT, R56, 0x10, RZ ;  /* 0x0000001038387810 */ /* 0x000fe20007f7e0ff */
[----:B------:R-:W-:Y:S01]  /*276a0*/  VIADD R58, R58, 0x1 ;  /* 0x000000013a3a7836 */ /* 0x000fe20000000000 */
[----:B------:R-:W-:Y:S01]  /*276b0*/  IADD3 R60, P2, PT, R60, 0x1, RZ ;  /* 0x000000013c3c7810 */ /* 0x000fe20007f5e0ff */
[----:B------:R-:W-:Y:S01]  /*276c0*/  VIADD R62, R62, 0xffffffff ;  /* 0xffffffff3e3e7836 */ /* 0x000fe20000000000 */
[----:B------:R-:W-:Y:S01]  /*276d0*/  ISETP.GE.U32.AND P1, PT, R64, R94, PT ;  /* 0x0000005e4000720c */ /* 0x000fe20003f26070 */
[----:B------:R-:W-:Y:S01]  /*276e0*/  IMAD.X R57, RZ, RZ, R57, P3 ;  /* 0x000000ffff397224 */ /* 0x000fe200018e0639 */
[----:B------:R-:W-:Y:S01]  /*276f0*/  SEL R53, R91, R70, !P0 ;  /* 0x000000465b357207 */ /* 0x000fe20004000000 */
[----:B------:R-:W-:Y:S01]  /*27700*/  IMAD.X R61, RZ, RZ, R61, P2 ;  /* 0x000000ffff3d7224 */ /* 0x000fe200010e063d */
[----:B------:R-:W-:-:S02]  /*27710*/  SEL R54, R54, R71, !P0 ;  /* 0x0000004736367207 */ /* 0x000fc40004000000 */
[----:B------:R-:W-:-:S07]  /*27720*/  SEL R55, R55, R86, !P0 ;  /* 0x0000005637377207 */ /* 0x000fce0004000000 */
[----:B------:R-:W-:Y:S05]  /*27730*/  @!P1 BRA `(.L_x_1275) ;  /* 0xffffffd000689947 */ /* 0x000fea000383ffff */
.L_x_1272:
[----:B------:R-:W-:-:S04]  /*27740*/  LOP3.LUT R63, R63, 0xff, RZ, 0xc0, !PT ;  /* 0x000000ff3f3f7812 */ /* 0x000fc800078ec0ff */
[C---:B------:R-:W-:Y:S02]  /*27750*/  ISETP.NE.AND P0, PT, R63.reuse, 0x1, PT ;  /* 0x000000013f00780c */ /* 0x040fe40003f05270 */
[----:B------:R-:W-:-:S11]  /*27760*/  ISETP.NE.AND P1, PT, R63, 0x1, PT ;  /* 0x000000013f00780c */ /* 0x000fd60003f25270 */
[----:B------:R-:W0:Y:S02]  /*27770*/  @!P0 LDC.64 R56, c[0x0][0x388] ;  /* 0x0000e200ff388b82 */ /* 0x000e240000000a00 */
[----:B0-----:R0:W2:Y:S06]  /*27780*/  @!P0 LDG.E R58, desc[UR8][R56.64+0x1d8] ;  /* 0x0001d808383a8981 */ /* 0x0010ac000c1e1900 */
[----:B0-----:R-:W0:Y:S02]  /*27790*/  @!P1 LDC.64 R56, c[0x0][0x388] ;  /* 0x0000e200ff389b82 */ /* 0x001e240000000a00 */
[----:B0-----:R0:W3:Y:S06]  /*277a0*/  @!P1 LDG.E R59, desc[UR8][R56.64+0x1dc] ;  /* 0x0001dc08383b9981 */ /* 0x0010ec000c1e1900 */
[----:B0-----:R-:W0:Y:S01]  /*277b0*/  @!P1 LDC.64 R56, c[0x0][0x388] ;  /* 0x0000e200ff389b82 */ /* 0x001e220000000a00 */
[----:B--2---:R-:W-:-:S02]  /*277c0*/  @!P0 LOP3.LUT R52, R52, R58, RZ, 0x3c, !PT ;  /* 0x0000003a34348212 */ /* 0x004fc400078e3cff */
[----:B0-----:R0:W2:Y:S05]  /*277d0*/  @!P1 LDG.E R58, desc[UR8][R56.64+0x1e0] ;  /* 0x0001e008383a9981 */ /* 0x0010aa000c1e1900 */
[----:B0-----:R-:W0:Y:S01]  /*277e0*/  @!P1 LDC.64 R56, c[0x0][0x388] ;  /* 0x0000e200ff389b82 */ /* 0x001e220000000a00 */
[----:B---3--:R-:W-:Y:S01]  /*277f0*/  @!P1 LOP3.LUT R53, R53, R59, RZ, 0x3c, !PT ;  /* 0x0000003b35359212 */ /* 0x008fe200078e3cff */
[----:B0-----:R-:W3:Y:S01]  /*27800*/  @!P1 LDG.E R56, desc[UR8][R56.64+0x1e4] ;  /* 0x0001e40838389981 */ /* 0x001ee2000c1e1900 */
[----:B--2---:R-:W-:Y:S02]  /*27810*/  @!P1 LOP3.LUT R54, R54, R58, RZ, 0x3c, !PT ;  /* 0x0000003a36369212 */ /* 0x004fe400078e3cff */
[----:B---3--:R-:W-:-:S07]  /*27820*/  @!P1 LOP3.LUT R55, R55, R56, RZ, 0x3c, !PT ;  /* 0x0000003837379212 */ /* 0x008fce00078e3cff */
.L_x_1271:
[----:B------:R-:W-:Y:S05]  /*27830*/  BSYNC.RECONVERGENT B0 ;  /* 0x0000000000007941 */ /* 0x000fea0003800200 */
.L_x_1270:
[----:B------:R-:W0:Y:S01]  /*27840*/  S2R R59, SR_TID.X ;  /* 0x00000000003b7919 */ /* 0x000e220000002100 */
[----:B------:R-:W2:Y:S01]  /*27850*/  S2UR UR7, SR_CgaCtaId ;  /* 0x00000000000779c3 */ /* 0x000ea20000008800 */
[----:B------:R-:W-:Y:S01]  /*27860*/  UMOV UR6, 0x400 ;  /* 0x0000040000067882 */ /* 0x000fe20000000000 */
[----:B------:R-:W3:Y:S01]  /*27870*/  LDCU.128 UR12, c[0x3][URZ] ;  /* 0x00c00000ff0c77ac */ /* 0x000ee20008000c00 */
[----:B------:R-:W4:Y:S01]  /*27880*/  S2R R56, SR_CTAID.X ;  /* 0x0000000000387919 */ /* 0x000f220000002500 */
[----:B------:R-:W-:Y:S04]  /*27890*/  BSSY.RECONVERGENT B0, `(.L_x_1276) ;  /* 0x0000315000007945 */ /* 0x000fe80003800200 */
[----:B------:R-:W5:Y:S01]  /*278a0*/  S2UR UR5, SR_SWINHI ;  /* 0x00000000000579c3 */ /* 0x000f620000002f00 */
[----:B--2---:R-:W-:Y:S01]  /*278b0*/  ULEA UR10, UR7, UR6, 0x18 ;  /* 0x00000006070a7291 */ /* 0x004fe2000f8ec0ff */
[----:B0-----:R-:W-:-:S06]  /*278c0*/  IMAD.SHL.U32 R58, R59, 0x8, RZ ;  /* 0x000000083b3a7824 */ /* 0x001fcc00078e00ff */
[----:B------:R-:W-:Y:S01]  /*278d0*/  UMOV UR6, UR10 ;  /* 0x0000000a00067c82 */ /* 0x000fe20008000000 */
[----:B-----5:R-:W-:Y:S01]  /*278e0*/  UMOV UR7, UR5 ;  /* 0x0000000500077c82 */ /* 0x020fe20008000000 */
[----:B------:R-:W-:Y:S01]  /*278f0*/  UIADD3 UR5, UP0, UPT, UR6, 0xc0ff, URZ ;  /* 0x0000c0ff06057890 */ /* 0x000fe2000ff1e0ff */
[----:B------:R-:W-:-:S03]  /*27900*/  LOP3.LUT R58, R58, 0x1f00, RZ, 0xc0, !PT ;  /* 0x00001f003a3a7812 */ /* 0x000fc600078ec0ff */
[----:B------:R-:W-:Y:S02]  /*27910*/  ULOP3.LUT UR5, UR5, 0xfffffff0, URZ, 0xc0, !UPT ;  /* 0xfffffff005057892 */ /* 0x000fe4000f8ec0ff */
[----:B------:R-:W-:Y:S01]  /*27920*/  UIADD3.X UR6, UPT, UPT, URZ, UR7, URZ, UP0, !UPT ;  /* 0x00000007ff067290 */ /* 0x000fe200087fe4ff */
[----:B----4-:R-:W-:Y:S01]  /*27930*/  IMAD R58, R56, 0x800, R58 ;  /* 0x00000800383a7824 */ /* 0x010fe200078e023a */
[C---:B------:R-:W-:Y:S01]  /*27940*/  LOP3.LUT R56, R59.reuse, 0x1f, RZ, 0xc0, !PT ;  /* 0x0000001f3b387812 */ /* 0x040fe200078ec0ff */
[----:B------:R-:W-:-:S03]  /*27950*/  IMAD R59, R59, 0xc, RZ ;  /* 0x0000000c3b3b7824 */ /* 0x000fc600078e02ff */
[----:B------:R-:W-:Y:S01]  /*27960*/  IADD3 R58, PT, PT, R58, UR4, R56 ;  /* 0x000000043a3a7c10 */ /* 0x000fe2000fffe038 */
[----:B------:R-:W-:Y:S02]  /*27970*/  IMAD.U32 R56, RZ, RZ, UR5 ;  /* 0x00000005ff387e24 */ /* 0x000fe4000f8e00ff */
[----:B------:R-:W0:Y:S01]  /*27980*/  LDCU UR5, c[0x0][0x398] ;  /* 0x00007300ff0577ac */ /* 0x000e220008000800 */
[----:B------:R-:W-:Y:S01]  /*27990*/  IMAD.U32 R57, RZ, RZ, UR6 ;  /* 0x00000006ff397e24 */ /* 0x000fe2000f8e00ff */
[----:B------:R-:W2:Y:S01]  /*279a0*/  LDCU.64 UR6, c[0x0][0x388] ;  /* 0x00007100ff0677ac */ /* 0x000ea20008000a00 */
[----:B------:R-:W-:-:S04]  /*279b0*/  IMAD.WIDE.U32 R56, R59, 0x10, R56 ;  /* 0x000000103b387825 */ /* 0x000fc800078e0038 */
[----:B------:R-:W-:Y:S01]  /*279c0*/  IMAD.MOV.U32 R59, RZ, RZ, RZ ;  /* 0x000000ffff3b7224 */ /* 0x000fe200078e00ff */
[----:B------:R4:W-:Y:S01]  /*279d0*/  ST.E.128 desc[UR8][R56.64], R52 ;  /* 0x0000003438007985 */ /* 0x0009e2000c101d08 */
[----:B0-----:R-:W-:Y:S02]  /*279e0*/  ISETP.GE.AND P0, PT, R58, UR5, PT ;  /* 0x000000053a007c0c */ /* 0x001fe4000bf06270 */
[----:B----4-:R-:W-:Y:S01]  /*279f0*/  CS2R R54, SRZ ;  /* 0x0000000000367805 */ /* 0x010fe2000001ff00 */
[----:B------:R-:W-:-:S10]  /*27a00*/  IMAD.MOV.U32 R53, RZ, RZ, RZ ;  /* 0x000000ffff357224 */ /* 0x000fd400078e00ff */
[----:B--23--:R-:W-:Y:S05]  /*27a10*/  @P0 BRA `(.L_x_1277) ;  /* 0x0000002c00f00947 */ /* 0x00cfea0003800000 */
[----:B------:R-:W0:Y:S01]  /*27a20*/  LDC.64 R56, c[0x0][0x388] ;  /* 0x0000e200ff387b82 */ /* 0x000e220000000a00 */
[----:B------:R-:W2:Y:S04]  /*27a30*/  LDS.128 R52, [UR10+0xc010] ;  /* 0x00c0100aff347984 */ /* 0x000ea80008000c00 */
[----:B------:R-:W3:Y:S04]  /*27a40*/  LDS.U8 R60, [UR10+0xc024] ;  /* 0x00c0240aff3c7984 */ /* 0x000ee80008000000 */
[----:B------:R-:W4:Y:S04]  /*27a50*/  LDS R59, [UR10+0xc020] ;  /* 0x00c0200aff3b7984 */ /* 0x000f280008000800 */
[----:B0-----:R-:W2:Y:S02]  /*27a60*/  LDG.E.U8 R56, desc[UR8][R56.64+0x1f9] ;  /* 0x0001f90838387981 */ /* 0x001ea4000c1e1100 */
[----:B--2---:R-:W-:-:S04]  /*27a70*/  VIMNMX.U16x2 R52, PT, PT, R56, 0xb000b, !PT ;  /* 0x000b000b38347848 */ /* 0x004fc80007fe0200 */
[----:B------:R-:W-:-:S05]  /*27a80*/  LOP3.LUT R52, R52, 0xffff, RZ, 0xc0, !PT ;  /* 0x0000ffff34347812 */ /* 0x000fca00078ec0ff */
[----:B------:R-:W-:-:S05]  /*27a90*/  VIADD R57, R52, 0xfffffff5 ;  /* 0xfffffff534397836 */ /* 0x000fca0000000000 */
[----:B------:R-:W-:-:S13]  /*27aa0*/  ISETP.GE.U32.AND P0, PT, R57, R56, PT ;  /* 0x000000383900720c */ /* 0x000fda0003f06070 */
[----:B---34-:R-:W-:Y:S05]  /*27ab0*/  @P0 BRA `(.L_x_1278) ;  /* 0x0000002c00900947 */ /* 0x018fea0003800000 */
.L_x_1281:
        /* <DEDUP_REMOVED lines=14> */
[----:B------:R-:W-:-:S02]  /*27ba0*/  LOP3.LUT R70, R54, R63, RZ, 0x3c, !PT ;  /* 0x0000003f36467212 */ /* 0x000fc400078e3cff */
[----:B------:R-:W-:Y:S02]  /*27bb0*/  LOP3.LUT R67, R59, R66, RZ, 0x3c, !PT ;  /* 0x000000423b437212 */ /* 0x000fe400078e3cff */
[----:B------:R-:W-:Y:S02]  /*27bc0*/  SHF.L.W.U32.HI R70, R70, 0xc, R70 ;  /* 0x0000000c46467819 */ /* 0x000fe40000010e46 */
[----:B------:R-:W-:Y:S02]  /*27bd0*/  LOP3.LUT R78, R53, R73, RZ, 0x3c, !PT ;  /* 0x00000049354e7212 */ /* 0x000fe400078e3cff */
[----:B------:R-:W-:Y:S01]  /*27be0*/  SHF.L.W.U32.HI R67, R67, 0xc, R67 ;  /* 0x0000000c43437819 */ /* 0x000fe20000010e43 */
[----:B------:R-:W-:Y:S01]  /*27bf0*/  IMAD.IADD R71, R71, 0x1, R70 ;  /* 0x0000000147477824 */ /* 0x000fe200078e0246 */
[----:B------:R-:W-:-:S03]  /*27c00*/  SHF.L.W.U32.HI R78, R78, 0xc, R78 ;  /* 0x0000000c4e4e7819 */ /* 0x000fc60000010e4e */
[----:B------:R-:W-:Y:S01]  /*27c10*/  IMAD.IADD R68, R68, 0x1, R67 ;  /* 0x0000000144447824 */ /* 0x000fe200078e0243 */
[----:B------:R-:W-:Y:S01]  /*27c20*/  LOP3.LUT R52, R52, R71, RZ, 0x3c, !PT ;  /* 0x0000004734347212 */ /* 0x000fe200078e3cff */
[----:B------:R-:W-:-:S03]  /*27c30*/  IMAD.IADD R81, R72, 0x1, R78 ;  /* 0x0000000148517824 */ /* 0x000fc600078e024e */
[----:B------:R-:W-:Y:S01]  /*27c40*/  SHF.L.W.U32.HI R62, R52, 0x8, R52 ;  /* 0x00000008343e7819 */ /* 0x000fe20000010e34 */
[----:B------:R-:W-:Y:S01]  /*27c50*/  IMAD.IADD R52, R65, 0x1, R55 ;  /* 0x0000000141347824 */ /* 0x000fe200078e0237 */
[----:B------:R-:W-:Y:S02]  /*27c60*/  LOP3.LUT R69, R69, R68, RZ, 0x3c, !PT ;  /* 0x0000004445457212 */ /* 0x000fe400078e3cff */
[----:B------:R-:W-:Y:S01]  /*27c70*/  LOP3.LUT R86, R86, R81, RZ, 0x3c, !PT ;  /* 0x0000005156567212 */ /* 0x000fe200078e3cff */
[----:B------:R-:W-:Y:S01]  /*27c80*/  IMAD.IADD R63, R63, 0x1, R62 ;  /* 0x000000013f3f7824 */ /* 0x000fe200078e023e */
[----:B------:R-:W-:Y:S02]  /*27c90*/  LOP3.LUT R61, R55, R52, RZ, 0x3c, !PT ;  /* 0x00000034373d7212 */ /* 0x000fe400078e3cff */
[----:B------:R-:W-:Y:S02]  /*27ca0*/  SHF.L.W.U32.HI R69, R69, 0x8, R69 ;  /* 0x0000000845457819 */ /* 0x000fe40000010e45 */
[----:B------:R-:W-:-:S02]  /*27cb0*/  SHF.L.W.U32.HI R61, R61, 0xc, R61 ;  /* 0x0000000c3d3d7819 */ /* 0x000fc40000010e3d */
        /* <DEDUP_REMOVED lines=309> */
[----:B------:R-:W-:-:S05]  /*29010*/  SHF.L.W.U32.HI R83, R83, 0xc, R83 ;  /* 0x0000000c53537819 */ /* 0x000fca0000010e53 */
[----:B------:R-:W-:-:S05]  /*29020*/  IMAD.IADD R81, R81, 0x1, R83 ;  /* 0x0000000151517824 */ /* 0x000fca00078e0253 */
[----:B------:R-:W-:Y:S01]  /*29030*/  LOP3.LUT R84, R84, R81, RZ, 0x3c, !PT ;  /* 0x0000005154547212 */ /* 0x000fe200078e3cff */
[----:B------:R-:W-:-:S03]  /*29040*/  VIADD R81, R81, UR12 ;  /* 0x0000000c51517c36 */ /* 0x000fc60008000000 */
[----:B------:R-:W-:Y:S02]  /*29050*/  LEA.HI R74, R84, R74, R84, 0x8 ;  /* 0x0000004a544a7211 */ /* 0x000fe400078f4054 */
[----:B------:R-:W-:Y:S02]  /*29060*/  LOP3.LUT R84, R86, R85, RZ, 0x3c, !PT ;  /* 0x0000005556547212 */ /* 0x000fe400078e3cff */
        /* <DEDUP_REMOVED lines=14> */
[----:B------:R-:W-:Y:S01]  /*29150*/  LEA.HI R54, R74, R54, R74, 0x7 ;  /* 0x000000364a367211 */ /* 0x000fe200078f384a */
[----:B------:R-:W-:Y:S01]  /*29160*/  IMAD.IADD R82, R82, 0x1, R86 ;  /* 0x0000000152527824 */ /* 0x000fe200078e0256 */
[----:B------:R-:W-:-:S02]  /*29170*/  SHF.L.W.U32.HI R79, R79, 0xc, R79 ;  /* 0x0000000c4f4f7819 */ /* 0x000fc40000010e4f */
[----:B------:R-:W-:Y:S02]  /*29180*/  LOP3.LUT R75, R75, R77, RZ, 0x3c, !PT ;  /* 0x0000004d4b4b7212 */ /* 0x000fe400078e3cff */
[----:B------:R-:W-:Y:S01]  /*29190*/  LOP3.LUT R78, R78, R82, RZ, 0x3c, !PT ;  /* 0x000000524e4e7212 */ /* 0x000fe200078e3cff */
[----:B------:R-:W-:Y:S01]  /*291a0*/  IMAD.IADD R85, R85, 0x1, R79 ;  /* 0x0000000155557824 */ /* 0x000fe200078e024f */
[----:B------:R-:W-:Y:S01]  /*291b0*/  SHF.L.W.U32.HI R75, R75, 0xc, R75 ;  /* 0x0000000c4b4b7819 */ /* 0x000fe20000010e4b */
[----:B------:R-:W-:Y:S01]  /*291c0*/  VIADD R82, R82, UR14 ;  /* 0x0000000e52527c36 */ /* 0x000fe20008000000 */
[----:B------:R-:W-:Y:S02]  /*291d0*/  LEA.HI R73, R78, R73, R78, 0x8 ;  /* 0x000000494e497211 */ /* 0x000fe400078f404e */
[----:B------:R-:W-:Y:S01]  /*291e0*/  LOP3.LUT R78, R72, 0x1, RZ, 0x3c, !PT ;  /* 0x00000001484e7812 */ /* 0x000fe200078e3cff */
[----:B------:R-:W-:Y:S01]  /*291f0*/  IMAD.IADD R80, R80, 0x1, R75 ;  /* 0x0000000150507824 */ /* 0x000fe200078e024b */
[----:B------:R-:W-:Y:S01]  /*29200*/  LOP3.LUT R84, R84, R85, RZ, 0x3c, !PT ;  /* 0x0000005554547212 */ /* 0x000fe200078e3cff */
[----:B------:R-:W-:Y:S01]  /*29210*/  VIADD R85, R85, UR13 ;  /* 0x0000000d55557c36 */ /* 0x000fe20008000000 */
[----:B------:R-:W-:-:S02]  /*29220*/  LOP3.LUT R73, R86, R73, RZ, 0x3c, !PT ;  /* 0x0000004956497212 */ /* 0x000fc400078e3cff */
[----:B------:R-:W-:Y:S01]  /*29230*/  LOP3.LUT R87, R76, R80, RZ, 0x3c, !PT ;  /* 0x000000504c577212 */ /* 0x000fe200078e3cff */
[----:B------:R-:W-:Y:S01]  /*29240*/  VIADD R80, R80, UR15 ;  /* 0x0000000f50507c36 */ /* 0x000fe20008000000 */
[----:B------:R-:W-:Y:S02]  /*29250*/  SHF.L.W.U32.HI R76, R72, 0x10, R78 ;  /* 0x00000010484c7819 */ /* 0x000fe40000010e4e */
[----:B------:R-:W-:Y:S02]  /*29260*/  LEA.HI R77, R87, R77, R87, 0x8 ;  /* 0x0000004d574d7211 */ /* 0x000fe400078f4057 */
[----:B------:R-:W-:Y:S01]  /*29270*/  LEA.HI R84, R84, R88, R84, 0x8 ;  /* 0x0000005854547211 */ /* 0x000fe200078f4054 */
[----:B------:R-:W-:Y:S01]  /*29280*/  IMAD.IADD R78, R76, 0x1, R53 ;  /* 0x000000014c4e7824 */ /* 0x000fe200078e0235 */
[----:B------:R-:W-:Y:S02]  /*29290*/  LOP3.LUT R77, R75, R77, RZ, 0x3c, !PT ;  /* 0x0000004d4b4d7212 */ /* 0x000fe400078e3cff */
[----:B------:R-:W-:-:S02]  /*292a0*/  LOP3.LUT R84, R79, R84, RZ, 0x3c, !PT ;  /* 0x000000544f547212 */ /* 0x000fc400078e3cff */
[----:B------:R-:W-:Y:S02]  /*292b0*/  LOP3.LUT R87, R53, R78, RZ, 0x3c, !PT ;  /* 0x0000004e35577212 */ /* 0x000fe400078e3cff */
[----:B------:R-:W-:Y:S02]  /*292c0*/  LEA.HI R55, R84, R55, R84, 0x7 ;  /* 0x0000003754377211 */ /* 0x000fe400078f3854 */
[----:B------:R-:W-:Y:S02]  /*292d0*/  SHF.L.W.U32.HI R87, R87, 0xc, R87 ;  /* 0x0000000c57577819 */ /* 0x000fe40000010e57 */
[----:B------:R-:W-:-:S03]  /*292e0*/  LEA.HI R59, R73, R59, R73, 0x7 ;  /* 0x0000003b493b7211 */ /* 0x000fc600078f3849 */
[----:B------:R-:W-:-:S05]  /*292f0*/  IMAD.IADD R72, R72, 0x1, R87 ;  /* 0x0000000148487824 */ /* 0x000fca00078e0257 */
[----:B------:R-:W-:Y:S01]  /*29300*/  LOP3.LUT R76, R76, R72, RZ, 0x3c, !PT ;  /* 0x000000484c4c7212 */ /* 0x000fe200078e3cff */
[----:B------:R-:W-:-:S03]  /*29310*/  IMAD.IADD R72, R70, 0x1, R72 ;  /* 0x0000000146487824 */ /* 0x000fc600078e0248 */
[----:B------:R-:W-:Y:S02]  /*29320*/  SHF.L.W.U32.HI R76, R76, 0x8, R76 ;  /* 0x000000084c4c7819 */ /* 0x000fe40000010e4c */
[----:B------:R-:W-:-:S03]  /*29330*/  LOP3.LUT R69, R69, R72, RZ, 0x3c, !PT ;  /* 0x0000004845457212 */ /* 0x000fc600078e3cff */
[----:B------:R-:W-:Y:S01]  /*29340*/  IMAD.IADD R78, R78, 0x1, R76 ;  /* 0x000000014e4e7824 */ /* 0x000fe200078e024c */
[----:B------:R-:W-:Y:S02]  /*29350*/  SHF.L.W.U32.HI R69, R69, 0x10, R69 ;  /* 0x0000001045457819 */ /* 0x000fe40000010e45 */
[----:B------:R-:W-:Y:S02]  /*29360*/  LOP3.LUT R76, R76, R71, RZ, 0x3c, !PT ;  /* 0x000000474c4c7212 */ /* 0x000fe400078e3cff */
        /* <DEDUP_REMOVED lines=233> */
[----:B------:R-:W-:Y:S02]  /*2a200*/  LOP3.LUT R67, R67, R78, RZ, 0x3c, !PT ;  /* 0x0000004e43437212 */ /* 0x000fe400078e3cff */
        /* <DEDUP_REMOVED lines=26> */
[----:B------:R-:W-:Y:S02]  /*2a3b0*/  LOP3.LUT R62, R70, R62, RZ, 0x3c, !PT ;  /* 0x0000003e463e7212 */ /* 0x000fe400078e3cff */
[----:B------:R-:W-:Y:S02]  /*2a3c0*/  LEA.HI R67, R67, R68, R67, 0xc ;  /* 0x0000004443437211 */ /* 0x000fe400078f6043 */
[----:B------:R-:W-:Y:S02]  /*2a3d0*/  LEA.HI R72, R78, R72, R78, 0xc ;  /* 0x000000484e487211 */ /* 0x000fe400078f604e */
[----:B------:R-:W-:Y:S02]  /*2a3e0*/  SHF.L.W.U32.HI R62, R62, 0x7, R62 ;  /* 0x000000073e3e7819 */ /* 0x000fe40000010e3e */
[----:B------:R-:W-:-:S02]  /*2a3f0*/  LOP3.LUT R67, R69, R67, RZ, 0x3c, !PT ;  /* 0x0000004345437212 */ /* 0x000fc400078e3cff */
[----:B------:R-:W-:Y:S02]  /*2a400*/  LOP3.LUT R64, R65, R64, RZ, 0x3c, !PT ;  /* 0x0000004041407212 */ /* 0x000fe400078e3cff */
[----:B------:R-:W-:Y:S01]  /*2a410*/  LOP3.LUT R76, R76, R72, RZ, 0x3c, !PT ;  /* 0x000000484c4c7212 */ /* 0x000fe200078e3cff */
[----:B------:R-:W-:Y:S01]  /*2a420*/  IMAD.IADD R72, R72, 0x1, R62 ;  /* 0x0000000148487824 */ /* 0x000fe200078e023e */
[----:B------:R-:W-:Y:S02]  /*2a430*/  SHF.L.W.U32.HI R67, R67, 0x8, R67 ;  /* 0x0000000843437819 */ /* 0x000fe40000010e43 */
[----:B------:R-:W-:Y:S02]  /*2a440*/  LEA.HI R52, R64, R52, R64, 0x8 ;  /* 0x0000003440347211 */ /* 0x000fe400078f4040 */
[----:B------:R-:W-:Y:S01]  /*2a450*/  LOP3.LUT R63, R67, R72, RZ, 0x3c, !PT ;  /* 0x00000048433f7212 */ /* 0x000fe200078e3cff */
[----:B------:R-:W-:Y:S01]  /*2a460*/  IMAD.IADD R66, R66, 0x1, R67 ;  /* 0x0000000142427824 */ /* 0x000fe200078e0243 */
[----:B------:R-:W-:-:S02]  /*2a470*/  LOP3.LUT R61, R61, R52, RZ, 0x3c, !PT ;  /* 0x000000343d3d7212 */ /* 0x000fc400078e3cff */
[----:B------:R-:W-:Y:S02]  /*2a480*/  LOP3.LUT R64, RZ, R57, RZ, 0x33, !PT ;  /* 0x00000039ff407212 */ /* 0x000fe400078e33ff */
[----:B------:R-:W-:Y:S02]  /*2a490*/  LEA.HI R63, R63, R52, R63, 0x10 ;  /* 0x000000343f3f7211 */ /* 0x000fe400078f803f */
[----:B------:R-:W-:Y:S01]  /*2a4a0*/  SHF.L.W.U32.HI R52, R61, 0x7, R61 ;  /* 0x000000073d347819 */ /* 0x000fe20000010e3d */
[----:B------:R-:W-:Y:S01]  /*2a4b0*/  IMAD.IADD R61, R56, 0x1, R64 ;  /* 0x00000001383d7824 */ /* 0x000fe200078e0240 */
[----:B------:R-:W-:Y:S02]  /*2a4c0*/  SHF.L.W.U32.HI R76, R76, 0x8, R76 ;  /* 0x000000084c4c7819 */ /* 0x000fe40000010e4c */
[----:B------:R-:W-:Y:S01]  /*2a4d0*/  LOP3.LUT R63, R62, R63, RZ, 0x3c, !PT ;  /* 0x0000003f3e3f7212 */ /* 0x000fe200078e3cff */
[----:B------:R-:W-:Y:S01]  /*2a4e0*/  IMAD.IADD R71, R71, 0x1, R52 ;  /* 0x0000000147477824 */ /* 0x000fe200078e0234 */
[----:B------:R-:W-:-:S02]  /*2a4f0*/  SHF.R.U32.HI R64, RZ, R61, R58 ;  /* 0x0000003dff407219 */ /* 0x000fc4000001163a */
[----:B------:R-:W-:Y:S02]  /*2a500*/  LEA.HI R63, R63, R72, RZ, 0xc ;  /* 0x000000483f3f7211 */ /* 0x000fe400078f60ff */
[----:B------:R-:W-:Y:S02]  /*2a510*/  LOP3.LUT R76, R76, R71, RZ, 0x3c, !PT ;  /* 0x000000474c4c7212 */ /* 0x000fe400078e3cff */
[----:B------:R-:W-:Y:S01]  /*2a520*/  LOP3.LUT R64, R64, 0x1, RZ, 0xc0, !PT ;  /* 0x0000000140407812 */ /* 0x000fe200078ec0ff */
[----:B------:R-:W-:Y:S01]  /*2a530*/  VIADD R63, R63, UR12 ;  /* 0x0000000c3f3f7c36 */ /* 0x000fe20008000000 */
[----:B------:R-:W-:Y:S02]  /*2a540*/  LEA.HI R66, R76, R66, R76, 0x10 ;  /* 0x000000424c427211 */ /* 0x000fe400078f804c */
[----:B------:R-:W-:Y:S02]  /*2a550*/  ISETP.NE.U32.AND P0, PT, R64, 0x1, PT ;  /* 0x000000014000780c */ /* 0x000fe40003f05070 */
[----:B------:R-:W-:-:S02]  /*2a560*/  LOP3.LUT R66, R52, R66, RZ, 0x3c, !PT ;  /* 0x0000004234427212 */ /* 0x000fc400078e3cff */
[----:B------:R-:W-:Y:S02]  /*2a570*/  LEA.HI R62, R77, R53, R77, 0x7 ;  /* 0x000000354d3e7211 */ /* 0x000fe400078f384d */
[----:B------:R-:W-:-:S07]  /*2a580*/  LEA.HI R66, R66, R71, RZ, 0xc ;  /* 0x0000004742427211 */ /* 0x000fce00078f60ff */
[----:B------:R-:W-:-:S05]  /*2a590*/  @!P0 VIADD R63, R66, UR13 ;  /* 0x0000000d423f8c36 */ /* 0x000fca0008000000 */
[----:B------:R-:W-:-:S04]  /*2a5a0*/  LOP3.LUT R63, R63, 0x1, RZ, 0xc0, !PT ;  /* 0x000000013f3f7812 */ /* 0x000fc800078ec0ff */
[----:B------:R-:W-:Y:S02]  /*2a5b0*/  PRMT R60, R63, 0x7610, R60 ;  /* 0x000076103f3c7816 */ /* 0x000fe4000000003c */
[----:B------:R-:W-:Y:S01]  /*2a5c0*/  SHF.R.U32.HI R63, RZ, R61, R58 ;  /* 0x0000003dff3f7219 */ /* 0x000fe2000001163a */
[----:B------:R-:W-:Y:S06]  /*2a5d0*/  @P1 BRA `(.L_x_1280) ;  /* 0x0000000000a01947 */ /* 0x000fec0003800000 */
[----:B------:R-:W0:Y:S01]  /*2a5e0*/  S2R R64, SR_TID.X ;  /* 0x0000000000407919 */ /* 0x000e220000002100 */
[----:B------:R-:W2:Y:S01]  /*2a5f0*/  LDC.64 R52, c[0x0][0x388] ;  /* 0x0000e200ff347b82 */ /* 0x000ea20000000a00 */
[----:B------:R-:W3:Y:S01]  /*2a600*/  S2R R65, SR_CTAID.X ;  /* 0x0000000000417919 */ /* 0x000ee20000002500 */
[----:B--2---:R-:W-:-:S04]  /*2a610*/  IMAD.WIDE R52, R57, 0x10, R52 ;  /* 0x0000001039347825 */ /* 0x004fc800078e0234 */
[----:B0-----:R-:W-:-:S05]  /*2a620*/  IMAD.SHL.U32 R66, R64, 0x8, RZ ;  /* 0x0000000840427824 */ /* 0x001fca00078e00ff */
[----:B------:R-:W-:-:S05]  /*2a630*/  LOP3.LUT R66, R66, 0x1f00, RZ, 0xc0, !PT ;  /* 0x00001f0042427812 */ /* 0x000fca00078ec0ff */
[----:B---3--:R-:W-:Y:S02]  /*2a640*/  IMAD R66, R65, 0x800, R66 ;  /* 0x0000080041427824 */ /* 0x008fe400078e0242 */
[----:B------:R-:W2:Y:S01]  /*2a650*/  LDG.E R65, desc[UR8][R52.64+0x1fc] ;  /* 0x0001fc0834417981 */ /* 0x000ea2000c1e1900 */
[----:B------:R-:W-:-:S04]  /*2a660*/  LOP3.LUT R64, R64, 0x1f, RZ, 0xc0, !PT ;  /* 0x0000001f40407812 */ /* 0x000fc800078ec0ff */
[----:B------:R-:W-:Y:S02]  /*2a670*/  IADD3 R66, PT, PT, R66, UR4, R64 ;  /* 0x0000000442427c10 */ /* 0x000fe4000fffe040 */
[----:B------:R-:W3:Y:S02]  /*2a680*/  LDG.E R64, desc[UR8][R52.64+0x200] ;  /* 0x0002000834407981 */ /* 0x000ee4000c1e1900 */
[----:B------:R-:W-:Y:S02]  /*2a690*/  SHF.R.U32.HI R66, RZ, R61, R66 ;  /* 0x0000003dff427219 */ /* 0x000fe40000011642 */
[----:B------:R-:W4:Y:S02]  /*2a6a0*/  LDG.E R61, desc[UR8][R52.64+0x204] ;  /* 0x00020408343d7981 */ /* 0x000f24000c1e1900 */
[----:B------:R-:W-:-:S04]  /*2a6b0*/  LOP3.LUT R66, R66, 0x1, RZ, 0xc0, !PT ;  /* 0x0000000142427812 */ /* 0x000fc800078ec0ff */
[----:B------:R-:W-:Y:S02]  /*2a6c0*/  ISETP.NE.U32.AND P0, PT, R66, 0x1, PT ;  /* 0x000000014200780c */ /* 0x000fe40003f05070 */
[----:B------:R0:W5:Y:S02]  /*2a6d0*/  LDG.E R66, desc[UR8][R52.64+0x208] ;  /* 0x0002080834427981 */ /* 0x000164000c1e1900 */
[----:B0-----:R-:W-:Y:S02]  /*2a6e0*/  SEL R52, R62, R81, !P0 ;  /* 0x000000513e347207 */ /* 0x001fe40004000000 */
[----:B------:R-:W-:Y:S02]  /*2a6f0*/  SEL R53, R54, R85, !P0 ;  /* 0x0000005536357207 */ /* 0x000fe40004000000 */
[----:B--2---:R-:W-:Y:S01]  /*2a700*/  LOP3.LUT R65, R52, R65, RZ, 0x3c, !PT ;  /* 0x0000004134417212 */ /* 0x004fe200078e3cff */
[----:B------:R-:W-:-:S05]  /*2a710*/  IMAD.MOV.U32 R52, RZ, RZ, 0x1bd ;  /* 0x000001bdff347424 */ /* 0x000fca00078e00ff */
[----:B------:R-:W-:Y:S02]  /*2a720*/  SEL R52, R52, 0x1a4, !P0 ;  /* 0x000001a434347807 */ /* 0x000fe40004000000 */
[----:B---3--:R-:W-:Y:S02]  /*2a730*/  LOP3.LUT R64, R53, R64, RZ, 0x3c, !PT ;  /* 0x0000004035407212 */ /* 0x008fe400078e3cff */
[--C-:B------:R-:W-:Y:S02]  /*2a740*/  IADD3 R52, P1, P2, R52, UR6, R57.reuse ;  /* 0x0000000634347c10 */ /* 0x100fe4000fa3e039 */
[----:B------:R-:W-:-:S04]  /*2a750*/  SHF.R.S32.HI R53, RZ, 0x1f, R57 ;  /* 0x0000001fff357819 */ /* 0x000fc80000011439 */
[----:B------:R-:W-:-:S05]  /*2a760*/  IADD3.X R53, PT, PT, RZ, UR7, R53, P1, P2 ;  /* 0x00000007ff357c10 */ /* 0x000fca0008fe4435 */
[----:B------:R0:W2:Y:S02]  /*2a770*/  LDG.E.U8 R52, desc[UR8][R52.64+0x1e8] ;  /* 0x0001e80834347981 */ /* 0x0000a4000c1e1100 */
[----:B0-----:R-:W-:-:S04]  /*2a780*/  SEL R53, R55, R82, !P0 ;  /* 0x0000005237357207 */ /* 0x001fc80004000000 */
[----:B----4-:R-:W-:Y:S02]  /*2a790*/  LOP3.LUT R53, R53, R61, RZ, 0x3c, !PT ;  /* 0x0000003d35357212 */ /* 0x010fe400078e3cff */
[----:B------:R-:W-:-:S04]  /*2a7a0*/  SEL R61, R59, R80, !P0 ;  /* 0x000000503b3d7207 */ /* 0x000fc80004000000 */
[----:B-----5:R-:W-:Y:S02]  /*2a7b0*/  LOP3.LUT R61, R61, R66, RZ, 0x3c, !PT ;  /* 0x000000423d3d7212 */ /* 0x020fe400078e3cff */
[----:B------:R-:W-:Y:S02]  /*2a7c0*/  SEL R81, R81, R65, !P0 ;  /* 0x0000004151517207 */ /* 0x000fe40004000000 */
[----:B------:R-:W-:Y:S02]  /*2a7d0*/  SEL R62, R65, R62, !P0 ;  /* 0x0000003e413e7207 */ /* 0x000fe40004000000 */
[----:B------:R-:W-:Y:S02]  /*2a7e0*/  SEL R85, R85, R64, !P0 ;  /* 0x0000004055557207 */ /* 0x000fe40004000000 */
[----:B------:R-:W-:Y:S02]  /*2a7f0*/  SEL R54, R64, R54, !P0 ;  /* 0x0000003640367207 */ /* 0x000fe40004000000 */
[----:B------:R-:W-:-:S02]  /*2a800*/  SEL R82, R82, R53, !P0 ;  /* 0x0000003552527207 */ /* 0x000fc40004000000 */
[----:B------:R-:W-:Y:S02]  /*2a810*/  SEL R55, R53, R55, !P0 ;  /* 0x0000003735377207 */ /* 0x000fe40004000000 */
[----:B------:R-:W-:Y:S02]  /*2a820*/  SEL R80, R80, R61, !P0 ;  /* 0x0000003d50507207 */ /* 0x000fe40004000000 */
[----:B------:R-:W-:Y:S02]  /*2a830*/  SEL R59, R61, R59, !P0 ;  /* 0x0000003b3d3b7207 */ /* 0x000fe40004000000 */
[----:B--2---:R-:W-:-:S04]  /*2a840*/  LOP3.LUT R52, R52, R60, RZ, 0x3c, !PT ;  /* 0x0000003c34347212 */ /* 0x004fc800078e3cff */
[----:B------:R-:W-:-:S07]  /*2a850*/  PRMT R60, R52, 0x7610, R60 ;  /* 0x00007610343c7816 */ /* 0x000fce000000003c */
.L_x_1280:
[----:B------:R-:W-:Y:S05]  /*2a860*/  BSYNC.RECONVERGENT B1 ;  /* 0x0000000000017941 */ /* 0x000fea0003800200 */
.L_x_1279:
[----:B------:R-:W-:Y:S01]  /*2a870*/  VIADD R57, R57, 0x1 ;  /* 0x0000000139397836 */ /* 0x000fe20000000000 */
[----:B------:R-:W-:-:S04]  /*2a880*/  LOP3.LUT R63, R63, 0x1, RZ, 0xc0, !PT ;  /* 0x000000013f3f7812 */ /* 0x000fc800078ec0ff */
[----:B------:R-:W-:Y:S02]  /*2a890*/  ISETP.GE.U32.AND P1, PT, R57, R56, PT ;  /* 0x000000383900720c */ /* 0x000fe40003f26070 */
[----:B------:R-:W-:-:S04]  /*2a8a0*/  ISETP.NE.U32.AND P0, PT, R63, 0x1, PT ;  /* 0x000000013f00780c */ /* 0x000fc80003f05070 */
[----:B------:R-:W-:Y:S02]  /*2a8b0*/  SEL R53, R62, R81, !P0 ;  /* 0x000000513e357207 */ /* 0x000fe40004000000 */
[----:B------:R-:W-:Y:S02]  /*2a8c0*/  SEL R54, R54, R85, !P0 ;  /* 0x0000005536367207 */ /* 0x000fe40004000000 */
[----:B------:R-:W-:Y:S02]  /*2a8d0*/  SEL R55, R55, R82, !P0 ;  /* 0x0000005237377207 */ /* 0x000fe40004000000 */
[----:B------:R-:W-:Y:S01]  /*2a8e0*/  SEL R59, R59, R80, !P0 ;  /* 0x000000503b3b7207 */ /* 0x000fe20004000000 */
[----:B------:R-:W-:Y:S06]  /*2a8f0*/  @!P1 BRA `(.L_x_1281) ;  /* 0xffffffd000709947 */ /* 0x000fec000383ffff */
.L_x_1278:
[----:B------:R-:W-:-:S04]  /*2a900*/  LOP3.LUT R60, R60, 0xff, RZ, 0xc0, !PT ;  /* 0x000000ff3c3c7812 */ /* 0x000fc800078ec0ff */
[----:B------:R-:W-:-:S13]  /*2a910*/  ISETP.NE.AND P0, PT, R60, 0x1, PT ;  /* 0x000000013c00780c */ /* 0x000fda0003f05270 */
[----:B------:R-:W0:Y:S02]  /*2a920*/  @!P0 LDC.64 R56, c[0x0][0x388] ;  /* 0x0000e200ff388b82 */ /* 0x000e240000000a00 */
[----:B0-----:R0:W2:Y:S06]  /*2a930*/  @!P0 LDG.E R52, desc[UR8][R56.64+0x3c0] ;  /* 0x0003c00838348981 */ /* 0x0010ac000c1e1900 */
[----:B0-----:R-:W0:Y:S02]  /*2a940*/  @!P0 LDC.64 R56, c[0x0][0x388] ;  /* 0x0000e200ff388b82 */ /* 0x001e240000000a00 */
[----:B0-----:R-:W3:Y:S06]  /*2a950*/  @!P0 LDG.E R56, desc[UR8][R56.64+0x3c4] ;  /* 0x0003c40838388981 */ /* 0x001eec000c1e1900 */
[----:B------:R-:W0:Y:S01]  /*2a960*/  @!P0 LDC.64 R60, c[0x0][0x388] ;  /* 0x0000e200ff3c8b82 */ /* 0x000e220000000a00 */
[----:B--2---:R-:W-:-:S02]  /*2a970*/  @!P0 LOP3.LUT R53, R53, R52, RZ, 0x3c, !PT ;  /* 0x0000003435358212 */ /* 0x004fc400078e3cff */
[----:B0-----:R-:W2:Y:S01]  /*2a980*/  @!P0 LDG.E R52, desc[UR8][R60.64+0x3c8] ;  /* 0x0003c8083c348981 */ /* 0x001ea2000c1e1900 */
[----:B---3--:R-:W-:-:S04]  /*2a990*/  @!P0 LOP3.LUT R54, R54, R56, RZ, 0x3c, !PT ;  /* 0x0000003836368212 */ /* 0x008fc800078e3cff */
[----:B------:R-:W0:Y:S02]  /*2a9a0*/  @!P0 LDC.64 R56, c[0x0][0x388] ;  /* 0x0000e200ff388b82 */ /* 0x000e240000000a00 */
[----:B0-----:R-:W3:Y:S01]  /*2a9b0*/  @!P0 LDG.E R56, desc[UR8][R56.64+0x3cc] ;  /* 0x0003cc0838388981 */ /* 0x001ee2000c1e1900 */
[----:B--2---:R-:W-:Y:S02]  /*2a9c0*/  @!P0 LOP3.LUT R55, R55, R52, RZ, 0x3c, !PT ;  /* 0x0000003437378212 */ /* 0x004fe400078e3cff */
[----:B---3--:R-:W-:-:S07]  /*2a9d0*/  @!P0 LOP3.LUT R59, R59, R56, RZ, 0x3c, !PT ;  /* 0x000000383b3b8212 */ /* 0x008fce00078e3cff */
.L_x_1277:
[----:B------:R-:W-:Y:S05]  /*2a9e0*/  BSYNC.RECONVERGENT B0 ;  /* 0x0000000000007941 */ /* 0x000fea0003800200 */
.L_x_1276:
[----:B------:R-:W0:Y:S01]  /*2a9f0*/  S2R R52, SR_TID.X ;  /* 0x0000000000347919 */ /* 0x000e220000002100 */
[----:B------:R-:W2:Y:S01]  /*2aa00*/  S2UR UR6, SR_CgaCtaId ;  /* 0x00000000000679c3 */ /* 0x000ea20000008800 */
[----:B------:R-:W-:Y:S01]  /*2aa10*/  UMOV UR5, 0x400 ;  /* 0x0000040000057882 */ /* 0x000fe20000000000 */
[----:B------:R-:W-:Y:S01]  /*2aa20*/  IMAD.MOV.U32 R58, RZ, RZ, R55 ;  /* 0x000000ffff3a7224 */ /* 0x000fe200078e0037 */
[----:B------:R-:W3:Y:S01]  /*2aa30*/  S2R R56, SR_CTAID.X ;  /* 0x0000000000387919 */ /* 0x000ee20000002500 */
[----:B------:R-:W4:Y:S01]  /*2aa40*/  LDCU.128 UR12, c[0x3][URZ] ;  /* 0x00c00000ff0c77ac */ /* 0x000f220008000c00 */
[----:B------:R-:W-:Y:S03]  /*2aa50*/  BSSY.RECONVERGENT B0, `(.L_x_1282) ;  /* 0x0000316000007945 */ /* 0x000fe60003800200 */
[----:B------:R-:W5:Y:S01]  /*2aa60*/  S2UR UR10, SR_SWINHI ;  /* 0x00000000000a79c3 */ /* 0x000f620000002f00 */
[----:B--2---:R-:W-:Y:S01]  /*2aa70*/  ULEA UR5, UR6, UR5, 0x18 ;  /* 0x0000000506057291 */ /* 0x004fe2000f8ec0ff */
[----:B0-----:R-:W-:-:S06]  /*2aa80*/  IMAD.SHL.U32 R62, R52, 0x8, RZ ;  /* 0x00000008343e7824 */ /* 0x001fcc00078e00ff */
[----:B------:R-:W-:Y:S01]  /*2aa90*/  UMOV UR6, UR5 ;  /* 0x0000000500067c82 */ /* 0x000fe20008000000 */
[----:B-----5:R-:W-:Y:S01]  /*2aaa0*/  UMOV UR7, UR10 ;  /* 0x0000000a00077c82 */ /* 0x020fe20008000000 */
[----:B------:R-:W-:Y:S01]  /*2aab0*/  IMAD R60, R52, 0xc, RZ ;  /* 0x0000000c343c7824 */ /* 0x000fe200078e02ff */
[----:B------:R-:W-:Y:S01]  /*2aac0*/  UIADD3 UR6, UP0, UPT, UR6, 0xc0ff, URZ ;  /* 0x0000c0ff06067890 */ /* 0x000fe2000ff1e0ff */
[----:B------:R-:W-:Y:S01]  /*2aad0*/  LOP3.LUT R62, R62, 0x1f00, RZ, 0xc0, !PT ;  /* 0x00001f003e3e7812 */ /* 0x000fe200078ec0ff */
[----:B------:R-:W0:Y:S02]  /*2aae0*/  LDCU.64 UR10, c[0x0][0x388] ;  /* 0x00007100ff0a77ac */ /* 0x000e240008000a00 */
[----:B------:R-:W-:Y:S02]  /*2aaf0*/  ULOP3.LUT UR6, UR6, 0xfffffff0, URZ, 0xc0, !UPT ;  /* 0xfffffff006067892 */ /* 0x000fe4000f8ec0ff */
[----:B---3--:R-:W-:Y:S01]  /*2ab00*/  IMAD R62, R56, 0x800, R62 ;  /* 0x00000800383e7824 */ /* 0x008fe200078e023e */
[----:B------:R-:W-:Y:S01]  /*2ab10*/  LOP3.LUT R56, R52, 0x1f, RZ, 0xc0, !PT ;  /* 0x0000001f34387812 */ /* 0x000fe200078ec0ff */
[----:B------:R-:W-:-:S03]  /*2ab20*/  UIADD3.X UR7, UPT, UPT, URZ, UR7, URZ, UP0, !UPT ;  /* 0x00000007ff077290 */ /* 0x000fc600087fe4ff */
[----:B------:R-:W-:Y:S01]  /*2ab30*/  IADD3 R62, PT, PT, R62, UR4, R56 ;  /* 0x000000043e3e7c10 */ /* 0x000fe2000fffe038 */
[----:B------:R-:W-:Y:S02]  /*2ab40*/  IMAD.U32 R56, RZ, RZ, UR6 ;  /* 0x00000006ff387e24 */ /* 0x000fe4000f8e00ff */
[----:B------:R-:W-:Y:S01]  /*2ab50*/  IMAD.U32 R57, RZ, RZ, UR7 ;  /* 0x00000007ff397e24 */ /* 0x000fe2000f8e00ff */
[----:B------:R-:W2:Y:S01]  /*2ab60*/  LDCU UR6, c[0x0][0x398] ;  /* 0x00007300ff0677ac */ /* 0x000ea20008000800 */
[----:B------:R-:W-:-:S04]  /*2ab70*/  IMAD.WIDE.U32 R60, R60, 0x10, R56 ;  /* 0x000000103c3c7825 */ /* 0x000fc800078e0038 */
[----:B------:R-:W-:Y:S01]  /*2ab80*/  IMAD.MOV.U32 R56, RZ, RZ, R53 ;  /* 0x000000ffff387224 */ /* 0x000fe200078e0035 */
[----:B------:R-:W-:Y:S01]  /*2ab90*/  CS2R R52, SRZ ;  /* 0x0000000000347805 */ /* 0x000fe2000001ff00 */
[----:B------:R-:W-:Y:S01]  /*2aba0*/  IMAD.MOV.U32 R57, RZ, RZ, R54 ;  /* 0x000000ffff397224 */ /* 0x000fe200078e0036 */
[----:B------:R-:W-:-:S04]  /*2abb0*/  CS2R R54, SRZ ;  /* 0x0000000000367805 */ /* 0x000fc8000001ff00 */
[----:B------:R3:W-:Y:S01]  /*2abc0*/  ST.E.128 desc[UR8][R60.64+0x10], R56 ;  /* 0x000010383c007985 */ /* 0x0007e2000c101d08 */
[----:B--2---:R-:W-:-:S13]  /*2abd0*/  ISETP.GE.AND P0, PT, R62, UR6, PT ;  /* 0x000000063e007c0c */ /* 0x004fda000bf06270 */
[----:B0--34-:R-:W-:Y:S05]  /*2abe0*/  @P0 BRA `(.L_x_1283) ;  /* 0x0000002c00f00947 */ /* 0x019fea0003800000 */
[----:B------:R-:W0:Y:S01]  /*2abf0*/  LDC.64 R56, c[0x0][0x388] ;  /* 0x0000e200ff387b82 */ /* 0x000e220000000a00 */
[----:B------:R-:W2:Y:S04]  /*2ac00*/  LDS.U8 R58, [UR5+0xc038] ;  /* 0x00c03805ff3a7984 */ /* 0x000ea80008000000 */
[----:B------:R-:W3:Y:S04]  /*2ac10*/  LDS.64 R52, [UR5+0xc028] ;  /* 0x00c02805ff347984 */ /* 0x000ee80008000a00 */
[----:B------:R-:W4:Y:S04]  /*2ac20*/  LDS.64 R54, [UR5+0xc030] ;  /* 0x00c03005ff367984 */ /* 0x000f280008000a00 */
[----:B0-----:R-:W5:Y:S02]  /*2ac30*/  LDG.E.U8 R56, desc[UR8][R56.64+0x3e1] ;  /* 0x0003e10838387981 */ /* 0x001f64000c1e1100 */
[----:B-----5:R-:W-:-:S04]  /*2ac40*/  VIMNMX.U16x2 R57, PT, PT, R56, 0xb000b, !PT ;  /* 0x000b000b38397848 */ /* 0x020fc80007fe0200 */
[----:B------:R-:W-:-:S05]  /*2ac50*/  LOP3.LUT R57, R57, 0xffff, RZ, 0xc0, !PT ;  /* 0x0000ffff39397812 */ /* 0x000fca00078ec0ff */
[----:B------:R-:W-:-:S05]  /*2ac60*/  VIADD R57, R57, 0xfffffff5 ;  /* 0xfffffff539397836 */ /* 0x000fca0000000000 */
[----:B------:R-:W-:-:S13]  /*2ac70*/  ISETP.GE.U32.AND P0, PT, R57, R56, PT ;  /* 0x000000383900720c */ /* 0x000fda0003f06070 */
[----:B--234-:R-:W-:Y:S05]  /*2ac80*/  @P0 BRA `(.L_x_1284) ;  /* 0x0000002c00900947 */ /* 0x01cfea0003800000 */
.L_x_1287:
        /* <DEDUP_REMOVED lines=649> */
[----:B------:R-:W-:Y:S02]  /*2d520*/  LEA.HI R61, R61, R63, R61, 0x8 ;  /* 0x0000003f3d3d7211 */ /* 0x000fe400078f403d */
[----:B------:R-:W-:Y:S02]  /*2d530*/  LOP3.LUT R60, R60, R59, RZ, 0x3c, !PT ;  /* 0x0000003b3c3c7212 */ /* 0x000fe400078e3cff */
[----:B------:R-:W-:-:S02]  /*2d540*/  LOP3.LUT R67, R67, R66, RZ, 0x3c, !PT ;  /* 0x0000004243437212 */ /* 0x000fc400078e3cff */
[----:B------:R-:W-:Y:S02]  /*2d550*/  LOP3.LUT R78, R87, R78, RZ, 0x3c, !PT ;  /* 0x0000004e574e7212 */ /* 0x000fe400078e3cff */
[----:B------:R-:W-:Y:S02]  /*2d560*/  SHF.L.W.U32.HI R60, R60, 0xc, R60 ;  /* 0x0000000c3c3c7819 */ /* 0x000fe40000010e3c */
[----:B------:R-:W-:Y:S02]  /*2d570*/  LOP3.LUT R61, R70, R61, RZ, 0x3c, !PT ;  /* 0x0000003d463d7212 */ /* 0x000fe400078e3cff */
[----:B------:R-:W-:Y:S01]  /*2d580*/  LEA.HI R67, R67, R68, R67, 0xc ;  /* 0x0000004443437211 */ /* 0x000fe200078f6043 */
[----:B------:R-:W-:Y:S01]  /*2d590*/  IMAD.IADD R64, R64, 0x1, R60 ;  /* 0x0000000140407824 */ /* 0x000fe200078e023c */
[----:B------:R-:W-:Y:S02]  /*2d5a0*/  LEA.HI R72, R78, R72, R78, 0xc ;  /* 0x000000484e487211 */ /* 0x000fe400078f604e */
[----:B------:R-:W-:-:S02]  /*2d5b0*/  SHF.L.W.U32.HI R61, R61, 0x7, R61 ;  /* 0x000000073d3d7819 */ /* 0x000fc40000010e3d */
[----:B------:R-:W-:Y:S02]  /*2d5c0*/  LOP3.LUT R67, R69, R67, RZ, 0x3c, !PT ;  /* 0x0000004345437212 */ /* 0x000fe400078e3cff */
[----:B------:R-:W-:Y:S01]  /*2d5d0*/  LOP3.LUT R76, R76, R72, RZ, 0x3c, !PT ;  /* 0x000000484c4c7212 */ /* 0x000fe200078e3cff */
[----:B------:R-:W-:Y:S01]  /*2d5e0*/  IMAD.IADD R72, R72, 0x1, R61 ;  /* 0x0000000148487824 */ /* 0x000fe200078e023d */
[----:B------:R-:W-:Y:S02]  /*2d5f0*/  LOP3.LUT R64, R65, R64, RZ, 0x3c, !PT ;  /* 0x0000004041407212 */ /* 0x000fe400078e3cff */
[----:B------:R-:W-:Y:S02]  /*2d600*/  SHF.L.W.U32.HI R67, R67, 0x8, R67 ;  /* 0x0000000843437819 */ /* 0x000fe40000010e43 */
[----:B------:R-:W-:Y:S02]  /*2d610*/  LEA.HI R59, R64, R59, R64, 0x8 ;  /* 0x0000003b403b7211 */ /* 0x000fe400078f4040 */
[----:B------:R-:W-:Y:S01]  /*2d620*/  LOP3.LUT R63, R67, R72, RZ, 0x3c, !PT ;  /* 0x00000048433f7212 */ /* 0x000fe200078e3cff */
[----:B------:R-:W-:Y:S01]  /*2d630*/  IMAD.IADD R66, R66, 0x1, R67 ;  /* 0x0000000142427824 */ /* 0x000fe200078e0243 */
[----:B------:R-:W-:-:S02]  /*2d640*/  LOP3.LUT R60, R60, R59, RZ, 0x3c, !PT ;  /* 0x0000003b3c3c7212 */ /* 0x000fc400078e3cff */
[----:B------:R-:W-:Y:S02]  /*2d650*/  LEA.HI R63, R63, R59, R63, 0x10 ;  /* 0x0000003b3f3f7211 */ /* 0x000fe400078f803f */
[----:B------:R-:W-:Y:S02]  /*2d660*/  LOP3.LUT R59, RZ, R57, RZ, 0x33, !PT ;  /* 0x00000039ff3b7212 */ /* 0x000fe400078e33ff */
[----:B------:R-:W-:Y:S02]  /*2d670*/  SHF.L.W.U32.HI R60, R60, 0x7, R60 ;  /* 0x000000073c3c7819 */ /* 0x000fe40000010e3c */
[----:B------:R-:W-:Y:S01]  /*2d680*/  SHF.L.W.U32.HI R76, R76, 0x8, R76 ;  /* 0x000000084c4c7819 */ /* 0x000fe20000010e4c */
[----:B------:R-:W-:Y:S01]  /*2d690*/  IMAD.IADD R59, R56, 0x1, R59 ;  /* 0x00000001383b7824 */ /* 0x000fe200078e023b */
[----:B------:R-:W-:Y:S01]  /*2d6a0*/  LOP3.LUT R63, R61, R63, RZ, 0x3c, !PT ;  /* 0x0000003f3d3f7212 */ /* 0x000fe200078e3cff */
[----:B------:R-:W-:-:S03]  /*2d6b0*/  IMAD.IADD R71, R71, 0x1, R60 ;  /* 0x0000000147477824 */ /* 0x000fc600078e023c */
[----:B------:R-:W-:Y:S02]  /*2d6c0*/  SHF.R.U32.HI R64, RZ, R59, R62 ;  /* 0x0000003bff407219 */ /* 0x000fe4000001163e */
[----:B------:R-:W-:Y:S02]  /*2d6d0*/  LOP3.LUT R76, R76, R71, RZ, 0x3c, !PT ;  /* 0x000000474c4c7212 */ /* 0x000fe400078e3cff */
[----:B------:R-:W-:Y:S02]  /*2d6e0*/  LOP3.LUT R64, R64, 0x1, RZ, 0xc0, !PT ;  /* 0x0000000140407812 */ /* 0x000fe400078ec0ff */
[----:B------:R-:W-:Y:S02]  /*2d6f0*/  LEA.HI R66, R76, R66, R76, 0x10 ;  /* 0x000000424c427211 */ /* 0x000fe400078f804c */
[----:B------:R-:W-:Y:S02]  /*2d700*/  ISETP.NE.U32.AND P0, PT, R64, 0x1, PT ;  /* 0x000000014000780c */ /* 0x000fe40003f05070 */
[----:B------:R-:W-:-:S02]  /*2d710*/  LOP3.LUT R66, R60, R66, RZ, 0x3c, !PT ;  /* 0x000000423c427212 */ /* 0x000fc400078e3cff */
[----:B------:R-:W-:Y:S02]  /*2d720*/  LEA.HI R63, R63, R72, RZ, 0xc ;  /* 0x000000483f3f7211 */ /* 0x000fe400078f60ff */
[----:B------:R-:W-:Y:S02]  /*2d730*/  LEA.HI R66, R66, R71, RZ, 0xc ;  /* 0x0000004742427211 */ /* 0x000fe400078f60ff */
[----:B------:R-:W-:Y:S01]  /*2d740*/  LEA.HI R60, R77, R52, R77, 0x7 ;  /* 0x000000344d3c7211 */ /* 0x000fe200078f384d */
[----:B------:R-:W-:Y:S01]  /*2d750*/  VIADD R63, R63, UR12 ;  /* 0x0000000c3f3f7c36 */ /* 0x000fe20008000000 */
[----:B------:R-:W-:-:S03]  /*2d760*/  SHF.R.U32.HI R61, RZ, R59, R62 ;  /* 0x0000003bff3d7219 */ /* 0x000fc6000001163e */
[----:B------:R-:W-:-:S05]  /*2d770*/  @!P0 VIADD R63, R66, UR13 ;  /* 0x0000000d423f8c36 */ /* 0x000fca0008000000 */
[----:B------:R-:W-:-:S04]  /*2d780*/  LOP3.LUT R63, R63, 0x1, RZ, 0xc0, !PT ;  /* 0x000000013f3f7812 */ /* 0x000fc800078ec0ff */
[----:B------:R-:W-:Y:S01]  /*2d790*/  PRMT R58, R63, 0x7610, R58 ;  /* 0x000076103f3a7816 */ /* 0x000fe2000000003a */
        /* <DEDUP_REMOVED lines=41> */
.L_x_1286:
[----:B------:R-:W-:Y:S05]  /*2da30*/  BSYNC.RECONVERGENT B1 ;  /* 0x0000000000017941 */ /* 0x000fea0003800200 */
.L_x_1285:
        /* <DEDUP_REMOVED lines=9> */
.L_x_1284:
[----:B------:R-:W-:-:S04]  /*2dad0*/  LOP3.LUT R58, R58, 0xff, RZ, 0xc0, !PT ;  /* 0x000000ff3a3a7812 */ /* 0x000fc800078ec0ff */
[----:B------:R-:W-:-:S13]  /*2dae0*/  ISETP.NE.AND P0, PT, R58, 0x1, PT ;  /* 0x000000013a00780c */ /* 0x000fda0003f05270 */
[----:B------:R-:W0:Y:S08]  /*2daf0*/  @!P0 LDC.64 R56, c[0x0][0x388] ;  /* 0x0000e200ff388b82 */ /* 0x000e300000000a00 */
[----:B------:R-:W2:Y:S01]  /*2db00*/  @!P0 LDC.64 R58, c[0x0][0x388] ;  /* 0x0000e200ff3a8b82 */ /* 0x000ea20000000a00 */
[----:B0-----:R-:W3:Y:S04]  /*2db10*/  @!P0 LDG.E R56, desc[UR8][R56.64+0x5a8] ;  /* 0x0005a80838388981 */ /* 0x001ee8000c1e1900 */
[----:B--2---:R0:W2:Y:S03]  /*2db20*/  @!P0 LDG.E R57, desc[UR8][R58.64+0x5ac] ;  /* 0x0005ac083a398981 */ /* 0x0040a6000c1e1900 */
[----:B0-----:R-:W0:Y:S01]  /*2db30*/  @!P0 LDC.64 R58, c[0x0][0x388] ;  /* 0x0000e200ff3a8b82 */ /* 0x001e220000000a00 */
[----:B---3--:R-:W-:-:S02]  /*2db40*/  @!P0 LOP3.LUT R52, R52, R56, RZ, 0x3c, !PT ;  /* 0x0000003834348212 */ /* 0x008fc400078e3cff */
[----:B0-----:R0:W3:Y:S01]  /*2db50*/  @!P0 LDG.E R56, desc[UR8][R58.64+0x5b0] ;  /* 0x0005b0083a388981 */ /* 0x0010e2000c1e1900 */
[----:B--2---:R-:W-:-:S04]  /*2db60*/  @!P0 LOP3.LUT R53, R53, R57, RZ, 0x3c, !PT ;  /* 0x0000003935358212 */ /* 0x004fc800078e3cff */
[----:B0-----:R-:W0:Y:S02]  /*2db70*/  @!P0 LDC.64 R58, c[0x0][0x388] ;  /* 0x0000e200ff3a8b82 */ /* 0x001e240000000a00 */
[----:B0-----:R-:W2:Y:S01]  /*2db80*/  @!P0 LDG.E R57, desc[UR8][R58.64+0x5b4] ;  /* 0x0005b4083a398981 */ /* 0x001ea2000c1e1900 */
[----:B---3--:R-:W-:Y:S02]  /*2db90*/  @!P0 LOP3.LUT R54, R54, R56, RZ, 0x3c, !PT ;  /* 0x0000003836368212 */ /* 0x008fe400078e3cff */
[----:B--2---:R-:W-:-:S07]  /*2dba0*/  @!P0 LOP3.LUT R55, R55, R57, RZ, 0x3c, !PT ;  /* 0x0000003937378212 */ /* 0x004fce00078e3cff */
.L_x_1283:
[----:B------:R-:W-:Y:S05]  /*2dbb0*/  BSYNC.RECONVERGENT B0 ;  /* 0x0000000000007941 */ /* 0x000fea0003800200 */
.L_x_1282:
        /* <DEDUP_REMOVED lines=11> */
[----:B------:R-:W0:Y:S01]  /*2dc70*/  LDCU.64 UR10, c[0x0][0x388] ;  /* 0x00007100ff0a77ac */ /* 0x000e220008000a00 */
[----:B------:R-:W-:Y:S01]  /*2dc80*/  LOP3.LUT R59, R59, 0x1f00, RZ, 0xc0, !PT ;  /* 0x00001f003b3b7812 */ /* 0x000fe200078ec0ff */
[----:B------:R-:W-:-:S04]  /*2dc90*/  UIADD3 UR6, UP0, UPT, UR6, 0xc0ff, URZ ;  /* 0x0000c0ff06067890 */ /* 0x000fc8000ff1e0ff */
[----:B------:R-:W-:Y:S01]  /*2dca0*/  ULOP3.LUT UR6, UR6, 0xfffffff0, URZ, 0xc0, !UPT ;  /* 0xfffffff006067892 */ /* 0x000fe2000f8ec0ff */
[----:B----4-:R-:W-:Y:S01]  /*2dcb0*/  IMAD R59, R56, 0x800, R59 ;  /* 0x00000800383b7824 */ /* 0x010fe200078e023b */
[C---:B------:R-:W-:Y:S01]  /*2dcc0*/  LOP3.LUT R56, R58.reuse, 0x1f, RZ, 0xc0, !PT ;  /* 0x0000001f3a387812 */ /* 0x040fe200078ec0ff */
[----:B------:R-:W-:Y:S01]  /*2dcd0*/  UIADD3.X UR7, UPT, UPT, URZ, UR7, URZ, UP0, !UPT ;  /* 0x00000007ff077290 */ /* 0x000fe200087fe4ff */
[----:B------:R-:W-:Y:S02]  /*2dce0*/  IMAD R58, R58, 0xc, RZ ;  /* 0x0000000c3a3a7824 */ /* 0x000fe400078e02ff */
[----:B------:R-:W-:Y:S01]  /*2dcf0*/  IADD3 R59, PT, PT, R59, UR4, R56 ;  /* 0x000000043b3b7c10 */ /* 0x000fe2000fffe038 */
[----:B------:R-:W-:Y:S02]  /*2dd00*/  IMAD.U32 R56, RZ, RZ, UR6 ;  /* 0x00000006ff387e24 */ /* 0x000fe4000f8e00ff */
[----:B------:R-:W-:Y:S02]  /*2dd10*/  IMAD.U32 R57, RZ, RZ, UR7 ;  /* 0x00000007ff397e24 */ /* 0x000fe4000f8e00ff */
[----:B------:R-:W2:Y:S01]  /*2dd20*/  LDCU UR6, c[0x0][0x398] ;  /* 0x00007300ff0677ac */ /* 0x000ea20008000800 */
[----:B------:R-:W-:-:S05]  /*2dd30*/  IMAD.WIDE.U32 R56, R58, 0x10, R56 ;  /* 0x000000103a387825 */ /* 0x000fca00078e0038 */
[----:B------:R4:W-:Y:S01]  /*2dd40*/  ST.E.128 desc[UR8][R56.64+0x20], R52 ;  /* 0x0000203438007985 */ /* 0x0009e2000c101d08 */
[----:B--2---:R-:W-:Y:S01]  /*2dd50*/  ISETP.GE.AND P0, PT, R59, UR6, PT ;  /* 0x000000063b007c0c */ /* 0x004fe2000bf06270 */
[----:B----4-:R-:W-:Y:S01]  /*2dd60*/  IMAD.MOV.U32 R54, RZ, RZ, RZ ;  /* 0x000000ffff367224 */ /* 0x010fe200078e00ff */
[----:B------:R-:W-:Y:S01]  /*2dd70*/  CS2R R52, SRZ ;  /* 0x0000000000347805 */ /* 0x000fe2000001ff00 */
[----:B------:R-:W-:-:S10]  /*2dd80*/  IMAD.MOV.U32 R56, RZ, RZ, RZ ;  /* 0x000000ffff387224 */ /* 0x000fd400078e00ff */
[----:B0--3--:R-:W-:Y:S05]  /*2dd90*/  @P0 BRA `(.L_x_1289) ;  /* 0x0000002c00f40947 */ /* 0x009fea0003800000 */
[----:B------:R-:W0:Y:S01]  /*2dda0*/  LDC.64 R52, c[0x0][0x388] ;  /* 0x0000e200ff347b82 */ /* 0x000e220000000a00 */
[----:B------:R-:W-:Y:S04]  /*2ddb0*/  LDS R56, [UR5+0xc03c] ;  /* 0x00c03c05ff387984 */ /* 0x000fe80008000800 */
[----:B0-----:R0:W2:Y:S04]  /*2ddc0*/  LDG.E.U8 R58, desc[UR8][R52.64+0x5c9] ;  /* 0x0005c908343a7981 */ /* 0x0010a8000c1e1100 */
[----:B0-----:R-:W0:Y:S01]  /*2ddd0*/  LDS.128 R52, [UR5+0xc040] ;  /* 0x00c04005ff347984 */ /* 0x001e220008000c00 */
[----:B--2---:R-:W-:-:S04]  /*2dde0*/  VIMNMX.U16x2 R57, PT, PT, R58, 0xb000b, !PT ;  /* 0x000b000b3a397848 */ /* 0x004fc80007fe0200 */
[----:B------:R-:W-:-:S05]  /*2ddf0*/  LOP3.LUT R57, R57, 0xffff, RZ, 0xc0, !PT ;  /* 0x0000ffff39397812 */ /* 0x000fca00078ec0ff */
[----:B------:R-:W-:Y:S01]  /*2de00*/  VIADD R60, R57, 0xfffffff5 ;  /* 0xfffffff5393c7836 */ /* 0x000fe20000000000 */
[----:B0-----:R-:W-:-:S04]  /*2de10*/  PRMT R57, R55, 0x7610, R57 ;  /* 0x0000761037397816 */ /* 0x001fc80000000039 */
[----:B------:R-:W-:-:S13]  /*2de20*/  ISETP.GE.U32.AND P0, PT, R60, R58, PT ;  /* 0x0000003a3c00720c */ /* 0x000fda0003f06070 */
[----:B------:R-:W-:Y:S05]  /*2de30*/  @P0 BRA `(.L_x_1290) ;  /* 0x0000002c00940947 */ /* 0x000fea0003800000 */
[----:B------:R-:W-:-:S07]  /*2de40*/  IMAD.MOV.U32 R55, RZ, RZ, R60 ;  /* 0x000000ffff377224 */ /* 0x000fce00078e003c */
.L_x_1293:
        /* <DEDUP_REMOVED lines=386> */
[----:B------:R-:W-:Y:S02]  /*2f670*/  LEA.HI R54, R73, R54, R73, 0x7 ;  /* 0x0000003649367211 */ /* 0x000fe400078f3849 */
[----:B------:R-:W-:Y:S01]  /*2f680*/  LEA.HI R56, R77, R56, R77, 0x7 ;  /* 0x000000384d387211 */ /* 0x000fe200078f384d */
        /* <DEDUP_REMOVED lines=296> */
[----:B------:R-:W-:Y:S01]  /*30910*/  SHF.R.U32.HI R61, RZ, R60, R59 ;  /* 0x0000003cff3d7219 */ /* 0x000fe2000001163b */
[----:B------:R-:W-:-:S04]  /*30920*/  VIADD R63, R63, UR12 ;  /* 0x0000000c3f3f7c36 */ /* 0x000fc80008000000 */
        /* <DEDUP_REMOVED lines=44> */
.L_x_1292:
[----:B------:R-:W-:Y:S05]  /*30bf0*/  BSYNC.RECONVERGENT B1 ;  /* 0x0000000000017941 */ /* 0x000fea0003800200 */
.L_x_1291:
        /* <DEDUP_REMOVED lines=9> */
.L_x_1290:
[----:B------:R-:W-:-:S04]  /*30c90*/  LOP3.LUT R57, R57, 0xff, RZ, 0xc0, !PT ;  /* 0x000000ff39397812 */ /* 0x000fc800078ec0ff */
[----:B------:R-:W-:-:S13]  /*30ca0*/  ISETP.NE.AND P0, PT, R57, 0x1, PT ;  /* 0x000000013900780c */ /* 0x000fda0003f05270 */
        /* <DEDUP_REMOVED lines=8> */
[----:B---3--:R-:W-:Y:S02]  /*30d30*/  @!P0 LOP3.LUT R52, R52, R57, RZ, 0x3c, !PT ;  /* 0x0000003934348212 */ /* 0x008fe400078e3cff */
[----:B0-----:R-:W3:Y:S01]  /*30d40*/  @!P0 LDG.E R57, desc[UR8][R58.64+0x79c] ;  /* 0x00079c083a398981 */ /* 0x001ee2000c1e1900 */
[----:B--2---:R-:W-:Y:S02]  /*30d50*/  @!P0 LOP3.LUT R53, R53, R55, RZ, 0x3c, !PT ;  /* 0x0000003735358212 */ /* 0x004fe400078e3cff */
[----:B---3--:R-:W-:-:S07]  /*30d60*/  @!P0 LOP3.LUT R54, R54, R57, RZ, 0x3c, !PT ;  /* 0x0000003936368212 */ /* 0x008fce00078e3cff */
.L_x_1289:
[----:B------:R-:W-:Y:S05]  /*30d70*/  BSYNC.RECONVERGENT B0 ;  /* 0x0000000000007941 */ /* 0x000fea0003800200 */
.L_x_1288:
[----:B------:R-:W0:Y:S01]  /*30d80*/  S2UR UR6, SR_CgaCtaId ;  /* 0x00000000000679c3 */ /* 0x000e220000008800 */
[----:B------:R-:W2:Y:S01]  /*30d90*/  S2R R55, SR_TID.X ;  /* 0x0000000000377919 */ /* 0x000ea20000002100 */
[----:B------:R-:W-:Y:S01]  /*30da0*/  UMOV UR5, 0x400 ;  /* 0x0000040000057882 */ /* 0x000fe20000000000 */
[----:B------:R-:W3:Y:S01]  /*30db0*/  LDCU.128 UR12, c[0x3][URZ] ;  /* 0x00c00000ff0c77ac */ /* 0x000ee20008000c00 */
[----:B------:R-:W-:Y:S01]  /*30dc0*/  BSSY.RECONVERGENT B0, `(.L_x_1294) ;  /* 0x0000317000007945 */ /* 0x000fe20003800200 */
[----:B------:R-:W4:Y:S03]  /*30dd0*/  S2R R57, SR_CTAID.X ;  /* 0x0000000000397919 */ /* 0x000f260000002500 */
[----:B------:R-:W5:Y:S01]  /*30de0*/  S2UR UR10, SR_SWINHI ;  /* 0x00000000000a79c3 */ /* 0x000f620000002f00 */
[----:B0-----:R-:W-:-:S07]  /*30df0*/  ULEA UR5, UR6, UR5, 0x18 ;  /* 0x0000000506057291 */ /* 0x001fce000f8ec0ff */
[----:B------:R-:W-:Y:S01]  /*30e00*/  UMOV UR6, UR5 ;  /* 0x0000000500067c82 */ /* 0x000fe20008000000 */
[----:B-----5:R-:W-:Y:S01]  /*30e10*/  UMOV UR7, UR10 ;  /* 0x0000000a00077c82 */ /* 0x020fe20008000000 */
[C---:B--2---:R-:W-:Y:S01]  /*30e20*/  IMAD.SHL.U32 R62, R55.reuse, 0x8, RZ ;  /* 0x00000008373e7824 */ /* 0x044fe200078e00ff */
[----:B------:R-:W-:Y:S01]  /*30e30*/  UIADD3 UR6, UP0, UPT, UR6, 0xc0ff, URZ ;  /* 0x0000c0ff06067890 */ /* 0x000fe2000ff1e0ff */
[----:B------:R-:W-:Y:S01]  /*30e40*/  IMAD R60, R55, 0xc, RZ ;  /* 0x0000000c373c7824 */ /* 0x000fe200078e02ff */
[----:B------:R-:W0:Y:S02]  /*30e50*/  LDCU.64 UR10, c[0x0][0x388] ;  /* 0x00007100ff0a77ac */ /* 0x000e240008000a00 */
[----:B------:R-:W-:Y:S01]  /*30e60*/  LOP3.LUT R62, R62, 0x1f00, RZ, 0xc0, !PT ;  /* 0x00001f003e3e7812 */ /* 0x000fe200078ec0ff */
[----:B------:R-:W-:Y:S02]  /*30e70*/  ULOP3.LUT UR6, UR6, 0xfffffff0, URZ, 0xc0, !UPT ;  /* 0xfffffff006067892 */ /* 0x000fe4000f8ec0ff */
[----:B------:R-:W-:-:S02]  /*30e80*/  UIADD3.X UR7, UPT, UPT, URZ, UR7, URZ, UP0, !UPT ;  /* 0x00000007ff077290 */ /* 0x000fc400087fe4ff */
[----:B----4-:R-:W-:Y:S01]  /*30e90*/  IMAD R62, R57, 0x800, R62 ;  /* 0x00000800393e7824 */ /* 0x010fe200078e023e */
[----:B------:R-:W-:Y:S01]  /*30ea0*/  LOP3.LUT R57, R55, 0x1f, RZ, 0xc0, !PT ;  /* 0x0000001f37397812 */ /* 0x000fe200078ec0ff */
[----:B------:R-:W-:Y:S02]  /*30eb0*/  IMAD.U32 R58, RZ, RZ, UR6 ;  /* 0x00000006ff3a7e24 */ /* 0x000fe4000f8e00ff */
[----:B------:R-:W-:Y:S01]  /*30ec0*/  IMAD.U32 R59, RZ, RZ, UR7 ;  /* 0x00000007ff3b7e24 */ /* 0x000fe2000f8e00ff */
[----:B------:R-:W-:Y:S01]  /*30ed0*/  IADD3 R62, PT, PT, R62, UR4, R57 ;  /* 0x000000043e3e7c10 */ /* 0x000fe2000fffe039 */
[----:B------:R-:W-:Y:S01]  /*30ee0*/  IMAD.MOV.U32 R57, RZ, RZ, R52 ;  /* 0x000000ffff397224 */ /* 0x000fe200078e0034 */
        /* <DEDUP_REMOVED lines=11> */
[----:B------:R-:W3:Y:S04]  /*30fa0*/  LDS.128 R52, [UR5+0xc050] ;  /* 0x00c05005ff347984 */ /* 0x000ee80008000c00 */
[----:B0-----:R-:W4:Y:S02]  /*30fb0*/  LDG.E.U8 R56, desc[UR8][R56.64+0x7b1] ;  /* 0x0007b10838387981 */ /* 0x001f24000c1e1100 */
[----:B----4-:R-:W-:-:S04]  /*30fc0*/  VIMNMX.U16x2 R57, PT, PT, R56, 0xb000b, !PT ;  /* 0x000b000b38397848 */ /* 0x010fc80007fe0200 */
[----:B------:R-:W-:-:S05]  /*30fd0*/  LOP3.LUT R57, R57, 0xffff, RZ, 0xc0, !PT ;  /* 0x0000ffff39397812 */ /* 0x000fca00078ec0ff */
[----:B------:R-:W-:-:S05]  /*30fe0*/  VIADD R57, R57, 0xfffffff5 ;  /* 0xfffffff539397836 */ /* 0x000fca0000000000 */
[----:B------:R-:W-:-:S13]  /*30ff0*/  ISETP.GE.U32.AND P0, PT, R57, R56, PT ;  /* 0x000000383900720c */ /* 0x000fda0003f06070 */
[----:B--23--:R-:W-:Y:S05]  /*31000*/  @P0 BRA `(.L_x_1296) ;  /* 0x0000002c00900947 */ /* 0x00cfea0003800000 */
.L_x_1299:
        /* <DEDUP_REMOVED lines=730> */
.L_x_1298:
[----:B------:R-:W-:Y:S05]  /*33db0*/  BSYNC.RECONVERGENT B1 ;  /* 0x0000000000017941 */ /* 0x000fea0003800200 */
.L_x_1297:
        /* <DEDUP_REMOVED lines=9> */
.L_x_1296:
        /* <DEDUP_REMOVED lines=14> */
.L_x_1295:
[----:B------:R-:W-:Y:S05]  /*33f30*/  BSYNC.RECONVERGENT B0 ;  /* 0x0000000000007941 */ /* 0x000fea0003800200 */
.L_x_1294:
        /* <DEDUP_REMOVED lines=23> */
[----:B------:R-:W-:-:S04]  /*340b0*/  IMAD.WIDE.U32 R56, R59, 0x10, R56 ;  /* 0x000000103b387825 */ /* 0x000fc800078e0038 */
[----:B------:R-:W-:Y:S01]  /*340c0*/  IMAD.MOV.U32 R59, RZ, RZ, RZ ;  /* 0x000000ffff3b7224 */ /* 0x000fe200078e00ff */
[----:B------:R4:W-:Y:S01]  /*340d0*/  ST.E.128 desc[UR8][R56.64+0x40], R52 ;  /* 0x0000403438007985 */ /* 0x0009e2000c101d08 */
[----:B--2---:R-:W-:Y:S02]  /*340e0*/  ISETP.GE.AND P0, PT, R58, UR6, PT ;  /* 0x000000063a007c0c */ /* 0x004fe4000bf06270 */
[----:B----4-:R-:W-:Y:S01]  /*340f0*/  CS2R R54, SRZ ;  /* 0x0000000000367805 */ /* 0x010fe2000001ff00 */
[----:B------:R-:W-:-:S10]  /*34100*/  IMAD.MOV.U32 R53, RZ, RZ, RZ ;  /* 0x000000ffff357224 */ /* 0x000fd400078e00ff */
[----:B0--3--:R-:W-:Y:S05]  /*34110*/  @P0 BRA `(.L_x_1301) ;  /* 0x0000002c00f00947 */ /* 0x009fea0003800000 */
        /* <DEDUP_REMOVED lines=10> */
.L_x_1305:
        /* <DEDUP_REMOVED lines=730> */
.L_x_1304:
[----:B------:R-:W-:Y:S05]  /*36f60*/  BSYNC.RECONVERGENT B1 ;  /* 0x0000000000017941 */ /* 0x000fea0003800200 */
.L_x_1303:
        /* <DEDUP_REMOVED lines=9> */
.L_x_1302:
        /* <DEDUP_REMOVED lines=14> */
.L_x_1301:
[----:B------:R-:W-:Y:S05]  /*370e0*/  BSYNC.RECONVERGENT B0 ;  /* 0x0000000000007941 */ /* 0x000fea0003800200 */
.L_x_1300:
        /* <DEDUP_REMOVED lines=42> */
.L_x_1311:
        /* <DEDUP_REMOVED lines=730> */
.L_x_1310:
[----:B------:R-:W-:Y:S05]  /*3a130*/  BSYNC.RECONVERGENT B1 ;  /* 0x0000000000017941 */ /* 0x000fea0003800200 */
.L_x_1309:
        /* <DEDUP_REMOVED lines=9> */
.L_x_1308:
        /* <DEDUP_REMOVED lines=14> */
.L_x_1307:
[----:B------:R-:W-:Y:S05]  /*3a2b0*/  BSYNC.RECONVERGENT B0 ;  /* 0x0000000000007941 */ /* 0x000fea0003800200 */
.L_x_1306:
        /* <DEDUP_REMOVED lines=41> */
.L_x_1317:
        /* <DEDUP_REMOVED lines=730> */
.L_x_1316:
[----:B------:R-:W-:Y:S05]  /*3d2f0*/  BSYNC.RECONVERGENT B1 ;  /* 0x0000000000017941 */ /* 0x000fea0003800200 */
.L_x_1315:
        /* <DEDUP_REMOVED lines=9> */
.L_x_1314:
        /* <DEDUP_REMOVED lines=14> */
.L_x_1313:
[----:B------:R-:W-:Y:S05]  /*3d470*/  BSYNC.RECONVERGENT B0 ;  /* 0x0000000000007941 */ /* 0x000fea0003800200 */
.L_x_1312:
        /* <DEDUP_REMOVED lines=41> */
.L_x_1323:
        /* <DEDUP_REMOVED lines=730> */
.L_x_1322:
[----:B------:R-:W-:Y:S05]  /*404b0*/  BSYNC.RECONVERGENT B1 ;  /* 0x0000000000017941 */ /* 0x000fea0003800200 */
.L_x_1321:
        /* <DEDUP_REMOVED lines=9> */
.L_x_1320:
        /* <DEDUP_REMOVED lines=14> */
.L_x_1319:
[----:B------:R-:W-:Y:S05]  /*40630*/  BSYNC.RECONVERGENT B0 ;  /* 0x0000000000007941 */ /* 0x000fea0003800200 */
.L_x_1318:
        /* <DEDUP_REMOVED lines=40> */
.L_x_1329:
        /* <DEDUP_REMOVED lines=730> */
.L_x_1328:
[----:B------:R-:W-:Y:S05]  /*43660*/  BSYNC.RECONVERGENT B1 ;  /* 0x0000000000017941 */ /* 0x000fea0003800200 */
.L_x_1327:
        /* <DEDUP_REMOVED lines=9> */
.L_x_1326:
        /* <DEDUP_REMOVED lines=14> */
.L_x_1325:
[----:B------:R-:W-:Y:S05]  /*437e0*/  BSYNC.RECONVERGENT B0 ;  /* 0x0000000000007941 */ /* 0x000fea0003800200 */
.L_x_1324:
        /* <DEDUP_REMOVED lines=42> */
.L_x_1335:
        /* <DEDUP_REMOVED lines=730> */
.L_x_1334:
[----:B------:R-:W-:Y:S05]  /*46830*/  BSYNC.RECONVERGENT B1 ;  /* 0x0000000000017941 */ /* 0x000fea0003800200 */
.L_x_1333:
        /* <DEDUP_REMOVED lines=9> */
.L_x_1332:
        /* <DEDUP_REMOVED lines=14> */
.L_x_1331:
[----:B------:R-:W-:Y:S05]  /*469b0*/  BSYNC.RECONVERGENT B0 ;  /* 0x0000000000007941 */ /* 0x000fea0003800200 */
.L_x_1330:
        /* <DEDUP_REMOVED lines=41> */
.L_x_1341:
        /* <DEDUP_REMOVED lines=730> */
.L_x_1340:
[----:B------:R-:W-:Y:S05]  /*499f0*/  BSYNC.RECONVERGENT B1 ;  /* 0x0000000000017941 */ /* 0x000fea0003800200 */
.L_x_1339:
        /* <DEDUP_REMOVED lines=9> */
.L_x_1338:
        /* <DEDUP_REMOVED lines=14> */
.L_x_1337:
[----:B------:R-:W-:Y:S05]  /*49b70*/  BSYNC.RECONVERGENT B0 ;  /* 0x0000000000007941 */ /* 0x000fea0003800200 */
.L_x_1336:
[----:B------:R-:W0:Y:S01]  /*49b80*/  S2UR UR6, SR_CgaCtaId ;  /* 0x00000000000679c3 */ /* 0x000e220000008800 */
[----:B------:R-:W2:Y:S01]  /*49b90*/  S2R R55, SR_TID.X ;  /* 0x0000000000377919 */ /* 0x000ea20000002100 */
[----:B------:R-:W-:Y:S01]  /*49ba0*/  UMOV UR5, 0x400 ;  /* 0x0000040000057882 */ /* 0x000fe20000000000 */
[----:B------:R-:W-:Y:S01]  /*49bb0*/  IMAD.MOV.U32 R57, RZ, RZ, R52 ;  /* 0x000000ffff397224 */ /* 0x000fe200078e0034 */
[----:B------:R-:W-:Y:S01]  /*49bc0*/  BSSY.RECONVERGENT B0, `(.L_x_1342) ;  /* 0x0000350000007945 */ /* 0x000fe20003800200 */
[----:B------:R-:W-:Y:S01]  /*49bd0*/  IMAD.MOV.U32 R220, RZ, RZ, RZ ;  /* 0x000000ffffdc7224 */ /* 0x000fe200078e00ff */
[----:B------:R-:W3:Y:S02]  /*49be0*/  LDCU UR11, c[0x0][0x398] ;  /* 0x00007300ff0b77ac */ /* 0x000ee40008000800 */
[----:B------:R-:W4:Y:S01]  /*49bf0*/  S2UR UR10, SR_SWINHI ;  /* 0x00000000000a79c3 */ /* 0x000f220000002f00 */
[----:B0-----:R-:W-:-:S07]  /*49c00*/  ULEA UR6, UR6, UR5, 0x18 ;  /* 0x0000000506067291 */ /* 0x001fce000f8ec0ff */
[----:B------:R-:W-:Y:S01]  /*49c10*/  UMOV UR6, UR6 ;  /* 0x0000000600067c82 */ /* 0x000fe20008000000 */
[----:B----4-:R-:W-:Y:S01]  /*49c20*/  UMOV UR7, UR10 ;  /* 0x0000000a00077c82 */ /* 0x010fe20008000000 */
[C---:B--2---:R-:W-:Y:S01]  /*49c30*/  IMAD R60, R55.reuse, 0xc, RZ ;  /* 0x0000000c373c7824 */ /* 0x044fe200078e02ff */
[----:B------:R-:W-:Y:S01]  /*49c40*/  UIADD3 UR5, UP0, UPT, UR6, 0xc0ff, URZ ;  /* 0x0000c0ff06057890 */ /* 0x000fe2000ff1e0ff */
[----:B------:R-:W-:-:S03]  /*49c50*/  IMAD.SHL.U32 R52, R55, 0x8, RZ ;  /* 0x0000000837347824 */ /* 0x000fc600078e00ff */
[----:B------:R-:W-:Y:S02]  /*49c60*/  ULOP3.LUT UR5, UR5, 0xfffffff0, URZ, 0xc0, !UPT ;  /* 0xfffffff005057892 */ /* 0x000fe4000f8ec0ff */
[----:B------:R-:W-:Y:S01]  /*49c70*/  UIADD3.X UR6, UPT, UPT, URZ, UR7, URZ, UP0, !UPT ;  /* 0x00000007ff067290 */ /* 0x000fe200087fe4ff */
[----:B------:R-:W-:-:S03]  /*49c80*/  LOP3.LUT R52, R52, 0x1f00, RZ, 0xc0, !PT ;  /* 0x00001f0034347812 */ /* 0x000fc600078ec0ff */
[----:B------:R-:W-:Y:S02]  /*49c90*/  IMAD.U32 R58, RZ, RZ, UR5 ;  /* 0x00000005ff3a7e24 */ /* 0x000fe4000f8e00ff */
[----:B------:R-:W-:Y:S02]  /*49ca0*/  IMAD.U32 R59, RZ, RZ, UR6 ;  /* 0x00000006ff3b7e24 */ /* 0x000fe4000f8e00ff */
[----:B------:R-:W-:-:S04]  /*49cb0*/  IMAD.WIDE.U32 R60, R60, 0x10, R58 ;  /* 0x000000103c3c7825 */ /* 0x000fc800078e003a */
[----:B------:R-:W-:Y:S02]  /*49cc0*/  IMAD.MOV.U32 R58, RZ, RZ, R53 ;  /* 0x000000ffff3a7224 */ /* 0x000fe400078e0035 */
[----:B------:R-:W0:Y:S01]  /*49cd0*/  S2R R53, SR_CTAID.X ;  /* 0x0000000000357919 */ /* 0x000e220000002500 */
[----:B------:R-:W-:-:S05]  /*49ce0*/  IMAD.MOV.U32 R59, RZ, RZ, R54 ;  /* 0x000000ffff3b7224 */ /* 0x000fca00078e0036 */
[----:B------:R2:W-:Y:S01]  /*49cf0*/  ST.E.128 desc[UR8][R60.64+0xb0], R56 ;  /* 0x0000b0383c007985 */ /* 0x0005e2000c101d08 */
[----:B0-----:R-:W-:-:S04]  /*49d00*/  IMAD R52, R53, 0x800, R52 ;  /* 0x0000080035347824 */ /* 0x001fc800078e0234 */
[----:B------:R-:W-:-:S05]  /*49d10*/  VIADD R52, R52, UR4 ;  /* 0x0000000434347c36 */ /* 0x000fca0008000000 */
[----:B------:R2:W-:Y:S01]  /*49d20*/  STL [R1+0x40], R52 ;  /* 0x0000403401007387 */ /* 0x0005e20000100800 */
[----:B---3--:R-:W-:Y:S01]  /*49d30*/  NOP ;  /* 0x0000000000007918 */ /* 0x008fe20000000000 */
.L_x_1344:
[----:B0-2---:R-:W2:Y:S02]  /*49d40*/  LDL R52, [R1+0x40] ;  /* 0x0000400001347983 */ /* 0x005ea40000100800 */
[----:B--2---:R-:W-:-:S05]  /*49d50*/  IMAD.IADD R52, R52, 0x1, R220 ;  /* 0x0000000134347824 */ /* 0x004fca00078e02dc */
[----:B------:R-:W-:-:S13]  /*49d60*/  ISETP.GE.AND P0, PT, R52, UR11, PT ;  /* 0x0000000b34007c0c */ /* 0x000fda000bf06270 */
[----:B-----5:R-:W-:Y:S05]  /*49d70*/  @P0 BRA `(.L_x_1343) ;  /* 0x0000003000d00947 */ /* 0x020fea0003800000 */
[----:B------:R-:W0:Y:S01]  /*49d80*/  S2R R52, SR_TID.X ;  /* 0x0000000000347919 */ /* 0x000e220000002100 */
[----:B------:R-:W2:Y:S01]  /*49d90*/  S2R R54, SR_CTAID.X ;  /* 0x0000000000367919 */ /* 0x000ea20000002500 */
[----:B------:R-:W3:Y:S01]  /*49da0*/  S2UR UR6, SR_CgaCtaId ;  /* 0x00000000000679c3 */ /* 0x000ee20000008800 */
[----:B------:R-:W4:Y:S07]  /*49db0*/  LDL.LU R107, [R1+0x48] ;  /* 0x00004800016b7983 */ /* 0x000f2e0000300800 */
[----:B------:R-:W1:Y:S08]  /*49dc0*/  S2UR UR10, SR_SWINHI ;  /* 0x00000000000a79c3 */ /* 0x000e700000002f00 */
[----:B------:R-:W2:Y:S01]  /*49dd0*/  LDC.64 R56, c[0x0][0x380] ;  /* 0x0000e000ff387b82 */ /* 0x000ea20000000a00 */
[----:B------:R-:W-:Y:S01]  /*49de0*/  UMOV UR5, 0x400 ;  /* 0x0000040000057882 */ /* 0x000fe20000000000 */
[----:B------:R-:W4:Y:S04]  /*49df0*/  LDL.LU R106, [R1+0x58] ;  /* 0x00005800016a7983 */ /* 0x000f280000300800 */
[----:B------:R-:W4:Y:S01]  /*49e00*/  LDL.LU R102, [R1+0x68] ;  /* 0x0000680001667983 */ /* 0x000f220000300800 */
[C---:B0-----:R-:W-:Y:S01]  /*49e10*/  IMAD.SHL.U32 R53, R52.reuse, 0x8, RZ ;  /* 0x0000000834357824 */ /* 0x041fe200078e00ff */
[----:B---3--:R-:W-:Y:S01]  /*49e20*/  ULEA UR6, UR6, UR5, 0x18 ;  /* 0x0000000506067291 */ /* 0x008fe2000f8ec0ff */
[----:B------:R-:W-:Y:S01]  /*49e30*/  IMAD.SHL.U32 R88, R52, 0x10, RZ ;  /* 0x0000001034587824 */ /* 0x000fe200078e00ff */
[----:B------:R-:W3:Y:S02]  /*49e40*/  LDL.LU R103, [R1+0x8] ;  /* 0x0000080001677983 */ /* 0x000ee40000300800 */
[----:B------:R-:W-:-:S03]  /*49e50*/  LOP3.LUT R53, R53, 0x1f00, RZ, 0xc0, !PT ;  /* 0x00001f0035357812 */ /* 0x000fc600078ec0ff */
[----:B------:R-:W-:Y:S01]  /*49e60*/  UMOV UR6, UR6 ;  /* 0x0000000600067c82 */ /* 0x000fe20008000000 */
[----:B-1----:R-:W-:Y:S01]  /*49e70*/  UMOV UR7, UR10 ;  /* 0x0000000a00077c82 */ /* 0x002fe20008000000 */
[----:B------:R-:W-:Y:S01]  /*49e80*/  LOP3.LUT R88, R88, 0x1f0, RZ, 0xc0, !PT ;  /* 0x000001f058587812 */ /* 0x000fe200078ec0ff */
[----:B--2---:R-:W-:Y:S01]  /*49e90*/  IMAD R53, R54, 0x800, R53 ;  /* 0x0000080036357824 */ /* 0x004fe200078e0235 */
[----:B------:R-:W-:Y:S01]  /*49ea0*/  UIADD3 UR5, UP0, UPT, UR6, 0xc0ff, URZ ;  /* 0x0000c0ff06057890 */ /* 0x000fe2000ff1e0ff */
[----:B------:R-:W-:Y:S01]  /*49eb0*/  LOP3.LUT R54, R52, 0x3e0, RZ, 0xc0, !PT ;  /* 0x000003e034367812 */ /* 0x000fe200078ec0ff */
[----:B------:R-:W2:Y:S02]  /*49ec0*/  LDL.LU R101, [R1+0x18] ;  /* 0x0000180001657983 */ /* 0x000ea40000300800 */
[----:B------:R-:W-:Y:S01]  /*49ed0*/  IADD3 R53, PT, PT, R220, UR4, R53 ;  /* 0x00000004dc357c10 */ /* 0x000fe2000fffe035 */
[----:B------:R-:W-:Y:S02]  /*49ee0*/  ULOP3.LUT UR5, UR5, 0xfffffff0, URZ, 0xc0, !UPT ;  /* 0xfffffff005057892 */ /* 0x000fe4000f8ec0ff */
[----:B------:R-:W-:Y:S01]  /*49ef0*/  UIADD3.X UR6, UPT, UPT, URZ, UR7, URZ, UP0, !UPT ;  /* 0x00000007ff067290 */ /* 0x000fe200087fe4ff */
[----:B------:R-:W-:Y:S01]  /*49f00*/  IMAD.IADD R54, R54, 0x1, R220 ;  /* 0x0000000136367824 */ /* 0x000fe200078e02dc */
[----:B------:R-:W3:Y:S01]  /*49f10*/  LDL.LU R100, [R1+0x28] ;  /* 0x0000280001647983 */ /* 0x000ee20000300800 */
[----:B------:R-:W-:-:S03]  /*49f20*/  IMAD.WIDE R52, R53, 0x1000, R56 ;  /* 0x0000100035347825 */ /* 0x000fc600078e0238 */
[----:B------:R0:W-:Y:S01]  /*49f30*/  STL [R1+0x300], R220 ;  /* 0x000300dc01007387 */ /* 0x0001e20000100800 */
[----:B------:R-:W-:Y:S01]  /*49f40*/  IMAD.U32 R104, RZ, RZ, UR5 ;  /* 0x00000005ff687e24 */ /* 0x000fe2000f8e00ff */
[----:B------:R-:W-:Y:S01]  /*49f50*/  IADD3 R88, P0, PT, R52, R88, RZ ;  /* 0x0000005834587210 */ /* 0x000fe20007f1e0ff */
[----:B------:R-:W-:Y:S02]  /*49f60*/  IMAD.U32 R105, RZ, RZ, UR6 ;  /* 0x00000006ff697e24 */ /* 0x000fe4000f8e00ff */
[----:B------:R-:W-:Y:S02]  /*49f70*/  IMAD R54, R54, 0xc, RZ ;  /* 0x0000000c36367824 */ /* 0x000fe400078e02ff */
[----:B------:R-:W-:Y:S02]  /*49f80*/  IMAD.X R89, RZ, RZ, R53, P0 ;  /* 0x000000ffff597224 */ /* 0x000fe400000e0635 */
[----:B------:R-:W-:Y:S01]  /*49f90*/  IMAD.WIDE.U32 R104, R54, 0x10, R104 ;  /* 0x0000001036687825 */ /* 0x000fe200078e0068 */
[----:B0-----:R-:W4:Y:S04]  /*49fa0*/  LDL.LU R220, [R1+0x34] ;  /* 0x0000340001dc7983 */ /* 0x001f280000300800 */
[----:B------:R-:W2:Y:S04]  /*49fb0*/  LD.E.128 R92, desc[UR8][R104.64] ;  /* 0x00000008685c7980 */ /* 0x000ea8000c101d00 */
[----:B------:R-:W2:Y:S04]  /*49fc0*/  LDG.E.128 R52, desc[UR8][R88.64] ;  /* 0x0000000858347981 */ /* 0x000ea8000c1e1d00 */
[----:B------:R-:W3:Y:S04]  /*49fd0*/  LDG.E.128 R56, desc[UR8][R88.64+0x200] ;  /* 0x0002000858387981 */ /* 0x000ee8000c1e1d00 */
[----:B------:R-:W4:Y:S04]  /*49fe0*/  LDG.E.128 R60, desc[UR8][R88.64+0x400] ;  /* 0x00040008583c7981 */ /* 0x000f28000c1e1d00 */
[----:B------:R-:W4:Y:S04]  /*49ff0*/  LDG.E.128 R64, desc[UR8][R88.64+0x600] ;  /* 0x0006000858407981 */ /* 0x000f28000c1e1d00 */
[----:B------:R-:W4:Y:S04]  /*4a000*/  LDG.E.128 R68, desc[UR8][R88.64+0x800] ;  /* 0x0008000858447981 */ /* 0x000f28000c1e1d00 */
[----:B------:R-:W4:Y:S04]  /*4a010*/  LDG.E.128 R72, desc[UR8][R88.64+0xa00] ;  /* 0x000a000858487981 */ /* 0x000f28000c1e1d00 */
[----:B------:R-:W4:Y:S04]  /*4a020*/  LDG.E.128 R76, desc[UR8][R88.64+0xc00] ;  /* 0x000c0008584c7981 */ /* 0x000f28000c1e1d00 */
[----:B------:R-:W4:Y:S04]  /*4a030*/  LDG.E.128 R80, desc[UR8][R88.64+0xe00] ;  /* 0x000e000858507981 */ /* 0x000f28000c1e1d00 */
[----:B------:R-:W4:Y:S04]  /*4a040*/  LD.E.128 R96, desc[UR8][R104.64+0x10] ;  /* 0x0000100868607980 */ /* 0x000f28000c101d00 */
[----:B------:R-:W4:Y:S04]  /*4a050*/  LD.E.128 R84, desc[UR8][R104.64+0x20] ;  /* 0x0000200868547980 */ /* 0x000f28000c101d00 */
[----:B------:R-:W4:Y:S01]  /*4a060*/  LD.E.128 R88, desc[UR8][R104.64+0x30] ;  /* 0x0000300868587980 */ /* 0x000f22000c101d00 */
[----:B--2---:R-:W-:-:S02]  /*4a070*/  LOP3.LUT R154, R154, R92, R52, 0x78, !PT ;  /* 0x0000005c9a9a7212 */ /* 0x004fc400078e7834 */
[----:B---3--:R-:W-:-:S03]  /*4a080*/  LOP3.LUT R150, R150, R92, R56, 0x78, !PT ;  /* 0x0000005c96967212 */ /* 0x008fc600078e7838 */
[----:B------:R0:W-:Y:S01]  /*4a090*/  STL [R1+0x304], R154 ;  /* 0x0003049a01007387 */ /* 0x0001e20000100800 */
[----:B----4-:R-:W-:-:S03]  /*4a0a0*/  LOP3.LUT R146, R146, R92, R60, 0x78, !PT ;  /* 0x0000005c92927212 */ /* 0x010fc600078e783c */
[----:B0-----:R-:W2:Y:S04]  /*4a0b0*/  LDL.LU R154, [R1+0x24] ;  /* 0x00002400019a7983 */ /* 0x001ea80000300800 */
[----:B------:R0:W-:Y:S04]  /*4a0c0*/  STL [R1+0x308], R150 ;  /* 0x0003089601007387 */ /* 0x0001e80000100800 */
[----:B0-----:R-:W3:Y:S01]  /*4a0d0*/  LDL.LU R150, [R1+0x14] ;  /* 0x0000140001967983 */ /* 0x001ee20000300800 */
[----:B------:R-:W-:-:S03]  /*4a0e0*/  LOP3.LUT R122, R122, R96, R52, 0x78, !PT ;  /* 0x000000607a7a7212 */ /* 0x000fc600078e7834 */
[----:B------:R0:W-:Y:S01]  /*4a0f0*/  STL [R1+0x30c], R146 ;  /* 0x00030c9201007387 */ /* 0x0001e20000100800 */
[-C--:B------:R-:W-:Y:S02]  /*4a100*/  LOP3.LUT R118, R118, R96.reuse, R56, 0x78, !PT ;  /* 0x0000006076767212 */ /* 0x080fe400078e7838 */
[-C--:B------:R-:W-:Y:S02]  /*4a110*/  LOP3.LUT R114, R114, R96.reuse, R60, 0x78, !PT ;  /* 0x0000006072727212 */ /* 0x080fe400078e783c */
[-C--:B------:R-:W-:Y:S02]  /*4a120*/  LOP3.LUT R110, R110, R96.reuse, R64, 0x78, !PT ;  /* 0x000000606e6e7212 */ /* 0x080fe400078e7840 */
[-C--:B------:R-:W-:Y:S02]  /*4a130*/  LOP3.LUT R50, R50, R96.reuse, R68, 0x78, !PT ;  /* 0x0000006032327212 */ /* 0x080fe400078e7844 */
[-C--:B------:R-:W-:Y:S01]  /*4a140*/  LOP3.LUT R46, R46, R96.reuse, R72, 0x78, !PT ;  /* 0x000000602e2e7212 */ /* 0x080fe200078e7848 */
[----:B0-----:R-:W4:Y:S01]  /*4a150*/  LDL.LU R146, [R1+0x4] ;  /* 0x0000040001927983 */ /* 0x001f220000300800 */
        /* <DEDUP_REMOVED lines=26> */
[-C--:B------:R-:W-:Y:S01]  /*4a300*/  LOP3.LUT R34, R34, R84.reuse, R52, 0x78, !PT ;  /* 0x0000005422227212 */ /* 0x080fe200078e7834 */
[----:B------:R-:W2:Y:S01]  /*4a310*/  LD.E.128 R96, desc[UR8][R104.64+0x50] ;  /* 0x0000500868607980 */ /* 0x000ea2000c101d00 */
        /* <DEDUP_REMOVED lines=31> */
[----:B------:R-:W4:Y:S01]  /*4a510*/  LD.E.128 R84, desc[UR8][R104.64+0x60] ;  /* 0x0000600868547980 */ /* 0x000f22000c101d00 */
[-C--:B------:R-:W-:Y:S02]  /*4a520*/  LOP3.LUT R142, R142, R92.reuse, R64, 0x78, !PT ;  /* 0x0000005c8e8e7212 */ /* 0x080fe400078e7840 */
[-C--:B------:R-:W-:Y:S02]  /*4a530*/  LOP3.LUT R138, R138, R92.reuse, R68, 0x78, !PT ;  /* 0x0000005c8a8a7212 */ /* 0x080fe400078e7844 */
[----:B------:R-:W-:-:S02]  /*4a540*/  LOP3.LUT R134, R134, R92, R72, 0x78, !PT ;  /* 0x0000005c86867212 */ /* 0x000fc400078e7848 */
[-C--:B------:R-:W-:Y:S02]  /*4a550*/  LOP3.LUT R130, R130, R92.reuse, R76, 0x78, !PT ;  /* 0x0000005c82827212 */ /* 0x080fe400078e784c */
[----:B------:R-:W-:Y:S02]  /*4a560*/  LOP3.LUT R126, R126, R92, R80, 0x78, !PT ;  /* 0x0000005c7e7e7212 */ /* 0x000fe400078e7850 */
[-C--:B--2---:R-:W-:Y:S02]  /*4a570*/  LOP3.LUT R242, R242, R99.reuse, R55, 0x78, !PT ;  /* 0x00000063f2f27212 */ /* 0x084fe400078e7837 */
[-C--:B------:R-:W-:Y:S02]  /*4a580*/  LOP3.LUT R243, R243, R99.reuse, R59, 0x78, !PT ;  /* 0x00000063f3f37212 */ /* 0x080fe400078e783b */
[-C--:B------:R-:W-:Y:S02]  /*4a590*/  LOP3.LUT R244, R244, R99.reuse, R63, 0x78, !PT ;  /* 0x00000063f4f47212 */ /* 0x080fe400078e783f */
[----:B------:R-:W-:-:S02]  /*4a5a0*/  LOP3.LUT R245, R245, R99, R67, 0x78, !PT ;  /* 0x00000063f5f57212 */ /* 0x000fc400078e7843 */
[-C--:B------:R-:W-:Y:S02]  /*4a5b0*/  LOP3.LUT R246, R246, R99.reuse, R71, 0x78, !PT ;  /* 0x00000063f6f67212 */ /* 0x080fe400078e7847 */
[-C--:B------:R-:W-:Y:S02]  /*4a5c0*/  LOP3.LUT R247, R247, R99.reuse, R75, 0x78, !PT ;  /* 0x00000063f7f77212 */ /* 0x080fe400078e784b */
[-C--:B------:R-:W-:Y:S02]  /*4a5d0*/  LOP3.LUT R248, R248, R99.reuse, R79, 0x78, !PT ;  /* 0x00000063f8f87212 */ /* 0x080fe400078e784f */
[----:B------:R-:W-:Y:S02]  /*4a5e0*/  LOP3.LUT R249, R249, R99, R83, 0x78, !PT ;  /* 0x00000063f9f97212 */ /* 0x000fe400078e7853 */
[-C--:B------:R-:W-:Y:S01]  /*4a5f0*/  LOP3.LUT R3, R3, R98.reuse, R54, 0x78, !PT ;  /* 0x0000006203037212 */ /* 0x080fe200078e7836 */
[----:B------:R-:W2:Y:S01]  /*4a600*/  LDL.LU R99, [R1+0x38] ;  /* 0x0000380001637983 */ /* 0x000ea20000300800 */
[----:B------:R-:W-:-:S02]  /*4a610*/  LOP3.LUT R6, R6, R98, R58, 0x78, !PT ;  /* 0x0000006206067212 */ /* 0x000fc400078e783a */
[-C--:B------:R-:W-:Y:S02]  /*4a620*/  LOP3.LUT R9, R9, R98.reuse, R62, 0x78, !PT ;  /* 0x0000006209097212 */ /* 0x080fe400078e783e */
[-C--:B------:R-:W-:Y:S02]  /*4a630*/  LOP3.LUT R12, R12, R98.reuse, R66, 0x78, !PT ;  /* 0x000000620c0c7212 */ /* 0x080fe400078e7842 */
[-C--:B------:R-:W-:Y:S02]  /*4a640*/  LOP3.LUT R15, R15, R98.reuse, R70, 0x78, !PT ;  /* 0x000000620f0f7212 */ /* 0x080fe400078e7846 */
[-C--:B------:R-:W-:Y:S02]  /*4a650*/  LOP3.LUT R18, R18, R98.reuse, R74, 0x78, !PT ;  /* 0x0000006212127212 */ /* 0x080fe400078e784a */
[-C--:B------:R-:W-:Y:S02]  /*4a660*/  LOP3.LUT R21, R21, R98.reuse, R78, 0x78, !PT ;  /* 0x0000006215157212 */ /* 0x080fe400078e784e */
[----:B------:R-:W-:-:S02]  /*4a670*/  LOP3.LUT R24, R24, R98, R82, 0x78, !PT ;  /* 0x0000006218187212 */ /* 0x000fc400078e7852 */
[----:B------:R-:W2:Y:S01]  /*4a680*/  LDL.LU R98, [R1+0x4c] ;  /* 0x00004c0001627983 */ /* 0x000ea20000300800 */
        /* <DEDUP_REMOVED lines=12> */
[-C--:B----4-:R-:W-:Y:S02]  /*4a750*/  LOP3.LUT R146, R146, R84.reuse, R56, 0x78, !PT ;  /* 0x0000005492927212 */ /* 0x090fe400078e7838 */
[-C--:B---3--:R-:W-:Y:S02]  /*4a760*/  LOP3.LUT R150, R150, R84.reuse, R60, 0x78, !PT ;  /* 0x0000005496967212 */ /* 0x088fe400078e783c */
[-C--:B------:R-:W-:Y:S01]  /*4a770*/  LOP3.LUT R154, R154, R84.reuse, R64, 0x78, !PT ;  /* 0x000000549a9a7212 */ /* 0x080fe200078e7840 */
[----:B------:R-:W-:Y:S01]  /*4a780*/  STL [R1+0x4], R146 ;  /* 0x0000049201007387 */ /* 0x000fe20000100800 */
[-C--:B------:R-:W-:Y:S02]  /*4a790*/  LOP3.LUT R220, R220, R84.reuse, R68, 0x78, !PT ;  /* 0x00000054dcdc7212 */ /* 0x080fe400078e7844 */
[----:B------:R-:W-:Y:S01]  /*4a7a0*/  LOP3.LUT R102, R102, R84, R80, 0x78, !PT ;  /* 0x0000005466667212 */ /* 0x000fe200078e7850 */
[----:B------:R-:W3:Y:S01]  /*4a7b0*/  LDL.LU R97, [R1+0x5c] ;  /* 0x00005c0001617983 */ /* 0x000ee20000300800 */
[----:B------:R-:W-:-:S02]  /*4a7c0*/  LOP3.LUT R13, R13, R96, R68, 0x78, !PT ;  /* 0x000000600d0d7212 */ /* 0x000fc400078e7844 */
[-C--:B------:R-:W-:Y:S01]  /*4a7d0*/  LOP3.LUT R16, R16, R96.reuse, R72, 0x78, !PT ;  /* 0x0000006010107212 */ /* 0x080fe200078e7848 */
[----:B------:R-:W-:Y:S01]  /*4a7e0*/  STL [R1+0x14], R150 ;  /* 0x0000149601007387 */ /* 0x000fe20000100800 */
[-C--:B------:R-:W-:Y:S02]  /*4a7f0*/  LOP3.LUT R19, R19, R96.reuse, R76, 0x78, !PT ;  /* 0x0000006013137212 */ /* 0x080fe400078e784c */
[----:B------:R-:W-:Y:S02]  /*4a800*/  LOP3.LUT R22, R22, R96, R80, 0x78, !PT ;  /* 0x0000006016167212 */ /* 0x000fe400078e7850 */
[-C--:B------:R-:W-:Y:S01]  /*4a810*/  LOP3.LUT R107, R107, R84.reuse, R72, 0x78, !PT ;  /* 0x000000546b6b7212 */ /* 0x080fe200078e7848 */
[----:B------:R-:W4:Y:S01]  /*4a820*/  LDL.LU R96, [R1+0x6c] ;  /* 0x00006c0001607983 */ /* 0x000f220000300800 */
[----:B------:R-:W-:-:S03]  /*4a830*/  LOP3.LUT R106, R106, R84, R76, 0x78, !PT ;  /* 0x000000546a6a7212 */ /* 0x000fc600078e784c */
[----:B------:R-:W-:Y:S01]  /*4a840*/  STL [R1+0x24], R154 ;  /* 0x0000249a01007387 */ /* 0x000fe20000100800 */
[----:B------:R-:W-:-:S03]  /*4a850*/  LOP3.LUT R101, R101, R85, R61, 0x78, !PT ;  /* 0x0000005565657212 */ /* 0x000fc600078e783d */
[----:B------:R-:W-:Y:S01]  /*4a860*/  STL [R1+0x34], R220 ;  /* 0x000034dc01007387 */ /* 0x000fe20000100800 */
[----:B------:R-:W-:-:S03]  /*4a870*/  LOP3.LUT R103, R103, R85, R57, 0x78, !PT ;  /* 0x0000005567677212 */ /* 0x000fc600078e7839 */
[----:B------:R0:W-:Y:S04]  /*4a880*/  STL [R1+0x68], R102 ;  /* 0x0000686601007387 */ /* 0x0001e80000100800 */
[----:B------:R-:W-:Y:S04]  /*4a890*/  STL [R1+0x48], R107 ;  /* 0x0000486b01007387 */ /* 0x000fe80000100800 */
[----:B0-----:R-:W4:Y:S04]  /*4a8a0*/  LDL.LU R102, [R1+0xc] ;  /* 0x00000c0001667983 */ /* 0x001f280000300800 */
[----:B------:R-:W-:Y:S04]  /*4a8b0*/  STL [R1+0x58], R106 ;  /* 0x0000586a01007387 */ /* 0x000fe80000100800 */
[----:B------:R0:W-:Y:S04]  /*4a8c0*/  STL [R1+0x18], R101 ;  /* 0x0000186501007387 */ /* 0x0001e80000100800 */
[----:B------:R1:W-:Y:S04]  /*4a8d0*/  STL [R1+0x8], R103 ;  /* 0x0000086701007387 */ /* 0x0003e80000100800 */
[----:B0-----:R-:W4:Y:S01]  /*4a8e0*/  LDL.LU R101, [R1+0x1c] ;  /* 0x00001c0001657983 */ /* 0x001f220000300800 */
[----:B------:R-:W-:-:S05]  /*4a8f0*/  LOP3.LUT R100, R100, R85, R65, 0x78, !PT ;  /* 0x0000005564647212 */ /* 0x000fca00078e7841 */
[----:B------:R0:W-:Y:S01]  /*4a900*/  STL [R1+0x28], R100 ;  /* 0x0000286401007387 */ /* 0x0001e20000100800 */
[----:B------:R-:W-:-:S03]  /*4a910*/  LOP3.LUT R250, R250, R84, R52, 0x78, !PT ;  /* 0x00000054fafa7212 */ /* 0x000fc600078e7834 */
[----:B------:R-:W4:Y:S04]  /*4a920*/  LDL.LU R220, [R1+0x2c] ;  /* 0x00002c0001dc7983 */ /* 0x000f280000300800 */
[----:B------:R-:W4:Y:S01]  /*4a930*/  LDL.LU R106, [R1+0x3c] ;  /* 0x00003c00016a7983 */ /* 0x000f220000300800 */
        /* <DEDUP_REMOVED lines=32> */
[----:B------:R-:W4:Y:S01]  /*4ab40*/  LD.E.128 R88, desc[UR8][R104.64+0x70] ;  /* 0x0000700868587980 */ /* 0x000f22000c101d00 */
[----:B--2---:R-:W-:-:S05]  /*4ab50*/  LOP3.LUT R99, R99, R85, R69, 0x78, !PT ;  /* 0x0000005563637212 */ /* 0x004fca00078e7845 */
[----:B------:R-:W-:Y:S01]  /*4ab60*/  STL [R1+0x38], R99 ;  /* 0x0000386301007387 */ /* 0x000fe20000100800 */
[----:B------:R-:W-:-:S05]  /*4ab70*/  LOP3.LUT R98, R98, R85, R73, 0x78, !PT ;  /* 0x0000005562627212 */ /* 0x000fca00078e7849 */
[----:B------:R-:W-:Y:S04]  /*4ab80*/  STL [R1+0x4c], R98 ;  /* 0x00004c6201007387 */ /* 0x000fe80000100800 */
[----:B------:R-:W2:Y:S04]  /*4ab90*/  LDL.LU R84, [R1+0x50] ;  /* 0x0000500001547983 */ /* 0x000ea80000300800 */
[----:B-1----:R-:W2:Y:S01]  /*4aba0*/  LDL.LU R103, [R1+0x60] ;  /* 0x0000600001677983 */ /* 0x002ea20000300800 */
[----:B---3--:R-:W-:-:S05]  /*4abb0*/  LOP3.LUT R97, R97, R85, R77, 0x78, !PT ;  /* 0x0000005561617212 */ /* 0x008fca00078e784d */
[----:B------:R-:W-:Y:S04]  /*4abc0*/  STL [R1+0x5c], R97 ;  /* 0x00005c6101007387 */ /* 0x000fe80000100800 */
[----:B0-----:R-:W3:Y:S01]  /*4abd0*/  LDL.LU R100, [R1+0x70] ;  /* 0x0000700001647983 */ /* 0x001ee20000300800 */
[----:B----4-:R-:W-:-:S05]  /*4abe0*/  LOP3.LUT R96, R96, R85, R81, 0x78, !PT ;  /* 0x0000005560607212 */ /* 0x010fca00078e7851 */
[----:B------:R0:W-:Y:S04]  /*4abf0*/  STL [R1+0x6c], R96 ;  /* 0x00006c6001007387 */ /* 0x0001e80000100800 */
[----:B------:R-:W4:Y:S04]  /*4ac00*/  LDL.LU R154, [R1+0x78] ;  /* 0x00007800019a7983 */ /* 0x000f280000300800 */
[----:B------:R-:W4:Y:S04]  /*4ac10*/  LDL.LU R150, [R1+0x88] ;  /* 0x0000880001967983 */ /* 0x000f280000300800 */
[----:B------:R-:W4:Y:S01]  /*4ac20*/  LDL.LU R146, [R1+0x98] ;  /* 0x0000980001927983 */ /* 0x000f220000300800 */
[----:B------:R-:W-:-:S02]  /*4ac30*/  LOP3.LUT R251, R251, R85, R53, 0x78, !PT ;  /* 0x00000055fbfb7212 */ /* 0x000fc400078e7835 */
[----:B------:R-:W-:Y:S01]  /*4ac40*/  LOP3.LUT R153, R153, R93, R53, 0x78, !PT ;  /* 0x0000005d99997212 */ /* 0x000fe200078e7835 */
[----:B0-----:R-:W4:Y:S01]  /*4ac50*/  LD.E.128 R96, desc[UR8][R104.64+0x90] ;  /* 0x0000900868607980 */ /* 0x001f22000c101d00 */
[----:B------:R-:W-:-:S05]  /*4ac60*/  LOP3.LUT R102, R102, R86, R58, 0x78, !PT ;  /* 0x0000005666667212 */ /* 0x000fca00078e783a */
[----:B------:R0:W-:Y:S04]  /*4ac70*/  STL [R1+0xc], R102 ;  /* 0x00000c6601007387 */ /* 0x0001e80000100800 */
[----:B0-----:R-:W4:Y:S01]  /*4ac80*/  LDL.LU R102, [R1+0xa8] ;  /* 0x0000a80001667983 */ /* 0x001f220000300800 */
[----:B------:R-:W-:-:S03]  /*4ac90*/  LOP3.LUT R101, R101, R86, R62, 0x78, !PT ;  /* 0x0000005665657212 */ /* 0x000fc600078e783e */
[----:B------:R-:W4:Y:S04]  /*4aca0*/  LDL.LU R107, [R1+0xb8] ;  /* 0x0000b800016b7983 */ /* 0x000f280000300800 */
[----:B------:R0:W-:Y:S04]  /*4acb0*/  STL [R1+0x1c], R101 ;  /* 0x00001c6501007387 */ /* 0x0001e80000100800 */
[----:B0-----:R-:W4:Y:S01]  /*4acc0*/  LDL.LU R101, [R1+0xc8] ;  /* 0x0000c80001657983 */ /* 0x001f220000300800 */
[-C--:B------:R-:W-:Y:S02]  /*4acd0*/  LOP3.LUT R220, R220, R86.reuse, R66, 0x78, !PT ;  /* 0x00000056dcdc7212 */ /* 0x080fe400078e7842 */
[----:B------:R-:W-:Y:S01]  /*4ace0*/  LOP3.LUT R106, R106, R86, R70, 0x78, !PT ;  /* 0x000000566a6a7212 */ /* 0x000fe200078e7846 */
[----:B------:R-:W4:Y:S04]  /*4acf0*/  LDL.LU R85, [R1+0xd8] ;  /* 0x0000d80001557983 */ /* 0x000f280000300800 */
[----:B------:R-:W-:Y:S01]  /*4ad00*/  STL [R1+0x2c], R220 ;  /* 0x00002cdc01007387 */ /* 0x000fe20000100800 */
        /* <DEDUP_REMOVED lines=24> */
[-C--:B------:R-:W-:Y:S02]  /*4ae90*/  LOP3.LUT R252, R252, R86.reuse, R54, 0x78, !PT ;  /* 0x00000056fcfc7212 */ /* 0x080fe400078e7836 */
[----:B--2---:R-:W-:-:S02]  /*4aea0*/  LOP3.LUT R84, R84, R86, R74, 0x78, !PT ;  /* 0x0000005654547212 */ /* 0x004fc400078e784a */
[----:B------:R-:W-:-:S03]  /*4aeb0*/  LOP3.LUT R103, R103, R86, R78, 0x78, !PT ;  /* 0x0000005667677212 */ /* 0x000fc600078e784e */
[----:B------:R0:W-:Y:S04]  /*4aec0*/  STL [R1+0x50], R84 ;  /* 0x0000505401007387 */ /* 0x0001e80000100800 */
[----:B------:R1:W-:Y:S04]  /*4aed0*/  STL [R1+0x3c], R106 ;  /* 0x00003c6a01007387 */ /* 0x0003e80000100800 */
[----:B0-----:R-:W2:Y:S04]  /*4aee0*/  LDL.LU R84, [R1+0xe8] ;  /* 0x0000e80001547983 */ /* 0x001ea80000300800 */
[----:B-1----:R-:W2:Y:S04]  /*4aef0*/  LDL.LU R106, [R1+0x7c] ;  /* 0x00007c00016a7983 */ /* 0x002ea80000300800 */
[----:B------:R0:W-:Y:S04]  /*4af00*/  STL [R1+0x60], R103 ;  /* 0x0000606701007387 */ /* 0x0001e80000100800 */
[----:B0-----:R-:W2:Y:S01]  /*4af10*/  LDL.LU R103, [R1+0x8c] ;  /* 0x00008c0001677983 */ /* 0x001ea20000300800 */
[----:B---3--:R-:W-:-:S05]  /*4af20*/  LOP3.LUT R100, R100, R86, R82, 0x78, !PT ;  /* 0x0000005664647212 */ /* 0x008fca00078e7852 */
[----:B------:R0:W-:Y:S01]  /*4af30*/  STL [R1+0x70], R100 ;  /* 0x0000706401007387 */ /* 0x0001e20000100800 */
[-C--:B----4-:R-:W-:Y:S02]  /*4af40*/  LOP3.LUT R154, R154, R88.reuse, R52, 0x78, !PT ;  /* 0x000000589a9a7212 */ /* 0x090fe400078e7834 */
[-C--:B------:R-:W-:Y:S01]  /*4af50*/  LOP3.LUT R150, R150, R88.reuse, R56, 0x78, !PT ;  /* 0x0000005896967212 */ /* 0x080fe200078e7838 */
[----:B0-----:R-:W3:Y:S04]  /*4af60*/  LDL.LU R100, [R1+0x9c] ;  /* 0x00009c0001647983 */ /* 0x001ee80000300800 */
[----:B------:R-:W-:Y:S01]  /*4af70*/  STL [R1+0x78], R154 ;  /* 0x0000789a01007387 */ /* 0x000fe20000100800 */
[-C--:B------:R-:W-:Y:S02]  /*4af80*/  LOP3.LUT R146, R146, R88.reuse, R60, 0x78, !PT ;  /* 0x0000005892927212 */ /* 0x080fe400078e783c */
[----:B------:R-:W-:-:S05]  /*4af90*/  LOP3.LUT R102, R102, R88, R64, 0x78, !PT ;  /* 0x0000005866667212 */ /* 0x000fca00078e7840 */
[----:B------:R0:W-:Y:S01]  /*4afa0*/  STL [R1+0xa8], R102 ;  /* 0x0000a86601007387 */ /* 0x0001e20000100800 */
[----:B------:R-:W-:-:S03]  /*4afb0*/  LOP3.LUT R107, R107, R88, R68, 0x78, !PT ;  /* 0x000000586b6b7212 */ /* 0x000fc600078e7844 */
[----:B------:R-:W-:Y:S04]  /*4afc0*/  STL [R1+0x88], R150 ;  /* 0x0000889601007387 */ /* 0x000fe80000100800 */
[----:B0-----:R-:W4:Y:S01]  /*4afd0*/  LDL.LU R102, [R1+0xac] ;  /* 0x0000ac0001667983 */ /* 0x001f220000300800 */
[----:B------:R-:W-:-:S03]  /*4afe0*/  LOP3.LUT R101, R101, R88, R72, 0x78, !PT ;  /* 0x0000005865657212 */ /* 0x000fc600078e7848 */
[----:B------:R-:W-:Y:S04]  /*4aff0*/  STL [R1+0x98], R146 ;  /* 0x0000989201007387 */ /* 0x000fe80000100800 */
[----:B------:R0:W-:Y:S04]  /*4b000*/  STL [R1+0xc8], R101 ;  /* 0x0000c86501007387 */ /* 0x0001e80000100800 */
[----:B0-----:R-:W4:Y:S04]  /*4b010*/  LDL.LU R101, [R1+0xbc] ;  /* 0x0000bc0001657983 */ /* 0x001f280000300800 */
[----:B------:R-:W-:Y:S04]  /*4b020*/  STL [R1+0xb8], R107 ;  /* 0x0000b86b01007387 */ /* 0x000fe80000100800 */
[----:B------:R-:W4:Y:S01]  /*4b030*/  LDL.LU R86, [R1+0xcc] ;  /* 0x0000cc0001567983 */ /* 0x000f220000300800 */
[----:B------:R-:W-:-:S05]  /*4b040*/  LOP3.LUT R85, R85, R88, R76, 0x78, !PT ;  /* 0x0000005855557212 */ /* 0x000fca00078e784c */
[----:B------:R0:W-:Y:S04]  /*4b050*/  STL [R1+0xd8], R85 ;  /* 0x0000d85501007387 */ /* 0x0001e80000100800 */
[----:B0-----:R-:W4:Y:S01]  /*4b060*/  LDL.LU R85, [R1+0xdc] ;  /* 0x0000dc0001557983 */ /* 0x001f220000300800 */
        /* <DEDUP_REMOVED lines=33> */
[----:B--2---:R-:W-:Y:S02]  /*4b280*/  LOP3.LUT R84, R84, R88, R80, 0x78, !PT ;  /* 0x0000005854547212 */ /* 0x004fe400078e7850 */
[----:B------:R-:W-:-:S03]  /*4b290*/  LOP3.LUT R106, R106, R89, R53, 0x78, !PT ;  /* 0x000000596a6a7212 */ /* 0x000fc600078e7835 */
[----:B------:R0:W-:Y:S04]  /*4b2a0*/  STL [R1+0xe8], R84 ;  /* 0x0000e85401007387 */ /* 0x0001e80000100800 */
[----:B0-----:R-:W2:Y:S01]  /*4b2b0*/  LDL.LU R84, [R1+0xec] ;  /* 0x0000ec0001547983 */ /* 0x001ea20000300800 */
[----:B------:R-:W-:-:S03]  /*4b2c0*/  LOP3.LUT R103, R103, R89, R57, 0x78, !PT ;  /* 0x0000005967677212 */ /* 0x000fc600078e7839 */
[----:B------:R-:W2:Y:S04]  /*4b2d0*/  LDL.LU R146, [R1+0xf8] ;  /* 0x0000f80001927983 */ /* 0x000ea80000300800 */
[----:B------:R0:W-:Y:S04]  /*4b2e0*/  STL [R1+0x7c], R106 ;  /* 0x00007c6a01007387 */ /* 0x0001e80000100800 */
[----:B------:R-:W2:Y:S04]  /*4b2f0*/  LDL.LU R107, [R1+0x108] ;  /* 0x00010800016b7983 */ /* 0x000ea80000300800 */
[----:B------:R1:W-:Y:S04]  /*4b300*/  STL [R1+0x8c], R103 ;  /* 0x00008c6701007387 */ /* 0x0003e80000100800 */
[----:B0-----:R-:W2:Y:S01]  /*4b310*/  LDL.LU R106, [R1+0x118] ;  /* 0x00011800016a7983 */ /* 0x001ea20000300800 */
[----:B---3--:R-:W-:-:S03]  /*4b320*/  LOP3.LUT R100, R100, R89, R61, 0x78, !PT ;  /* 0x0000005964647212 */ /* 0x008fc600078e783d */
[----:B-1----:R-:W3:Y:S04]  /*4b330*/  LDL.LU R103, [R1+0x128] ;  /* 0x0001280001677983 */ /* 0x002ee80000300800 */
[----:B------:R0:W-:Y:S04]  /*4b340*/  STL [R1+0x9c], R100 ;  /* 0x00009c6401007387 */ /* 0x0001e80000100800 */
[----:B0-----:R-:W3:Y:S01]  /*4b350*/  LDL.LU R100, [R1+0x138] ;  /* 0x0001380001647983 */ /* 0x001ee20000300800 */
[----:B----4-:R-:W-:-:S05]  /*4b360*/  LOP3.LUT R102, R102, R89, R65, 0x78, !PT ;  /* 0x0000005966667212 */ /* 0x010fca00078e7841 */
[----:B------:R0:W-:Y:S04]  /*4b370*/  STL [R1+0xac], R102 ;  /* 0x0000ac6601007387 */ /* 0x0001e80000100800 */
[----:B0-----:R-:W4:Y:S04]  /*4b380*/  LDL.LU R102, [R1+0x148] ;  /* 0x0001480001667983 */ /* 0x001f280000300800 */
[----:B------:R-:W4:Y:S01]  /*4b390*/  LDL.LU R88, [R1+0x158] ;  /* 0x0001580001587983 */ /* 0x000f220000300800 */
[----:B------:R-:W-:-:S05]  /*4b3a0*/  LOP3.LUT R86, R86, R89, R73, 0x78, !PT ;  /* 0x0000005956567212 */ /* 0x000fca00078e7849 */
[----:B------:R0:W-:Y:S04]  /*4b3b0*/  STL [R1+0xcc], R86 ;  /* 0x0000cc5601007387 */ /* 0x0001e80000100800 */
[----:B0-----:R-:W4:Y:S01]  /*4b3c0*/  LDL.LU R86, [R1+0x168] ;  /* 0x0001680001567983 */ /* 0x001f220000300800 */
[-C--:B------:R-:W-:Y:S02]  /*4b3d0*/  LOP3.LUT R101, R101, R89.reuse, R69, 0x78, !PT ;  /* 0x0000005965657212 */ /* 0x080fe400078e7845 */
[----:B------:R-:W-:-:S03]  /*4b3e0*/  LOP3.LUT R85, R85, R89, R77, 0x78, !PT ;  /* 0x0000005955557212 */ /* 0x000fc600078e784d */
[----:B------:R-:W-:Y:S04]  /*4b3f0*/  STL [R1+0xbc], R101 ;  /* 0x0000bc6501007387 */ /* 0x000fe80000100800 */
[----:B------:R0:W-:Y:S04]  /*4b400*/  STL [R1+0xdc], R85 ;  /* 0x0000dc5501007387 */ /* 0x0001e80000100800 */
[----:B0-----:R-:W4:Y:S04]  /*4b410*/  LDL.LU R85, [R1+0xfc] ;  /* 0x0000fc0001557983 */ /* 0x001f280000300800 */
[----:B------:R-:W4:Y:S01]  /*4b420*/  LDL.LU R101, [R1+0x10c] ;  /* 0x00010c0001657983 */ /* 0x000f220000300800 */
[----:B--2---:R-:W-:-:S02]  /*4b430*/  LOP3.LUT R84, R84, R89, R81, 0x78, !PT ;  /* 0x0000005954547212 */ /* 0x004fc400078e7851 */
[----:B------:R-:W-:-:S03]  /*4b440*/  LOP3.LUT R146, R146, R92, R52, 0x78, !PT ;  /* 0x0000005c92927212 */ /* 0x000fc600078e7834 */
[----:B------:R0:W-:Y:S01]  /*4b450*/  STL [R1+0xec], R84 ;  /* 0x0000ec5401007387 */ /* 0x0001e20000100800 */
[----:B------:R-:W-:-:S03]  /*4b460*/  LOP3.LUT R107, R107, R92, R56, 0x78, !PT ;  /* 0x0000005c6b6b7212 */ /* 0x000fc600078e7838 */
[----:B0-----:R-:W2:Y:S04]  /*4b470*/  LDL.LU R84, [R1+0x11c] ;  /* 0x00011c0001547983 */ /* 0x001ea80000300800 */
[----:B------:R-:W2:Y:S01]  /*4b480*/  LDL.LU R89, [R1+0x12c] ;  /* 0x00012c0001597983 */ /* 0x000ea20000300800 */
[----:B------:R-:W-:-:S03]  /*4b490*/  LOP3.LUT R106, R106, R92, R60, 0x78, !PT ;  /* 0x0000005c6a6a7212 */ /* 0x000fc600078e783c */
[----:B------:R-:W-:Y:S01]  /*4b4a0*/  STL [R1+0xf8], R146 ;  /* 0x0000f89201007387 */ /* 0x000fe20000100800 */
[----:B---3--:R-:W-:-:S03]  /*4b4b0*/  LOP3.LUT R103, R103, R92, R64, 0x78, !PT ;  /* 0x0000005c67677212 */ /* 0x008fc600078e7840 */
[----:B------:R-:W-:Y:S01]  /*4b4c0*/  STL [R1+0x108], R107 ;  /* 0x0001086b01007387 */ /* 0x000fe20000100800 */
[----:B------:R-:W-:-:S05]  /*4b4d0*/  LOP3.LUT R100, R100, R92, R68, 0x78, !PT ;  /* 0x0000005c64647212 */ /* 0x000fca00078e7844 */
[----:B------:R0:W-:Y:S04]  /*4b4e0*/  STL [R1+0x138], R100 ;  /* 0x0001386401007387 */ /* 0x0001e80000100800 */
[----:B------:R-:W-:Y:S04]  /*4b4f0*/  STL [R1+0x118], R106 ;  /* 0x0001186a01007387 */ /* 0x000fe80000100800 */
[----:B0-----:R-:W3:Y:S04]  /*4b500*/  LDL.LU R100, [R1+0x13c] ;  /* 0x00013c0001647983 */ /* 0x001ee80000300800 */
[----:B------:R-:W-:Y:S04]  /*4b510*/  STL [R1+0x128], R103 ;  /* 0x0001286701007387 */ /* 0x000fe80000100800 */
[----:B------:R-:W3:Y:S01]  /*4b520*/  LDL.LU R107, [R1+0x14c] ;  /* 0x00014c00016b7983 */ /* 0x000ee20000300800 */
[----:B----4-:R-:W-:-:S02]  /*4b530*/  LOP3.LUT R102, R102, R92, R72, 0x78, !PT ;  /* 0x0000005c66667212 */ /* 0x010fc400078e7848 */
[----:B------:R-:W-:-:S05]  /*4b540*/  LOP3.LUT R88, R88, R92, R76, 0x78, !PT ;  /* 0x0000005c58587212 */ /* 0x000fca00078e784c */
[----:B------:R0:W-:Y:S04]  /*4b550*/  STL [R1+0x158], R88 ;  /* 0x0001585801007387 */ /* 0x0001e80000100800 */
[----:B------:R-:W-:Y:S04]  /*4b560*/  STL [R1+0x148], R102 ;  /* 0x0001486601007387 */ /* 0x000fe80000100800 */
[----:B0-----:R-:W4:Y:S01]  /*4b570*/  LDL.LU R88, [R1+0x15c] ;  /* 0x00015c0001587983 */ /* 0x001f220000300800 */
[----:B------:R-:W-:-:S05]  /*4b580*/  LOP3.LUT R86, R86, R92, R80, 0x78, !PT ;  /* 0x0000005c56567212 */ /* 0x000fca00078e7850 */
[----:B------:R0:W-:Y:S04]  /*4b590*/  STL [R1+0x168], R86 ;  /* 0x0001685601007387 */ /* 0x0001e80000100800 */
[----:B0-----:R-:W4:Y:S01]  /*4b5a0*/  LDL.LU R86, [R1+0x16c] ;  /* 0x00016c0001567983 */ /* 0x001f220000300800 */
[-C--:B------:R-:W-:Y:S02]  /*4b5b0*/  LOP3.LUT R85, R85, R93.reuse, R53, 0x78, !PT ;  /* 0x0000005d55557212 */ /* 0x080fe400078e7835 */
[----:B------:R-:W-:-:S03]  /*4b5c0*/  LOP3.LUT R101, R101, R93, R57, 0x78, !PT ;  /* 0x0000005d65657212 */ /* 0x000fc600078e7839 */
[----:B------:R0:W-:Y:S04]  /*4b5d0*/  STL [R1+0xfc], R85 ;  /* 0x0000fc5501007387 */ /* 0x0001e80000100800 */
[----:B0-----:R-:W4:Y:S01]  /*4b5e0*/  LDL.LU R85, [R1+0x178] ;  /* 0x0001780001557983 */ /* 0x001f220000300800 */
[-C--:B--2---:R-:W-:Y:S02]  /*4b5f0*/  LOP3.LUT R84, R84, R93.reuse, R61, 0x78, !PT ;  /* 0x0000005d54547212 */ /* 0x084fe400078e783d */
[----:B------:R-:W-:-:S03]  /*4b600*/  LOP3.LUT R89, R89, R93, R65, 0x78, !PT ;  /* 0x0000005d59597212 */ /* 0x000fc600078e7841 */
[----:B------:R0:W-:Y:S04]  /*4b610*/  STL [R1+0x11c], R84 ;  /* 0x00011c5401007387 */ /* 0x0001e80000100800 */
[----:B0-----:R-:W2:Y:S04]  /*4b620*/  LDL.LU R84, [R1+0x188] ;  /* 0x0001880001547983 */ /* 0x001ea80000300800 */
[----:B------:R-:W-:Y:S04]  /*4b630*/  STL [R1+0x10c], R101 ;  /* 0x00010c6501007387 */ /* 0x000fe80000100800 */
[----:B------:R-:W2:Y:S04]  /*4b640*/  LDL.LU R106, [R1+0x198] ;  /* 0x00019800016a7983 */ /* 0x000ea80000300800 */
[----:B------:R-:W2:Y:S04]  /*4b650*/  LDL.LU R103, [R1+0x1a8] ;  /* 0x0001a80001677983 */ /* 0x000ea80000300800 */
[----:B------:R-:W2:Y:S04]  /*4b660*/  LDL.LU R102, [R1+0x1b8] ;  /* 0x0001b80001667983 */ /* 0x000ea80000300800 */
[----:B------:R0:W-:Y:S01]  /*4b670*/  STL [R1+0x12c], R89 ;  /* 0x00012c5901007387 */ /* 0x0001e20000100800 */
[----:B---3--:R-:W-:-:S03]  /*4b680*/  LOP3.LUT R100, R100, R93, R69, 0x78, !PT ;  /* 0x0000005d64647212 */ /* 0x008fc600078e7845 */
[----:B0-----:R-:W3:Y:S04]  /*4b690*/  LDL.LU R89, [R1+0x1c8] ;  /* 0x0001c80001597983 */ /* 0x001ee80000300800 */
[----:B------:R-:W3:Y:S01]  /*4b6a0*/  LDL.LU R101, [R1+0x1d8] ;  /* 0x0001d80001657983 */ /* 0x000ee20000300800 */
[----:B------:R-:W-:-:S03]  /*4b6b0*/  LOP3.LUT R107, R107, R93, R73, 0x78, !PT ;  /* 0x0000005d6b6b7212 */ /* 0x000fc600078e7849 */
[----:B------:R0:W-:Y:S04]  /*4b6c0*/  STL [R1+0x13c], R100 ;  /* 0x00013c6401007387 */ /* 0x0001e80000100800 */
[----:B0-----:R-:W3:Y:S01]  /*4b6d0*/  LDL.LU R100, [R1+0x1e8] ;  /* 0x0001e80001647983 */ /* 0x001ee20000300800 */
[----:B----4-:R-:W-:-:S05]  /*4b6e0*/  LOP3.LUT R88, R88, R93, R77, 0x78, !PT ;  /* 0x0000005d58587212 */ /* 0x010fca00078e784d */
[----:B------:R0:W-:Y:S04]  /*4b6f0*/  STL [R1+0x15c], R88 ;  /* 0x00015c5801007387 */ /* 0x0001e80000100800 */
[----:B0-----:R-:W4:Y:S01]  /*4b700*/  LDL.LU R88, [R1+0x17c] ;  /* 0x00017c0001587983 */ /* 0x001f220000300800 */
[----:B------:R-:W-:-:S03]  /*4b710*/  LOP3.LUT R86, R86, R93, R81, 0x78, !PT ;  /* 0x0000005d56567212 */ /* 0x000fc600078e7851 */
[----:B------:R-:W-:Y:S04]  /*4b720*/  STL [R1+0x14c], R107 ;  /* 0x00014c6b01007387 */ /* 0x000fe80000100800 */
[----:B------:R0:W-:Y:S04]  /*4b730*/  STL [R1+0x16c], R86 ;  /* 0x00016c5601007387 */ /* 0x0001e80000100800 */
[----:B0-----:R-:W4:Y:S04]  /*4b740*/  LDL.LU R86, [R1+0x18c] ;  /* 0x00018c0001567983 */ /* 0x001f280000300800 */
[----:B------:R-:W4:Y:S01]  /*4b750*/  LDL.LU R92, [R1+0x19c] ;  /* 0x00019c00015c7983 */ /* 0x000f220000300800 */
[----:B------:R-:W-:-:S05]  /*4b760*/  LOP3.LUT R85, R85, R96, R52, 0x78, !PT ;  /* 0x0000006055557212 */ /* 0x000fca00078e7834 */
[----:B------:R0:W-:Y:S04]  /*4b770*/  STL [R1+0x178], R85 ;  /* 0x0001785501007387 */ /* 0x0001e80000100800 */
[----:B0-----:R-:W4:Y:S01]  /*4b780*/  LDL.LU R85, [R1+0x1ac] ;  /* 0x0001ac0001557983 */ /* 0x001f220000300800 */
[----:B--2---:R-:W-:-:S05]  /*4b790*/  LOP3.LUT R84, R84, R96, R56, 0x78, !PT ;  /* 0x0000006054547212 */ /* 0x004fca00078e7838 */
[----:B------:R0:W-:Y:S01]  /*4b7a0*/  STL [R1+0x188], R84 ;  /* 0x0001885401007387 */ /* 0x0001e20000100800 */
[-C--:B------:R-:W-:Y:S02]  /*4b7b0*/  LOP3.LUT R106, R106, R96.reuse, R60, 0x78, !PT ;  /* 0x000000606a6a7212 */ /* 0x080fe400078e783c */
[-C--:B------:R-:W-:Y:S01]  /*4b7c0*/  LOP3.LUT R103, R103, R96.reuse, R64, 0x78, !PT ;  /* 0x0000006067677212 */ /* 0x080fe200078e7840 */
[----:B0-----:R-:W2:Y:S01]  /*4b7d0*/  LDL.LU R84, [R1+0x1bc] ;  /* 0x0001bc0001547983 */ /* 0x001ea20000300800 */
[----:B------:R-:W-:-:S03]  /*4b7e0*/  LOP3.LUT R102, R102, R96, R68, 0x78, !PT ;  /* 0x0000006066667212 */ /* 0x000fc600078e7844 */
[----:B------:R-:W-:Y:S01]  /*4b7f0*/  STL [R1+0x198], R106 ;  /* 0x0001986a01007387 */ /* 0x000fe20000100800 */
[-C--:B---3--:R-:W-:Y:S02]  /*4b800*/  LOP3.LUT R89, R89, R96.reuse, R72, 0x78, !PT ;  /* 0x0000006059597212 */ /* 0x088fe400078e7848 */
[----:B------:R-:W-:-:S03]  /*4b810*/  LOP3.LUT R101, R101, R96, R76, 0x78, !PT ;  /* 0x0000006065657212 */ /* 0x000fc600078e784c */
[----:B------:R0:W-:Y:S04]  /*4b820*/  STL [R1+0x1c8], R89 ;  /* 0x0001c85901007387 */ /* 0x0001e80000100800 */
[----:B------:R-:W-:Y:S04]  /*4b830*/  STL [R1+0x1a8], R103 ;  /* 0x0001a86701007387 */ /* 0x000fe80000100800 */
[----:B0-----:R-:W3:Y:S01]  /*4b840*/  LDL.LU R89, [R1+0x1cc] ;  /* 0x0001cc0001597983 */ /* 0x001ee20000300800 */
[----:B------:R-:W-:-:S03]  /*4b850*/  LOP3.LUT R100, R100, R96, R80, 0x78, !PT ;  /* 0x0000006064647212 */ /* 0x000fc600078e7850 */
[----:B------:R-:W-:Y:S04]  /*4b860*/  STL [R1+0x1b8], R102 ;  /* 0x0001b86601007387 */ /* 0x000fe80000100800 */
[----:B------:R-:W-:Y:S04]  /*4b870*/  STL [R1+0x1e8], R100 ;  /* 0x0001e86401007387 */ /* 0x000fe80000100800 */
[----:B------:R0:W-:Y:S04]  /*4b880*/  STL [R1+0x1d8], R101 ;  /* 0x0001d86501007387 */ /* 0x0001e80000100800 */
[----:B0-----:R-:W3:Y:S04]  /*4b890*/  LD.E.128 R100, desc[UR8][R104.64+0xa0] ;  /* 0x0000a00868647980 */ /* 0x001ee8000c101d00 */
[----:B------:R-:W3:Y:S01]  /*4b8a0*/  LD.E.128 R104, desc[UR8][R104.64+0xb0] ;  /* 0x0000b00868687980 */ /* 0x000ee2000c101d00 */
[----:B----4-:R-:W-:-:S05]  /*4b8b0*/  LOP3.LUT R88, R88, R97, R53, 0x78, !PT ;  /* 0x0000006158587212 */ /* 0x010fca00078e7835 */
[----:B------:R0:W-:Y:S04]  /*4b8c0*/  STL [R1+0x17c], R88 ;  /* 0x00017c5801007387 */ /* 0x0001e80000100800 */
[----:B0-----:R-:W4:Y:S01]  /*4b8d0*/  LDL.LU R88, [R1+0x1dc] ;  /* 0x0001dc0001587983 */ /* 0x001f220000300800 */
[----:B------:R-:W-:-:S05]  /*4b8e0*/  LOP3.LUT R86, R86, R97, R57, 0x78, !PT ;  /* 0x0000006156567212 */ /* 0x000fca00078e7839 */
[----:B------:R0:W-:Y:S04]  /*4b8f0*/  STL [R1+0x18c], R86 ;  /* 0x00018c5601007387 */ /* 0x0001e80000100800 */
[----:B0-----:R-:W4:Y:S01]  /*4b900*/  LDL.LU R86, [R1+0x1ec] ;  /* 0x0001ec0001567983 */ /* 0x001f220000300800 */
[-C--:B------:R-:W-:Y:S02]  /*4b910*/  LOP3.LUT R92, R92, R97.reuse, R61, 0x78, !PT ;  /* 0x000000615c5c7212 */ /* 0x080fe400078e783d */
[----:B------:R-:W-:-:S05]  /*4b920*/  LOP3.LUT R85, R85, R97, R65, 0x78, !PT ;  /* 0x0000006155557212 */ /* 0x000fca00078e7841 */
[----:B------:R0:W-:Y:S04]  /*4b930*/  STL [R1+0x1ac], R85 ;  /* 0x0001ac5501007387 */ /* 0x0001e80000100800 */
[----:B0-----:R-:W4:Y:S04]  /*4b940*/  LDL.LU R85, [R1+0x1f8] ;  /* 0x0001f80001557983 */ /* 0x001f280000300800 */
[----:B------:R-:W-:Y:S04]  /*4b950*/  STL [R1+0x19c], R92 ;  /* 0x00019c5c01007387 */ /* 0x000fe80000100800 */
[----:B------:R-:W4:Y:S04]  /*4b960*/  LDL.LU R146, [R1+0x208] ;  /* 0x0002080001927983 */ /* 0x000f280000300800 */
[----:B------:R-:W4:Y:S04]  /*4b970*/  LDL.LU R220, [R1+0x228] ;  /* 0x0002280001dc7983 */ /* 0x000f280000300800 */
[----:B------:R-:W4:Y:S01]  /*4b980*/  LDL.LU R154, [R1+0x238] ;  /* 0x00023800019a7983 */ /* 0x000f220000300800 */
[----:B--2---:R-:W-:-:S05]  /*4b990*/  LOP3.LUT R84, R84, R97, R69, 0x78, !PT ;  /* 0x0000006154547212 */ /* 0x004fca00078e7845 */
[----:B------:R0:W-:Y:S04]  /*4b9a0*/  STL [R1+0x1bc], R84 ;  /* 0x0001bc5401007387 */ /* 0x0001e80000100800 */
[----:B0-----:R-:W2:Y:S04]  /*4b9b0*/  LDL.LU R84, [R1+0x248] ;  /* 0x0002480001547983 */ /* 0x001ea80000300800 */
[----:B------:R-:W2:Y:S04]  /*4b9c0*/  LDL.LU R150, [R1+0x258] ;  /* 0x0002580001967983 */ /* 0x000ea80000300800 */
[----:B------:R-:W2:Y:S04]  /*4b9d0*/  LDL.LU R96, [R1+0x268] ;  /* 0x0002680001607983 */ /* 0x000ea80000300800 */
[----:B------:R-:W2:Y:S01]  /*4b9e0*/  LDL.LU R93, [R1+0x1fc] ;  /* 0x0001fc00015d7983 */ /* 0x000ea20000300800 */
[----:B---3--:R-:W-:-:S05]  /*4b9f0*/  LOP3.LUT R89, R89, R97, R73, 0x78, !PT ;  /* 0x0000006159597212 */ /* 0x008fca00078e7849 */
[----:B------:R0:W-:Y:S04]  /*4ba00*/  STL [R1+0x1cc], R89 ;  /* 0x0001cc5901007387 */ /* 0x0001e80000100800 */
[----:B------:R-:W3:Y:S04]  /*4ba10*/  LDL.LU R92, [R1+0x20c] ;  /* 0x00020c00015c7983 */ /* 0x000ee80000300800 */
[----:B0-----:R-:W3:Y:S01]  /*4ba20*/  LDL.LU R89, [R1+0x21c] ;  /* 0x00021c0001597983 */ /* 0x001ee20000300800 */
[----:B----4-:R-:W-:-:S05]  /*4ba30*/  LOP3.LUT R88, R88, R97, R77, 0x78, !PT ;  /* 0x0000006158587212 */ /* 0x010fca00078e784d */
[----:B------:R0:W-:Y:S04]  /*4ba40*/  STL [R1+0x1dc], R88 ;  /* 0x0001dc5801007387 */ /* 0x0001e80000100800 */
[----:B0-----:R-:W4:Y:S01]  /*4ba50*/  LDL.LU R88, [R1+0x22c] ;  /* 0x00022c0001587983 */ /* 0x001f220000300800 */
[----:B------:R-:W-:-:S03]  /*4ba60*/  LOP3.LUT R86, R86, R97, R81, 0x78, !PT ;  /* 0x0000006156567212 */ /* 0x000fc600078e7851 */
[----:B------:R-:W4:Y:S04]  /*4ba70*/  LDL.LU R97, [R1+0x218] ;  /* 0x0002180001617983 */ /* 0x000f280000300800 */
[----:B------:R0:W-:Y:S04]  /*4ba80*/  STL [R1+0x1ec], R86 ;  /* 0x0001ec5601007387 */ /* 0x0001e80000100800 */
[----:B0-----:R-:W4:Y:S01]  /*4ba90*/  LDL.LU R86, [R1+0x23c] ;  /* 0x00023c0001567983 */ /* 0x001f220000300800 */
[----:B------:R-:W-:-:S05]  /*4baa0*/  LOP3.LUT R85, R85, R100, R52, 0x78, !PT ;  /* 0x0000006455557212 */ /* 0x000fca00078e7834 */
[----:B------:R0:W-:Y:S01]  /*4bab0*/  STL [R1+0x1f8], R85 ;  /* 0x0001f85501007387 */ /* 0x0001e20000100800 */
[-C--:B------:R-:W-:Y:S02]  /*4bac0*/  LOP3.LUT R146, R146, R100.reuse, R56, 0x78, !PT ;  /* 0x0000006492927212 */ /* 0x080fe400078e7838 */
[-C--:B------:R-:W-:Y:S01]  /*4bad0*/  LOP3.LUT R220, R220, R100.reuse, R64, 0x78, !PT ;  /* 0x00000064dcdc7212 */ /* 0x080fe200078e7840 */
[----:B0-----:R-:W4:Y:S01]  /*4bae0*/  LDL.LU R85, [R1+0x24c] ;  /* 0x00024c0001557983 */ /* 0x001f220000300800 */
[----:B------:R-:W-:-:S03]  /*4baf0*/  LOP3.LUT R154, R154, R100, R68, 0x78, !PT ;  /* 0x000000649a9a7212 */ /* 0x000fc600078e7844 */
[----:B------:R0:W-:Y:S04]  /*4bb00*/  STL [R1+0x208], R146 ;  /* 0x0002089201007387 */ /* 0x0001e80000100800 */
[----:B0-----:R0:W5:Y:S01]  /*4bb10*/  LDL.LU R146, [R1+0x30c] ;  /* 0x00030c0001927983 */ /* 0x0011620000300800 */
[-C--:B--2---:R-:W-:Y:S02]  /*4bb20*/  LOP3.LUT R84, R84, R100.reuse, R72, 0x78, !PT ;  /* 0x0000006454547212 */ /* 0x084fe400078e7848 */
[-C--:B------:R-:W-:Y:S02]  /*4bb30*/  LOP3.LUT R150, R150, R100.reuse, R76, 0x78, !PT ;  /* 0x0000006496967212 */ /* 0x080fe400078e784c */
[----:B------:R-:W-:Y:S02]  /*4bb40*/  LOP3.LUT R96, R96, R100, R80, 0x78, !PT ;  /* 0x0000006460607212 */ /* 0x000fe400078e7850 */
[----:B------:R-:W-:-:S02]  /*4bb50*/  LOP3.LUT R93, R93, R101, R53, 0x78, !PT ;  /* 0x000000655d5d7212 */ /* 0x000fc400078e7835 */
[-C--:B---3--:R-:W-:Y:S02]  /*4bb60*/  LOP3.LUT R92, R92, R101.reuse, R57, 0x78, !PT ;  /* 0x000000655c5c7212 */ /* 0x088fe400078e7839 */
[----:B------:R-:W-:Y:S02]  /*4bb70*/  LOP3.LUT R89, R89, R101, R61, 0x78, !PT ;  /* 0x0000006559597212 */ /* 0x000fe400078e783d */
[----:B----4-:R-:W-:-:S05]  /*4bb80*/  LOP3.LUT R97, R97, R100, R60, 0x78, !PT ;  /* 0x0000006461617212 */ /* 0x010fca00078e783c */
[----:B------:R-:W-:Y:S04]  /*4bb90*/  STL [R1+0x218], R97 ;  /* 0x0002186101007387 */ /* 0x000fe80000100800 */
[----:B------:R1:W-:Y:S04]  /*4bba0*/  STL [R1+0x248], R84 ;  /* 0x0002485401007387 */ /* 0x0003e80000100800 */
[----:B------:R-:W-:Y:S04]  /*4bbb0*/  STL [R1+0x228], R220 ;  /* 0x000228dc01007387 */ /* 0x000fe80000100800 */
[----:B-1----:R-:W2:Y:S04]  /*4bbc0*/  LDL.LU R84, [R1+0x25c] ;  /* 0x00025c0001547983 */ /* 0x002ea80000300800 */
[----:B------:R-:W-:Y:S04]  /*4bbd0*/  STL [R1+0x238], R154 ;  /* 0x0002389a01007387 */ /* 0x000fe80000100800 */
[----:B------:R1:W-:Y:S04]  /*4bbe0*/  STL [R1+0x258], R150 ;  /* 0x0002589601007387 */ /* 0x0003e80000100800 */
[----:B------:R3:W-:Y:S04]  /*4bbf0*/  STL [R1+0x268], R96 ;  /* 0x0002686001007387 */ /* 0x0007e80000100800 */
[----:B-1----:R-:W4:Y:S04]  /*4bc00*/  LDL.LU R150, [R1+0x26c] ;  /* 0x00026c0001967983 */ /* 0x002f280000300800 */
[----:B------:R1:W-:Y:S04]  /*4bc10*/  STL [R1+0x1fc], R93 ;  /* 0x0001fc5d01007387 */ /* 0x0003e80000100800 */
[----:B------:R0:W-:Y:S04]  /*4bc20*/  STL [R1+0x20c], R92 ;  /* 0x00020c5c01007387 */ /* 0x0001e80000100800 */
[----:B------:R-:W4:Y:S04]  /*4bc30*/  LDL.LU R154, [R1+0x278] ;  /* 0x00027800019a7983 */ /* 0x000f280000300800 */
[----:B------:R0:W-:Y:S04]  /*4bc40*/  STL [R1+0x21c], R89 ;  /* 0x00021c5901007387 */ /* 0x0001e80000100800 */
[----:B------:R-:W4:Y:S01]  /*4bc50*/  LDL.LU R220, [R1+0x288] ;  /* 0x0002880001dc7983 */ /* 0x000f220000300800 */
[----:B------:R-:W-:-:S02]  /*4bc60*/  LOP3.LUT R88, R88, R101, R65, 0x78, !PT ;  /* 0x0000006558587212 */ /* 0x000fc400078e7841 */
[-C--:B------:R-:W-:Y:S02]  /*4bc70*/  LOP3.LUT R86, R86, R101.reuse, R69, 0x78, !PT ;  /* 0x0000006556567212 */ /* 0x080fe400078e7845 */
[-C--:B------:R-:W-:Y:S01]  /*4bc80*/  LOP3.LUT R85, R85, R101.reuse, R73, 0x78, !PT ;  /* 0x0000006555557212 */ /* 0x080fe200078e7849 */
[----:B------:R0:W-:Y:S04]  /*4bc90*/  STL [R1+0x22c], R88 ;  /* 0x00022c5801007387 */ /* 0x0001e80000100800 */
[----:B------:R-:W4:Y:S04]  /*4bca0*/  LDL.LU R100, [R1+0x2c8] ;  /* 0x0002c80001647983 */ /* 0x000f280000300800 */
[----:B------:R0:W-:Y:S04]  /*4bcb0*/  STL [R1+0x23c], R86 ;  /* 0x00023c5601007387 */ /* 0x0001e80000100800 */
[----:B------:R-:W4:Y:S04]  /*4bcc0*/  LDL.LU R97, [R1+0x2d8] ;  /* 0x0002d80001617983 */ /* 0x000f280000300800 */
[----:B---3--:R-:W3:Y:S04]  /*4bcd0*/  LDL.LU R96, [R1+0x2e8] ;  /* 0x0002e80001607983 */ /* 0x008ee80000300800 */
[----:B------:R2:W-:Y:S04]  /*4bce0*/  STL [R1+0x24c], R85 ;  /* 0x00024c5501007387 */ /* 0x0005e80000100800 */
[----:B-1----:R-:W3:Y:S04]  /*4bcf0*/  LDL.LU R93, [R1+0x27c] ;  /* 0x00027c00015d7983 */ /* 0x002ee80000300800 */
[----:B0-----:R-:W3:Y:S04]  /*4bd00*/  LDL.LU R92, [R1+0x28c] ;  /* 0x00028c00015c7983 */ /* 0x001ee80000300800 */
[----:B------:R-:W3:Y:S04]  /*4bd10*/  LDL.LU R89, [R1+0x29c] ;  /* 0x00029c0001597983 */ /* 0x000ee80000300800 */
[----:B------:R-:W3:Y:S04]  /*4bd20*/  LDL.LU R88, [R1+0x2ac] ;  /* 0x0002ac0001587983 */ /* 0x000ee80000300800 */
[----:B------:R-:W3:Y:S01]  /*4bd30*/  LDL.LU R86, [R1+0x2bc] ;  /* 0x0002bc0001567983 */ /* 0x000ee20000300800 */
[----:B--2---:R-:W-:-:S05]  /*4bd40*/  LOP3.LUT R84, R84, R101, R77, 0x78, !PT ;  /* 0x0000006554547212 */ /* 0x004fca00078e784d */
[----:B------:R0:W-:Y:S04]  /*4bd50*/  STL [R1+0x25c], R84 ;  /* 0x00025c5401007387 */ /* 0x0001e80000100800 */
[----:B------:R-:W2:Y:S04]  /*4bd60*/  LDL.LU R85, [R1+0x2cc] ;  /* 0x0002cc0001557983 */ /* 0x000ea80000300800 */
[----:B0-----:R-:W2:Y:S01]  /*4bd70*/  LDL.LU R84, [R1+0x2dc] ;  /* 0x0002dc0001547983 */ /* 0x001ea20000300800 */
[----:B----4-:R-:W-:-:S05]  /*4bd80*/  LOP3.LUT R150, R150, R101, R81, 0x78, !PT ;  /* 0x0000006596967212 */ /* 0x010fca00078e7851 */
[----:B------:R0:W-:Y:S01]  /*4bd90*/  STL [R1+0x26c], R150 ;  /* 0x00026c9601007387 */ /* 0x0001e20000100800 */
[----:B------:R-:W-:-:S03]  /*4bda0*/  LOP3.LUT R154, R154, R104, R52, 0x78, !PT ;  /* 0x000000689a9a7212 */ /* 0x000fc600078e7834 */
[----:B0-----:R0:W5:Y:S04]  /*4bdb0*/  LDL.LU R150, [R1+0x308] ;  /* 0x0003080001967983 */ /* 0x0011680000300800 */
[----:B------:R-:W4:Y:S01]  /*4bdc0*/  LDL.LU R101, [R1+0x2b8] ;  /* 0x0002b80001657983 */ /* 0x000f220000300800 */
[----:B------:R-:W-:-:S03]  /*4bdd0*/  LOP3.LUT R220, R220, R104, R56, 0x78, !PT ;  /* 0x00000068dcdc7212 */ /* 0x000fc600078e7838 */
[----:B------:R1:W-:Y:S04]  /*4bde0*/  STL [R1+0x278], R154 ;  /* 0x0002789a01007387 */ /* 0x0003e80000100800 */
[----:B-1----:R0:W5:Y:S04]  /*4bdf0*/  LDL.LU R154, [R1+0x304] ;  /* 0x00030400019a7983 */ /* 0x0021680000300800 */
[----:B------:R-:W4:Y:S04]  /*4be00*/  LDL.LU R52, [R1+0x2a8] ;  /* 0x0002a80001347983 */ /* 0x000f280000300800 */
[----:B------:R1:W-:Y:S04]  /*4be10*/  STL [R1+0x288], R220 ;  /* 0x000288dc01007387 */ /* 0x0003e80000100800 */
[----:B-1----:R-:W4:Y:S04]  /*4be20*/  LDL.LU R220, [R1+0x300] ;  /* 0x0003000001dc7983 */ /* 0x002f280000300800 */
[----:B------:R-:W4:Y:S01]  /*4be30*/  LDL.LU R56, [R1+0x298] ;  /* 0x0002980001387983 */ /* 0x000f220000300800 */
[----:B------:R-:W-:-:S02]  /*4be40*/  LOP3.LUT R100, R100, R104, R72, 0x78, !PT ;  /* 0x0000006864647212 */ /* 0x000fc400078e7848 */
[-C--:B------:R-:W-:Y:S02]  /*4be50*/  LOP3.LUT R97, R97, R104.reuse, R76, 0x78, !PT ;  /* 0x0000006861617212 */ /* 0x080fe400078e784c */
[----:B---3--:R-:W-:Y:S02]  /*4be60*/  LOP3.LUT R96, R96, R104, R80, 0x78, !PT ;  /* 0x0000006860607212 */ /* 0x008fe400078e7850 */
[-C--:B------:R-:W-:Y:S02]  /*4be70*/  LOP3.LUT R93, R93, R105.reuse, R53, 0x78, !PT ;  /* 0x000000695d5d7212 */ /* 0x080fe400078e7835 */
[-C--:B------:R-:W-:Y:S02]  /*4be80*/  LOP3.LUT R92, R92, R105.reuse, R57, 0x78, !PT ;  /* 0x000000695c5c7212 */ /* 0x080fe400078e7839 */
[-C--:B------:R-:W-:Y:S02]  /*4be90*/  LOP3.LUT R89, R89, R105.reuse, R61, 0x78, !PT ;  /* 0x0000006959597212 */ /* 0x080fe400078e783d */
[----:B------:R-:W-:-:S02]  /*4bea0*/  LOP3.LUT R88, R88, R105, R65, 0x78, !PT ;  /* 0x0000006958587212 */ /* 0x000fc400078e7841 */
[-C--:B------:R-:W-:Y:S02]  /*4beb0*/  LOP3.LUT R86, R86, R105.reuse, R69, 0x78, !PT ;  /* 0x0000006956567212 */ /* 0x080fe400078e7845 */
[-C--:B--2---:R-:W-:Y:S02]  /*4bec0*/  LOP3.LUT R85, R85, R105.reuse, R73, 0x78, !PT ;  /* 0x0000006955557212 */ /* 0x084fe400078e7849 */
[----:B------:R-:W-:Y:S02]  /*4bed0*/  LOP3.LUT R84, R84, R105, R77, 0x78, !PT ;  /* 0x0000006954547212 */ /* 0x000fe400078e784d */
[-C--:B----4-:R-:W-:Y:S02]  /*4bee0*/  LOP3.LUT R101, R101, R104.reuse, R68, 0x78, !PT ;  /* 0x0000006865657212 */ /* 0x090fe400078e7844 */
[-C--:B------:R-:W-:Y:S02]  /*4bef0*/  LOP3.LUT R52, R52, R104.reuse, R64, 0x78, !PT ;  /* 0x0000006834347212 */ /* 0x080fe400078e7840 */
[----:B------:R-:W-:-:S05]  /*4bf00*/  LOP3.LUT R56, R56, R104, R60, 0x78, !PT ;  /* 0x0000006838387212 */ /* 0x000fca00078e783c */
[----:B------:R-:W-:Y:S04]  /*4bf10*/  STL [R1+0x298], R56 ;  /* 0x0002983801007387 */ /* 0x000fe80000100800 */
[----:B------:R-:W-:Y:S04]  /*4bf20*/  STL [R1+0x2a8], R52 ;  /* 0x0002a83401007387 */ /* 0x000fe80000100800 */
[----:B------:R1:W-:Y:S04]  /*4bf30*/  STL [R1+0x2b8], R101 ;  /* 0x0002b86501007387 */ /* 0x0003e80000100800 */
[----:B------:R2:W-:Y:S04]  /*4bf40*/  STL [R1+0x2c8], R100 ;  /* 0x0002c86401007387 */ /* 0x0005e80000100800 */
[----:B------:R3:W-:Y:S04]  /*4bf50*/  STL [R1+0x2d8], R97 ;  /* 0x0002d86101007387 */ /* 0x0007e80000100800 */
[----:B------:R-:W4:Y:S04]  /*4bf60*/  LDL.LU R53, [R1+0x2ec] ;  /* 0x0002ec0001357983 */ /* 0x000f280000300800 */
[----:B------:R0:W-:Y:S04]  /*4bf70*/  STL [R1+0x2e8], R96 ;  /* 0x0002e86001007387 */ /* 0x0001e80000100800 */
[----:B------:R0:W-:Y:S04]  /*4bf80*/  STL [R1+0x27c], R93 ;  /* 0x00027c5d01007387 */ /* 0x0001e80000100800 */
[----:B------:R0:W-:Y:S04]  /*4bf90*/  STL [R1+0x28c], R92 ;  /* 0x00028c5c01007387 */ /* 0x0001e80000100800 */
[----:B------:R0:W-:Y:S04]  /*4bfa0*/  STL [R1+0x29c], R89 ;  /* 0x00029c5901007387 */ /* 0x0001e80000100800 */
[----:B------:R0:W-:Y:S04]  /*4bfb0*/  STL [R1+0x2ac], R88 ;  /* 0x0002ac5801007387 */ /* 0x0001e80000100800 */
[----:B------:R-:W4:Y:S04]  /*4bfc0*/  LDL.LU R104, [R1] ;  /* 0x0000000001687983 */ /* 0x000f280000300800 */
[----:B------:R0:W-:Y:S04]  /*4bfd0*/  STL [R1+0x2bc], R86 ;  /* 0x0002bc5601007387 */ /* 0x0001e80000100800 */
[----:B-1----:R-:W4:Y:S04]  /*4bfe0*/  LDL.LU R101, [R1+0x10] ;  /* 0x0000100001657983 */ /* 0x002f280000300800 */
[----:B------:R1:W-:Y:S04]  /*4bff0*/  STL [R1+0x2cc], R85 ;  /* 0x0002cc5501007387 */ /* 0x0003e80000100800 */
[----:B--2---:R-:W2:Y:S04]  /*4c000*/  LDL.LU R100, [R1+0x20] ;  /* 0x0000200001647983 */ /* 0x004ea80000300800 */
[----:B------:R1:W-:Y:S04]  /*4c010*/  STL [R1+0x2dc], R84 ;  /* 0x0002dc5401007387 */ /* 0x0003e80000100800 */
[----:B---3--:R-:W3:Y:S04]  /*4c020*/  LDL.LU R97, [R1+0x30] ;  /* 0x0000300001617983 */ /* 0x008ee80000300800 */
[----:B0-----:R-:W3:Y:S04]  /*4c030*/  LDL.LU R96, [R1+0x44] ;  /* 0x0000440001607983 */ /* 0x001ee80000300800 */
[----:B------:R-:W3:Y:S04]  /*4c040*/  LDL.LU R93, [R1+0x54] ;  /* 0x00005400015d7983 */ /* 0x000ee80000300800 */
[----:B------:R-:W3:Y:S04]  /*4c050*/  LDL.LU R92, [R1+0x64] ;  /* 0x00006400015c7983 */ /* 0x000ee80000300800 */
[----:B------:R-:W3:Y:S04]  /*4c060*/  LDL.LU R89, [R1+0x74] ;  /* 0x0000740001597983 */ /* 0x000ee80000300800 */
[----:B------:R-:W3:Y:S04]  /*4c070*/  LDL.LU R88, [R1+0x80] ;  /* 0x0000800001587983 */ /* 0x000ee80000300800 */
[----:B------:R-:W3:Y:S04]  /*4c080*/  LDL.LU R86, [R1+0x90] ;  /* 0x0000900001567983 */ /* 0x000ee80000300800 */
[----:B-1----:R-:W3:Y:S04]  /*4c090*/  LDL.LU R85, [R1+0xa0] ;  /* 0x0000a00001557983 */ /* 0x002ee80000300800 */
[----:B------:R-:W3:Y:S04]  /*4c0a0*/  LDL.LU R84, [R1+0xb0] ;  /* 0x0000b00001547983 */ /* 0x000ee80000300800 */
[----:B------:R-:W3:Y:S04]  /*4c0b0*/  LDL.LU R80, [R1+0xc0] ;  /* 0x0000c00001507983 */ /* 0x000ee80000300800 */
[----:B------:R-:W3:Y:S04]  /*4c0c0*/  LDL.LU R76, [R1+0xd0] ;  /* 0x0000d000014c7983 */ /* 0x000ee80000300800 */
[----:B------:R-:W3:Y:S04]  /*4c0d0*/  LDL.LU R73, [R1+0xe0] ;  /* 0x0000e00001497983 */ /* 0x000ee80000300800 */
[----:B------:R-:W3:Y:S04]  /*4c0e0*/  LDL.LU R72, [R1+0xf0] ;  /* 0x0000f00001487983 */ /* 0x000ee80000300800 */
[----:B------:R-:W3:Y:S04]  /*4c0f0*/  LDL.LU R52, [R1+0x84] ;  /* 0x0000840001347983 */ /* 0x000ee80000300800 */
[----:B------:R-:W3:Y:S04]  /*4c100*/  LDL.LU R69, [R1+0x94] ;  /* 0x0000940001457983 */ /* 0x000ee80000300800 */
[----:B------:R-:W3:Y:S04]  /*4c110*/  LDL.LU R68, [R1+0xa4] ;  /* 0x0000a40001447983 */ /* 0x000ee80000300800 */
[----:B------:R-:W3:Y:S01]  /*4c120*/  LDL.LU R56, [R1+0xb4] ;  /* 0x0000b40001387983 */ /* 0x000ee20000300800 */
[----:B----4-:R-:W-:-:S05]  /*4c130*/  LOP3.LUT R53, R53, R105, R81, 0x78, !PT ;  /* 0x0000006935357212 */ /* 0x010fca00078e7851 */
[----:B------:R0:W-:Y:S04]  /*4c140*/  STL [R1+0x2ec], R53 ;  /* 0x0002ec3501007387 */ /* 0x0001e80000100800 */
[----:B------:R-:W4:Y:S04]  /*4c150*/  LDL.LU R65, [R1+0xc4] ;  /* 0x0000c40001417983 */ /* 0x000f280000300800 */
[----:B------:R-:W4:Y:S04]  /*4c160*/  LDL.LU R64, [R1+0xd4] ;  /* 0x0000d40001407983 */ /* 0x000f280000300800 */
[----:B------:R-:W4:Y:S04]  /*4c170*/  LDL.LU R61, [R1+0xe4] ;  /* 0x0000e400013d7983 */ /* 0x000f280000300800 */
[----:B------:R-:W4:Y:S01]  /*4c180*/  LDL.LU R60, [R1+0xf4] ;  /* 0x0000f400013c7983 */ /* 0x000f220000300800 */
[----:B------:R-:W-:-:S03]  /*4c190*/  LOP3.LUT R104, R104, R87, R55, 0x78, !PT ;  /* 0x0000005768687212 */ /* 0x000fc600078e7837 */
[----:B------:R-:W4:Y:S04]  /*4c1a0*/  LDL.LU R57, [R1+0x100] ;  /* 0x0001000001397983 */ /* 0x000f280000300800 */
[----:B0-----:R-:W4:Y:S01]  /*4c1b0*/  LDL.LU R53, [R1+0x110] ;  /* 0x0001100001357983 */ /* 0x001f220000300800 */
[----:B------:R-:W-:-:S03]  /*4c1c0*/  LOP3.LUT R101, R101, R87, R59, 0x78, !PT ;  /* 0x0000005765657212 */ /* 0x000fc600078e783b */
[----:B------:R-:W-:Y:S01]  /*4c1d0*/  STL [R1], R104 ;  /* 0x0000006801007387 */ /* 0x000fe20000100800 */
[----:B--2---:R-:W-:-:S03]  /*4c1e0*/  LOP3.LUT R100, R100, R87, R63, 0x78, !PT ;  /* 0x0000005764647212 */ /* 0x004fc600078e783f */
[----:B------:R-:W-:Y:S01]  /*4c1f0*/  STL [R1+0x10], R101 ;  /* 0x0000106501007387 */ /* 0x000fe20000100800 */
[----:B---3--:R-:W-:-:S03]  /*4c200*/  LOP3.LUT R97, R97, R87, R67, 0x78, !PT ;  /* 0x0000005761617212 */ /* 0x008fc600078e7843 */
        /* <DEDUP_REMOVED lines=23> */
[----:B------:R-:W-:-:S05]  /*4c380*/  LOP3.LUT R52, R52, R91, R55, 0x78, !PT ;  /* 0x0000005b34347212 */ /* 0x000fca00078e7837 */
[----:B------:R0:W-:Y:S04]  /*4c390*/  STL [R1+0x84], R52 ;  /* 0x0000843401007387 */ /* 0x0001e80000100800 */
[----:B------:R-:W-:Y:S04]  /*4c3a0*/  STL [R1+0xe0], R73 ;  /* 0x0000e04901007387 */ /* 0x000fe80000100800 */
[----:B0-----:R-:W2:Y:S01]  /*4c3b0*/  LDL.LU R52, [R1+0x120] ;  /* 0x0001200001347983 */ /* 0x001ea20000300800 */
[----:B------:R-:W-:Y:S02]  /*4c3c0*/  LOP3.LUT R72, R72, R90, R82, 0x78, !PT ;  /* 0x0000005a48487212 */ /* 0x000fe400078e7852 */
[----:B------:R-:W-:-:S02]  /*4c3d0*/  LOP3.LUT R56, R56, R91, R67, 0x78, !PT ;  /* 0x0000005b38387212 */ /* 0x000fc400078e7843 */
[-C--:B------:R-:W-:Y:S01]  /*4c3e0*/  LOP3.LUT R69, R69, R91.reuse, R59, 0x78, !PT ;  /* 0x0000005b45457212 */ /* 0x080fe200078e783b */
[----:B------:R-:W-:Y:S01]  /*4c3f0*/  STL [R1+0xf0], R72 ;  /* 0x0000f04801007387 */ /* 0x000fe20000100800 */
[----:B------:R-:W-:-:S03]  /*4c400*/  LOP3.LUT R68, R68, R91, R63, 0x78, !PT ;  /* 0x0000005b44447212 */ /* 0x000fc600078e783f */
[----:B------:R0:W-:Y:S04]  /*4c410*/  STL [R1+0xb4], R56 ;  /* 0x0000b43801007387 */ /* 0x0001e80000100800 */
[----:B------:R-:W-:Y:S04]  /*4c420*/  STL [R1+0x94], R69 ;  /* 0x0000944501007387 */ /* 0x000fe80000100800 */
[----:B0-----:R-:W3:Y:S04]  /*4c430*/  LDL.LU R56, [R1+0x130] ;  /* 0x0001300001387983 */ /* 0x001ee80000300800 */
[----:B------:R-:W-:Y:S01]  /*4c440*/  STL [R1+0xa4], R68 ;  /* 0x0000a44401007387 */ /* 0x000fe20000100800 */
        /* <DEDUP_REMOVED lines=31> */
[----:B0-----:R-:W4:Y:S01]  /*4c640*/  LDL.LU R53, [R1+0x1f0] ;  /* 0x0001f00001357983 */ /* 0x001f220000300800 */
[----:B--2---:R-:W-:-:S03]  /*4c650*/  LOP3.LUT R52, R52, R94, R62, 0x78, !PT ;  /* 0x0000005e34347212 */ /* 0x004fc600078e783e */
[----:B------:R-:W2:Y:S04]  /*4c660*/  LDL.LU R69, [R1+0x184] ;  /* 0x0001840001457983 */ /* 0x000ea80000300800 */
[----:B------:R-:W2:Y:S04]  /*4c670*/  LDL.LU R68, [R1+0x194] ;  /* 0x0001940001447983 */ /* 0x000ea80000300800 */
[----:B------:R0:W-:Y:S04]  /*4c680*/  STL [R1+0x120], R52 ;  /* 0x0001203401007387 */ /* 0x0001e80000100800 */
[----:B0-----:R-:W2:Y:S01]  /*4c690*/  LDL.LU R52, [R1+0x1a4] ;  /* 0x0001a40001347983 */ /* 0x001ea20000300800 */
[----:B---3--:R-:W-:-:S03]  /*4c6a0*/  LOP3.LUT R56, R56, R94, R66, 0x78, !PT ;  /* 0x0000005e38387212 */ /* 0x008fc600078e7842 */
[----:B------:R-:W3:Y:S04]  /*4c6b0*/  LDL.LU R65, [R1+0x1b4] ;  /* 0x0001b40001417983 */ /* 0x000ee80000300800 */
[----:B------:R-:W3:Y:S04]  /*4c6c0*/  LDL.LU R64, [R1+0x1c4] ;  /* 0x0001c40001407983 */ /* 0x000ee80000300800 */
[----:B------:R-:W3:Y:S04]  /*4c6d0*/  LDL.LU R61, [R1+0x1d4] ;  /* 0x0001d400013d7983 */ /* 0x000ee80000300800 */
[----:B------:R0:W-:Y:S04]  /*4c6e0*/  STL [R1+0x130], R56 ;  /* 0x0001303801007387 */ /* 0x0001e80000100800 */
[----:B------:R-:W3:Y:S04]  /*4c6f0*/  LDL.LU R60, [R1+0x1e4] ;  /* 0x0001e400013c7983 */ /* 0x000ee80000300800 */
        /* <DEDUP_REMOVED lines=38> */
[----:B------:R-:W-:Y:S02]  /*4c960*/  LOP3.LUT R53, R53, R98, R82, 0x78, !PT ;  /* 0x0000006235357212 */ /* 0x000fe400078e7852 */
[----:B--2---:R-:W-:-:S03]  /*4c970*/  LOP3.LUT R69, R69, R99, R55, 0x78, !PT ;  /* 0x0000006345457212 */ /* 0x004fc600078e7837 */
[----:B------:R0:W-:Y:S04]  /*4c980*/  STL [R1+0x1f0], R53 ;  /* 0x0001f03501007387 */ /* 0x0001e80000100800 */
[----:B------:R-:W-:Y:S04]  /*4c990*/  STL [R1+0x1d0], R73 ;  /* 0x0001d04901007387 */ /* 0x000fe80000100800 */
[----:B0-----:R-:W2:Y:S01]  /*4c9a0*/  LDL.LU R53, [R1+0x210] ;  /* 0x0002100001357983 */ /* 0x001ea20000300800 */
[----:B------:R-:W-:-:S03]  /*4c9b0*/  LOP3.LUT R52, R52, R99, R63, 0x78, !PT ;  /* 0x0000006334347212 */ /* 0x000fc600078e783f */
[----:B------:R-:W-:Y:S04]  /*4c9c0*/  STL [R1+0x1e0], R72 ;  /* 0x0001e04801007387 */ /* 0x000fe80000100800 */
[----:B------:R0:W-:Y:S04]  /*4c9d0*/  STL [R1+0x1a4], R52 ;  /* 0x0001a43401007387 */ /* 0x0001e80000100800 */
[----:B------:R1:W-:Y:S04]  /*4c9e0*/  STL [R1+0x184], R69 ;  /* 0x0001844501007387 */ /* 0x0003e80000100800 */
[----:B0-----:R-:W4:Y:S01]  /*4c9f0*/  LDL.LU R52, [R1+0x220] ;  /* 0x0002200001347983 */ /* 0x001f220000300800 */
[----:B------:R-:W-:-:S02]  /*4ca00*/  LOP3.LUT R68, R68, R99, R59, 0x78, !PT ;  /* 0x0000006344447212 */ /* 0x000fc400078e783b */
[-C--:B---3--:R-:W-:Y:S02]  /*4ca10*/  LOP3.LUT R65, R65, R99.reuse, R67, 0x78, !PT ;  /* 0x0000006341417212 */ /* 0x088fe400078e7843 */
[-C--:B------:R-:W-:Y:S02]  /*4ca20*/  LOP3.LUT R64, R64, R99.reuse, R71, 0x78, !PT ;  /* 0x0000006340407212 */ /* 0x080fe400078e7847 */
[-C--:B------:R-:W-:Y:S01]  /*4ca30*/  LOP3.LUT R61, R61, R99.reuse, R75, 0x78, !PT ;  /* 0x000000633d3d7212 */ /* 0x080fe200078e784b */
[----:B------:R0:W-:Y:S01]  /*4ca40*/  STL [R1+0x194], R68 ;  /* 0x0001944401007387 */ /* 0x0001e20000100800 */
[-C--:B------:R-:W-:Y:S02]  /*4ca50*/  LOP3.LUT R60, R60, R99.reuse, R79, 0x78, !PT ;  /* 0x000000633c3c7212 */ /* 0x080fe400078e784f */
[----:B------:R-:W-:Y:S01]  /*4ca60*/  LOP3.LUT R57, R57, R99, R83, 0x78, !PT ;  /* 0x0000006339397212 */ /* 0x000fe200078e7853 */
[----:B------:R3:W-:Y:S01]  /*4ca70*/  STL [R1+0x1b4], R65 ;  /* 0x0001b44101007387 */ /* 0x0007e20000100800 */
[----:B------:R-:W-:-:S03]  /*4ca80*/  LOP3.LUT R56, R56, R102, R54, 0x78, !PT ;  /* 0x0000006638387212 */ /* 0x000fc600078e7836 */
[----:B------:R3:W-:Y:S04]  /*4ca90*/  STL [R1+0x1c4], R64 ;  /* 0x0001c44001007387 */ /* 0x0007e80000100800 */
        /* <DEDUP_REMOVED lines=23> */
[----:B-1----:R-:W4:Y:S04]  /*4cc10*/  LDL.LU R69, [R1+0x2e0] ;  /* 0x0002e00001457983 */ /* 0x002f280000300800 */
[----:B0-----:R-:W4:Y:S04]  /*4cc20*/  LDL.LU R68, [R1+0x2f0] ;  /* 0x0002f00001447983 */ /* 0x001f280000300800 */
[----:B---3--:R-:W3:Y:S04]  /*4cc30*/  LDL.LU R65, [R1+0x284] ;  /* 0x0002840001417983 */ /* 0x008ee80000300800 */
[----:B------:R-:W3:Y:S01]  /*4cc40*/  LDL.LU R64, [R1+0x294] ;  /* 0x0002940001407983 */ /* 0x000ee20000300800 */
[----:B--2---:R-:W-:-:S05]  /*4cc50*/  LOP3.LUT R53, R53, R102, R58, 0x78, !PT ;  /* 0x0000006635357212 */ /* 0x004fca00078e783a */
[----:B------:R0:W-:Y:S04]  /*4cc60*/  STL [R1+0x210], R53 ;  /* 0x0002103501007387 */ /* 0x0001e80000100800 */
[----:B------:R-:W2:Y:S04]  /*4cc70*/  LDL.LU R61, [R1+0x2a4] ;  /* 0x0002a400013d7983 */ /* 0x000ea80000300800 */
[----:B------:R-:W2:Y:S04]  /*4cc80*/  LDL.LU R60, [R1+0x2b4] ;  /* 0x0002b400013c7983 */ /* 0x000ea80000300800 */
[----:B------:R-:W2:Y:S01]  /*4cc90*/  LDL.LU R57, [R1+0x2c4] ;  /* 0x0002c40001397983 */ /* 0x000ea20000300800 */
[----:B----4-:R-:W-:-:S05]  /*4cca0*/  LOP3.LUT R52, R52, R102, R62, 0x78, !PT ;  /* 0x0000006634347212 */ /* 0x010fca00078e783e */
[----:B------:R1:W-:Y:S04]  /*4ccb0*/  STL [R1+0x220], R52 ;  /* 0x0002203401007387 */ /* 0x0003e80000100800 */
[----:B------:R-:W4:Y:S04]  /*4ccc0*/  LDL.LU R56, [R1+0x2d4] ;  /* 0x0002d40001387983 */ /* 0x000f280000300800 */
[----:B0-----:R-:W4:Y:S04]  /*4ccd0*/  LDL.LU R53, [R1+0x2e4] ;  /* 0x0002e40001357983 */ /* 0x001f280000300800 */
[----:B-1----:R-:W4:Y:S01]  /*4cce0*/  LDL.LU R52, [R1+0x2f4] ;  /* 0x0002f40001347983 */ /* 0x002f220000300800 */
[----:B------:R-:W-:-:S02]  /*4ccf0*/  LOP3.LUT R96, R96, R102, R66, 0x78, !PT ;  /* 0x0000006660607212 */ /* 0x000fc400078e7842 */
        /* <DEDUP_REMOVED lines=40> */
[----:B---3--:R-:W-:-:S03]  /*4cf80*/  LOP3.LUT R65, R65, R107, R55, 0x78, !PT ;  /* 0x0000006b41417212 */ /* 0x008fc600078e7837 */
[----:B------:R0:W-:Y:S01]  /*4cf90*/  STL [R1+0x2f0], R68 ;  /* 0x0002f04401007387 */ /* 0x0001e20000100800 */
[----:B------:R-:W-:-:S03]  /*4cfa0*/  LOP3.LUT R64, R64, R107, R59, 0x78, !PT ;  /* 0x0000006b40407212 */ /* 0x000fc600078e783b */
[----:B------:R0:W-:Y:S04]  /*4cfb0*/  STL [R1+0x284], R65 ;  /* 0x0002844101007387 */ /* 0x0001e80000100800 */
[----:B------:R0:W-:Y:S01]  /*4cfc0*/  STL [R1+0x294], R64 ;  /* 0x0002944001007387 */ /* 0x0001e20000100800 */
[----:B------:R-:W-:-:S05]  /*4cfd0*/  VIADD R220, R220, 0x1 ;  /* 0x00000001dcdc7836 */ /* 0x000fca0000000000 */
[----:B------:R-:W-:Y:S02]  /*4cfe0*/  ISETP.NE.AND P0, PT, R220, 0x20, PT ;  /* 0x00000020dc00780c */ /* 0x000fe40003f05270 */
[-C--:B--2---:R-:W-:Y:S02]  /*4cff0*/  LOP3.LUT R61, R61, R107.reuse, R63, 0x78, !PT ;  /* 0x0000006b3d3d7212 */ /* 0x084fe400078e783f */
[----:B------:R-:W-:-:S03]  /*4d000*/  LOP3.LUT R60, R60, R107, R67, 0x78, !PT ;  /* 0x0000006b3c3c7212 */ /* 0x000fc600078e7843 */
[----:B------:R0:W-:Y:S01]  /*4d010*/  STL [R1+0x2a4], R61 ;  /* 0x0002a43d01007387 */ /* 0x0001e20000100800 */
[----:B------:R-:W-:-:S03]  /*4d020*/  LOP3.LUT R57, R57, R107, R71, 0x78, !PT ;  /* 0x0000006b39397212 */ /* 0x000fc600078e7847 */
[----:B------:R0:W-:Y:S04]  /*4d030*/  STL [R1+0x2b4], R60 ;  /* 0x0002b43c01007387 */ /* 0x0001e80000100800 */
[----:B------:R0:W-:Y:S01]  /*4d040*/  STL [R1+0x2c4], R57 ;  /* 0x0002c43901007387 */ /* 0x0001e20000100800 */
[-C--:B----4-:R-:W-:Y:S02]  /*4d050*/  LOP3.LUT R56, R56, R107.reuse, R75, 0x78, !PT ;  /* 0x0000006b38387212 */ /* 0x090fe400078e784b */
[-C--:B------:R-:W-:Y:S02]  /*4d060*/  LOP3.LUT R53, R53, R107.reuse, R79, 0x78, !PT ;  /* 0x0000006b35357212 */ /* 0x080fe400078e784f */
[----:B------:R-:W-:Y:S01]  /*4d070*/  LOP3.LUT R52, R52, R107, R83, 0x78, !PT ;  /* 0x0000006b34347212 */ /* 0x000fe200078e7853 */
[----:B------:R0:W-:Y:S04]  /*4d080*/  STL [R1+0x2d4], R56 ;  /* 0x0002d43801007387 */ /* 0x0001e80000100800 */
[----:B------:R0:W-:Y:S04]  /*4d090*/  STL [R1+0x2f4], R52 ;  /* 0x0002f43401007387 */ /* 0x0001e80000100800 */
[----:B------:R0:W-:Y:S01]  /*4d0a0*/  STL [R1+0x2e4], R53 ;  /* 0x0002e43501007387 */ /* 0x0001e20000100800 */
[----:B------:R-:W-:Y:S05]  /*4d0b0*/  @P0 BRA `(.L_x_1344) ;  /* 0xffffffcc00200947 */ /* 0x000fea000383ffff */
.L_x_1343:
[----:B------:R-:W-:Y:S05]  /*4d0c0*/  BSYNC.RECONVERGENT B0 ;  /* 0x0000000000007941 */ /* 0x000fea0003800200 */
.L_x_1342:
[----:B------:R-:W-:-:S04]  /*4d0d0*/  UIADD3 UR4, UPT, UPT, UR4, 0x20, URZ ;  /* 0x0000002004047890 */ /* 0x000fc8000fffe0ff */
[----:B------:R-:W-:-:S09]  /*4d0e0*/  UISETP.GE.U32.AND UP0, UPT, UR4, 0x100, UPT ;  /* 0x000001000400788c */ /* 0x000fd2000bf06070 */
[----:B------:R-:W-:Y:S05]  /*4d0f0*/  BRA.U !UP0, `(.L_x_1345) ;  /* 0xfffffd7508647547 */ /* 0x000fea000b83ffff */
[----:B0----5:R-:W-:Y:S01]  /*4d100*/  LOP3.LUT R52, R152, R153, R154, 0xfe, !PT ;  /* 0x0000009998347212 */ /* 0x021fe200078efe9a */
[----:B------:R-:W-:Y:S03]  /*4d110*/  BSSY.RECONVERGENT B0, `(.L_x_1346) ;  /* 0x000000d000007945 */ /* 0x000fe60003800200 */
[----:B------:R-:W-:-:S13]  /*4d120*/  LOP3.LUT P0, RZ, R52, R151, RZ, 0xfc, !PT ;  /* 0x0000009734ff7212 */ /* 0x000fda000780fcff */
[----:B------:R-:W-:Y:S05]  /*4d130*/  @!P0 BRA `(.L_x_1347) ;  /* 0x0000000000288947 */ /* 0x000fea0003800000 */
        /* <DEDUP_REMOVED lines=10> */
.L_x_1347:
[----:B------:R-:W-:Y:S05]  /*4d1e0*/  BSYNC.RECONVERGENT B0 ;  /* 0x0000000000007941 */ /* 0x000fea0003800200 */
.L_x_1346:
[----:B0-----:R-:W-:Y:S01]  /*4d1f0*/  LOP3.LUT R52, R148, R149, R150, 0xfe, !PT ;  /* 0x0000009594347212 */ /* 0x001fe200078efe96 */
[----:B------:R-:W-:Y:S03]  /*4d200*/  BSSY.RECONVERGENT B0, `(.L_x_1348) ;  /* 0x0000017000007945 */ /* 0x000fe60003800200 */
        /* <DEDUP_REMOVED lines=22> */
.L_x_1349:
[----:B------:R-:W-:Y:S05]  /*4d370*/  BSYNC.RECONVERGENT B0 ;  /* 0x0000000000007941 */ /* 0x000fea0003800200 */
.L_x_1348:
        /* <DEDUP_REMOVED lines=12> */
.L_x_1351:
[----:B------:R-:W-:Y:S05]  /*4d440*/  BSYNC.RECONVERGENT B0 ;  /* 0x0000000000007941 */ /* 0x000fea0003800200 */
.L_x_1350:
        /* <DEDUP_REMOVED lines=12> */
.L_x_1353:
[----:B------:R-:W-:Y:S05]  /*4d510*/  BSYNC.RECONVERGENT B0 ;  /* 0x0000000000007941 */ /* 0x000fea0003800200 */
.L_x_1352:
        /* <DEDUP_REMOVED lines=12> */
.L_x_1355:
[----:B------:R-:W-:Y:S05]  /*4d5e0*/  BSYNC.RECONVERGENT B0 ;  /* 0x0000000000007941 */ /* 0x000fea0003800200 */
.L_x_1354:
        /* <DEDUP_REMOVED lines=12> */
.L_x_1357:
[----:B------:R-:W-:Y:S05]  /*4d6b0*/  BSYNC.RECONVERGENT B0 ;  /* 0x0000000000007941 */ /* 0x000fea0003800200 */
.L_x_1356:
        /* <DEDUP_REMOVED lines=12> */
.L_x_1359:
[----:B------:R-:W-:Y:S05]  /*4d780*/  BSYNC.RECONVERGENT B0 ;  /* 0x0000000000007941 */ /* 0x000fea0003800200 */
.L_x_1358:
[----:B------:R-:W-:Y:S01]  /*4d790*/  LOP3.LUT R54, R124, R125, R126, 0xfe, !PT ;  /* 0x0000007d7c367212 */ /* 0x000fe200078efe7e */
[----:B0-234-:R-:W0:Y:S01]  /*4d7a0*/  S2R R52, SR_TID.X ;  /* 0x0000000000347919 */ /* 0x01de220000002100 */
[----:B------:R-:W-:Y:S01]  /*4d7b0*/  LOP3.LUT R56, R120, R121, R122, 0xfe, !PT ;  /* 0x0000007978387212 */ /* 0x000fe200078efe7a */
[----:B------:R-:W-:Y:S01]  /*4d7c0*/  BSSY.RECONVERGENT B0, `(.L_x_1360) ;  /* 0x0000020000007945 */ /* 0x000fe20003800200 */
[----:B------:R-:W-:Y:S02]  /*4d7d0*/  LOP3.LUT P5, RZ, R54, R123, RZ, 0xfc, !PT ;  /* 0x0000007b36ff7212 */ /* 0x000fe400078afcff */
[----:B------:R-:W-:Y:S02]  /*4d7e0*/  LOP3.LUT P3, RZ, R56, R119, RZ, 0xfc, !PT ;  /* 0x0000007738ff7212 */ /* 0x000fe4000786fcff */
[----:B------:R-:W-:Y:S02]  /*4d7f0*/  LOP3.LUT R56, R108, R109, R110, 0xfe, !PT ;  /* 0x0000006d6c387212 */ /* 0x000fe400078efe6e */
[----:B------:R-:W-:-:S02]  /*4d800*/  LOP3.LUT R53, R53, 0xfffffff7, RZ, 0xc0, !PT ;  /* 0xfffffff735357812 */ /* 0x000fc400078ec0ff */
        /* <DEDUP_REMOVED lines=16> */
[----:B0-----:R-:W-:Y:S05]  /*4d910*/  @!P5 BRA `(.L_x_1361) ;  /* 0x000000000028d947 */ /* 0x001fea0003800000 */
        /* <DEDUP_REMOVED lines=10> */
.L_x_1361:
[----:B------:R-:W-:Y:S05]  /*4d9c0*/  BSYNC.RECONVERGENT B0 ;  /* 0x0000000000007941 */ /* 0x000fea0003800200 */
.L_x_1360:
        /* <DEDUP_REMOVED lines=14> */
.L_x_1363:
[----:B------:R-:W-:Y:S05]  /*4dab0*/  BSYNC.RECONVERGENT B0 ;  /* 0x0000000000007941 */ /* 0x000fea0003800200 */
.L_x_1362:
        /* <DEDUP_REMOVED lines=14> */
.L_x_1365:
[----:B------:R-:W-:Y:S05]  /*4dba0*/  BSYNC.RECONVERGENT B0 ;  /* 0x0000000000007941 */ /* 0x000fea0003800200 */
.L_x_1364:
        /* <DEDUP_REMOVED lines=14> */
.L_x_1367:
[----:B------:R-:W-:Y:S05]  /*4dc90*/  BSYNC.RECONVERGENT B0 ;  /* 0x0000000000007941 */ /* 0x000fea0003800200 */
.L_x_1366:
        /* <DEDUP_REMOVED lines=14> */
.L_x_1369:
[----:B------:R-:W-:Y:S05]  /*4dd80*/  BSYNC.RECONVERGENT B0 ;  /* 0x0000000000007941 */ /* 0x000fea0003800200 */
.L_x_1368:
        /* <DEDUP_REMOVED lines=14> */
.L_x_1371:
[----:B------:R-:W-:Y:S05]  /*4de70*/  BSYNC.RECONVERGENT B0 ;  /* 0x0000000000007941 */ /* 0x000fea0003800200 */
.L_x_1370:
        /* <DEDUP_REMOVED lines=14> */
.L_x_1373:
[----:B------:R-:W-:Y:S05]  /*4df60*/  BSYNC.RECONVERGENT B0 ;  /* 0x0000000000007941 */ /* 0x000fea0003800200 */
.L_x_1372:
[----:B------:R-:W-:Y:S01]  /*4df70*/  LOP3.LUT R53, R53, 0xfffffff7, RZ, 0xc0, !PT ;  /* 0xfffffff735357812 */ /* 0x000fe200078ec0ff */
[----:B------:R-:W-:Y:S01]  /*4df80*/  BSSY.RECONVERGENT B0, `(.L_x_1374) ;  /* 0x0000013000007945 */ /* 0x000fe20003800200 */
[----:B0-----:R-:W-:Y:S02]  /*4df90*/  LOP3.LUT R43, R171, R170, R169, 0xfe, !PT ;  /* 0x000000aaab2b7212 */ /* 0x001fe400078efea9 */
[----:B------:R-:W-:Y:S02]  /*4dfa0*/  @P0 LOP3.LUT R53, R53, 0x8, RZ, 0xfc, !PT ;  /* 0x0000000835350812 */ /* 0x000fe400078efcff */
[----:B------:R-:W-:Y:S02]  /*4dfb0*/  LOP3.LUT P0, RZ, R47, R168, RZ, 0xfc, !PT ;  /* 0x000000a82fff7212 */ /* 0x000fe4000780fcff */
[C---:B------:R-:W-:Y:S02]  /*4dfc0*/  LOP3.LUT P6, RZ, R53.reuse, 0x2, RZ, 0xc0, !PT ;  /* 0x0000000235ff7812 */ /* 0x040fe400078cc0ff */
[----:B------:R-:W-:-:S09]  /*4dfd0*/  LOP3.LUT R53, R53, 0xfffffffe, RZ, 0xc0, !PT ;  /* 0xfffffffe35357812 */ /* 0x000fd200078ec0ff */
        /* <DEDUP_REMOVED lines=13> */
.L_x_1375:
[----:B------:R-:W-:Y:S05]  /*4e0b0*/  BSYNC.RECONVERGENT B0 ;  /* 0x0000000000007941 */ /* 0x000fea0003800200 */
.L_x_1374:
[----:B------:R-:W-:Y:S01]  /*4e0c0*/  LOP3.LUT P6, RZ, R43, R172, RZ, 0xfc, !PT ;  /* 0x000000ac2bff7212 */ /* 0x000fe200078cfcff */
[----:B------:R-:W-:Y:S01]  /*4e0d0*/  BSSY.RECONVERGENT B0, `(.L_x_1376) ;  /* 0x000000f000007945 */ /* 0x000fe20003800200 */
[----:B------:R-:W-:Y:S02]  /*4e0e0*/  LOP3.LUT R53, R53, 0xfffffffb, RZ, 0xc0, !PT ;  /* 0xfffffffb35357812 */ /* 0x000fe400078ec0ff */
[----:B0-----:R-:W-:-:S09]  /*4e0f0*/  LOP3.LUT R39, R175, R174, R173, 0xfe, !PT ;  /* 0x000000aeaf277212 */ /* 0x001fd200078efead */
        /* <DEDUP_REMOVED lines=12> */
.L_x_1377:
[----:B------:R-:W-:Y:S05]  /*4e1c0*/  BSYNC.RECONVERGENT B0 ;  /* 0x0000000000007941 */ /* 0x000fea0003800200 */
.L_x_1376:
        /* <DEDUP_REMOVED lines=14> */
.L_x_1379:
[----:B------:R-:W-:Y:S05]  /*4e2b0*/  BSYNC.RECONVERGENT B0 ;  /* 0x0000000000007941 */ /* 0x000fea0003800200 */
.L_x_1378:
        /* <DEDUP_REMOVED lines=14> */
.L_x_1381:
[----:B------:R-:W-:Y:S05]  /*4e3a0*/  BSYNC.RECONVERGENT B0 ;  /* 0x0000000000007941 */ /* 0x000fea0003800200 */
.L_x_1380:
        /* <DEDUP_REMOVED lines=14> */
.L_x_1383:
[----:B------:R-:W-:Y:S05]  /*4e490*/  BSYNC.RECONVERGENT B0 ;  /* 0x0000000000007941 */ /* 0x000fea0003800200 */
.L_x_1382:
        /* <DEDUP_REMOVED lines=14> */
.L_x_1385:
[----:B------:R-:W-:Y:S05]  /*4e580*/  BSYNC.RECONVERGENT B0 ;  /* 0x0000000000007941 */ /* 0x000fea0003800200 */
.L_x_1384:
        /* <DEDUP_REMOVED lines=14> */
.L_x_1387:
[----:B------:R-:W-:Y:S05]  /*4e670*/  BSYNC.RECONVERGENT B0 ;  /* 0x0000000000007941 */ /* 0x000fea0003800200 */
.L_x_1386:
[----:B------:R-:W-:Y:S01]  /*4e680*/  LOP3.LUT P6, RZ, R53, 0x1, RZ, 0xc0, !PT ;  /* 0x0000000135ff7812 */ /* 0x000fe200078cc0ff */
[----:B------:R-:W-:Y:S01]  /*4e690*/  BSSY.RECONVERGENT B0, `(.L_x_1388) ;  /* 0x000000e000007945 */ /* 0x000fe20003800200 */
[----:B0-----:R-:W-:Y:S02]  /*4e6a0*/  LOP3.LUT R25, R199, R198, R197, 0xfe, !PT ;  /* 0x000000c6c7197212 */ /* 0x001fe400078efec5 */
[----:B------:R-:W-:-:S09]  /*4e6b0*/  LOP3.LUT P2, RZ, R26, R196, RZ, 0xfc, !PT ;  /* 0x000000c41aff7212 */ /* 0x000fd2000784fcff */
        /* <DEDUP_REMOVED lines=11> */
.L_x_1389:
[----:B------:R-:W-:Y:S05]  /*4e770*/  BSYNC.RECONVERGENT B0 ;  /* 0x0000000000007941 */ /* 0x000fea0003800200 */
.L_x_1388:
        /* <DEDUP_REMOVED lines=20> */
.L_x_1391:
[----:B------:R-:W-:Y:S05]  /*4e8c0*/  BSYNC.RECONVERGENT B0 ;  /* 0x0000000000007941 */ /* 0x000fea0003800200 */
.L_x_1390:
        /* <DEDUP_REMOVED lines=16> */
.L_x_1393:
[----:B------:R-:W-:Y:S05]  /*4e9d0*/  BSYNC.RECONVERGENT B0 ;  /* 0x0000000000007941 */ /* 0x000fea0003800200 */
.L_x_1392:
        /* <DEDUP_REMOVED lines=14> */
.L_x_1395:
[----:B------:R-:W-:Y:S05]  /*4eac0*/  BSYNC.RECONVERGENT B0 ;  /* 0x0000000000007941 */ /* 0x000fea0003800200 */
.L_x_1394:
        /* <DEDUP_REMOVED lines=14> */
.L_x_1397:
[----:B------:R-:W-:Y:S05]  /*4ebb0*/  BSYNC.RECONVERGENT B0 ;  /* 0x0000000000007941 */ /* 0x000fea0003800200 */
.L_x_1396:
        /* <DEDUP_REMOVED lines=16> */
.L_x_1399:
[----:B------:R-:W-:Y:S05]  /*4ecc0*/  BSYNC.RECONVERGENT B0 ;  /* 0x0000000000007941 */ /* 0x000fea0003800200 */
.L_x_1398:
        /* <DEDUP_REMOVED lines=14> */
.L_x_1401:
[----:B------:R-:W-:Y:S05]  /*4edb0*/  BSYNC.RECONVERGENT B0 ;  /* 0x0000000000007941 */ /* 0x000fea0003800200 */
.L_x_1400:
        /* <DEDUP_REMOVED lines=14> */
.L_x_1403:
[----:B------:R-:W-:Y:S05]  /*4eea0*/  BSYNC.RECONVERGENT B0 ;  /* 0x0000000000007941 */ /* 0x000fea0003800200 */
.L_x_1402:
        /* <DEDUP_REMOVED lines=15> */
.L_x_1405:
[----:B------:R-:W-:Y:S05]  /*4efa0*/  BSYNC.RECONVERGENT B0 ;  /* 0x0000000000007941 */ /* 0x000fea0003800200 */
.L_x_1404:
        /* <DEDUP_REMOVED lines=15> */
.L_x_1407:
[----:B------:R-:W-:Y:S05]  /*4f0a0*/  BSYNC.RECONVERGENT B0 ;  /* 0x0000000000007941 */ /* 0x000fea0003800200 */
.L_x_1406:
        /* <DEDUP_REMOVED lines=14> */
.L_x_1409:
[----:B------:R-:W-:Y:S05]  /*4f190*/  BSYNC.RECONVERGENT B0 ;  /* 0x0000000000007941 */ /* 0x000fea0003800200 */
.L_x_1408:
[----:B------:R-:W-:Y:S01]  /*4f1a0*/  BSSY.RECONVERGENT B0, `(.L_x_1410) ;  /* 0x000000d000007945 */ /* 0x000fe20003800200 */
[----:B------:R-:W-:-:S03]  /*4f1b0*/  LOP3.LUT P5, RZ, R25, R241, RZ, 0xfc, !PT ;  /* 0x000000f119ff7212 */ /* 0x000fc600078afcff */
[----:B------:R-:W-:Y:S10]  /*4f1c0*/  @!P6 BRA `(.L_x_1411) ;  /* 0x000000000028e947 */ /* 0x000ff40003800000 */
        /* <DEDUP_REMOVED lines=10> */
.L_x_1411:
[----:B------:R-:W-:Y:S05]  /*4f270*/  BSYNC.RECONVERGENT B0 ;  /* 0x0000000000007941 */ /* 0x000fea0003800200 */
.L_x_1410:
[----:B------:R-:W-:Y:S01]  /*4f280*/  LOP3.LUT P6, RZ, R53, 0x1, RZ, 0xc0, !PT ;  /* 0x0000000135ff7812 */ /* 0x000fe200078cc0ff */
        /* <DEDUP_REMOVED lines=12> */
.L_x_1413:
[----:B------:R-:W-:Y:S05]  /*4f350*/  BSYNC.RECONVERGENT B0 ;  /* 0x0000000000007941 */ /* 0x000fea0003800200 */
.L_x_1412:
[----:B------:R-:W-:Y:S04]  /*4f360*/  BSSY.RECONVERGENT B0, `(.L_x_1414) ;  /* 0x000000c000007945 */ /* 0x000fe80003800200 */
[----:B------:R-:W-:Y:S05]  /*4f370*/  @!P0 BRA `(.L_x_1415) ;  /* 0x0000000000288947 */ /* 0x000fea0003800000 */
[----:B--23--:R-:W2:Y:S01]  /*4f380*/  S2R R25, SR_TID.X ;  /* 0x0000000000197919 */ /* 0x00cea20000002100 */
[----:B------:R-:W3:Y:S01]  /*4f390*/  S2UR UR5, SR_CgaCtaId ;  /* 0x00000000000579c3 */ /* 0x000ee20000008800 */
[----:B------:R-:W-:Y:S02]  /*4f3a0*/  UMOV UR4, 0x400 ;  /* 0x0000040000047882 */ /* 0x000fe40000000000 */
[----:B---3--:R-:W-:Y:S01]  /*4f3b0*/  ULEA UR4, UR5, UR4, 0x18 ;  /* 0x0000000405047291 */ /* 0x008fe2000f8ec0ff */
[----:B--2---:R-:W-:-:S05]  /*4f3c0*/  IMAD.SHL.U32 R25, R25, 0x10, RZ ;  /* 0x0000001019197824 */ /* 0x004fca00078e00ff */
[----:B0-----:R-:W-:-:S05]  /*4f3d0*/  LOP3.LUT R26, R25, 0x1f0, RZ, 0xc0, !PT ;  /* 0x000001f0191a7812 */ /* 0x001fca00078ec0ff */
[----:B------:R4:W-:Y:S04]  /*4f3e0*/  ATOMS.XOR RZ, [R26+UR4+0x4400], R217 ;  /* 0x004400d91aff798c */ /* 0x0009e8000b800004 */
[----:B------:R4:W-:Y:S04]  /*4f3f0*/  ATOMS.XOR RZ, [R26+UR4+0x4404], R218 ;  /* 0x004404da1aff798c */ /* 0x0009e8000b800004 */
[----:B------:R4:W-:Y:S04]  /*4f400*/  ATOMS.XOR RZ, [R26+UR4+0x4408], R219 ;  /* 0x004408db1aff798c */ /* 0x0009e8000b800004 */
[----:B------:R4:W-:Y:S02]  /*4f410*/  ATOMS.XOR RZ, [R26+UR4+0x440c], R221 ;  /* 0x00440cdd1aff798c */ /* 0x0009e4000b800004 */
.L_x_1415:
[----:B------:R-:W-:Y:S05]  /*4f420*/  BSYNC.RECONVERGENT B0 ;  /* 0x0000000000007941 */ /* 0x000fea0003800200 */
.L_x_1414:
        /* <DEDUP_REMOVED lines=12> */
.L_x_1417:
[----:B------:R-:W-:Y:S05]  /*4f4f0*/  BSYNC.RECONVERGENT B0 ;  /* 0x0000000000007941 */ /* 0x000fea0003800200 */
.L_x_1416:
        /* <DEDUP_REMOVED lines=12> */
.L_x_1419:
[----:B------:R-:W-:Y:S05]  /*4f5c0*/  BSYNC.RECONVERGENT B0 ;  /* 0x0000000000007941 */ /* 0x000fea0003800200 */
.L_x_1418:
        /* <DEDUP_REMOVED lines=12> */
.L_x_1421:
[----:B------:R-:W-:Y:S05]  /*4f690*/  BSYNC.RECONVERGENT B0 ;  /* 0x0000000000007941 */ /* 0x000fea0003800200 */
.L_x_1420:
        /* <DEDUP_REMOVED lines=12> */
.L_x_1423:
[----:B------:R-:W-:Y:S05]  /*4f760*/  BSYNC.RECONVERGENT B0 ;  /* 0x0000000000007941 */ /* 0x000fea0003800200 */
.L_x_1422:
        /* <DEDUP_REMOVED lines=12> */
.L_x_1425:
[----:B------:R-:W-:Y:S05]  /*4f830*/  BSYNC.RECONVERGENT B0 ;  /* 0x0000000000007941 */ /* 0x000fea0003800200 */
.L_x_1424:
[----:B0---4-:R-:W-:Y:S01]  /*4f840*/  LOP3.LUT R26, R6, R5, R4, 0xfe, !PT ;  /* 0x00000005061a7212 */ /* 0x011fe200078efe04 */
[----:B------:R-:W0:Y:S01]  /*4f850*/  S2UR UR5, SR_CgaCtaId ;  /* 0x00000000000579c3 */ /* 0x000e220000008800 */
[----:B--23--:R-:W-:Y:S01]  /*4f860*/  LOP3.LUT R25, R3, R2, R0, 0xfe, !PT ;  /* 0x0000000203197212 */ /* 0x00cfe200078efe00 */
[----:B------:R-:W-:Y:S01]  /*4f870*/  UMOV UR4, 0x400 ;  /* 0x0000040000047882 */ /* 0x000fe20000000000 */
[----:B------:R-:W-:Y:S01]  /*4f880*/  LOP3.LUT P4, RZ, R26, R243, RZ, 0xfc, !PT ;  /* 0x000000f31aff7212 */ /* 0x000fe2000788fcff */
[----:B------:R-:W-:Y:S01]  /*4f890*/  BSSY.RECONVERGENT B0, `(.L_x_1426) ;  /* 0x000001b000007945 */ /* 0x000fe20003800200 */
[----:B------:R-:W-:Y:S02]  /*4f8a0*/  LOP3.LUT R26, R12, R11, R10, 0xfe, !PT ;  /* 0x0000000b0c1a7212 */ /* 0x000fe400078efe0a */
[----:B------:R-:W-:Y:S02]  /*4f8b0*/  LOP3.LUT P5, RZ, R25, R242, RZ, 0xfc, !PT ;  /* 0x000000f219ff7212 */ /* 0x000fe400078afcff */
[----:B------:R-:W-:Y:S01]  /*4f8c0*/  LOP3.LUT P1, RZ, R26, R245, RZ, 0xfc, !PT ;  /* 0x000000f51aff7212 */ /* 0x000fe2000782fcff */
[----:B------:R-:W2:Y:S01]  /*4f8d0*/  LDC R25, c[0x0][0x360] ;  /* 0x0000d800ff197b82 */ /* 0x000ea20000000800 */
[----:B------:R-:W-:-:S02]  /*4f8e0*/  LOP3.LUT R26, R24, R23, R22, 0xfe, !PT ;  /* 0x00000017181a7212 */ /* 0x000fc400078efe16 */
[----:B------:R-:W-:Y:S02]  /*4f8f0*/  P2R R30, PR, RZ, 0x20 ;  /* 0x00000020ff1e7803 */ /* 0x000fe40000000000 */
[----:B------:R-:W-:Y:S02]  /*4f900*/  LOP3.LUT P5, RZ, R26, R249, RZ, 0xfc, !PT ;  /* 0x000000f91aff7212 */ /* 0x000fe400078afcff */
[----:B------:R-:W-:Y:S02]  /*4f910*/  LOP3.LUT R27, R9, R8, R7, 0xfe, !PT ;  /* 0x00000008091b7212 */ /* 0x000fe400078efe07 */
[----:B------:R-:W-:Y:S02]  /*4f920*/  P2R R26, PR, RZ, 0x20 ;  /* 0x00000020ff1a7803 */ /* 0x000fe40000000000 */
[----:B------:R-:W-:Y:S02]  /*4f930*/  ISETP.NE.AND P5, PT, R30, RZ, PT ;  /* 0x000000ff1e00720c */ /* 0x000fe40003fa5270 */
[----:B------:R-:W-:Y:S01]  /*4f940*/  LOP3.LUT P0, RZ, R27, R244, RZ, 0xfc, !PT ;  /* 0x000000f41bff7212 */ /* 0x000fe2000780fcff */
[----:B0-----:R-:W-:Y:S01]  /*4f950*/  ULEA UR4, UR5, UR4, 0x18 ;  /* 0x0000000405047291 */ /* 0x001fe2000f8ec0ff */
[----:B------:R-:W-:-:S02]  /*4f960*/  LOP3.LUT R27, R15, R14, R13, 0xfe, !PT ;  /* 0x0000000e0f1b7212 */ /* 0x000fc400078efe0d */
[----:B------:R-:W-:Y:S02]  /*4f970*/  LOP3.LUT R28, R18, R17, R16, 0xfe, !PT ;  /* 0x00000011121c7212 */ /* 0x000fe400078efe10 */
[----:B------:R-:W-:Y:S01]  /*4f980*/  LOP3.LUT P2, RZ, R27, R246, RZ, 0xfc, !PT ;  /* 0x000000f61bff7212 */ /* 0x000fe2000784fcff */
[----:B------:R-:W-:Y:S01]  /*4f990*/  IMAD.SHL.U32 R27, R52, 0x10, RZ ;  /* 0x00000010341b7824 */ /* 0x000fe200078e00ff */
[----:B------:R-:W-:Y:S02]  /*4f9a0*/  LOP3.LUT R29, R21, R20, R19, 0xfe, !PT ;  /* 0x00000014151d7212 */ /* 0x000fe400078efe13 */
[----:B------:R-:W-:Y:S02]  /*4f9b0*/  LOP3.LUT P3, RZ, R28, R247, RZ, 0xfc, !PT ;  /* 0x000000f71cff7212 */ /* 0x000fe4000786fcff */
[----:B------:R-:W-:Y:S02]  /*4f9c0*/  LOP3.LUT P6, RZ, R29, R248, RZ, 0xfc, !PT ;  /* 0x000000f81dff7212 */ /* 0x000fe400078cfcff */
[----:B------:R-:W-:-:S02]  /*4f9d0*/  LOP3.LUT R28, R252, R251, R250, 0xfe, !PT ;  /* 0x000000fbfc1c7212 */ /* 0x000fc400078efefa */
[----:B------:R-:W-:Y:S01]  /*4f9e0*/  LOP3.LUT R27, R27, 0x1f0, RZ, 0xc0, !PT ;  /* 0x000001f01b1b7812 */ /* 0x000fe200078ec0ff */
[----:B------:R-:W-:Y:S08]  /*4f9f0*/  @!P5 BRA `(.L_x_1427) ;  /* 0x000000000010d947 */ /* 0x000ff00003800000 */
[----:B------:R0:W-:Y:S04]  /*4fa00*/  ATOMS.XOR RZ, [R27+UR4+0x5000], R0 ;  /* 0x005000001bff798c */ /* 0x0001e8000b800004 */
[----:B------:R0:W-:Y:S04]  /*4fa10*/  ATOMS.XOR RZ, [R27+UR4+0x5004], R2 ;  /* 0x005004021bff798c */ /* 0x0001e8000b800004 */
[----:B------:R0:W-:Y:S04]  /*4fa20*/  ATOMS.XOR RZ, [R27+UR4+0x5008], R3 ;  /* 0x005008031bff798c */ /* 0x0001e8000b800004 */
[----:B------:R0:W-:Y:S02]  /*4fa30*/  ATOMS.XOR RZ, [R27+UR4+0x500c], R242 ;  /* 0x00500cf21bff798c */ /* 0x0001e4000b800004 */
.L_x_1427:
[----:B------:R-:W-:Y:S05]  /*4fa40*/  BSYNC.RECONVERGENT B0 ;  /* 0x0000000000007941 */ /* 0x000fea0003800200 */
.L_x_1426:
[----:B------:R-:W3:Y:S04]  /*4fa50*/  LDL R51, [R1] ;  /* 0x0000000001337983 */ /* 0x000ee80000100800 */
[----:B------:R-:W0:Y:S04]  /*4fa60*/  LDL R50, [R1+0x4] ;  /* 0x0000040001327983 */ /* 0x000e280000100800 */
[----:B------:R-:W0:Y:S04]  /*4fa70*/  LDL R49, [R1+0x8] ;  /* 0x0000080001317983 */ /* 0x000e280000100800 */
[----:B------:R-:W0:Y:S01]  /*4fa80*/  LDL R48, [R1+0xc] ;  /* 0x00000c0001307983 */ /* 0x000e220000100800 */
[----:B------:R-:W-:Y:S01]  /*4fa90*/  BSSY.RECONVERGENT B0, `(.L_x_1428) ;  /* 0x0000008000007945 */ /* 0x000fe20003800200 */
[----:B---3--:R-:W-:-:S02]  /*4faa0*/  LOP3.LUT P5, RZ, R28, R51, RZ, 0xfc, !PT ;  /* 0x000000331cff7212 */ /* 0x008fc400078afcff */
[----:B0-----:R-:W-:Y:S01]  /*4fab0*/  LOP3.LUT R0, R48, R49, R50, 0xfe, !PT ;  /* 0x0000003130007212 */ /* 0x001fe200078efe32 */
[----:B------:R-:W-:Y:S10]  /*4fac0*/  @!P4 BRA `(.L_x_1429) ;  /* 0x000000000010c947 */ /* 0x000ff40003800000 */
[----:B------:R0:W-:Y:S04]  /*4fad0*/  ATOMS.XOR RZ, [R27+UR4+0x5200], R4 ;  /* 0x005200041bff798c */ /* 0x0001e8000b800004 */
[----:B------:R0:W-:Y:S04]  /*4fae0*/  ATOMS.XOR RZ, [R27+UR4+0x5204], R5 ;  /* 0x005204051bff798c */ /* 0x0001e8000b800004 */
[----:B------:R0:W-:Y:S04]  /*4faf0*/  ATOMS.XOR RZ, [R27+UR4+0x5208], R6 ;  /* 0x005208061bff798c */ /* 0x0001e8000b800004 */
[----:B------:R0:W-:Y:S02]  /*4fb00*/  ATOMS.XOR RZ, [R27+UR4+0x520c], R243 ;  /* 0x00520cf31bff798c */ /* 0x0001e4000b800004 */
.L_x_1429:
[----:B------:R-:W-:Y:S05]  /*4fb10*/  BSYNC.RECONVERGENT B0 ;  /* 0x0000000000007941 */ /* 0x000fea0003800200 */
.L_x_1428:
        /* <DEDUP_REMOVED lines=12> */
.L_x_1431:
[----:B------:R-:W-:Y:S05]  /*4fbe0*/  BSYNC.RECONVERGENT B0 ;  /* 0x0000000000007941 */ /* 0x000fea0003800200 */
.L_x_1430:
        /* <DEDUP_REMOVED lines=12> */
.L_x_1433:
[----:B------:R-:W-:Y:S05]  /*4fcb0*/  BSYNC.RECONVERGENT B0 ;  /* 0x0000000000007941 */ /* 0x000fea0003800200 */
.L_x_1432:
[----:B---3--:R-:W3:Y:S04]  /*4fcc0*/  LDL R9, [R1+0x30] ;  /* 0x0000300001097983 */ /* 0x008ee80000100800 */
[----:B------:R-:W5:Y:S04]  /*4fcd0*/  LDL R38, [R1+0x34] ;  /* 0x0000340001267983 */ /* 0x000f680000100800 */
[----:B------:R-:W5:Y:S04]  /*4fce0*/  LDL R37, [R1+0x38] ;  /* 0x0000380001257983 */ /* 0x000f680000100800 */
[----:B------:R-:W5:Y:S01]  /*4fcf0*/  LDL R36, [R1+0x3c] ;  /* 0x00003c0001247983 */ /* 0x000f620000100800 */
        /* <DEDUP_REMOVED lines=8> */
.L_x_1435:
[----:B------:R-:W-:Y:S05]  /*4fd80*/  BSYNC.RECONVERGENT B0 ;  /* 0x0000000000007941 */ /* 0x000fea0003800200 */
.L_x_1434:
[----:B------:R-:W5:Y:S04]  /*4fd90*/  LDL R8, [R1+0x44] ;  /* 0x0000440001087983 */ /* 0x000f680000100800 */
[----:B------:R-:W2:Y:S04]  /*4fda0*/  LDL R35, [R1+0x48] ;  /* 0x0000480001237983 */ /* 0x000ea80000100800 */
[----:B------:R-:W2:Y:S04]  /*4fdb0*/  LDL R34, [R1+0x4c] ;  /* 0x00004c0001227983 */ /* 0x000ea80000100800 */
[----:B------:R-:W2:Y:S01]  /*4fdc0*/  LDL R33, [R1+0x50] ;  /* 0x0000500001217983 */ /* 0x000ea20000100800 */
[----:B------:R-:W-:Y:S01]  /*4fdd0*/  BSSY.RECONVERGENT B0, `(.L_x_1436) ;  /* 0x0000008000007945 */ /* 0x000fe20003800200 */
[----:B-----5:R-:W-:-:S02]  /*4fde0*/  LOP3.LUT P2, RZ, R2, R8, RZ, 0xfc, !PT ;  /* 0x0000000802ff7212 */ /* 0x020fc4000784fcff */
[----:B--2---:R-:W-:Y:S01]  /*4fdf0*/  LOP3.LUT R0, R33, R34, R35, 0xfe, !PT ;  /* 0x0000002221007212 */ /* 0x004fe200078efe23 */
[----:B------:R-:W-:Y:S10]  /*4fe00*/  @!P3 BRA `(.L_x_1437) ;  /* 0x000000000010b947 */ /* 0x000ff40003800000 */
[----:B------:R2:W-:Y:S04]  /*4fe10*/  ATOMS.XOR RZ, [R27+UR4+0x5a00], R16 ;  /* 0x005a00101bff798c */ /* 0x0005e8000b800004 */
[----:B------:R2:W-:Y:S04]  /*4fe20*/  ATOMS.XOR RZ, [R27+UR4+0x5a04], R17 ;  /* 0x005a04111bff798c */ /* 0x0005e8000b800004 */
[----:B------:R2:W-:Y:S04]  /*4fe30*/  ATOMS.XOR RZ, [R27+UR4+0x5a08], R18 ;  /* 0x005a08121bff798c */ /* 0x0005e8000b800004 */
[----:B------:R2:W-:Y:S02]  /*4fe40*/  ATOMS.XOR RZ, [R27+UR4+0x5a0c], R247 ;  /* 0x005a0cf71bff798c */ /* 0x0005e4000b800004 */
.L_x_1437:
[----:B------:R-:W-:Y:S05]  /*4fe50*/  BSYNC.RECONVERGENT B0 ;  /* 0x0000000000007941 */ /* 0x000fea0003800200 */
.L_x_1436:
[----:B------:R-:W5:Y:S04]  /*4fe60*/  LDL R7, [R1+0x54] ;  /* 0x0000540001077983 */ /* 0x000f680000100800 */
[----:B------:R-:W3:Y:S04]  /*4fe70*/  LDL R32, [R1+0x58] ;  /* 0x0000580001207983 */ /* 0x000ee80000100800 */
[----:B------:R-:W3:Y:S04]  /*4fe80*/  LDL R31, [R1+0x5c] ;  /* 0x00005c00011f7983 */ /* 0x000ee80000100800 */
[----:B------:R-:W3:Y:S01]  /*4fe90*/  LDL R30, [R1+0x60] ;  /* 0x00006000011e7983 */ /* 0x000ee20000100800 */
        /* <DEDUP_REMOVED lines=8> */
.L_x_1439:
[----:B------:R-:W-:Y:S05]  /*4ff20*/  BSYNC.RECONVERGENT B0 ;  /* 0x0000000000007941 */ /* 0x000fea0003800200 */
.L_x_1438:
[----:B0-----:R-:W5:Y:S04]  /*4ff30*/  LDL R6, [R1+0x64] ;  /* 0x0000640001067983 */ /* 0x001f680000100800 */
[----:B------:R-:W2:Y:S04]  /*4ff40*/  LDL R43, [R1+0x68] ;  /* 0x00006800012b7983 */ /* 0x000ea80000100800 */
[----:B------:R-:W2:Y:S04]  /*4ff50*/  LDL R29, [R1+0x6c] ;  /* 0x00006c00011d7983 */ /* 0x000ea80000100800 */
[----:B------:R-:W2:Y:S01]  /*4ff60*/  LDL R28, [R1+0x70] ;  /* 0x00007000011c7983 */ /* 0x000ea20000100800 */
[----:B------:R-:W-:Y:S01]  /*4ff70*/  ISETP.NE.AND P6, PT, R26, RZ, PT ;  /* 0x000000ff1a00720c */ /* 0x000fe20003fc5270 */
[----:B------:R-:W-:Y:S01]  /*4ff80*/  BSSY.RECONVERGENT B0, `(.L_x_1440) ;  /* 0x000000b000007945 */ /* 0x000fe20003800200 */
[----:B------:R-:W-:-:S02]  /*4ff90*/  P2R R3, PR, RZ, 0x1 ;  /* 0x00000001ff037803 */ /* 0x000fc40000000000 */
[----:B-----5:R-:W-:-:S04]  /*4ffa0*/  LOP3.LUT P0, RZ, R2, R6, RZ, 0xfc, !PT ;  /* 0x0000000602ff7212 */ /* 0x020fc8000780fcff */
[----:B------:R-:W-:Y:S02]  /*4ffb0*/  P2R R4, PR, RZ, 0x1 ;  /* 0x00000001ff047803 */ /* 0x000fe40000000000 */
[----:B------:R-:W-:Y:S02]  /*4ffc0*/  ISETP.NE.AND P0, PT, R3, RZ, PT ;  /* 0x000000ff0300720c */ /* 0x000fe40003f05270 */
[----:B--2---:R-:W-:Y:S01]  /*4ffd0*/  LOP3.LUT R0, R28, R29, R43, 0xfe, !PT ;  /* 0x0000001d1c007212 */ /* 0x004fe200078efe2b */
[----:B------:R-:W-:Y:S10]  /*4ffe0*/  @!P6 BRA `(.L_x_1441) ;  /* 0x000000000010e947 */ /* 0x000ff40003800000 */
[----:B------:R0:W-:Y:S04]  /*4fff0*/  ATOMS.XOR RZ, [R27+UR4+0x5e00], R22 ;  /* 0x005e00161bff798c */ /* 0x0001e8000b800004 */
[----:B------:R0:W-:Y:S04]  /*50000*/  ATOMS.XOR RZ, [R27+UR4+0x5e04], R23 ;  /* 0x005e04171bff798c */ /* 0x0001e8000b800004 */
[----:B------:R0:W-:Y:S04]  /*50010*/  ATOMS.XOR RZ, [R27+UR4+0x5e08], R24 ;  /* 0x005e08181bff798c */ /* 0x0001e8000b800004 */
[----:B------:R0:W-:Y:S02]  /*50020*/  ATOMS.XOR RZ, [R27+UR4+0x5e0c], R249 ;  /* 0x005e0cf91bff798c */ /* 0x0001e4000b800004 */
.L_x_1441:
[----:B------:R-:W-:Y:S05]  /*50030*/  BSYNC.RECONVERGENT B0 ;  /* 0x0000000000007941 */ /* 0x000fea0003800200 */
.L_x_1440:
[----:B0-----:R-:W2:Y:S04]  /*50040*/  LDL R24, [R1+0x74] ;  /* 0x0000740001187983 */ /* 0x001ea80000100800 */
[----:B------:R-:W5:Y:S04]  /*50050*/  LDL R23, [R1+0x78] ;  /* 0x0000780001177983 */ /* 0x000f680000100800 */
[----:B------:R-:W5:Y:S04]  /*50060*/  LDL R22, [R1+0x7c] ;  /* 0x00007c0001167983 */ /* 0x000f680000100800 */
[----:B---3--:R-:W5:Y:S01]  /*50070*/  LDL R21, [R1+0x80] ;  /* 0x0000800001157983 */ /* 0x008f620000100800 */
[----:B------:R-:W-:Y:S01]  /*50080*/  BSSY.RECONVERGENT B0, `(.L_x_1442) ;  /* 0x0000009000007945 */ /* 0x000fe20003800200 */
[----:B--2---:R-:W-:-:S04]  /*50090*/  LOP3.LUT P6, RZ, R0, R24, RZ, 0xfc, !PT ;  /* 0x0000001800ff7212 */ /* 0x004fc800078cfcff */
[----:B------:R-:W-:Y:S02]  /*500a0*/  P2R R5, PR, RZ, 0x40 ;  /* 0x00000040ff057803 */ /* 0x000fe40000000000 */
[----:B-----5:R-:W-:Y:S01]  /*500b0*/  LOP3.LUT R2, R21, R22, R23, 0xfe, !PT ;  /* 0x0000001615027212 */ /* 0x020fe200078efe17 */
[----:B------:R-:W-:Y:S06]  /*500c0*/  @!P5 BRA `(.L_x_1443) ;  /* 0x000000000010d947 */ /* 0x000fec0003800000 */
[----:B------:R0:W-:Y:S04]  /*500d0*/  ATOMS.XOR RZ, [R27+UR4+0x6000], R250 ;  /* 0x006000fa1bff798c */ /* 0x0001e8000b800004 */
[----:B------:R0:W-:Y:S04]  /*500e0*/  ATOMS.XOR RZ, [R27+UR4+0x6004], R251 ;  /* 0x006004fb1bff798c */ /* 0x0001e8000b800004 */
[----:B------:R0:W-:Y:S04]  /*500f0*/  ATOMS.XOR RZ, [R27+UR4+0x6008], R252 ;  /* 0x006008fc1bff798c */ /* 0x0001e8000b800004 */
[----:B------:R0:W-:Y:S02]  /*50100*/  ATOMS.XOR RZ, [R27+UR4+0x600c], R51 ;  /* 0x00600c331bff798c */ /* 0x0001e4000b800004 */
.L_x_1443:
[----:B------:R-:W-:Y:S05]  /*50110*/  BSYNC.RECONVERGENT B0 ;  /* 0x0000000000007941 */ /* 0x000fea0003800200 */
.L_x_1442:
        /* <DEDUP_REMOVED lines=12> */
.L_x_1445:
[----:B------:R-:W-:Y:S05]  /*501e0*/  BSYNC.RECONVERGENT B0 ;  /* 0x0000000000007941 */ /* 0x000fea0003800200 */
.L_x_1444:
[----:B------:R-:W3:Y:S04]  /*501f0*/  LDL R16, [R1+0x94] ;  /* 0x0000940001107983 */ /* 0x000ee80000100800 */
        /* <DEDUP_REMOVED lines=11> */
.L_x_1447:
[----:B------:R-:W-:Y:S05]  /*502b0*/  BSYNC.RECONVERGENT B0 ;  /* 0x0000000000007941 */ /* 0x000fea0003800200 */
.L_x_1446:
[----:B----4-:R-:W4:Y:S04]  /*502c0*/  LDL R12, [R1+0xa4] ;  /* 0x0000a400010c7983 */ /* 0x010f280000100800 */
[----:B---3--:R-:W3:Y:S04]  /*502d0*/  LDL R42, [R1+0xa8] ;  /* 0x0000a800012a7983 */ /* 0x008ee80000100800 */
[----:B------:R-:W3:Y:S04]  /*502e0*/  LDL R11, [R1+0xac] ;  /* 0x0000ac00010b7983 */ /* 0x000ee80000100800 */
[----:B------:R-:W3:Y:S01]  /*502f0*/  LDL R10, [R1+0xb0] ;  /* 0x0000b000010a7983 */ /* 0x000ee20000100800 */
[----:B------:R-:W-:Y:S01]  /*50300*/  BSSY.RECONVERGENT B0, `(.L_x_1448) ;  /* 0x0000008000007945 */ /* 0x000fe20003800200 */
[----:B----4-:R-:W-:-:S02]  /*50310*/  LOP3.LUT P0, RZ, R2, R12, RZ, 0xfc, !PT ;  /* 0x0000000c02ff7212 */ /* 0x010fc4000780fcff */
[----:B---3--:R-:W-:Y:S01]  /*50320*/  LOP3.LUT R0, R10, R11, R42, 0xfe, !PT ;  /* 0x0000000b0a007212 */ /* 0x008fe200078efe2a */
[----:B------:R-:W-:Y:S10]  /*50330*/  @!P1 BRA `(.L_x_1449) ;  /* 0x0000000000109947 */ /* 0x000ff40003800000 */
[----:B------:R3:W-:Y:S04]  /*50340*/  ATOMS.XOR RZ, [R27+UR4+0x6600], R41 ;  /* 0x006600291bff798c */ /* 0x0007e8000b800004 */
[----:B------:R3:W-:Y:S04]  /*50350*/  ATOMS.XOR RZ, [R27+UR4+0x6604], R40 ;  /* 0x006604281bff798c */ /* 0x0007e8000b800004 */
[----:B------:R3:W-:Y:S04]  /*50360*/  ATOMS.XOR RZ, [R27+UR4+0x6608], R39 ;  /* 0x006608271bff798c */ /* 0x0007e8000b800004 */
[----:B------:R3:W-:Y:S02]  /*50370*/  ATOMS.XOR RZ, [R27+UR4+0x660c], R9 ;  /* 0x00660c091bff798c */ /* 0x0007e4000b800004 */
.L_x_1449:
[----:B------:R-:W-:Y:S05]  /*50380*/  BSYNC.RECONVERGENT B0 ;  /* 0x0000000000007941 */ /* 0x000fea0003800200 */
.L_x_1448:
[----:B---3--:R-:W3:Y:S04]  /*50390*/  LDL R9, [R1+0xb4] ;  /* 0x0000b40001097983 */ /* 0x008ee80000100800 */
        /* <DEDUP_REMOVED lines=11> */
.L_x_1451:
[----:B------:R-:W-:Y:S05]  /*50450*/  BSYNC.RECONVERGENT B0 ;  /* 0x0000000000007941 */ /* 0x000fea0003800200 */
.L_x_1450:
        /* <DEDUP_REMOVED lines=12> */
.L_x_1453:
[----:B------:R-:W-:Y:S05]  /*50520*/  BSYNC.RECONVERGENT B0 ;  /* 0x0000000000007941 */ /* 0x000fea0003800200 */
.L_x_1452:
[----:B---3--:R-:W3:Y:S04]  /*50530*/  LDL R7, [R1+0xd4] ;  /* 0x0000d40001077983 */ /* 0x008ee80000100800 */
[----:B------:R-:W4:Y:S04]  /*50540*/  LDL R35, [R1+0xd8] ;  /* 0x0000d80001237983 */ /* 0x000f280000100800 */
[----:B------:R-:W4:Y:S04]  /*50550*/  LDL R34, [R1+0xdc] ;  /* 0x0000dc0001227983 */ /* 0x000f280000100800 */
[----:B------:R-:W4:Y:S01]  /*50560*/  LDL R33, [R1+0xe0] ;  /* 0x0000e00001217983 */ /* 0x000f220000100800 */
[----:B------:R-:W-:Y:S01]  /*50570*/  ISETP.NE.AND P6, PT, R4, RZ, PT ;  /* 0x000000ff0400720c */ /* 0x000fe20003fc5270 */
[----:B------:R-:W-:Y:S01]  /*50580*/  BSSY.RECONVERGENT B0, `(.L_x_1454) ;  /* 0x0000008000007945 */ /* 0x000fe20003800200 */
[----:B---3--:R-:W-:-:S02]  /*50590*/  LOP3.LUT P3, RZ, R0, R7, RZ, 0xfc, !PT ;  /* 0x0000000700ff7212 */ /* 0x008fc4000786fcff */
[----:B----4-:R-:W-:-:S09]  /*505a0*/  LOP3.LUT R2, R33, R34, R35, 0xfe, !PT ;  /* 0x0000002221027212 */ /* 0x010fd200078efe23 */
[----:B------:R-:W-:Y:S05]  /*505b0*/  @!P6 BRA `(.L_x_1455) ;  /* 0x000000000010e947 */ /* 0x000fea0003800000 */
[----:B------:R3:W-:Y:S04]  /*505c0*/  ATOMS.XOR RZ, [R27+UR4+0x6c00], R32 ;  /* 0x006c00201bff798c */ /* 0x0007e8000b800004 */
[----:B------:R3:W-:Y:S04]  /*505d0*/  ATOMS.XOR RZ, [R27+UR4+0x6c04], R31 ;  /* 0x006c041f1bff798c */ /* 0x0007e8000b800004 */
[----:B------:R3:W-:Y:S04]  /*505e0*/  ATOMS.XOR RZ, [R27+UR4+0x6c08], R30 ;  /* 0x006c081e1bff798c */ /* 0x0007e8000b800004 */
[----:B------:R3:W-:Y:S02]  /*505f0*/  ATOMS.XOR RZ, [R27+UR4+0x6c0c], R6 ;  /* 0x006c0c061bff798c */ /* 0x0007e4000b800004 */
.L_x_1455:
[----:B------:R-:W-:Y:S05]  /*50600*/  BSYNC.RECONVERGENT B0 ;  /* 0x0000000000007941 */ /* 0x000fea0003800200 */
.L_x_1454:
[----:B---3--:R-:W3:Y:S04]  /*50610*/  LDL R6, [R1+0xe4] ;  /* 0x0000e40001067983 */ /* 0x008ee80000100800 */
        /* <DEDUP_REMOVED lines=15> */
.L_x_1457:
[----:B------:R-:W-:Y:S05]  /*50710*/  BSYNC.RECONVERGENT B0 ;  /* 0x0000000000007941 */ /* 0x000fea0003800200 */
.L_x_1456:
[----:B---3--:R-:W3:Y:S04]  /*50720*/  LDL R29, [R1+0xf4] ;  /* 0x0000f400011d7983 */ /* 0x008ee80000100800 */
[----:B------:R-:W4:Y:S04]  /*50730*/  LDL R28, [R1+0xf8] ;  /* 0x0000f800011c7983 */ /* 0x000f280000100800 */
[----:B------:R-:W4:Y:S04]  /*50740*/  LDL R26, [R1+0xfc] ;  /* 0x0000fc00011a7983 */ /* 0x000f280000100800 */
[----:B------:R-:W4:Y:S01]  /*50750*/  LDL R24, [R1+0x100] ;  /* 0x0001000001187983 */ /* 0x000f220000100800 */
        /* <DEDUP_REMOVED lines=9> */
.L_x_1459:
[----:B------:R-:W-:Y:S05]  /*507f0*/  BSYNC.RECONVERGENT B0 ;  /* 0x0000000000007941 */ /* 0x000fea0003800200 */
.L_x_1458:
        /* <DEDUP_REMOVED lines=12> */
.L_x_1461:
[----:B------:R-:W-:Y:S05]  /*508c0*/  BSYNC.RECONVERGENT B0 ;  /* 0x0000000000007941 */ /* 0x000fea0003800200 */
.L_x_1460:
        /* <DEDUP_REMOVED lines=12> */
.L_x_1463:
[----:B------:R-:W-:Y:S05]  /*50990*/  BSYNC.RECONVERGENT B0 ;  /* 0x0000000000007941 */ /* 0x000fea0003800200 */
.L_x_1462:
        /* <DEDUP_REMOVED lines=12> */
.L_x_1465:
[----:B------:R-:W-:Y:S05]  /*50a60*/  BSYNC.RECONVERGENT B0 ;  /* 0x0000000000007941 */ /* 0x000fea0003800200 */
.L_x_1464:
        /* <DEDUP_REMOVED lines=12> */
.L_x_1467:
[----:B------:R-:W-:Y:S05]  /*50b30*/  BSYNC.RECONVERGENT B0 ;  /* 0x0000000000007941 */ /* 0x000fea0003800200 */
.L_x_1466:
        /* <DEDUP_REMOVED lines=12> */
.L_x_1469:
[----:B------:R-:W-:Y:S05]  /*50c00*/  BSYNC.RECONVERGENT B0 ;  /* 0x0000000000007941 */ /* 0x000fea0003800200 */
.L_x_1468:
        /* <DEDUP_REMOVED lines=13> */
.L_x_1471:
[----:B------:R-:W-:Y:S05]  /*50ce0*/  BSYNC.RECONVERGENT B0 ;  /* 0x0000000000007941 */ /* 0x000fea0003800200 */
.L_x_1470:
        /* <DEDUP_REMOVED lines=16> */
.L_x_1473:
[----:B------:R-:W-:Y:S05]  /*50df0*/  BSYNC.RECONVERGENT B0 ;  /* 0x0000000000007941 */ /* 0x000fea0003800200 */
.L_x_1472:
        /* <DEDUP_REMOVED lines=13> */
.L_x_1475:
[----:B------:R-:W-:Y:S05]  /*50ed0*/  BSYNC.RECONVERGENT B0 ;  /* 0x0000000000007941 */ /* 0x000fea0003800200 */
.L_x_1474:
        /* <DEDUP_REMOVED lines=12> */
.L_x_1477:
[----:B------:R-:W-:Y:S05]  /*50fa0*/  BSYNC.RECONVERGENT B0 ;  /* 0x0000000000007941 */ /* 0x000fea0003800200 */
.L_x_1476:
        /* <DEDUP_REMOVED lines=12> */
.L_x_1479:
[----:B------:R-:W-:Y:S05]  /*51070*/  BSYNC.RECONVERGENT B0 ;  /* 0x0000000000007941 */ /* 0x000fea0003800200 */
.L_x_1478:
        /* <DEDUP_REMOVED lines=12> */
.L_x_1481:
[----:B------:R-:W-:Y:S05]  /*51140*/  BSYNC.RECONVERGENT B0 ;  /* 0x0000000000007941 */ /* 0x000fea0003800200 */
.L_x_1480:
        /* <DEDUP_REMOVED lines=12> */
.L_x_1483:
[----:B------:R-:W-:Y:S05]  /*51210*/  BSYNC.RECONVERGENT B0 ;  /* 0x0000000000007941 */ /* 0x000fea0003800200 */
.L_x_1482:
        /* <DEDUP_REMOVED lines=12> */
.L_x_1485:
[----:B------:R-:W-:Y:S05]  /*512e0*/  BSYNC.RECONVERGENT B0 ;  /* 0x0000000000007941 */ /* 0x000fea0003800200 */
.L_x_1484:
        /* <DEDUP_REMOVED lines=13> */
.L_x_1487:
[----:B------:R-:W-:Y:S05]  /*513c0*/  BSYNC.RECONVERGENT B0 ;  /* 0x0000000000007941 */ /* 0x000fea0003800200 */
.L_x_1486:
        /* <DEDUP_REMOVED lines=16> */
.L_x_1489:
[----:B------:R-:W-:Y:S05]  /*514d0*/  BSYNC.RECONVERGENT B0 ;  /* 0x0000000000007941 */ /* 0x000fea0003800200 */
.L_x_1488:
        /* <DEDUP_REMOVED lines=13> */
.L_x_1491:
[----:B------:R-:W-:Y:S05]  /*515b0*/  BSYNC.RECONVERGENT B0 ;  /* 0x0000000000007941 */ /* 0x000fea0003800200 */
.L_x_1490:
        /* <DEDUP_REMOVED lines=12> */
.L_x_1493:
[----:B------:R-:W-:Y:S05]  /*51680*/  BSYNC.RECONVERGENT B0 ;  /* 0x0000000000007941 */ /* 0x000fea0003800200 */
.L_x_1492:
        /* <DEDUP_REMOVED lines=12> */
.L_x_1495:
[----:B------:R-:W-:Y:S05]  /*51750*/  BSYNC.RECONVERGENT B0 ;  /* 0x0000000000007941 */ /* 0x000fea0003800200 */
.L_x_1494:
        /* <DEDUP_REMOVED lines=12> */
.L_x_1497:
[----:B------:R-:W-:Y:S05]  /*51820*/  BSYNC.RECONVERGENT B0 ;  /* 0x0000000000007941 */ /* 0x000fea0003800200 */
.L_x_1496:
        /* <DEDUP_REMOVED lines=12> */
.L_x_1499:
[----:B------:R-:W-:Y:S05]  /*518f0*/  BSYNC.RECONVERGENT B0 ;  /* 0x0000000000007941 */ /* 0x000fea0003800200 */
.L_x_1498:
        /* <DEDUP_REMOVED lines=12> */
.L_x_1501:
[----:B------:R-:W-:Y:S05]  /*519c0*/  BSYNC.RECONVERGENT B0 ;  /* 0x0000000000007941 */ /* 0x000fea0003800200 */
.L_x_1500:
        /* <DEDUP_REMOVED lines=13> */
.L_x_1503:
[----:B------:R-:W-:Y:S05]  /*51aa0*/  BSYNC.RECONVERGENT B0 ;  /* 0x0000000000007941 */ /* 0x000fea0003800200 */
.L_x_1502:
        /* <DEDUP_REMOVED lines=16> */
.L_x_1505:
[----:B------:R-:W-:Y:S05]  /*51bb0*/  BSYNC.RECONVERGENT B0 ;  /* 0x0000000000007941 */ /* 0x000fea0003800200 */
.L_x_1504:
        /* <DEDUP_REMOVED lines=13> */
.L_x_1507:
[----:B------:R-:W-:Y:S05]  /*51c90*/  BSYNC.RECONVERGENT B0 ;  /* 0x0000000000007941 */ /* 0x000fea0003800200 */
.L_x_1506:
        /* <DEDUP_REMOVED lines=12> */
.L_x_1509:
[----:B------:R-:W-:Y:S05]  /*51d60*/  BSYNC.RECONVERGENT B0 ;  /* 0x0000000000007941 */ /* 0x000fea0003800200 */
.L_x_1508:
        /* <DEDUP_REMOVED lines=13> */
.L_x_1511:
[----:B------:R-:W-:Y:S05]  /*51e40*/  BSYNC.RECONVERGENT B0 ;  /* 0x0000000000007941 */ /* 0x000fea0003800200 */
.L_x_1510:
        /* <DEDUP_REMOVED lines=12> */
.L_x_1513:
[----:B------:R-:W-:Y:S05]  /*51f10*/  BSYNC.RECONVERGENT B0 ;  /* 0x0000000000007941 */ /* 0x000fea0003800200 */
.L_x_1512:
        /* <DEDUP_REMOVED lines=12> */
.L_x_1515:
[----:B------:R-:W-:Y:S05]  /*51fe0*/  BSYNC.RECONVERGENT B0 ;  /* 0x0000000000007941 */ /* 0x000fea0003800200 */
.L_x_1514:
        /* <DEDUP_REMOVED lines=12> */
.L_x_1517:
[----:B------:R-:W-:Y:S05]  /*520b0*/  BSYNC.RECONVERGENT B0 ;  /* 0x0000000000007941 */ /* 0x000fea0003800200 */
.L_x_1516:
        /* <DEDUP_REMOVED lines=13> */
.L_x_1519:
[----:B------:R-:W-:Y:S05]  /*52190*/  BSYNC.RECONVERGENT B0 ;  /* 0x0000000000007941 */ /* 0x000fea0003800200 */
.L_x_1518:
        /* <DEDUP_REMOVED lines=13> */
.L_x_1521:
[----:B------:R-:W-:Y:S05]  /*52270*/  BSYNC.RECONVERGENT B0 ;  /* 0x0000000000007941 */ /* 0x000fea0003800200 */
.L_x_1520:
[----:B------:R-:W4:Y:S01]  /*52280*/  LDL R2, [R1+0x2f4] ;  /* 0x0002f40001027983 */ /* 0x000f220000100800 */
[----:B------:R-:W-:Y:S01]  /*52290*/  BSSY.RECONVERGENT B0, `(.L_x_1522) ;  /* 0x0000007000007945 */ /* 0x000fe20003800200 */
[----:B----4-:R-:W-:-:S03]  /*522a0*/  LOP3.LUT P5, RZ, R0, R2, RZ, 0xfc, !PT ;  /* 0x0000000200ff7212 */ /* 0x010fc600078afcff */
[----:B------:R-:W-:Y:S10]  /*522b0*/  @!P6 BRA `(.L_x_1523) ;  /* 0x000000000010e947 */ /* 0x000ff40003800000 */
[----:B------:R4:W-:Y:S04]  /*522c0*/  ATOMS.XOR RZ, [R27+UR4+0xb000], R37 ;  /* 0x00b000251bff798c */ /* 0x0009e8000b800004 */
[----:B------:R4:W-:Y:S04]  /*522d0*/  ATOMS.XOR RZ, [R27+UR4+0xb004], R36 ;  /* 0x00b004241bff798c */ /* 0x0009e8000b800004 */
[----:B------:R4:W-:Y:S04]  /*522e0*/  ATOMS.XOR RZ, [R27+UR4+0xb008], R35 ;  /* 0x00b008231bff798c */ /* 0x0009e8000b800004 */
[----:B------:R4:W-:Y:S02]  /*522f0*/  ATOMS.XOR RZ, [R27+UR4+0xb00c], R34 ;  /* 0x00b00c221bff798c */ /* 0x0009e4000b800004 */
.L_x_1523:
[----:B------:R-:W-:Y:S05]  /*52300*/  BSYNC.RECONVERGENT B0 ;  /* 0x0000000000007941 */ /* 0x000fea0003800200 */
.L_x_1522:
[----:B------:R-:W-:Y:S01]  /*52310*/  ISETP.NE.AND P6, PT, R5, RZ, PT ;  /* 0x000000ff0500720c */ /* 0x000fe20003fc5270 */
[----:B------:R-:W-:-:S12]  /*52320*/  BSSY.RECONVERGENT B0, `(.L_x_1524) ;  /* 0x0000006000007945 */ /* 0x000fd80003800200 */
[----:B------:R-:W-:Y:S05]  /*52330*/  @!P6 BRA `(.L_x_1525) ;  /* 0x000000000010e947 */ /* 0x000fea0003800000 */
[----:B------:R0:W-:Y:S04]  /*52340*/  ATOMS.XOR RZ, [R27+UR4+0xb200], R33 ;  /* 0x00b200211bff798c */ /* 0x0001e8000b800004 */
[----:B------:R0:W-:Y:S04]  /*52350*/  ATOMS.XOR RZ, [R27+UR4+0xb204], R32 ;  /* 0x00b204201bff798c */ /* 0x0001e8000b800004 */
[----:B------:R0:W-:Y:S04]  /*52360*/  ATOMS.XOR RZ, [R27+UR4+0xb208], R31 ;  /* 0x00b2081f1bff798c */ /* 0x0001e8000b800004 */
[----:B------:R0:W-:Y:S02]  /*52370*/  ATOMS.XOR RZ, [R27+UR4+0xb20c], R30 ;  /* 0x00b20c1e1bff798c */ /* 0x0001e4000b800004 */
.L_x_1525:
[----:B------:R-:W-:Y:S05]  /*52380*/  BSYNC.RECONVERGENT B0 ;  /* 0x0000000000007941 */ /* 0x000fea0003800200 */
.L_x_1524:
[----:B------:R-:W-:Y:S04]  /*52390*/  BSSY.RECONVERGENT B0, `(.L_x_1526) ;  /* 0x0000006000007945 */ /* 0x000fe80003800200 */
[----:B------:R-:W-:Y:S05]  /*523a0*/  @!P0 BRA `(.L_x_1527) ;  /* 0x0000000000108947 */ /* 0x000fea0003800000 */
[----:B------:R0:W-:Y:S04]  /*523b0*/  ATOMS.XOR RZ, [R27+UR4+0xb400], R29 ;  /* 0x00b4001d1bff798c */ /* 0x0001e8000b800004 */
[----:B------:R0:W-:Y:S04]  /*523c0*/  ATOMS.XOR RZ, [R27+UR4+0xb404], R28 ;  /* 0x00b4041c1bff798c */ /* 0x0001e8000b800004 */
[----:B------:R0:W-:Y:S04]  /*523d0*/  ATOMS.XOR RZ, [R27+UR4+0xb408], R26 ;  /* 0x00b4081a1bff798c */ /* 0x0001e8000b800004 */
[----:B------:R0:W-:Y:S02]  /*523e0*/  ATOMS.XOR RZ, [R27+UR4+0xb40c], R24 ;  /* 0x00b40c181bff798c */ /* 0x0001e4000b800004 */
.L_x_1527:
[----:B------:R-:W-:Y:S05]  /*523f0*/  BSYNC.RECONVERGENT B0 ;  /* 0x0000000000007941 */ /* 0x000fea0003800200 */
.L_x_1526:
[----:B------:R-:W-:Y:S04]  /*52400*/  BSSY.RECONVERGENT B0, `(.L_x_1528) ;  /* 0x0000006000007945 */ /* 0x000fe80003800200 */
[----:B------:R-:W-:Y:S05]  /*52410*/  @!P1 BRA `(.L_x_1529) ;  /* 0x0000000000109947 */ /* 0x000fea0003800000 */
[----:B------:R0:W-:Y:S04]  /*52420*/  ATOMS.XOR RZ, [R27+UR4+0xb600], R23 ;  /* 0x00b600171bff798c */ /* 0x0001e8000b800004 */
[----:B------:R0:W-:Y:S04]  /*52430*/  ATOMS.XOR RZ, [R27+UR4+0xb604], R22 ;  /* 0x00b604161bff798c */ /* 0x0001e8000b800004 */
[----:B------:R0:W-:Y:S04]  /*52440*/  ATOMS.XOR RZ, [R27+UR4+0xb608], R21 ;  /* 0x00b608151bff798c */ /* 0x0001e8000b800004 */
[----:B------:R0:W-:Y:S02]  /*52450*/  ATOMS.XOR RZ, [R27+UR4+0xb60c], R20 ;  /* 0x00b60c141bff798c */ /* 0x0001e4000b800004 */
.L_x_1529:
[----:B------:R-:W-:Y:S05]  /*52460*/  BSYNC.RECONVERGENT B0 ;  /* 0x0000000000007941 */ /* 0x000fea0003800200 */
.L_x_1528:
[----:B------:R-:W-:Y:S04]  /*52470*/  BSSY.RECONVERGENT B0, `(.L_x_1530) ;  /* 0x0000006000007945 */ /* 0x000fe80003800200 */
[----:B------:R-:W-:Y:S05]  /*52480*/  @!P2 BRA `(.L_x_1531) ;  /* 0x000000000010a947 */ /* 0x000fea0003800000 */
[----:B------:R0:W-:Y:S04]  /*52490*/  ATOMS.XOR RZ, [R27+UR4+0xb800], R19 ;  /* 0x00b800131bff798c */ /* 0x0001e8000b800004 */
[----:B------:R0:W-:Y:S04]  /*524a0*/  ATOMS.XOR RZ, [R27+UR4+0xb804], R18 ;  /* 0x00b804121bff798c */ /* 0x0001e8000b800004 */
[----:B------:R0:W-:Y:S04]  /*524b0*/  ATOMS.XOR RZ, [R27+UR4+0xb808], R17 ;  /* 0x00b808111bff798c */ /* 0x0001e8000b800004 */
[----:B------:R0:W-:Y:S02]  /*524c0*/  ATOMS.XOR RZ, [R27+UR4+0xb80c], R16 ;  /* 0x00b80c101bff798c */ /* 0x0001e4000b800004 */
.L_x_1531:
[----:B------:R-:W-:Y:S05]  /*524d0*/  BSYNC.RECONVERGENT B0 ;  /* 0x0000000000007941 */ /* 0x000fea0003800200 */
.L_x_1530:
[----:B------:R-:W-:Y:S04]  /*524e0*/  BSSY.RECONVERGENT B0, `(.L_x_1532) ;  /* 0x0000006000007945 */ /* 0x000fe80003800200 */
[----:B------:R-:W-:Y:S05]  /*524f0*/  @!P3 BRA `(.L_x_1533) ;  /* 0x000000000010b947 */ /* 0x000fea0003800000 */
[----:B------:R0:W-:Y:S04]  /*52500*/  ATOMS.XOR RZ, [R27+UR4+0xba00], R15 ;  /* 0x00ba000f1bff798c */ /* 0x0001e8000b800004 */
[----:B------:R0:W-:Y:S04]  /*52510*/  ATOMS.XOR RZ, [R27+UR4+0xba04], R14 ;  /* 0x00ba040e1bff798c */ /* 0x0001e8000b800004 */
[----:B------:R0:W-:Y:S04]  /*52520*/  ATOMS.XOR RZ, [R27+UR4+0xba08], R13 ;  /* 0x00ba080d1bff798c */ /* 0x0001e8000b800004 */
[----:B------:R0:W-:Y:S02]  /*52530*/  ATOMS.XOR RZ, [R27+UR4+0xba0c], R12 ;  /* 0x00ba0c0c1bff798c */ /* 0x0001e4000b800004 */
.L_x_1533:
[----:B------:R-:W-:Y:S05]  /*52540*/  BSYNC.RECONVERGENT B0 ;  /* 0x0000000000007941 */ /* 0x000fea0003800200 */
.L_x_1532:
[----:B------:R-:W-:Y:S04]  /*52550*/  BSSY.RECONVERGENT B0, `(.L_x_1534) ;  /* 0x0000006000007945 */ /* 0x000fe80003800200 */
[----:B------:R-:W-:Y:S05]  /*52560*/  @!P4 BRA `(.L_x_1535) ;  /* 0x000000000010c947 */ /* 0x000fea0003800000 */
[----:B------:R0:W-:Y:S04]  /*52570*/  ATOMS.XOR RZ, [R27+UR4+0xbc00], R11 ;  /* 0x00bc000b1bff798c */ /* 0x0001e8000b800004 */
[----:B------:R0:W-:Y:S04]  /*52580*/  ATOMS.XOR RZ, [R27+UR4+0xbc04], R10 ;  /* 0x00bc040a1bff798c */ /* 0x0001e8000b800004 */
[----:B------:R0:W-:Y:S04]  /*52590*/  ATOMS.XOR RZ, [R27+UR4+0xbc08], R9 ;  /* 0x00bc08091bff798c */ /* 0x0001e8000b800004 */
[----:B------:R0:W-:Y:S02]  /*525a0*/  ATOMS.XOR RZ, [R27+UR4+0xbc0c], R8 ;  /* 0x00bc0c081bff798c */ /* 0x0001e4000b800004 */
.L_x_1535:
[----:B------:R-:W-:Y:S05]  /*525b0*/  BSYNC.RECONVERGENT B0 ;  /* 0x0000000000007941 */ /* 0x000fea0003800200 */
.L_x_1534:
[----:B------:R-:W-:Y:S04]  /*525c0*/  BSSY.RECONVERGENT B0, `(.L_x_1536) ;  /* 0x0000006000007945 */ /* 0x000fe80003800200 */
[----:B------:R-:W-:Y:S05]  /*525d0*/  @!P5 BRA `(.L_x_1537) ;  /* 0x000000000010d947 */ /* 0x000fea0003800000 */
[----:B------:R0:W-:Y:S04]  /*525e0*/  ATOMS.XOR RZ, [R27+UR4+0xbe00], R7 ;  /* 0x00be00071bff798c */ /* 0x0001e8000b800004 */
[----:B------:R0:W-:Y:S04]  /*525f0*/  ATOMS.XOR RZ, [R27+UR4+0xbe04], R6 ;  /* 0x00be04061bff798c */ /* 0x0001e8000b800004 */
[----:B------:R0:W-:Y:S04]  /*52600*/  ATOMS.XOR RZ, [R27+UR4+0xbe08], R4 ;  /* 0x00be08041bff798c */ /* 0x0001e8000b800004 */
[----:B------:R0:W-:Y:S02]  /*52610*/  ATOMS.XOR RZ, [R27+UR4+0xbe0c], R2 ;  /* 0x00be0c021bff798c */ /* 0x0001e4000b800004 */
.L_x_1537:
[----:B------:R-:W-:Y:S05]  /*52620*/  BSYNC.RECONVERGENT B0 ;  /* 0x0000000000007941 */ /* 0x000fea0003800200 */
.L_x_1536:
[----:B------:R-:W0:Y:S01]  /*52630*/  LDL R0, [R1+0x2fc] ;  /* 0x0002fc0001007983 */ /* 0x000e220000100800 */
[----:B------:R-:W-:Y:S01]  /*52640*/  BSSY.RECONVERGENT B0, `(.L_x_1538) ;  /* 0x0000018000007945 */ /* 0x000fe20003800200 */
[----:B------:R-:W-:Y:S01]  /*52650*/  BAR.SYNC.DEFER_BLOCKING 0x0 ;  /* 0x0000000000007b1d */ /* 0x000fe20000010000 */
[----:B0-----:R-:W-:-:S04]  /*52660*/  LOP3.LUT R7, R0, 0x3, RZ, 0xc0, !PT ;  /* 0x0000000300077812 */ /* 0x001fc800078ec0ff */
[----:B------:R-:W-:-:S13]  /*52670*/  ISETP.NE.AND P0, PT, R7, 0x2, PT ;  /* 0x000000020700780c */ /* 0x000fda0003f05270 */
[----:B------:R-:W-:Y:S05]  /*52680*/  @!P0 BRA `(.L_x_1539) ;  /* 0x00000000004c8947 */ /* 0x000fea0003800000 */
[----:B------:R-:W0:Y:S01]  /*52690*/  LDC.64 R4, c[0x0][0x390] ;  /* 0x0000e400ff047b82 */ /* 0x000e220000000a00 */
[----:B------:R-:W-:-:S07]  /*526a0*/  IMAD.MOV.U32 R0, RZ, RZ, RZ ;  /* 0x000000ffff007224 */ /* 0x000fce00078e00ff */
.L_x_1542:
[----:B0-----:R-:W-:Y:S01]  /*526b0*/  LEA R2, R52, UR4, 0x4 ;  /* 0x0000000434027c11 */ /* 0x001fe2000f8e20ff */
[----:B------:R-:W-:Y:S01]  /*526c0*/  VIADD R0, R0, 0x1 ;  /* 0x0000000100007836 */ /* 0x000fe20000000000 */
[----:B------:R-:W-:Y:S03]  /*526d0*/  BSSY.RECONVERGENT B1, `(.L_x_1540) ;  /* 0x000000c000017945 */ /* 0x000fe60003800200 */
[----:B------:R-:W5:Y:S01]  /*526e0*/  LDS.128 R8, [R2] ;  /* 0x0000000002087984 */ /* 0x000f620000000c00 */
[----:B------:R-:W-:-:S04]  /*526f0*/  LOP3.LUT R3, R0, R7, RZ, 0x3c, !PT ;  /* 0x0000000700037212 */ /* 0x000fc800078e3cff */
[----:B------:R-:W-:Y:S02]  /*52700*/  ISETP.NE.AND P1, PT, R3, 0x2, PT ;  /* 0x000000020300780c */ /* 0x000fe40003f25270 */
[----:B-----5:R-:W-:-:S04]  /*52710*/  LOP3.LUT R6, R10, R9, R8, 0xfe, !PT ;  /* 0x000000090a067212 */ /* 0x020fc800078efe08 */
[----:B------:R-:W-:-:S13]  /*52720*/  LOP3.LUT P0, RZ, R6, R11, RZ, 0xfc, !PT ;  /* 0x0000000b06ff7212 */ /* 0x000fda000780fcff */
[----:B------:R-:W-:Y:S05]  /*52730*/  @!P0 BRA `(.L_x_1541) ;  /* 0x0000000000148947 */ /* 0x000fea0003800000 */
[----:B0-----:R-:W-:-:S05]  /*52740*/  IMAD.WIDE.U32 R2, R52, 0x10, R4 ;  /* 0x0000001034027825 */ /* 0x001fca00078e0004 */
[----:B------:R0:W-:Y:S04]  /*52750*/  REDG.E.XOR.STRONG.GPU desc[UR8][R2.64], R8 ;  /* 0x000000080200798e */ /* 0x0001e8000f92e108 */
[----:B------:R0:W-:Y:S04]  /*52760*/  REDG.E.XOR.STRONG.GPU desc[UR8][R2.64+0x4], R9 ;  /* 0x000004090200798e */ /* 0x0001e8000f92e108 */
[----:B------:R0:W-:Y:S04]  /*52770*/  REDG.E.XOR.STRONG.GPU desc[UR8][R2.64+0x8], R10 ;  /* 0x0000080a0200798e */ /* 0x0001e8000f92e108 */
[----:B------:R0:W-:Y:S02]  /*52780*/  REDG.E.XOR.STRONG.GPU desc[UR8][R2.64+0xc], R11 ;  /* 0x00000c0b0200798e */ /* 0x0001e4000f92e108 */
.L_x_1541:
[----:B------:R-:W-:Y:S05]  /*52790*/  BSYNC.RECONVERGENT B1 ;  /* 0x0000000000017941 */ /* 0x000fea0003800200 */
.L_x_1540:
[----:B------:R-:W-:Y:S01]  /*527a0*/  IMAD.IADD R52, R25, 0x1, R52 ;  /* 0x0000000119347824 */ /* 0x000fe200078e0234 */
[----:B------:R-:W-:Y:S06]  /*527b0*/  @P1 BRA `(.L_x_1542) ;  /* 0xfffffffc00bc1947 */ /* 0x000fec000383ffff */
.L_x_1539:
[----:B------:R-:W-:Y:S05]  /*527c0*/  BSYNC.RECONVERGENT B0 ;  /* 0x0000000000007941 */ /* 0x000fea0003800200 */
.L_x_1538:
[----:B0-----:R-:W5:Y:S02]  /*527d0*/  LDL.LU R2, [R1+0x2fc] ;  /* 0x0002fc0001027983 */ /* 0x001f640000300800 */
[----:B-----5:R-:W-:-:S04]  /*527e0*/  LOP3.LUT R0, R2, 0xffff, RZ, 0xc0, !PT ;  /* 0x0000ffff02007812 */ /* 0x020fc800078ec0ff */
[----:B------:R-:W-:-:S13]  /*527f0*/  ISETP.GE.U32.AND P0, PT, R0, 0x2, PT ;  /* 0x000000020000780c */ /* 0x000fda0003f06070 */
[----:B------:R-:W-:Y:S05]  /*52800*/  @!P0 EXIT ;  /* 0x000000000000894d */ /* 0x000fea0003800000 */
[----:B------:R-:W0:Y:S01]  /*52810*/  LDC.64 R4, c[0x0][0x390] ;  /* 0x0000e400ff047b82 */ /* 0x000e220000000a00 */
[C-C-:B------:R-:W-:Y:S01]  /*52820*/  IMAD R0, R25.reuse, 0x2, R52.reuse ;  /* 0x0000000219007824 */ /* 0x140fe200078e0234 */
[C---:B------:R-:W-:Y:S01]  /*52830*/  LEA R8, R52.reuse, UR4, 0x4 ;  /* 0x0000000434087c11 */ /* 0x040fe2000f8e20ff */
[----:B------:R-:W-:Y:S02]  /*52840*/  IMAD R6, R25, 0x3, R52 ;  /* 0x0000000319067824 */ /* 0x000fe400078e0234 */
[----:B------:R-:W-:-:S07]  /*52850*/  IMAD.IADD R7, R52, 0x1, R25 ;  /* 0x0000000134077824 */ /* 0x000fce00078e0219 */
.L_x_1551:
[----:B-1----:R-:W5:Y:S01]  /*52860*/  LDS.128 R16, [R8] ;  /* 0x0000000008107984 */ /* 0x002f620000000c00 */
[C-C-:B0-2-4-:R-:W-:Y:S01]  /*52870*/  IMAD R3, R25.reuse, 0x10, R8.reuse ;  /* 0x0000001019037824 */ /* 0x155fe200078e0208 */
[----:B------:R-:W-:Y:S01]  /*52880*/  BSSY.RECONVERGENT B0, `(.L_x_1543) ;  /* 0x0000014000007945 */ /* 0x000fe20003800200 */
[C-C-:B------:R-:W-:Y:S02]  /*52890*/  IMAD R9, R25.reuse, 0x20, R8.reuse ;  /* 0x0000002019097824 */ /* 0x140fe400078e0208 */
[----:B------:R-:W-:Y:S01]  /*528a0*/  IMAD R11, R25, 0x30, R8 ;  /* 0x00000030190b7824 */ /* 0x000fe200078e0208 */
[----:B------:R-:W1:Y:S04]  /*528b0*/  LDS.128 R20, [R3] ;  /* 0x0000000003147984 */ /* 0x000e680000000c00 */
[----:B------:R-:W2:Y:S04]  /*528c0*/  LDS.128 R28, [R9] ;  /* 0x00000000091c7984 */ /* 0x000ea80000000c00 */
[----:B----4-:R-:W4:Y:S01]  /*528d0*/  LDS.128 R32, [R11] ;  /* 0x000000000b207984 */ /* 0x010f220000000c00 */
[----:B-----5:R-:W-:-:S04]  /*528e0*/  LOP3.LUT R2, R18, R17, R16, 0xfe, !PT ;  /* 0x0000001112027212 */ /* 0x020fc800078efe10 */
[----:B------:R-:W-:Y:S02]  /*528f0*/  LOP3.LUT P0, RZ, R2, R19, RZ, 0xfc, !PT ;  /* 0x0000001302ff7212 */ /* 0x000fe4000780fcff */
[----:B-1----:R-:W-:Y:S02]  /*52900*/  LOP3.LUT R10, R22, R21, R20, 0xfe, !PT ;  /* 0x00000015160a7212 */ /* 0x002fe400078efe14 */
[----:B--2---:R-:W-:Y:S02]  /*52910*/  LOP3.LUT R12, R30, R29, R28, 0xfe, !PT ;  /* 0x0000001d1e0c7212 */ /* 0x004fe400078efe1c */
        /* <DEDUP_REMOVED lines=10> */
.L_x_1544:
[----:B------:R-:W-:Y:S05]  /*529c0*/  BSYNC.RECONVERGENT B0 ;  /* 0x0000000000007941 */ /* 0x000fea0003800200 */
.L_x_1543:
[----:B------:R-:W-:Y:S04]  /*529d0*/  BSSY.RECONVERGENT B0, `(.L_x_1545) ;  /* 0x0000007000007945 */ /* 0x000fe80003800200 */
[----:B------:R-:W-:Y:S05]  /*529e0*/  @!P1 BRA `(.L_x_1546) ;  /* 0x0000000000149947 */ /* 0x000fea0003800000 */
[----:B01----:R-:W-:-:S05]  /*529f0*/  IMAD.WIDE.U32 R2, R7, 0x10, R4 ;  /* 0x0000001007027825 */ /* 0x003fca00078e0004 */
[----:B------:R2:W-:Y:S04]  /*52a00*/  REDG.E.XOR.STRONG.GPU desc[UR8][R2.64], R20 ;  /* 0x000000140200798e */ /* 0x0005e8000f92e108 */
[----:B------:R2:W-:Y:S04]  /*52a10*/  REDG.E.XOR.STRONG.GPU desc[UR8][R2.64+0x4], R21 ;  /* 0x000004150200798e */ /* 0x0005e8000f92e108 */
[----:B------:R2:W-:Y:S04]  /*52a20*/  REDG.E.XOR.STRONG.GPU desc[UR8][R2.64+0x8], R22 ;  /* 0x000008160200798e */ /* 0x0005e8000f92e108 */
[----:B------:R2:W-:Y:S02]  /*52a30*/  REDG.E.XOR.STRONG.GPU desc[UR8][R2.64+0xc], R23 ;  /* 0x00000c170200798e */ /* 0x0005e4000f92e108 */
.L_x_1546:
[----:B------:R-:W-:Y:S05]  /*52a40*/  BSYNC.RECONVERGENT B0 ;  /* 0x0000000000007941 */ /* 0x000fea0003800200 */
.L_x_1545:
[----:B------:R-:W-:Y:S04]  /*52a50*/  BSSY.RECONVERGENT B0, `(.L_x_1547) ;  /* 0x0000007000007945 */ /* 0x000fe80003800200 */
[----:B------:R-:W-:Y:S05]  /*52a60*/  @!P2 BRA `(.L_x_1548) ;  /* 0x000000000014a947 */ /* 0x000fea0003800000 */
[----:B012---:R-:W-:-:S05]  /*52a70*/  IMAD.WIDE.U32 R2, R0, 0x10, R4 ;  /* 0x0000001000027825 */ /* 0x007fca00078e0004 */
[----:B------:R4:W-:Y:S04]  /*52a80*/  REDG.E.XOR.STRONG.GPU desc[UR8][R2.64], R28 ;  /* 0x0000001c0200798e */ /* 0x0009e8000f92e108 */
[----:B------:R4:W-:Y:S04]  /*52a90*/  REDG.E.XOR.STRONG.GPU desc[UR8][R2.64+0x4], R29 ;  /* 0x0000041d0200798e */ /* 0x0009e8000f92e108 */
[----:B------:R4:W-:Y:S04]  /*52aa0*/  REDG.E.XOR.STRONG.GPU desc[UR8][R2.64+0x8], R30 ;  /* 0x0000081e0200798e */ /* 0x0009e8000f92e108 */
[----:B------:R4:W-:Y:S02]  /*52ab0*/  REDG.E.XOR.STRONG.GPU desc[UR8][R2.64+0xc], R31 ;  /* 0x00000c1f0200798e */ /* 0x0009e4000f92e108 */
.L_x_1548:
[----:B------:R-:W-:Y:S05]  /*52ac0*/  BSYNC.RECONVERGENT B0 ;  /* 0x0000000000007941 */ /* 0x000fea0003800200 */
.L_x_1547:
        /* <DEDUP_REMOVED lines=8> */
.L_x_1550:
[----:B------:R-:W-:Y:S05]  /*52b50*/  BSYNC.RECONVERGENT B0 ;  /* 0x0000000000007941 */ /* 0x000fea0003800200 */
.L_x_1549:
        /* <DEDUP_REMOVED lines=8> */
        .weak           $__internal_2_$__cuda_sm20_div_u16
        .type           $__internal_2_$__cuda_sm20_div_u16,@function
        .size           $__internal_2_$__cuda_sm20_div_u16,(.L_x_3666 - $__internal_2_$__cuda_sm20_div_u16)
$__internal_2_$__cuda_sm20_div_u16:
        /* <DEDUP_REMOVED lines=17> */
[----:B------:R-:W-:-:S05]  /*52cf0*/  @!P0 IMAD.MOV.U32 R9, RZ, RZ, -0x1 ;  /* 0xffffffffff098424 */ /* 0x000fca00078e00ff */
[----:B------:R0:W-:Y:S02]  /*52d00*/  STL [R1+0x2fc], R9 ;  /* 0x0002fc0901007387 */ /* 0x0001e40000100800 */
[----:B0-----:R-:W-:Y:S05]  /*52d10*/  RET.REL.NODEC R2 `(fused_batch_pir_kernel_transposed_4) ;  /* 0xfffffad002b87950 */ /* 0x001fea0003c3ffff */
.L_x_1552:
        /* <DEDUP_REMOVED lines=14> */
.L_x_3666:


//--------------------- .text.fused_batch_pir_kernel_transposed_2 --------------------------
	.section	.text.fused_batch_pir_kernel_transposed_2,"ax",@progbits
	.align	128
        .global         fused_batch_pir_kernel_transposed_2
        .type           fused_batch_pir_kernel_transposed_2,@function
        .size           fused_batch_pir_kernel_transposed_2,(.L_x_3673 - fused_batch_pir_kernel_transposed_2)
        .other          fused_batch_pir_kernel_transposed_2,@"STO_CUDA_ENTRY STV_DEFAULT"
fused_batch_pir_kernel_transposed_2:
.text.fused_batch_pir_kernel_transposed_2:
[----:B------:R-:W-:Y:S08]  /*0000*/  LDC R1, c[0x0][0x37c] ;  /* 0x0000df00ff017b82 */ /* 0x000ff00000000800 */
[----:B------:R-:W0:Y:S01]  /*0010*/  LDC R8, c[0x0][0x360] ;  /* 0x0000d800ff087b82 */ /* 0x000e220000000800 */
[----:B------:R-:W1:Y:S01]  /*0020*/  S2R R6, SR_TID.X ;  /* 0x0000000000067919 */ /* 0x000e620000002100 */
[----:B------:R-:W-:Y:S01]  /*0030*/  BSSY.RECONVERGENT B0, `(.L_x_1553) ;  /* 0x000002b000007945 */ /* 0x000fe20003800200 */
[----:B0-----:R-:W0:Y:S01]  /*0040*/  I2F.U32.RP R4, R8 ;  /* 0x0000000800047306 */ /* 0x001e220000209000 */
[----:B------:R-:W-:Y:S01]  /*0050*/  ISETP.NE.U32.AND P2, PT, R8, RZ, PT ;  /* 0x000000ff0800720c */ /* 0x000fe20003f45070 */
[----:B-1----:R-:W-:-:S05]  /*0060*/  IMAD.IADD R0, R6, 0x1, R8 ;  /* 0x0000000106007824 */ /* 0x002fca00078e0208 */
[C---:B------:R-:W-:Y:S01]  /*0070*/  ISETP.GE.U32.AND P0, PT, R0.reuse, 0x600, PT ;  /* 0x000006000000780c */ /* 0x040fe20003f06070 */
[----:B0-----:R-:W0:Y:S01]  /*0080*/  MUFU.RCP R4, R4 ;  /* 0x0000000400047308 */ /* 0x001e220000001000 */
[----:B------:R-:W-:Y:S02]  /*0090*/  VIMNMX.U32 R5, PT, PT, R0, 0x600, !PT ;  /* 0x0000060000057848 */ /* 0x000fe40007fe0000 */
[----:B------:R-:W-:-:S04]  /*00a0*/  SEL R250, RZ, 0x1, P0 ;  /* 0x00000001fffa7807 */ /* 0x000fc80000000000 */
[----:B------:R-:W-:Y:S01]  /*00b0*/  IADD3 R5, PT, PT, R5, -R0, -R250 ;  /* 0x8000000005057210 */ /* 0x000fe20007ffe8fa */
[----:B0-----:R-:W-:-:S04]  /*00c0*/  VIADD R2, R4, 0xffffffe ;  /* 0x0ffffffe04027836 */ /* 0x001fc80000000000 */
[----:B------:R0:W1:Y:S02]  /*00d0*/  F2I.FTZ.U32.TRUNC.NTZ R3, R2 ;  /* 0x0000000200037305 */ /* 0x000064000021f000 */
[----:B0-----:R-:W-:Y:S02]  /*00e0*/  IMAD.MOV.U32 R2, RZ, RZ, RZ ;  /* 0x000000ffff027224 */ /* 0x001fe400078e00ff */
[----:B-1----:R-:W-:-:S04]  /*00f0*/  IMAD.MOV R7, RZ, RZ, -R3 ;  /* 0x000000ffff077224 */ /* 0x002fc800078e0a03 */
[----:B------:R-:W-:-:S04]  /*0100*/  IMAD R7, R7, R8, RZ ;  /* 0x0000000807077224 */ /* 0x000fc800078e02ff */
[----:B------:R-:W-:-:S04]  /*0110*/  IMAD.HI.U32 R4, R3, R7, R2 ;  /* 0x0000000703047227 */ /* 0x000fc800078e0002 */
[----:B------:R-:W-:Y:S02]  /*0120*/  IMAD.MOV.U32 R2, RZ, RZ, R6 ;  /* 0x000000ffff027224 */ /* 0x000fe400078e0006 */
[----:B------:R-:W-:-:S04]  /*0130*/  IMAD.HI.U32 R3, R4, R5, RZ ;  /* 0x0000000504037227 */ /* 0x000fc800078e00ff */
[----:B------:R-:W-:-:S04]  /*0140*/  IMAD.MOV R0, RZ, RZ, -R3 ;  /* 0x000000ffff007224 */ /* 0x000fc800078e0a03 */
[----:B------:R-:W-:-:S05]  /*0150*/  IMAD R5, R8, R0, R5 ;  /* 0x0000000008057224 */ /* 0x000fca00078e0205 */
[----:B------:R-:W-:-:S13]  /*0160*/  ISETP.GE.U32.AND P0, PT, R5, R8, PT ;  /* 0x000000080500720c */ /* 0x000fda0003f06070 */
[----:B------:R-:W-:Y:S02]  /*0170*/  @P0 IMAD.IADD R5, R5, 0x1, -R8 ;  /* 0x0000000105050824 */ /* 0x000fe400078e0a08 */
[----:B------:R-:W-:-:S03]  /*0180*/  @P0 VIADD R3, R3, 0x1 ;  /* 0x0000000103030836 */ /* 0x000fc60000000000 */
[----:B------:R-:W-:-:S13]  /*0190*/  ISETP.GE.U32.AND P1, PT, R5, R8, PT ;  /* 0x000000080500720c */ /* 0x000fda0003f26070 */
[----:B------:R-:W-:Y:S01]  /*01a0*/  @P1 VIADD R3, R3, 0x1 ;  /* 0x0000000103031836 */ /* 0x000fe20000000000 */
[----:B------:R-:W-:-:S05]  /*01b0*/  @!P2 LOP3.LUT R3, RZ, R8, RZ, 0x33, !PT ;  /* 0x00000008ff03a212 */ /* 0x000fca00078e33ff */
[----:B------:R-:W-:-:S05]  /*01c0*/  IMAD.IADD R250, R250, 0x1, R3 ;  /* 0x00000001fafa7824 */ /* 0x000fca00078e0203 */
[C---:B------:R-:W-:Y:S02]  /*01d0*/  LOP3.LUT R0, R250.reuse, 0x3, RZ, 0xc0, !PT ;  /* 0x00000003fa007812 */ /* 0x040fe400078ec0ff */
[----:B------:R-:W-:Y:S02]  /*01e0*/  ISETP.GE.U32.AND P1, PT, R250, 0x3, PT ;  /* 0x00000003fa00780c */ /* 0x000fe40003f26070 */
[----:B------:R-:W-:-:S13]  /*01f0*/  ISETP.NE.AND P0, PT, R0, 0x3, PT ;  /* 0x000000030000780c */ /* 0x000fda0003f05270 */
[----:B------:R-:W-:Y:S05]  /*0200*/  @!P0 BRA `(.L_x_1554) ;  /* 0x0000000000348947 */ /* 0x000fea0003800000 */
[----:B------:R-:W0:Y:S01]  /*0210*/  S2R R5, SR_CgaCtaId ;  /* 0x0000000000057919 */ /* 0x000e220000008800 */
[----:B------:R-:W-:Y:S01]  /*0220*/  MOV R2, 0x400 ;  /* 0x0000040000027802 */ /* 0x000fe20000000f00 */
[----:B------:R-:W-:Y:S02]  /*0230*/  VIADD R0, R250, 0x1 ;  /* 0x00000001fa007836 */ /* 0x000fe40000000000 */
[----:B------:R-:W-:-:S03]  /*0240*/  IMAD.MOV.U32 R3, RZ, RZ, RZ ;  /* 0x000000ffff037224 */ /* 0x000fc600078e00ff */
[----:B------:R-:W-:Y:S02]  /*0250*/  LOP3.LUT R0, R0, 0x3, RZ, 0xc0, !PT ;  /* 0x0000000300007812 */ /* 0x000fe400078ec0ff */
[----:B0-----:R-:W-:Y:S01]  /*0260*/  LEA R5, R5, R2, 0x18 ;  /* 0x0000000205057211 */ /* 0x001fe200078ec0ff */
[----:B------:R-:W-:-:S07]  /*0270*/  IMAD.MOV.U32 R2, RZ, RZ, R6 ;  /* 0x000000ffff027224 */ /* 0x000fce00078e0006 */
.L_x_1555:
[----:B------:R-:W-:Y:S02]  /*0280*/  IMAD R4, R2, 0x10, R5 ;  /* 0x0000001002047824 */ /* 0x000fe400078e0205 */
[----:B------:R-:W-:Y:S02]  /*0290*/  VIADD R3, R3, 0x1 ;  /* 0x0000000103037836 */ /* 0x000fe40000000000 */
[----:B------:R-:W-:Y:S01]  /*02a0*/  IMAD.IADD R2, R8, 0x1, R2 ;  /* 0x0000000108027824 */ /* 0x000fe200078e0202 */
[----:B------:R0:W-:Y:S02]  /*02b0*/  STS.128 [R4], RZ ;  /* 0x000000ff04007388 */ /* 0x0001e40000000c00 */
[----:B------:R-:W-:-:S13]  /*02c0*/  ISETP.NE.AND P0, PT, R3, R0, PT ;  /* 0x000000000300720c */ /* 0x000fda0003f05270 */
[----:B0-----:R-:W-:Y:S05]  /*02d0*/  @P0 BRA `(.L_x_1555) ;  /* 0xfffffffc00e80947 */ /* 0x001fea000383ffff */
.L_x_1554:
[----:B------:R-:W-:Y:S05]  /*02e0*/  BSYNC.RECONVERGENT B0 ;  /* 0x0000000000007941 */ /* 0x000fea0003800200 */
.L_x_1553:
[----:B------:R-:W-:Y:S04]  /*02f0*/  BSSY.RECONVERGENT B0, `(.L_x_1556) ;  /* 0x0000010000007945 */ /* 0x000fe80003800200 */
[----:B------:R-:W-:Y:S05]  /*0300*/  @!P1 BRA `(.L_x_1557) ;  /* 0x0000000000389947 */ /* 0x000fea0003800000 */
[----:B------:R-:W0:Y:S01]  /*0310*/  S2R R3, SR_CgaCtaId ;  /* 0x0000000000037919 */ /* 0x000e220000008800 */
[----:B------:R-:W-:-:S04]  /*0320*/  MOV R0, 0x400 ;  /* 0x0000040000007802 */ /* 0x000fc80000000f00 */
[----:B0-----:R-:W-:-:S07]  /*0330*/  LEA R5, R3, R0, 0x18 ;  /* 0x0000000003057211 */ /* 0x001fce00078ec0ff */
.L_x_1558:
        /* <DEDUP_REMOVED lines=11> */
.L_x_1557:
[----:B------:R-:W-:Y:S05]  /*03f0*/  BSYNC.RECONVERGENT B0 ;  /* 0x0000000000007941 */ /* 0x000fea0003800200 */
.L_x_1556:
        /* <DEDUP_REMOVED lines=20> */
.L_x_1563:
        /* <DEDUP_REMOVED lines=721> */
.L_x_1562:
[----:B------:R-:W-:Y:S01]  /*3250*/  VIADD R11, R11, 0x1 ;  /* 0x000000010b0b7836 */ /* 0x000fe20000000000 */
[----:B------:R-:W-:Y:S02]  /*3260*/  SEL R4, R8, R15, !P3 ;  /* 0x0000000f08047207 */ /* 0x000fe40005800000 */
[----:B------:R-:W-:Y:S02]  /*3270*/  SEL R5, R9, R24, !P3 ;  /* 0x0000001809057207 */ /* 0x000fe40005800000 */
[----:B------:R-:W-:Y:S02]  /*3280*/  SEL R6, R27, R6, !P3 ;  /* 0x000000061b067207 */ /* 0x000fe40005800000 */
[----:B------:R-:W-:Y:S01]  /*3290*/  SEL R7, R28, R7, !P3 ;  /* 0x000000071c077207 */ /* 0x000fe20005800000 */
[----:B------:R-:W-:Y:S06]  /*32a0*/  @P2 BRA `(.L_x_1563) ;  /* 0xffffffd000a42947 */ /* 0x000fec000383ffff */
.L_x_1561:
        /* <DEDUP_REMOVED lines=18> */
.L_x_1566:
        /* <DEDUP_REMOVED lines=722> */
.L_x_1565:
[----:B------:R-:W-:Y:S01]  /*60f0*/  VIADD R11, R11, 0x1 ;  /* 0x000000010b0b7836 */ /* 0x000fe20000000000 */
[----:B------:R-:W-:Y:S02]  /*6100*/  SEL R9, R6, R9, !P3 ;  /* 0x0000000906097207 */ /* 0x000fe40005800000 */
[----:B------:R-:W-:Y:S02]  /*6110*/  SEL R0, R27, R0, !P3 ;  /* 0x000000001b007207 */ /* 0x000fe40005800000 */
[----:B------:R-:W-:Y:S02]  /*6120*/  SEL R2, R7, R16, !P3 ;  /* 0x0000001007027207 */ /* 0x000fe40005800000 */
[----:B------:R-:W-:Y:S01]  /*6130*/  SEL R3, R33, R18, !P3 ;  /* 0x0000001221037207 */ /* 0x000fe20005800000 */
[----:B------:R-:W-:Y:S06]  /*6140*/  @P2 BRA `(.L_x_1566) ;  /* 0xffffffd000a02947 */ /* 0x000fec000383ffff */
.L_x_1564:
        /* <DEDUP_REMOVED lines=21> */
.L_x_1569:
        /* <DEDUP_REMOVED lines=721> */
.L_x_1568:
[----:B------:R-:W-:Y:S01]  /*8fb0*/  VIADD R11, R11, 0x1 ;  /* 0x000000010b0b7836 */ /* 0x000fe20000000000 */
[----:B------:R-:W-:Y:S02]  /*8fc0*/  SEL R6, R8, R15, !P3 ;  /* 0x0000000f08067207 */ /* 0x000fe40005800000 */
[----:B------:R-:W-:Y:S02]  /*8fd0*/  SEL R7, R9, R24, !P3 ;  /* 0x0000001809077207 */ /* 0x000fe40005800000 */
[----:B------:R-:W-:Y:S02]  /*8fe0*/  SEL R4, R27, R14, !P3 ;  /* 0x0000000e1b047207 */ /* 0x000fe40005800000 */
[----:B------:R-:W-:Y:S01]  /*8ff0*/  SEL R5, R28, R17, !P3 ;  /* 0x000000111c057207 */ /* 0x000fe20005800000 */
[----:B------:R-:W-:Y:S06]  /*9000*/  @P2 BRA `(.L_x_1569) ;  /* 0xffffffd000a42947 */ /* 0x000fec000383ffff */
.L_x_1567:
        /* <DEDUP_REMOVED lines=19> */
.L_x_1572:
        /* <DEDUP_REMOVED lines=722> */
.L_x_1571:
[----:B------:R-:W-:Y:S01]  /*be60*/  VIADD R11, R11, 0x1 ;  /* 0x000000010b0b7836 */ /* 0x000fe20000000000 */
[----:B------:R-:W-:Y:S02]  /*be70*/  SEL R9, R6, R9, !P3 ;  /* 0x0000000906097207 */ /* 0x000fe40005800000 */
[----:B------:R-:W-:Y:S02]  /*be80*/  SEL R0, R27, R0, !P3 ;  /* 0x000000001b007207 */ /* 0x000fe40005800000 */
[----:B------:R-:W-:Y:S02]  /*be90*/  SEL R2, R7, R16, !P3 ;  /* 0x0000001007027207 */ /* 0x000fe40005800000 */
[----:B------:R-:W-:Y:S01]  /*bea0*/  SEL R3, R33, R18, !P3 ;  /* 0x0000001221037207 */ /* 0x000fe20005800000 */
[----:B------:R-:W-:Y:S06]  /*beb0*/  @P2 BRA `(.L_x_1572) ;  /* 0xffffffd000a02947 */ /* 0x000fec000383ffff */
.L_x_1570:
        /* <DEDUP_REMOVED lines=21> */
.L_x_1575:
        /* <DEDUP_REMOVED lines=721> */
.L_x_1574:
[----:B------:R-:W-:Y:S01]  /*ed20*/  VIADD R11, R11, 0x1 ;  /* 0x000000010b0b7836 */ /* 0x000fe20000000000 */
[----:B------:R-:W-:Y:S02]  /*ed30*/  SEL R4, R8, R15, !P3 ;  /* 0x0000000f08047207 */ /* 0x000fe40005800000 */
[----:B------:R-:W-:Y:S02]  /*ed40*/  SEL R5, R9, R24, !P3 ;  /* 0x0000001809057207 */ /* 0x000fe40005800000 */
[----:B------:R-:W-:Y:S02]  /*ed50*/  SEL R6, R27, R6, !P3 ;  /* 0x000000061b067207 */ /* 0x000fe40005800000 */
[----:B------:R-:W-:Y:S01]  /*ed60*/  SEL R7, R28, R7, !P3 ;  /* 0x000000071c077207 */ /* 0x000fe20005800000 */
[----:B------:R-:W-:Y:S06]  /*ed70*/  @P2 BRA `(.L_x_1575) ;  /* 0xffffffd000a42947 */ /* 0x000fec000383ffff */
.L_x_1573:
        /* <DEDUP_REMOVED lines=18> */
.L_x_1578:
        /* <DEDUP_REMOVED lines=722> */
.L_x_1577:
[----:B------:R-:W-:Y:S01]  /*11bc0*/  VIADD R11, R11, 0x1 ;  /* 0x000000010b0b7836 */ /* 0x000fe20000000000 */
[----:B------:R-:W-:Y:S02]  /*11bd0*/  SEL R9, R6, R9, !P3 ;  /* 0x0000000906097207 */ /* 0x000fe40005800000 */
[----:B------:R-:W-:Y:S02]  /*11be0*/  SEL R0, R27, R0, !P3 ;  /* 0x000000001b007207 */ /* 0x000fe40005800000 */
[----:B------:R-:W-:Y:S02]  /*11bf0*/  SEL R2, R7, R16, !P3 ;  /* 0x0000001007027207 */ /* 0x000fe40005800000 */
[----:B------:R-:W-:Y:S01]  /*11c00*/  SEL R3, R33, R18, !P3 ;  /* 0x0000001221037207 */ /* 0x000fe20005800000 */
[----:B------:R-:W-:Y:S06]  /*11c10*/  @P2 BRA `(.L_x_1578) ;  /* 0xffffffd000a02947 */ /* 0x000fec000383ffff */
.L_x_1576:
[----:B0-----:R-:W0:Y:S01]  /*11c20*/  S2UR UR6, SR_CgaCtaId ;  /* 0x00000000000679c3 */ /* 0x001e220000008800 */
[----:B------:R-:W-:Y:S02]  /*11c30*/  UMOV UR5, 0x400 ;  /* 0x0000040000057882 */ /* 0x000fe40000000000 */
[----:B0-----:R-:W-:-:S09]  /*11c40*/  ULEA UR5, UR6, UR5, 0x18 ;  /* 0x0000000506057291 */ /* 0x001fd2000f8ec0ff */
[----:B------:R1:W-:Y:S04]  /*11c50*/  STS.64 [UR5+0x6068], R2 ;  /* 0x00606802ff007988 */ /* 0x0003e80008000a05 */
[----:B------:R1:W-:Y:S04]  /*11c60*/  STS [UR5+0x6064], R9 ;  /* 0x00606409ff007988 */ /* 0x0003e80008000805 */
[----:B------:R1:W-:Y:S04]  /*11c70*/  STS [UR5+0x6070], R0 ;  /* 0x00607000ff007988 */ /* 0x0003e80008000805 */
[----:B------:R1:W-:Y:S02]  /*11c80*/  STS.U8 [UR5+0x6074], R14 ;  /* 0x0060740eff007988 */ /* 0x0003e40008000005 */
.L_x_1560:
[----:B--2---:R-:W-:Y:S05]  /*11c90*/  BSYNC.RECONVERGENT B0 ;  /* 0x0000000000007941 */ /* 0x004fea0003800200 */
.L_x_1559:
[----:B------:R-:W2:Y:S01]  /*11ca0*/  S2R R248, SR_TID.X ;  /* 0x0000000000f87919 */ /* 0x000ea20000002100 */
[----:B------:R-:W-:Y:S01]  /*11cb0*/  CS2R R246, SRZ ;  /* 0x0000000000f67805 */ /* 0x000fe2000001ff00 */
[----:B------:R-:W-:Y:S01]  /*11cc0*/  IMAD.MOV.U32 R249, RZ, RZ, RZ ;  /* 0x000000fffff97224 */ /* 0x000fe200078e00ff */
[----:B------:R-:W-:Y:S01]  /*11cd0*/  CS2R R244, SRZ ;  /* 0x0000000000f47805 */ /* 0x000fe2000001ff00 */
[----:B------:R-:W-:Y:S01]  /*11ce0*/  BAR.SYNC.DEFER_BLOCKING 0x0 ;  /* 0x0000000000007b1d */ /* 0x000fe20000010000 */
        /* <DEDUP_REMOVED lines=17> */
[----:B0-----:R-:W-:Y:S02]  /*11e00*/  CS2R R4, SRZ ;  /* 0x0000000000047805 */ /* 0x001fe4000001ff00 */
[----:B------:R-:W-:Y:S02]  /*11e10*/  CS2R R6, SRZ ;  /* 0x0000000000067805 */ /* 0x000fe4000001ff00 */
[----:B-1----:R-:W-:Y:S02]  /*11e20*/  CS2R R8, SRZ ;  /* 0x0000000000087805 */ /* 0x002fe4000001ff00 */
[----:B------:R-:W-:Y:S02]  /*11e30*/  CS2R R10, SRZ ;  /* 0x00000000000a7805 */ /* 0x000fe4000001ff00 */
[----:B------:R-:W-:-:S02]  /*11e40*/  CS2R R12, SRZ ;  /* 0x00000000000c7805 */ /* 0x000fc4000001ff00 */
[----:B------:R-:W-:Y:S02]  /*11e50*/  CS2R R14, SRZ ;  /* 0x00000000000e7805 */ /* 0x000fe4000001ff00 */
[----:B------:R-:W-:Y:S02]  /*11e60*/  CS2R R16, SRZ ;  /* 0x0000000000107805 */ /* 0x000fe4000001ff00 */
[----:B------:R-:W-:Y:S02]  /*11e70*/  CS2R R18, SRZ ;  /* 0x0000000000127805 */ /* 0x000fe4000001ff00 */
[----:B------:R-:W-:Y:S02]  /*11e80*/  CS2R R20, SRZ ;  /* 0x0000000000147805 */ /* 0x000fe4000001ff00 */
[----:B------:R-:W-:Y:S01]  /*11e90*/  CS2R R22, SRZ ;  /* 0x0000000000167805 */ /* 0x000fe2000001ff00 */
[C---:B--2---:R-:W-:Y:S01]  /*11ea0*/  IMAD.SHL.U32 R0, R248.reuse, 0x8, RZ ;  /* 0x00000008f8007824 */ /* 0x044fe200078e00ff */
[----:B------:R-:W-:-:S02]  /*11eb0*/  LOP3.LUT R248, R248, 0x1f, RZ, 0xc0, !PT ;  /* 0x0000001ff8f87812 */ /* 0x000fc400078ec0ff */
[----:B------:R-:W-:Y:S02]  /*11ec0*/  CS2R R24, SRZ ;  /* 0x0000000000187805 */ /* 0x000fe4000001ff00 */
[----:B------:R-:W-:Y:S02]  /*11ed0*/  CS2R R26, SRZ ;  /* 0x00000000001a7805 */ /* 0x000fe4000001ff00 */
[----:B------:R-:W-:Y:S02]  /*11ee0*/  CS2R R28, SRZ ;  /* 0x00000000001c7805 */ /* 0x000fe4000001ff00 */
[----:B------:R-:W-:Y:S01]  /*11ef0*/  LOP3.LUT R3, R0, 0x1f00, RZ, 0xc0, !PT ;  /* 0x00001f0000037812 */ /* 0x000fe200078ec0ff */
[----:B------:R-:W-:Y:S01]  /*11f00*/  IMAD.MOV.U32 R0, RZ, RZ, RZ ;  /* 0x000000ffff007224 */ /* 0x000fe200078e00ff */
[----:B------:R-:W-:Y:S02]  /*11f10*/  CS2R R30, SRZ ;  /* 0x00000000001e7805 */ /* 0x000fe4000001ff00 */
[----:B------:R-:W-:-:S02]  /*11f20*/  CS2R R32, SRZ ;  /* 0x0000000000207805 */ /* 0x000fc4000001ff00 */
[----:B------:R-:W-:Y:S02]  /*11f30*/  IADD3 R248, PT, PT, R248, UR4, R3 ;  /* 0x00000004f8f87c10 */ /* 0x000fe4000fffe003 */
        /* <DEDUP_REMOVED lines=61> */
[----:B------:R-:W-:-:S06]  /*12310*/  UMOV UR4, URZ ;  /* 0x000000ff00047c82 */ /* 0x000fcc0008000000 */
.L_x_1618:
[----:B0-----:R-:W0:Y:S01]  /*12320*/  LDCU UR5, c[0x0][0x398] ;  /* 0x00007300ff0577ac */ /* 0x001e220008000800 */
[----:B------:R-:W-:Y:S01]  /*12330*/  VIADD R52, R248, UR4 ;  /* 0x00000004f8347c36 */ /* 0x000fe20008000000 */
[----:B------:R-:W-:Y:S01]  /*12340*/  BSSY.RECONVERGENT B0, `(.L_x_1579) ;  /* 0x0000319000007945 */ /* 0x000fe20003800200 */
[----:B------:R-:W-:Y:S01]  /*12350*/  CS2R R62, SRZ ;  /* 0x00000000003e7805 */ /* 0x000fe2000001ff00 */
[----:B------:R-:W1:Y:S01]  /*12360*/  LDCU.128 UR12, c[0x3][URZ] ;  /* 0x00c00000ff0c77ac */ /* 0x000e620008000c00 */
[----:B------:R-:W-:Y:S02]  /*12370*/  CS2R R60, SRZ ;  /* 0x00000000003c7805 */ /* 0x000fe4000001ff00 */
[----:B0-----:R-:W-:-:S13]  /*12380*/  ISETP.GE.AND P0, PT, R52, UR5, PT ;  /* 0x0000000534007c0c */ /* 0x001fda000bf06270 */
[----:B-1----:R-:W-:Y:S05]  /*12390*/  @P0 BRA `(.L_x_1580) ;  /* 0x00000030004c0947 */ /* 0x002fea0003800000 */
[----:B------:R-:W0:Y:S02]  /*123a0*/  LDC.64 R52, c[0x0][0x388] ;  /* 0x0000e200ff347b82 */ /* 0x000e240000000a00 */
[----:B0-----:R-:W2:Y:S06]  /*123b0*/  LDG.E.U8 R52, desc[UR8][R52.64+0x11] ;  /* 0x0000110834347981 */ /* 0x001eac000c1e1100 */
[----:B------:R-:W0:Y:S01]  /*123c0*/  S2UR UR6, SR_CgaCtaId ;  /* 0x00000000000679c3 */ /* 0x000e220000008800 */
[----:B------:R-:W-:Y:S02]  /*123d0*/  UMOV UR5, 0x400 ;  /* 0x0000040000057882 */ /* 0x000fe40000000000 */
[----:B0-----:R-:W-:-:S09]  /*123e0*/  ULEA UR5, UR6, UR5, 0x18 ;  /* 0x0000000506057291 */ /* 0x001fd2000f8ec0ff */
[----:B------:R-:W0:Y:S04]  /*123f0*/  LDS.U8 R66, [UR5+0x6010] ;  /* 0x00601005ff427984 */ /* 0x000e280008000000 */
[----:B------:R-:W1:Y:S01]  /*12400*/  LDS.128 R60, [UR5+0x6000] ;  /* 0x00600005ff3c7984 */ /* 0x000e620008000c00 */
[----:B--2---:R-:W-:-:S04]  /*12410*/  VIMNMX.U16x2 R54, PT, PT, R52, 0xb000b, !PT ;  /* 0x000b000b34367848 */ /* 0x004fc80007fe0200 */
[----:B------:R-:W-:-:S05]  /*12420*/  LOP3.LUT R53, R54, 0xffff, RZ, 0xc0, !PT ;  /* 0x0000ffff36357812 */ /* 0x000fca00078ec0ff */
[----:B------:R-:W-:-:S05]  /*12430*/  VIADD R55, R53, 0xfffffff5 ;  /* 0xfffffff535377836 */ /* 0x000fca0000000000 */
[----:B------:R-:W-:-:S13]  /*12440*/  ISETP.GE.U32.AND P0, PT, R55, R52, PT ;  /* 0x000000343700720c */ /* 0x000fda0003f06070 */
[----:B01----:R-:W-:Y:S05]  /*12450*/  @P0 BRA `(.L_x_1581) ;  /* 0x0000002c00e00947 */ /* 0x003fea0003800000 */
[----:B------:R-:W0:Y:S01]  /*12460*/  S2R R56, SR_TID.X ;  /* 0x0000000000387919 */ /* 0x000e220000002100 */
[----:B------:R-:W1:Y:S01]  /*12470*/  LDC.64 R54, c[0x0][0x388] ;  /* 0x0000e200ff367b82 */ /* 0x000e620000000a00 */
[----:B------:R-:W2:Y:S01]  /*12480*/  LDCU.64 UR6, c[0x0][0x388] ;  /* 0x00007100ff0677ac */ /* 0x000ea20008000a00 */
[----:B------:R-:W-:Y:S01]  /*12490*/  VIADD R57, R53, 0xfffffff5 ;  /* 0xfffffff535397836 */ /* 0x000fe20000000000 */
[----:B------:R-:W3:Y:S01]  /*124a0*/  S2R R59, SR_CTAID.X ;  /* 0x00000000003b7919 */ /* 0x000ee20000002500 */
[----:B------:R-:W-:Y:S02]  /*124b0*/  IMAD.IADD R92, R52, 0x1, -R53 ;  /* 0x00000001345c7824 */ /* 0x000fe400078e0a35 */
[----:B-1----:R-:W-:-:S03]  /*124c0*/  IMAD.WIDE.U32 R54, R57, 0x10, R54 ;  /* 0x0000001039367825 */ /* 0x002fc600078e0036 */
[----:B------:R-:W-:Y:S01]  /*124d0*/  IADD3 R64, P1, PT, R54, 0x20, RZ ;  /* 0x0000002036407810 */ /* 0x000fe20007f3e0ff */
[C---:B0-----:R-:W-:Y:S01]  /*124e0*/  IMAD.SHL.U32 R58, R56.reuse, 0x8, RZ ;  /* 0x00000008383a7824 */ /* 0x041fe200078e00ff */
[----:B------:R-:W-:-:S03]  /*124f0*/  LOP3.LUT R56, R56, 0x1f, RZ, 0xc0, !PT ;  /* 0x0000001f38387812 */ /* 0x000fc600078ec0ff */
[----:B------:R-:W-:Y:S01]  /*12500*/  IMAD.X R65, RZ, RZ, R55, P1 ;  /* 0x000000ffff417224 */ /* 0x000fe200008e0637 */
[----:B------:R-:W-:-:S05]  /*12510*/  LOP3.LUT R58, R58, 0x1f00, RZ, 0xc0, !PT ;  /* 0x00001f003a3a7812 */ /* 0x000fca00078ec0ff */
[----:B---3--:R-:W-:Y:S01]  /*12520*/  IMAD R59, R59, 0x800, R58 ;  /* 0x000008003b3b7824 */ /* 0x008fe200078e023a */
[----:B--2---:R-:W-:-:S04]  /*12530*/  IADD3 R58, P0, PT, R57, UR6, RZ ;  /* 0x00000006393a7c10 */ /* 0x004fc8000ff1e0ff */
[----:B------:R-:W-:Y:S01]  /*12540*/  IADD3 R59, PT, PT, R59, UR4, R56 ;  /* 0x000000043b3b7c10 */ /* 0x000fe2000fffe038 */
[----:B------:R-:W-:-:S08]  /*12550*/  IMAD.X R89, RZ, RZ, UR7, P0 ;  /* 0x00000007ff597e24 */ /* 0x000fd000080e06ff */
.L_x_1584:
[----:B------:R-:W-:Y:S01]  /*12560*/  VIADD R75, R60, UR12 ;  /* 0x0000000c3c4b7c36 */ /* 0x000fe20008000000 */
[----:B------:R-:W-:Y:S01]  /*12570*/  LOP3.LUT R66, R66, 0xff, RZ, 0xc0, !PT ;  /* 0x000000ff42427812 */ /* 0x000fe200078ec0ff */
[----:B------:R-:W-:Y:S01]  /*12580*/  VIADD R74, R63, UR15 ;  /* 0x0000000f3f4a7c36 */ /* 0x000fe20008000000 */
[----:B------:R-:W-:Y:S01]  /*12590*/  BSSY.RECONVERGENT B1, `(.L_x_1582) ;  /* 0x00002db000017945 */ /* 0x000fe20003800200 */
[----:B------:R-:W-:Y:S01]  /*125a0*/  VIADD R56, R92, 0xa ;  /* 0x0000000a5c387836 */ /* 0x000fe20000000000 */
[----:B------:R-:W-:Y:S01]  /*125b0*/  LOP3.LUT R54, R75, 0x1, RZ, 0x3c, !PT ;  /* 0x000000014b367812 */ /* 0x000fe200078e3cff */
[----:B------:R-:W-:Y:S01]  /*125c0*/  VIADD R72, R61, UR13 ;  /* 0x0000000d3d487c36 */ /* 0x000fe20008000000 */
[----:B------:R-:W-:Y:S01]  /*125d0*/  SHF.L.W.U32.HI R68, R74, 0x10, R74 ;  /* 0x000000104a447819 */ /* 0x000fe20000010e4a */
[----:B------:R-:W-:Y:S01]  /*125e0*/  VIADD R67, R62, UR14 ;  /* 0x0000000e3e437c36 */ /* 0x000fe20008000000 */
[----:B------:R-:W-:Y:S02]  /*125f0*/  SHF.L.W.U32.HI R73, R75, 0x10, R54 ;  /* 0x000000104b497819 */ /* 0x000fe40000010e36 */
[----:B------:R-:W-:Y:S01]  /*12600*/  SHF.R.U32.HI R55, RZ, R56, R59 ;  /* 0x00000038ff377219 */ /* 0x000fe2000001163b */
[----:B------:R-:W-:Y:S01]  /*12610*/  IMAD.IADD R70, R68, 0x1, R63 ;  /* 0x0000000144467824 */ /* 0x000fe200078e023f */
[----:B------:R-:W-:Y:S01]  /*12620*/  SHF.L.W.U32.HI R54, R72, 0x10, R72 ;  /* 0x0000001048367819 */ /* 0x000fe20000010e48 */
[----:B------:R-:W-:Y:S01]  /*12630*/  IMAD.IADD R79, R73, 0x1, R60 ;  /* 0x00000001494f7824 */ /* 0x000fe200078e023c */
[----:B------:R-:W-:-:S02]  /*12640*/  LOP3.LUT R55, R55, 0x1, RZ, 0xc0, !PT ;  /* 0x0000000137377812 */ /* 0x000fc400078ec0ff */
[----:B------:R-:W-:Y:S01]  /*12650*/  ISETP.NE.AND P3, PT, R66, 0x1, PT ;  /* 0x000000014200780c */ /* 0x000fe20003f65270 */
[----:B------:R-:W-:Y:S01]  /*12660*/  IMAD.IADD R66, R54, 0x1, R61 ;  /* 0x0000000136427824 */ /* 0x000fe200078e023d */
[----:B------:R-:W-:Y:S02]  /*12670*/  ISETP.NE.U32.AND P2, PT, R55, 0x1, PT ;  /* 0x000000013700780c */ /* 0x000fe40003f45070 */
[----:B------:R-:W-:Y:S02]  /*12680*/  LOP3.LUT R57, R60, R79, RZ, 0x3c, !PT ;  /* 0x0000004f3c397212 */ /* 0x000fe400078e3cff */
        /* <DEDUP_REMOVED lines=77> */
[----:B------:R-:W-:Y:S02]  /*12b60*/  IMAD.IADD R85, R85, 0x1, R96 ;  /* 0x0000000155557824 */ /* 0x000fe400078e0260 */
[----:B------:R-:W-:Y:S01]  /*12b70*/  IMAD.IADD R87, R88, 0x1, R93 ;  /* 0x0000000158577824 */ /* 0x000fe200078e025d */
[----:B------:R-:W-:-:S02]  /*12b80*/  LOP3.LUT R93, R93, R81, RZ, 0x3c, !PT ;  /* 0x000000515d5d7212 */ /* 0x000fc400078e3cff */
[----:B------:R-:W-:Y:S02]  /*12b90*/  LOP3.LUT R96, R96, R79, RZ, 0x3c, !PT ;  /* 0x0000004f60607212 */ /* 0x000fe400078e3cff */
        /* <DEDUP_REMOVED lines=44> */
[----:B------:R-:W-:Y:S02]  /*12e60*/  IMAD.IADD R87, R80, 0x1, R83 ;  /* 0x0000000150577824 */ /* 0x000fe400078e0253 */
[----:B------:R-:W-:Y:S01]  /*12e70*/  IMAD.IADD R85, R85, 0x1, R96 ;  /* 0x0000000155557824 */ /* 0x000fe200078e0260 */
[----:B------:R-:W-:Y:S02]  /*12e80*/  LOP3.LUT R96, R96, R81, RZ, 0x3c, !PT ;  /* 0x0000005160607212 */ /* 0x000fe400078e3cff */
        /* <DEDUP_REMOVED lines=93> */
[----:B------:R-:W-:-:S02]  /*13460*/  IMAD.IADD R96, R79, 0x1, R94 ;  /* 0x000000014f607824 */ /* 0x000fc400078e025e */
[----:B------:R-:W-:Y:S01]  /*13470*/  IMAD.IADD R85, R85, 0x1, R93 ;  /* 0x0000000155557824 */ /* 0x000fe200078e025d */
[----:B------:R-:W-:Y:S02]  /*13480*/  LOP3.LUT R93, R93, R82, RZ, 0x3c, !PT ;  /* 0x000000525d5d7212 */ /* 0x000fe400078e3cff */
        /* <DEDUP_REMOVED lines=65> */
[----:B------:R-:W-:-:S02]  /*138a0*/  LEA.HI R93, R84, R93, R84, 0xc ;  /* 0x0000005d545d7211 */ /* 0x000fc400078f6054 */
[----:B------:R-:W-:Y:S02]  /*138b0*/  SHF.L.W.U32.HI R84, R78, 0x10, R78 ;  /* 0x000000104e547819 */ /* 0x000fe40000010e4e */
[----:B------:R-:W-:Y:S02]  /*138c0*/  LOP3.LUT R90, R90, R87, RZ, 0x3c, !PT ;  /* 0x000000575a5a7212 */ /* 0x000fe400078e3cff */
[----:B------:R-:W-:Y:S01]  /*138d0*/  SHF.L.W.U32.HI R81, R75, 0x10, R75 ;  /* 0x000000104b517819 */ /* 0x000fe20000010e4b */
[----:B------:R-:W-:Y:S01]  /*138e0*/  IMAD.IADD R85, R85, 0x1, R84 ;  /* 0x0000000155557824 */ /* 0x000fe200078e0254 */
[----:B------:R-:W-:Y:S02]  /*138f0*/  SHF.L.W.U32.HI R90, R90, 0xc, R90 ;  /* 0x0000000c5a5a7819 */ /* 0x000fe40000010e5a */
[----:B------:R-:W-:Y:S02]  /*13900*/  LOP3.LUT R93, R82, R93, RZ, 0x3c, !PT ;  /* 0x0000005d525d7212 */ /* 0x000fe400078e3cff */
        /* <DEDUP_REMOVED lines=8> */
[----:B------:R-:W-:Y:S02]  /*13990*/  LEA.HI R87, R76, R87, R76, 0x8 ;  /* 0x000000574c577211 */ /* 0x000fe400078f404c */
[----:B------:R-:W-:Y:S02]  /*139a0*/  LOP3.LUT R76, R60, R79, RZ, 0x3c, !PT ;  /* 0x0000004f3c4c7212 */ /* 0x000fe400078e3cff */
[----:B------:R-:W-:Y:S01]  /*139b0*/  LOP3.LUT R84, R84, R91, RZ, 0x3c, !PT ;  /* 0x0000005b54547212 */ /* 0x000fe200078e3cff */
[----:B------:R-:W-:Y:S01]  /*139c0*/  VIADD R91, R53, 0xfffffff6 ;  /* 0xfffffff6355b7836 */ /* 0x000fe20000000000 */
[----:B------:R-:W-:-:S02]  /*139d0*/  SHF.L.W.U32.HI R76, R76, 0xc, R76 ;  /* 0x0000000c4c4c7819 */ /* 0x000fc40000010e4c */
[----:B------:R-:W-:Y:S02]  /*139e0*/  LEA.HI R85, R84, R85, R84, 0x8 ;  /* 0x0000005554557211 */ /* 0x000fe400078f4054 */
[----:B------:R-:W-:Y:S01]  /*139f0*/  LOP3.LUT R87, R90, R87, RZ, 0x3c, !PT ;  /* 0x000000575a577212 */ /* 0x000fe200078e3cff */
[----:B------:R-:W-:Y:S01]  /*13a00*/  IMAD.IADD R75, R75, 0x1, R76 ;  /* 0x000000014b4b7824 */ /* 0x000fe200078e024c */
[----:B------:R-:W-:Y:S02]  /*13a10*/  LOP3.LUT R94, R94, R85, RZ, 0x3c, !PT ;  /* 0x000000555e5e7212 */ /* 0x000fe400078e3cff */
[----:B------:R-:W-:Y:S02]  /*13a20*/  SHF.L.W.U32.HI R82, R87, 0x7, R87 ;  /* 0x0000000757527819 */ /* 0x000fe40000010e57 */
[----:B------:R-:W-:Y:S02]  /*13a30*/  LOP3.LUT R81, R81, R75, RZ, 0x3c, !PT ;  /* 0x0000004b51517212 */ /* 0x000fe400078e3cff */
[----:B------:R-:W-:Y:S01]  /*13a40*/  SHF.L.W.U32.HI R87, R94, 0x7, R94 ;  /* 0x000000075e577819 */ /* 0x000fe20000010e5e */
[----:B------:R-:W-:Y:S01]  /*13a50*/  IMAD.IADD R83, R83, 0x1, R82 ;  /* 0x0000000153537824 */ /* 0x000fe200078e0252 */
[----:B------:R-:W-:-:S02]  /*13a60*/  SHF.L.W.U32.HI R84, R93, 0x8, R93 ;  /* 0x000000085d547819 */ /* 0x000fc40000010e5d */
[----:B------:R-:W-:Y:S02]  /*13a70*/  SHF.L.W.U32.HI R81, R81, 0x8, R81 ;  /* 0x0000000851517819 */ /* 0x000fe40000010e51 */
[----:B------:R-:W-:Y:S01]  /*13a80*/  ISETP.GE.U32.AND P0, PT, R91, R52, PT ;  /* 0x000000345b00720c */ /* 0x000fe20003f06070 */
[----:B------:R-:W-:Y:S01]  /*13a90*/  IMAD.IADD R91, R78, 0x1, R87 ;  /* 0x000000014e5b7824 */ /* 0x000fe200078e0257 */
[----:B------:R-:W-:Y:S01]  /*13aa0*/  SHF.L.W.U32.HI R80, R80, 0x8, R80 ;  /* 0x0000000850507819 */ /* 0x000fe20000010e50 */
[----:B------:R-:W-:Y:S01]  /*13ab0*/  IMAD.IADD R77, R77, 0x1, R84 ;  /* 0x000000014d4d7824 */ /* 0x000fe200078e0254 */
[----:B------:R-:W-:Y:S01]  /*13ac0*/  LOP3.LUT R84, R84, R83, RZ, 0x3c, !PT ;  /* 0x0000005354547212 */ /* 0x000fe200078e3cff */
[----:B------:R-:W-:Y:S01]  /*13ad0*/  IMAD.IADD R79, R79, 0x1, R81 ;  /* 0x000000014f4f7824 */ /* 0x000fe200078e0251 */
[----:B------:R-:W-:Y:S02]  /*13ae0*/  LOP3.LUT R80, R80, R91, RZ, 0x3c, !PT ;  /* 0x0000005b50507212 */ /* 0x000fe400078e3cff */
[----:B------:R-:W-:-:S02]  /*13af0*/  LEA.HI R85, R84, R85, R84, 0x10 ;  /* 0x0000005554557211 */ /* 0x000fc400078f8054 */
[----:B------:R-:W-:Y:S02]  /*13b00*/  LOP3.LUT R76, R76, R79, RZ, 0x3c, !PT ;  /* 0x0000004f4c4c7212 */ /* 0x000fe400078e3cff */
[----:B------:R-:W-:Y:S02]  /*13b10*/  LEA.HI R80, R80, R77, R80, 0x10 ;  /* 0x0000004d50507211 */ /* 0x000fe400078f8050 */
[----:B------:R-:W-:Y:S02]  /*13b20*/  LOP3.LUT R82, R82, R85, RZ, 0x3c, !PT ;  /* 0x0000005552527212 */ /* 0x000fe400078e3cff */
[----:B------:R-:W-:Y:S01]  /*13b30*/  SHF.L.W.U32.HI R77, R76, 0x7, R76 ;  /* 0x000000074c4d7819 */ /* 0x000fe20000010e4c */
[----:B------:R-:W-:Y:S01]  /*13b40*/  IMAD.IADD R76, R75, 0x1, R68 ;  /* 0x000000014b4c7824 */ /* 0x000fe200078e0244 */
[----:B------:R-:W-:Y:S02]  /*13b50*/  LEA.HI R82, R82, R83, RZ, 0xc ;  /* 0x0000005352527211 */ /* 0x000fe400078f60ff */
[----:B------:R-:W-:Y:S01]  /*13b60*/  LOP3.LUT R81, R81, R72, RZ, 0x3c, !PT ;  /* 0x0000004851517212 */ /* 0x000fe200078e3cff */
[----:B------:R-:W-:Y:S01]  /*13b70*/  IMAD.IADD R83, R77, 0x1, R74 ;  /* 0x000000014d537824 */ /* 0x000fe200078e024a */
[----:B------:R-:W-:Y:S01]  /*13b80*/  LOP3.LUT R74, R73, R76, RZ, 0x3c, !PT ;  /* 0x0000004c494a7212 */ /* 0x000fe200078e3cff */
[----:B------:R-:W-:Y:S01]  /*13b90*/  VIADD R73, R82, UR12 ;  /* 0x0000000c52497c36 */ /* 0x000fe20008000000 */
[----:B------:R-:W-:-:S02]  /*13ba0*/  LOP3.LUT R80, R87, R80, RZ, 0x3c, !PT ;  /* 0x0000005057507212 */ /* 0x000fc400078e3cff */
[----:B------:R-:W-:Y:S02]  /*13bb0*/  LOP3.LUT R78, R54, R83, RZ, 0x3c, !PT ;  /* 0x00000053364e7212 */ /* 0x000fe400078e3cff */
[----:B------:R-:W-:Y:S01]  /*13bc0*/  SHF.L.W.U32.HI R75, R74, 0x10, R74 ;  /* 0x000000104a4b7819 */ /* 0x000fe20000010e4a */
[----:B------:R-:W-:Y:S01]  /*13bd0*/  IMAD.IADD R74, R79, 0x1, R71 ;  /* 0x000000014f4a7824 */ /* 0x000fe200078e0247 */
[----:B------:R-:W-:Y:S02]  /*13be0*/  SHF.L.W.U32.HI R54, R81, 0x10, R81 ;  /* 0x0000001051367819 */ /* 0x000fe40000010e51 */
[----:B------:R-:W-:Y:S01]  /*13bf0*/  LEA.HI R80, R80, R91, RZ, 0xc ;  /* 0x0000005b50507211 */ /* 0x000fe200078f60ff */
[----:B------:R-:W-:Y:S01]  /*13c00*/  IMAD.IADD R81, R70, 0x1, R75 ;  /* 0x0000000146517824 */ /* 0x000fe200078e024b */
[----:B------:R-:W-:Y:S01]  /*13c10*/  SHF.L.W.U32.HI R85, R78, 0x10, R78 ;  /* 0x000000104e557819 */ /* 0x000fe20000010e4e */
[----:B------:R-:W-:Y:S01]  /*13c20*/  IMAD.IADD R70, R55, 0x1, R54 ;  /* 0x0000000137467824 */ /* 0x000fe200078e0236 */
[----:B------:R-:W-:Y:S01]  /*13c30*/  LOP3.LUT R69, R69, R74, RZ, 0x3c, !PT ;  /* 0x0000004a45457212 */ /* 0x000fe200078e3cff */
[----:B------:R-:W-:Y:S01]  /*13c40*/  @!P2 VIADD R73, R80, UR13 ;  /* 0x0000000d5049ac36 */ /* 0x000fe20008000000 */
[----:B------:R-:W-:Y:S01]  /*13c50*/  LOP3.LUT R68, R68, R81, RZ, 0x3c, !PT ;  /* 0x0000005144447212 */ /* 0x000fe200078e3cff */
[----:B------:R-:W-:Y:S01]  /*13c60*/  IMAD.IADD R80, R66, 0x1, R85 ;  /* 0x0000000142507824 */ /* 0x000fe200078e0255 */
[----:B------:R-:W-:-:S02]  /*13c70*/  LOP3.LUT R67, R67, R70, RZ, 0x3c, !PT ;  /* 0x0000004643437212 */ /* 0x000fc400078e3cff */
        /* <DEDUP_REMOVED lines=9> */
[----:B------:R-:W-:Y:S01]  /*13d10*/  SHF.R.U32.HI R86, RZ, R56, R59 ;  /* 0x00000038ff567219 */ /* 0x000fe2000001163b */
        /* <DEDUP_REMOVED lines=38> */
[----:B------:R-:W-:Y:S01]  /*13f80*/  ISETP.NE.U32.AND P1, PT, R86, 0x1, PT ;  /* 0x000000015600780c */ /* 0x000fe20003f25070 */
        /* <DEDUP_REMOVED lines=254> */
[----:B------:R-:W-:Y:S01]  /*14f70*/  LEA.HI R54, R75, R54, R75, 0x8 ;  /* 0x000000364b367211 */ /* 0x000fe200078f404b */
[----:B------:R-:W-:Y:S01]  /*14f80*/  VIADD R74, R74, UR13 ;  /* 0x0000000d4a4a7c36 */ /* 0x000fe20008000000 */
[----:B------:R-:W-:-:S02]  /*14f90*/  LOP3.LUT R77, R77, R80, RZ, 0x3c, !PT ;  /* 0x000000504d4d7212 */ /* 0x000fc400078e3cff */
[----:B------:R-:W-:Y:S01]  /*14fa0*/  LOP3.LUT R55, R70, R67, RZ, 0x3c, !PT ;  /* 0x0000004346377212 */ /* 0x000fe200078e3cff */
[----:B------:R-:W-:Y:S01]  /*14fb0*/  VIADD R67, R67, UR15 ;  /* 0x0000000f43437c36 */ /* 0x000fe20008000000 */
[----:B------:R-:W-:Y:S01]  /*14fc0*/  LOP3.LUT R71, R71, R54, RZ, 0x3c, !PT ;  /* 0x0000003647477212 */ /* 0x000fe200078e3cff */
[----:B------:R-:W-:Y:S01]  /*14fd0*/  IMAD.MOV.U32 R54, RZ, RZ, R64 ;  /* 0x000000ffff367224 */ /* 0x000fe200078e0040 */
[----:B------:R-:W-:Y:S02]  /*14fe0*/  LEA.HI R68, R77, R68, R77, 0x8 ;  /* 0x000000444d447211 */ /* 0x000fe400078f404d */
[----:B------:R-:W-:Y:S01]  /*14ff0*/  LEA.HI R76, R55, R76, R55, 0x8 ;  /* 0x0000004c374c7211 */ /* 0x000fe200078f4037 */
[----:B------:R-:W-:Y:S01]  /*15000*/  IMAD.MOV.U32 R55, RZ, RZ, R65 ;  /* 0x000000ffff377224 */ /* 0x000fe200078e0041 */
[----:B------:R-:W-:Y:S02]  /*15010*/  LEA.HI R69, R66, R69, R66, 0x8 ;  /* 0x0000004542457211 */ /* 0x000fe400078f4042 */
[----:B------:R-:W-:-:S02]  /*15020*/  LOP3.LUT R68, R87, R68, RZ, 0x3c, !PT ;  /* 0x0000004457447212 */ /* 0x000fc400078e3cff */
[----:B------:R-:W-:Y:S02]  /*15030*/  LOP3.LUT R79, R79, R76, RZ, 0x3c, !PT ;  /* 0x0000004c4f4f7212 */ /* 0x000fe400078e3cff */
[----:B------:R-:W-:Y:S02]  /*15040*/  IADD3 R64, P2, PT, R54, 0x10, RZ ;  /* 0x0000001036407810 */ /* 0x000fe40007f5e0ff */
[----:B------:R-:W-:Y:S02]  /*15050*/  LOP3.LUT R72, R72, R69, RZ, 0x3c, !PT ;  /* 0x0000004548487212 */ /* 0x000fe400078e3cff */
[----:B------:R-:W-:Y:S01]  /*15060*/  LEA.HI R68, R68, R63, R68, 0x7 ;  /* 0x0000003f44447211 */ /* 0x000fe200078f3844 */
[----:B------:R-:W-:Y:S01]  /*15070*/  IMAD.X R65, RZ, RZ, R55, P2 ;  /* 0x000000ffff417224 */ /* 0x000fe200010e0637 */
[----:B------:R-:W-:Y:S01]  /*15080*/  LEA.HI R79, R79, R60, R79, 0x7 ;  /* 0x0000003c4f4f7211 */ /* 0x000fe200078f384f */
[----:B------:R-:W-:Y:S01]  /*15090*/  VIADD R60, R57, UR12 ;  /* 0x0000000c393c7c36 */ /* 0x000fe20008000000 */
[----:B------:R-:W-:Y:S01]  /*150a0*/  LEA.HI R61, R72, R61, R72, 0x7 ;  /* 0x0000003d483d7211 */ /* 0x000fe200078f3848 */
[----:B------:R-:W-:Y:S01]  /*150b0*/  VIADD R63, R80, UR14 ;  /* 0x0000000e503f7c36 */ /* 0x000fe20008000000 */
[----:B------:R-:W-:-:S02]  /*150c0*/  LEA.HI R62, R71, R62, R71, 0x7 ;  /* 0x0000003e473e7211 */ /* 0x000fc400078f3847 */
[----:B------:R-:W-:Y:S01]  /*150d0*/  PRMT R66, R73, 0x7610, R66 ;  /* 0x0000761049427816 */ /* 0x000fe20000000042 */
[----:B------:R-:W-:Y:S06]  /*150e0*/  @P3 BRA `(.L_x_1583) ;  /* 0x0000000000943947 */ /* 0x000fec0003800000 */
[----:B------:R-:W0:Y:S01]  /*150f0*/  S2R R57, SR_TID.X ;  /* 0x0000000000397919 */ /* 0x000e220000002100 */
[----:B------:R-:W1:Y:S01]  /*15100*/  S2R R70, SR_CTAID.X ;  /* 0x0000000000467919 */ /* 0x000e620000002500 */
[----:B------:R-:W2:Y:S04]  /*15110*/  LDG.E R73, desc[UR8][R54.64+-0x4] ;  /* 0xfffffc0836497981 */ /* 0x000ea8000c1e1900 */
[----:B------:R-:W3:Y:S01]  /*15120*/  LDG.E R76, desc[UR8][R54.64] ;  /* 0x00000008364c7981 */ /* 0x000ee2000c1e1900 */
[C---:B0-----:R-:W-:Y:S01]  /*15130*/  IMAD.SHL.U32 R69, R57.reuse, 0x8, RZ ;  /* 0x0000000839457824 */ /* 0x041fe200078e00ff */
[----:B------:R-:W-:Y:S01]  /*15140*/  LOP3.LUT R72, R57, 0x1f, RZ, 0xc0, !PT ;  /* 0x0000001f39487812 */ /* 0x000fe200078ec0ff */
[----:B------:R-:W-:-:S03]  /*15150*/  IMAD.MOV.U32 R57, RZ, RZ, 0x1bd ;  /* 0x000001bdff397424 */ /* 0x000fc600078e00ff */
[----:B------:R-:W-:-:S05]  /*15160*/  LOP3.LUT R69, R69, 0x1f00, RZ, 0xc0, !PT ;  /* 0x00001f0045457812 */ /* 0x000fca00078ec0ff */
[----:B-1----:R-:W-:-:S05]  /*15170*/  IMAD R69, R70, 0x800, R69 ;  /* 0x0000080046457824 */ /* 0x002fca00078e0245 */
[----:B------:R-:W-:Y:S02]  /*15180*/  IADD3 R69, PT, PT, R69, UR4, R72 ;  /* 0x0000000445457c10 */ /* 0x000fe4000fffe048 */
[----:B------:R-:W4:Y:S02]  /*15190*/  LDG.E R72, desc[UR8][R54.64+-0x8] ;  /* 0xfffff80836487981 */ /* 0x000f24000c1e1900 */
[----:B------:R-:W-:Y:S02]  /*151a0*/  SHF.R.U32.HI R56, RZ, R56, R69 ;  /* 0x00000038ff387219 */ /* 0x000fe40000011645 */
[----:B------:R-:W5:Y:S02]  /*151b0*/  LDG.E R69, desc[UR8][R54.64+-0xc] ;  /* 0xfffff40836457981 */ /* 0x000f64000c1e1900 */
[----:B------:R-:W-:-:S04]  /*151c0*/  LOP3.LUT R56, R56, 0x1, RZ, 0xc0, !PT ;  /* 0x0000000138387812 */ /* 0x000fc800078ec0ff */
[----:B------:R-:W-:-:S04]  /*151d0*/  ISETP.NE.U32.AND P2, PT, R56, 0x1, PT ;  /* 0x000000013800780c */ /* 0x000fc80003f45070 */
[----:B------:R-:W-:-:S04]  /*151e0*/  SEL R57, R57, 0x1a4, !P2 ;  /* 0x000001a439397807 */ /* 0x000fc80005000000 */
[----:B------:R-:W-:-:S05]  /*151f0*/  IADD3 R56, P3, PT, R58, R57, RZ ;  /* 0x000000393a387210 */ /* 0x000fca0007f7e0ff */
[----:B------:R-:W-:-:S06]  /*15200*/  IMAD.X R57, RZ, RZ, R89, P3 ;  /* 0x000000ffff397224 */ /* 0x000fcc00018e0659 */
[----:B------:R-:W3:Y:S01]  /*15210*/  LDG.E.U8 R57, desc[UR8][R56.64] ;  /* 0x0000000838397981 */ /* 0x000ee2000c1e1100 */
[----:B------:R-:W-:Y:S02]  /*15220*/  SEL R70, R79, R60, !P2 ;  /* 0x0000003c4f467207 */ /* 0x000fe40005000000 */
[----:B------:R-:W-:Y:S02]  /*15230*/  SEL R71, R61, R74, !P2 ;  /* 0x0000004a3d477207 */ /* 0x000fe40005000000 */
[----:B-----5:R-:W-:Y:S02]  /*15240*/  LOP3.LUT R69, R70, R69, RZ, 0x3c, !PT ;  /* 0x0000004546457212 */ /* 0x020fe400078e3cff */
[----:B------:R-:W-:Y:S02]  /*15250*/  SEL R70, R62, R63, !P2 ;  /* 0x0000003f3e467207 */ /* 0x000fe40005000000 */
[----:B------:R-:W-:Y:S02]  /*15260*/  SEL R60, R60, R69, !P2 ;  /* 0x000000453c3c7207 */ /* 0x000fe40005000000 */
[----:B------:R-:W-:-:S02]  /*15270*/  SEL R79, R69, R79, !P2 ;  /* 0x0000004f454f7207 */ /* 0x000fc40005000000 */
[----:B------:R-:W-:Y:S02]  /*15280*/  SEL R69, R68, R67, !P2 ;  /* 0x0000004344457207 */ /* 0x000fe40005000000 */
[----:B----4-:R-:W-:Y:S02]  /*15290*/  LOP3.LUT R71, R71, R72, RZ, 0x3c, !PT ;  /* 0x0000004847477212 */ /* 0x010fe400078e3cff */
[----:B--2---:R-:W-:Y:S02]  /*152a0*/  LOP3.LUT R70, R70, R73, RZ, 0x3c, !PT ;  /* 0x0000004946467212 */ /* 0x004fe400078e3cff */
[----:B---3--:R-:W-:Y:S02]  /*152b0*/  LOP3.LUT R69, R69, R76, RZ, 0x3c, !PT ;  /* 0x0000004c45457212 */ /* 0x008fe400078e3cff */
[----:B------:R-:W-:Y:S02]  /*152c0*/  SEL R74, R74, R71, !P2 ;  /* 0x000000474a4a7207 */ /* 0x000fe40005000000 */
[----:B------:R-:W-:-:S02]  /*152d0*/  SEL R61, R71, R61, !P2 ;  /* 0x0000003d473d7207 */ /* 0x000fc40005000000 */
[----:B------:R-:W-:Y:S02]  /*152e0*/  SEL R63, R63, R70, !P2 ;  /* 0x000000463f3f7207 */ /* 0x000fe40005000000 */
[----:B------:R-:W-:Y:S02]  /*152f0*/  LOP3.LUT R57, R57, R66, RZ, 0x3c, !PT ;  /* 0x0000004239397212 */ /* 0x000fe400078e3cff */
[----:B------:R-:W-:Y:S02]  /*15300*/  SEL R62, R70, R62, !P2 ;  /* 0x0000003e463e7207 */ /* 0x000fe40005000000 */
[----:B------:R-:W-:Y:S02]  /*15310*/  SEL R67, R67, R69, !P2 ;  /* 0x0000004543437207 */ /* 0x000fe40005000000 */
[----:B------:R-:W-:Y:S02]  /*15320*/  SEL R68, R69, R68, !P2 ;  /* 0x0000004445447207 */ /* 0x000fe40005000000 */
[----:B------:R-:W-:-:S07]  /*15330*/  PRMT R66, R57, 0x7610, R66 ;  /* 0x0000761039427816 */ /* 0x000fce0000000042 */
.L_x_1583:
[----:B------:R-:W-:Y:S05]  /*15340*/  BSYNC.RECONVERGENT B1 ;  /* 0x0000000000017941 */ /* 0x000fea0003800200 */
.L_x_1582:
[----:B------:R-:W-:Y:S01]  /*15350*/  IADD3 R58, P2, PT, R58, 0x1, RZ ;  /* 0x000000013a3a7810 */ /* 0x000fe20007f5e0ff */
[----:B------:R-:W-:Y:S01]  /*15360*/  VIADD R53, R53, 0x1 ;  /* 0x0000000135357836 */ /* 0x000fe20000000000 */
[----:B------:R-:W-:Y:S01]  /*15370*/  SEL R62, R62, R63, !P1 ;  /* 0x0000003f3e3e7207 */ /* 0x000fe20004800000 */
[----:B------:R-:W-:Y:S01]  /*15380*/  VIADD R92, R92, 0xffffffff ;  /* 0xffffffff5c5c7836 */ /* 0x000fe20000000000 */
[----:B------:R-:W-:Y:S01]  /*15390*/  SEL R60, R79, R60, !P1 ;  /* 0x0000003c4f3c7207 */ /* 0x000fe20004800000 */
[----:B------:R-:W-:Y:S01]  /*153a0*/  IMAD.X R89, RZ, RZ, R89, P2 ;  /* 0x000000ffff597224 */ /* 0x000fe200010e0659 */
[----:B------:R-:W-:Y:S02]  /*153b0*/  SEL R61, R61, R74, !P1 ;  /* 0x0000004a3d3d7207 */ /* 0x000fe40004800000 */
[----:B------:R-:W-:Y:S01]  /*153c0*/  SEL R63, R68, R67, !P1 ;  /* 0x00000043443f7207 */ /* 0x000fe20004800000 */
[----:B------:R-:W-:Y:S06]  /*153d0*/  @!P0 BRA `(.L_x_1584) ;  /* 0xffffffd000608947 */ /* 0x000fec000383ffff */
.L_x_1581:
[----:B------:R-:W-:-:S04]  /*153e0*/  LOP3.LUT R66, R66, 0xff, RZ, 0xc0, !PT ;  /* 0x000000ff42427812 */ /* 0x000fc800078ec0ff */
[C---:B------:R-:W-:Y:S02]  /*153f0*/  ISETP.NE.AND P0, PT, R66.reuse, 0x1, PT ;  /* 0x000000014200780c */ /* 0x040fe40003f05270 */
[----:B------:R-:W-:-:S11]  /*15400*/  ISETP.NE.AND P1, PT, R66, 0x1, PT ;  /* 0x000000014200780c */ /* 0x000fd60003f25270 */
[----:B------:R-:W0:Y:S08]  /*15410*/  @!P0 LDC.64 R58, c[0x0][0x388] ;  /* 0x0000e200ff3a8b82 */ /* 0x000e300000000a00 */
[----:B------:R-:W1:Y:S08]  /*15420*/  @!P1 LDC.64 R56, c[0x0][0x388] ;  /* 0x0000e200ff389b82 */ /* 0x000e700000000a00 */
[----:B------:R-:W2:Y:S08]  /*15430*/  @!P1 LDC.64 R54, c[0x0][0x388] ;  /* 0x0000e200ff369b82 */ /* 0x000eb00000000a00 */
[----:B------:R-:W3:Y:S01]  /*15440*/  @!P1 LDC.64 R52, c[0x0][0x388] ;  /* 0x0000e200ff349b82 */ /* 0x000ee20000000a00 */
[----:B0-----:R-:W4:Y:S04]  /*15450*/  @!P0 LDG.E R59, desc[UR8][R58.64+0x1d8] ;  /* 0x0001d8083a3b8981 */ /* 0x001f28000c1e1900 */
[----:B-1----:R-:W5:Y:S04]  /*15460*/  @!P1 LDG.E R56, desc[UR8][R56.64+0x1dc] ;  /* 0x0001dc0838389981 */ /* 0x002f68000c1e1900 */
[----:B--2---:R-:W2:Y:S04]  /*15470*/  @!P1 LDG.E R55, desc[UR8][R54.64+0x1e0] ;  /* 0x0001e00836379981 */ /* 0x004ea8000c1e1900 */
[----:B---3--:R-:W3:Y:S01]  /*15480*/  @!P1 LDG.E R52, desc[UR8][R52.64+0x1e4] ;  /* 0x0001e40834349981 */ /* 0x008ee2000c1e1900 */
[----:B----4-:R-:W-:-:S02]  /*15490*/  @!P0 LOP3.LUT R60, R60, R59, RZ, 0x3c, !PT ;  /* 0x0000003b3c3c8212 */ /* 0x010fc400078e3cff */
[----:B-----5:R-:W-:Y:S02]  /*154a0*/  @!P1 LOP3.LUT R61, R61, R56, RZ, 0x3c, !PT ;  /* 0x000000383d3d9212 */ /* 0x020fe400078e3cff */
[----:B--2---:R-:W-:Y:S02]  /*154b0*/  @!P1 LOP3.LUT R62, R62, R55, RZ, 0x3c, !PT ;  /* 0x000000373e3e9212 */ /* 0x004fe400078e3cff */
[----:B---3--:R-:W-:-:S07]  /*154c0*/  @!P1 LOP3.LUT R63, R63, R52, RZ, 0x3c, !PT ;  /* 0x000000343f3f9212 */ /* 0x008fce00078e3cff */
.L_x_1580:
[----:B------:R-:W-:Y:S05]  /*154d0*/  BSYNC.RECONVERGENT B0 ;  /* 0x0000000000007941 */ /* 0x000fea0003800200 */
.L_x_1579:
[----:B------:R-:W0:Y:S01]  /*154e0*/  S2UR UR7, SR_CgaCtaId ;  /* 0x00000000000779c3 */ /* 0x000e220000008800 */
[----:B------:R-:W1:Y:S01]  /*154f0*/  S2R R54, SR_TID.X ;  /* 0x0000000000367919 */ /* 0x000e620000002100 */
[----:B------:R-:W-:Y:S01]  /*15500*/  UMOV UR6, 0x400 ;  /* 0x0000040000067882 */ /* 0x000fe20000000000 */
[----:B------:R-:W2:Y:S01]  /*15510*/  LDCU.128 UR12, c[0x3][URZ] ;  /* 0x00c00000ff0c77ac */ /* 0x000ea20008000c00 */
[----:B------:R-:W-:Y:S01]  /*15520*/  BSSY.RECONVERGENT B0, `(.L_x_1585) ;  /* 0x0000316000007945 */ /* 0x000fe20003800200 */
[----:B------:R-:W3:Y:S01]  /*15530*/  S2R R58, SR_CTAID.X ;  /* 0x00000000003a7919 */ /* 0x000ee20000002500 */
[----:B------:R-:W-:Y:S02]  /*15540*/  IMAD.MOV.U32 R59, RZ, RZ, RZ ;  /* 0x000000ffff3b7224 */ /* 0x000fe400078e00ff */
[----:B------:R-:W4:Y:S01]  /*15550*/  S2UR UR5, SR_SWINHI ;  /* 0x00000000000579c3 */ /* 0x000f220000002f00 */
[----:B0-----:R-:W-:-:S07]  /*15560*/  ULEA UR10, UR7, UR6, 0x18 ;  /* 0x00000006070a7291 */ /* 0x001fce000f8ec0ff */
[----:B------:R-:W-:Y:S01]  /*15570*/  UMOV UR6, UR10 ;  /* 0x0000000a00067c82 */ /* 0x000fe20008000000 */
[----:B----4-:R-:W-:Y:S01]  /*15580*/  UMOV UR7, UR5 ;  /* 0x0000000500077c82 */ /* 0x010fe20008000000 */
[C---:B-1----:R-:W-:Y:S01]  /*15590*/  IMAD.SHL.U32 R55, R54.reuse, 0x8, RZ ;  /* 0x0000000836377824 */ /* 0x042fe200078e00ff */
[----:B------:R-:W-:Y:S01]  /*155a0*/  UIADD3 UR5, UP0, UPT, UR6, 0x6087, URZ ;  /* 0x0000608706057890 */ /* 0x000fe2000ff1e0ff */
[----:B------:R-:W-:-:S03]  /*155b0*/  IMAD R57, R54, 0x6, RZ ;  /* 0x0000000636397824 */ /* 0x000fc600078e02ff */
[----:B------:R-:W-:Y:S01]  /*155c0*/  ULOP3.LUT UR5, UR5, 0xfffffff0, URZ, 0xc0, !UPT ;  /* 0xfffffff005057892 */ /* 0x000fe2000f8ec0ff */
[----:B------:R-:W-:Y:S01]  /*155d0*/  LOP3.LUT R55, R55, 0x1f00, RZ, 0xc0, !PT ;  /* 0x00001f0037377812 */ /* 0x000fe200078ec0ff */
[----:B------:R-:W-:-:S04]  /*155e0*/  UIADD3.X UR6, UPT, UPT, URZ, UR7, URZ, UP0, !UPT ;  /* 0x00000007ff067290 */ /* 0x000fc800087fe4ff */
[----:B------:R-:W-:Y:S02]  /*155f0*/  IMAD.U32 R52, RZ, RZ, UR5 ;  /* 0x00000005ff347e24 */ /* 0x000fe4000f8e00ff */
[----:B------:R-:W-:Y:S02]  /*15600*/  IMAD.U32 R53, RZ, RZ, UR6 ;  /* 0x00000006ff357e24 */ /* 0x000fe4000f8e00ff */
[----:B---3--:R-:W-:Y:S01]  /*15610*/  IMAD R58, R58, 0x800, R55 ;  /* 0x000008003a3a7824 */ /* 0x008fe200078e0237 */
[----:B------:R-:W0:Y:S01]  /*15620*/  LDCU UR5, c[0x0][0x398] ;  /* 0x00007300ff0577ac */ /* 0x000e220008000800 */
[----:B------:R-:W-:Y:S01]  /*15630*/  IMAD.WIDE.U32 R56, R57, 0x10, R52 ;  /* 0x0000001039387825 */ /* 0x000fe200078e0034 */
[----:B------:R-:W-:Y:S02]  /*15640*/  LOP3.LUT R53, R54, 0x1f, RZ, 0xc0, !PT ;  /* 0x0000001f36357812 */ /* 0x000fe400078ec0ff */
[----:B------:R-:W-:Y:S01]  /*15650*/  CS2R R54, SRZ ;  /* 0x0000000000367805 */ /* 0x000fe2000001ff00 */
[----:B------:R-:W1:Y:S01]  /*15660*/  LDCU.64 UR6, c[0x0][0x388] ;  /* 0x00007100ff0677ac */ /* 0x000e620008000a00 */
[----:B------:R3:W-:Y:S01]  /*15670*/  ST.E.128 desc[UR8][R56.64], R60 ;  /* 0x0000003c38007985 */ /* 0x0007e2000c101d08 */
[----:B------:R-:W-:Y:S01]  /*15680*/  IADD3 R58, PT, PT, R58, UR4, R53 ;  /* 0x000000043a3a7c10 */ /* 0x000fe2000fffe035 */
[----:B------:R-:W-:-:S03]  /*15690*/  IMAD.MOV.U32 R53, RZ, RZ, RZ ;  /* 0x000000ffff357224 */ /* 0x000fc600078e00ff */
[----:B0-----:R-:W-:-:S13]  /*156a0*/  ISETP.GE.AND P0, PT, R58, UR5, PT ;  /* 0x000000053a007c0c */ /* 0x001fda000bf06270 */
[----:B-123--:R-:W-:Y:S05]  /*156b0*/  @P0 BRA `(.L_x_1586) ;  /* 0x0000002c00f00947 */ /* 0x00efea0003800000 */
[----:B------:R-:W0:Y:S01]  /*156c0*/  LDC.64 R56, c[0x0][0x388] ;  /* 0x0000e200ff387b82 */ /* 0x000e220000000a00 */
[----:B------:R-:W1:Y:S04]  /*156d0*/  LDS.U8 R61, [UR10+0x6024] ;  /* 0x0060240aff3d7984 */ /* 0x000e680008000000 */
[----:B------:R-:W2:Y:S04]  /*156e0*/  LDS.128 R52, [UR10+0x6010] ;  /* 0x0060100aff347984 */ /* 0x000ea80008000c00 */
[----:B------:R-:W3:Y:S04]  /*156f0*/  LDS R59, [UR10+0x6020] ;  /* 0x0060200aff3b7984 */ /* 0x000ee80008000800 */
[----:B0-----:R-:W4:Y:S02]  /*15700*/  LDG.E.U8 R56, desc[UR8][R56.64+0x1f9] ;  /* 0x0001f90838387981 */ /* 0x001f24000c1e1100 */
[----:B----4-:R-:W-:-:S04]  /*15710*/  VIMNMX.U16x2 R60, PT, PT, R56, 0xb000b, !PT ;  /* 0x000b000b383c7848 */ /* 0x010fc80007fe0200 */
[----:B------:R-:W-:-:S05]  /*15720*/  LOP3.LUT R60, R60, 0xffff, RZ, 0xc0, !PT ;  /* 0x0000ffff3c3c7812 */ /* 0x000fca00078ec0ff */
[----:B------:R-:W-:-:S05]  /*15730*/  VIADD R57, R60, 0xfffffff5 ;  /* 0xfffffff53c397836 */ /* 0x000fca0000000000 */
[----:B------:R-:W-:-:S13]  /*15740*/  ISETP.GE.U32.AND P0, PT, R57, R56, PT ;  /* 0x000000383900720c */ /* 0x000fda0003f06070 */
[----:B-123--:R-:W-:Y:S05]  /*15750*/  @P0 BRA `(.L_x_1587) ;  /* 0x0000002c00900947 */ /* 0x00efea0003800000 */
.L_x_1590:
[----:B------:R-:W-:Y:S01]  /*15760*/  VIADD R71, R53, UR12 ;  /* 0x0000000c35477c36 */ /* 0x000fe20008000000 */
[----:B------:R-:W-:Y:S01]  /*15770*/  LOP3.LUT R61, R61, 0xff, RZ, 0xc0, !PT ;  /* 0x000000ff3d3d7812 */ /* 0x000fe200078ec0ff */
[----:B------:R-:W-:Y:S01]  /*15780*/  VIADD R70, R59, UR15 ;  /* 0x0000000f3b467c36 */ /* 0x000fe20008000000 */
[----:B------:R-:W-:Y:S01]  /*15790*/  BSSY.RECONVERGENT B1, `(.L_x_1588) ;  /* 0x00002d8000017945 */ /* 0x000fe20003800200 */
[----:B------:R-:W-:Y:S01]  /*157a0*/  VIADD R52, R54, UR13 ;  /* 0x0000000d36347c36 */ /* 0x000fe20008000000 */
[----:B------:R-:W-:Y:S01]  /*157b0*/  LOP3.LUT R60, R71, 0x1, RZ, 0x3c, !PT ;  /* 0x00000001473c7812 */ /* 0x000fe200078e3cff */
[----:B------:R-:W-:Y:S01]  /*157c0*/  VIADD R64, R55, UR14 ;  /* 0x0000000e37407c36 */ /* 0x000fe20008000000 */
[----:B------:R-:W-:Y:S02]  /*157d0*/  SHF.L.W.U32.HI R67, R70, 0x10, R70 ;  /* 0x0000001046437819 */ /* 0x000fe40000010e46 */
[----:B------:R-:W-:Y:S02]  /*157e0*/  ISETP.NE.AND P1, PT, R61, 0x1, PT ;  /* 0x000000013d00780c */ /* 0x000fe40003f25270 */
        /* <DEDUP_REMOVED lines=295> */
[----:B------:R-:W-:Y:S01]  /*16a60*/  LOP3.LUT R79, RZ, R57, RZ, 0x33, !PT ;  /* 0x00000039ff4f7212 */ /* 0x000fe200078e33ff */
[----:B------:R-:W-:Y:S01]  /*16a70*/  IMAD.IADD R90, R73, 0x1, R88 ;  /* 0x00000001495a7824 */ /* 0x000fe200078e0258 */
[----:B------:R-:W-:-:S02]  /*16a80*/  LOP3.LUT R76, R83, R80, RZ, 0x3c, !PT ;  /* 0x00000050534c7212 */ /* 0x000fc400078e3cff */
[----:B------:R-:W-:Y:S02]  /*16a90*/  LOP3.LUT R84, R84, R75, RZ, 0x3c, !PT ;  /* 0x0000004b54547212 */ /* 0x000fe400078e3cff */
[----:B------:R-:W-:Y:S02]  /*16aa0*/  LOP3.LUT R81, R81, R90, RZ, 0x3c, !PT ;  /* 0x0000005a51517212 */ /* 0x000fe400078e3cff */
[----:B------:R-:W-:Y:S02]  /*16ab0*/  SHF.L.W.U32.HI R80, R71, 0x10, R71 ;  /* 0x0000001047507819 */ /* 0x000fe40000010e47 */
[----:B------:R-:W-:Y:S02]  /*16ac0*/  SHF.L.W.U32.HI R84, R84, 0xc, R84 ;  /* 0x0000000c54547819 */ /* 0x000fe40000010e54 */
[----:B------:R-:W-:Y:S02]  /*16ad0*/  SHF.L.W.U32.HI R81, R81, 0xc, R81 ;  /* 0x0000000c51517819 */ /* 0x000fe40000010e51 */
[----:B------:R-:W-:Y:S01]  /*16ae0*/  LEA.HI R87, R76, R87, R76, 0xc ;  /* 0x000000574c577211 */ /* 0x000fe200078f604c */
[----:B------:R-:W-:Y:S01]  /*16af0*/  IMAD.IADD R76, R80, 0x1, R53 ;  /* 0x00000001504c7824 */ /* 0x000fe200078e0235 */
[----:B------:R-:W-:Y:S01]  /*16b00*/  LEA.HI R91, R82, R91, R82, 0xc ;  /* 0x0000005b525b7211 */ /* 0x000fe200078f6052 */
[----:B------:R-:W-:Y:S01]  /*16b10*/  IMAD.IADD R82, R77, 0x1, R84 ;  /* 0x000000014d527824 */ /* 0x000fe200078e0254 */
[----:B------:R-:W-:Y:S01]  /*16b20*/  LOP3.LUT R74, R74, R87, RZ, 0x3c, !PT ;  /* 0x000000574a4a7212 */ /* 0x000fe200078e3cff */
[----:B------:R-:W-:Y:S01]  /*16b30*/  IMAD.IADD R77, R78, 0x1, R81 ;  /* 0x000000014e4d7824 */ /* 0x000fe200078e0251 */
[----:B------:R-:W-:-:S02]  /*16b40*/  LOP3.LUT R73, R53, R76, RZ, 0x3c, !PT ;  /* 0x0000004c35497212 */ /* 0x000fc400078e3cff */
[----:B------:R-:W-:Y:S02]  /*16b50*/  LOP3.LUT R86, R85, R82, RZ, 0x3c, !PT ;  /* 0x0000005255567212 */ /* 0x000fe400078e3cff */
[----:B------:R-:W-:Y:S02]  /*16b60*/  LOP3.LUT R77, R88, R77, RZ, 0x3c, !PT ;  /* 0x0000004d584d7212 */ /* 0x000fe400078e3cff */
[----:B------:R-:W-:Y:S01]  /*16b70*/  SHF.L.W.U32.HI R78, R73, 0xc, R73 ;  /* 0x0000000c494e7819 */ /* 0x000fe20000010e49 */
[----:B------:R-:W-:Y:S01]  /*16b80*/  IMAD.IADD R73, R56, 0x1, R79 ;  /* 0x0000000138497824 */ /* 0x000fe200078e024f */
[----:B------:R-:W-:Y:S02]  /*16b90*/  LEA.HI R90, R77, R90, R77, 0x8 ;  /* 0x0000005a4d5a7211 */ /* 0x000fe400078f404d */
[----:B------:R-:W-:Y:S01]  /*16ba0*/  LEA.HI R75, R86, R75, R86, 0x8 ;  /* 0x0000004b564b7211 */ /* 0x000fe200078f4056 */
        /* <DEDUP_REMOVED lines=10> */
[----:B------:R-:W-:Y:S01]  /*16c50*/  IMAD.IADD R86, R87, 0x1, R84 ;  /* 0x0000000157567824 */ /* 0x000fe200078e0254 */
[----:B------:R-:W-:Y:S01]  /*16c60*/  SHF.L.W.U32.HI R74, R74, 0x8, R74 ;  /* 0x000000084a4a7819 */ /* 0x000fe20000010e4a */
[----:B------:R-:W-:Y:S01]  /*16c70*/  IMAD.IADD R72, R72, 0x1, R91 ;  /* 0x0000000148487824 */ /* 0x000fe200078e025b */
[----:B------:R-:W-:Y:S01]  /*16c80*/  SHF.R.U32.HI R85, RZ, R73, R58 ;  /* 0x00000049ff557219 */ /* 0x000fe2000001163a */
[----:B------:R-:W-:Y:S01]  /*16c90*/  IMAD.IADD R77, R76, 0x1, R75 ;  /* 0x000000014c4d7824 */ /* 0x000fe200078e024b */
[----:B------:R-:W-:-:S02]  /*16ca0*/  LOP3.LUT R79, R74, R83, RZ, 0x3c, !PT ;  /* 0x000000534a4f7212 */ /* 0x000fc400078e3cff */
[----:B------:R-:W-:Y:S02]  /*16cb0*/  LOP3.LUT R91, R91, R86, RZ, 0x3c, !PT ;  /* 0x000000565b5b7212 */ /* 0x000fe400078e3cff */
[----:B------:R-:W-:Y:S02]  /*16cc0*/  LEA.HI R72, R79, R72, R79, 0x10 ;  /* 0x000000484f487211 */ /* 0x000fe400078f804f */
[----:B------:R-:W-:Y:S01]  /*16cd0*/  LOP3.LUT R78, R78, R77, RZ, 0x3c, !PT ;  /* 0x0000004d4e4e7212 */ /* 0x000fe200078e3cff */
[----:B------:R-:W-:Y:S01]  /*16ce0*/  IMAD.IADD R77, R77, 0x1, R68 ;  /* 0x000000014d4d7824 */ /* 0x000fe200078e0244 */
[----:B------:R-:W-:Y:S02]  /*16cf0*/  LOP3.LUT R85, R85, 0x1, RZ, 0xc0, !PT ;  /* 0x0000000155557812 */ /* 0x000fe400078ec0ff */
[----:B------:R-:W-:Y:S02]  /*16d00*/  LEA.HI R91, R91, R90, R91, 0x10 ;  /* 0x0000005a5b5b7211 */ /* 0x000fe400078f805b */
[----:B------:R-:W-:Y:S01]  /*16d10*/  LOP3.LUT R74, R81, R72, RZ, 0x3c, !PT ;  /* 0x00000048514a7212 */ /* 0x000fe200078e3cff */
[----:B------:R-:W-:Y:S01]  /*16d20*/  IMAD.IADD R72, R71, 0x1, R65 ;  /* 0x0000000147487824 */ /* 0x000fe200078e0241 */
[----:B------:R-:W-:-:S02]  /*16d30*/  SHF.L.W.U32.HI R79, R78, 0x7, R78 ;  /* 0x000000074e4f7819 */ /* 0x000fc40000010e4e */
[----:B------:R-:W-:Y:S02]  /*16d40*/  ISETP.NE.U32.AND P0, PT, R85, 0x1, PT ;  /* 0x000000015500780c */ /* 0x000fe40003f05070 */
[----:B------:R-:W-:Y:S01]  /*16d50*/  LOP3.LUT R91, R84, R91, RZ, 0x3c, !PT ;  /* 0x0000005b545b7212 */ /* 0x000fe200078e3cff */
[----:B------:R-:W-:Y:S01]  /*16d60*/  IMAD.IADD R76, R79, 0x1, R70 ;  /* 0x000000014f4c7824 */ /* 0x000fe200078e0246 */
[----:B------:R-:W-:Y:S02]  /*16d70*/  LOP3.LUT R70, R69, R72, RZ, 0x3c, !PT ;  /* 0x0000004845467212 */ /* 0x000fe400078e3cff */
[----:B------:R-:W-:Y:S02]  /*16d80*/  LEA.HI R91, R91, R86, RZ, 0xc ;  /* 0x000000565b5b7211 */ /* 0x000fe400078f60ff */
[----:B------:R-:W-:Y:S02]  /*16d90*/  LOP3.LUT R75, R75, R52, RZ, 0x3c, !PT ;  /* 0x000000344b4b7212 */ /* 0x000fe400078e3cff */
[----:B------:R-:W-:Y:S01]  /*16da0*/  LEA.HI R74, R74, R83, RZ, 0xc ;  /* 0x000000534a4a7211 */ /* 0x000fe200078f60ff */
[----:B------:R-:W-:Y:S01]  /*16db0*/  VIADD R69, R91, UR12 ;  /* 0x0000000c5b457c36 */ /* 0x000fe20008000000 */
[----:B------:R-:W-:-:S02]  /*16dc0*/  SHF.L.W.U32.HI R70, R70, 0x10, R70 ;  /* 0x0000001046467819 */ /* 0x000fc40000010e46 */
[----:B------:R-:W-:Y:S01]  /*16dd0*/  LOP3.LUT R61, R61, R76, RZ, 0x3c, !PT ;  /* 0x0000004c3d3d7212 */ /* 0x000fe200078e3cff */
[----:B------:R-:W-:Y:S01]  /*16de0*/  @!P0 VIADD R69, R74, UR13 ;  /* 0x0000000d4a458c36 */ /* 0x000fe20008000000 */
[----:B------:R-:W-:Y:S01]  /*16df0*/  SHF.L.W.U32.HI R75, R75, 0x10, R75 ;  /* 0x000000104b4b7819 */ /* 0x000fe20000010e4b */
[----:B------:R-:W-:Y:S01]  /*16e00*/  IMAD.IADD R74, R67, 0x1, R70 ;  /* 0x00000001434a7824 */ /* 0x000fe200078e0246 */
[----:B------:R-:W-:Y:S02]  /*16e10*/  SHF.L.W.U32.HI R78, R61, 0x10, R61 ;  /* 0x000000103d4e7819 */ /* 0x000fe40000010e3d */
[----:B------:R-:W-:Y:S01]  /*16e20*/  LOP3.LUT R66, R66, R77, RZ, 0x3c, !PT ;  /* 0x0000004d42427212 */ /* 0x000fe200078e3cff */
[----:B------:R-:W-:Y:S01]  /*16e30*/  IMAD.IADD R67, R60, 0x1, R75 ;  /* 0x000000013c437824 */ /* 0x000fe200078e024b */
[----:B------:R-:W-:Y:S01]  /*16e40*/  LOP3.LUT R65, R65, R74, RZ, 0x3c, !PT ;  /* 0x0000004a41417212 */ /* 0x000fe200078e3cff */
[----:B------:R-:W-:Y:S01]  /*16e50*/  IMAD.IADD R80, R63, 0x1, R78 ;  /* 0x000000013f507824 */ /* 0x000fe200078e024e */
[----:B------:R-:W-:-:S02]  /*16e60*/  LOP3.LUT R69, R69, 0x1, RZ, 0xc0, !PT ;  /* 0x0000000145457812 */ /* 0x000fc400078ec0ff */
        /* <DEDUP_REMOVED lines=299> */
[----:B------:R-:W-:Y:S01]  /*18120*/  LOP3.LUT R75, R75, R66, RZ, 0x3c, !PT ;  /* 0x000000424b4b7212 */ /* 0x000fe200078e3cff */
[----:B------:R-:W-:Y:S01]  /*18130*/  VIADD R66, R66, UR14 ;  /* 0x0000000e42427c36 */ /* 0x000fe20008000000 */
[----:B------:R-:W-:Y:S02]  /*18140*/  LEA.HI R68, R81, R68, R81, 0x8 ;  /* 0x0000004451447211 */ /* 0x000fe400078f4051 */
[----:B------:R-:W-:Y:S02]  /*18150*/  LOP3.LUT R60, R61, R62, RZ, 0x3c, !PT ;  /* 0x0000003e3d3c7212 */ /* 0x000fe400078e3cff */
[----:B------:R-:W-:Y:S01]  /*18160*/  LOP3.LUT R83, R83, R76, RZ, 0x3c, !PT ;  /* 0x0000004c53537212 */ /* 0x000fe200078e3cff */
[----:B------:R-:W-:Y:S01]  /*18170*/  VIADD R76, R76, UR15 ;  /* 0x0000000f4c4c7c36 */ /* 0x000fe20008000000 */
[----:B------:R-:W-:Y:S02]  /*18180*/  LEA.HI R72, R75, R72, R75, 0x8 ;  /* 0x000000484b487211 */ /* 0x000fe400078f404b */
[----:B------:R-:W-:-:S02]  /*18190*/  LOP3.LUT R65, R65, R68, RZ, 0x3c, !PT ;  /* 0x0000004441417212 */ /* 0x000fc400078e3cff */
[----:B------:R-:W-:Y:S02]  /*181a0*/  LEA.HI R71, R60, R71, R60, 0x8 ;  /* 0x000000473c477211 */ /* 0x000fe400078f403c */
[----:B------:R-:W-:Y:S02]  /*181b0*/  LEA.HI R64, R83, R64, R83, 0x8 ;  /* 0x0000004053407211 */ /* 0x000fe400078f4053 */
[----:B------:R-:W-:Y:S02]  /*181c0*/  LOP3.LUT R72, R79, R72, RZ, 0x3c, !PT ;  /* 0x000000484f487212 */ /* 0x000fe400078e3cff */
[----:B------:R-:W-:Y:S02]  /*181d0*/  LEA.HI R60, R65, R54, R65, 0x7 ;  /* 0x00000036413c7211 */ /* 0x000fe400078f3841 */
[----:B------:R-:W-:Y:S02]  /*181e0*/  LOP3.LUT R70, R70, R71, RZ, 0x3c, !PT ;  /* 0x0000004746467212 */ /* 0x000fe400078e3cff */
[----:B------:R-:W-:Y:S01]  /*181f0*/  LOP3.LUT R64, R63, R64, RZ, 0x3c, !PT ;  /* 0x000000403f407212 */ /* 0x000fe200078e3cff */
[----:B------:R-:W-:Y:S01]  /*18200*/  VIADD R63, R62, UR13 ;  /* 0x0000000d3e3f7c36 */ /* 0x000fe20008000000 */
[----:B------:R-:W-:-:S02]  /*18210*/  SHF.R.U32.HI R54, RZ, R73, R58 ;  /* 0x00000049ff367219 */ /* 0x000fc4000001163a */
[----:B------:R-:W-:Y:S01]  /*18220*/  LEA.HI R67, R72, R59, R72, 0x7 ;  /* 0x0000003b48437211 */ /* 0x000fe200078f3848 */
[----:B------:R-:W-:Y:S01]  /*18230*/  VIADD R59, R52, UR12 ;  /* 0x0000000c343b7c36 */ /* 0x000fe20008000000 */
[----:B------:R-:W-:Y:S02]  /*18240*/  LEA.HI R65, R70, R55, R70, 0x7 ;  /* 0x0000003746417211 */ /* 0x000fe400078f3846 */
[----:B------:R-:W-:Y:S02]  /*18250*/  LEA.HI R64, R64, R53, R64, 0x7 ;  /* 0x0000003540407211 */ /* 0x000fe400078f3840 */
[----:B------:R-:W-:Y:S02]  /*18260*/  LOP3.LUT R72, R54, 0x1, RZ, 0xc0, !PT ;  /* 0x0000000136487812 */ /* 0x000fe400078ec0ff */
[----:B------:R-:W-:Y:S01]  /*18270*/  PRMT R61, R69, 0x7610, R61 ;  /* 0x00007610453d7816 */ /* 0x000fe2000000003d */
[----:B------:R-:W-:Y:S06]  /*18280*/  @P1 BRA `(.L_x_1589) ;  /* 0x0000000000a01947 */ /* 0x000fec0003800000 */
[----:B------:R-:W0:Y:S01]  /*18290*/  S2R R52, SR_TID.X ;  /* 0x0000000000347919 */ /* 0x000e220000002100 */
[----:B------:R-:W1:Y:S01]  /*182a0*/  LDC.64 R54, c[0x0][0x388] ;  /* 0x0000e200ff367b82 */ /* 0x000e620000000a00 */
[----:B------:R-:W2:Y:S01]  /*182b0*/  S2R R62, SR_CTAID.X ;  /* 0x00000000003e7919 */ /* 0x000ea20000002500 */
[----:B-1----:R-:W-:-:S05]  /*182c0*/  IMAD.WIDE R54, R57, 0x10, R54 ;  /* 0x0000001039367825 */ /* 0x002fca00078e0236 */
[----:B------:R-:W3:Y:S01]  /*182d0*/  LDG.E R71, desc[UR8][R54.64+0x200] ;  /* 0x0002000836477981 */ /* 0x000ee2000c1e1900 */
[C---:B0-----:R-:W-:Y:S01]  /*182e0*/  IMAD.SHL.U32 R53, R52.reuse, 0x8, RZ ;  /* 0x0000000834357824 */ /* 0x041fe200078e00ff */
[----:B------:R-:W-:Y:S02]  /*182f0*/  LOP3.LUT R52, R52, 0x1f, RZ, 0xc0, !PT ;  /* 0x0000001f34347812 */ /* 0x000fe400078ec0ff */
[----:B------:R-:W4:Y:S02]  /*18300*/  LDG.E R70, desc[UR8][R54.64+0x204] ;  /* 0x0002040836467981 */ /* 0x000f24000c1e1900 */
[----:B------:R-:W-:-:S05]  /*18310*/  LOP3.LUT R53, R53, 0x1f00, RZ, 0xc0, !PT ;  /* 0x00001f0035357812 */ /* 0x000fca00078ec0ff */
[----:B--2---:R-:W-:Y:S02]  /*18320*/  IMAD R53, R62, 0x800, R53 ;  /* 0x000008003e357824 */ /* 0x004fe400078e0235 */
[----:B------:R-:W2:Y:S03]  /*18330*/  LDG.E R62, desc[UR8][R54.64+0x1fc] ;  /* 0x0001fc08363e7981 */ /* 0x000ea6000c1e1900 */
[----:B------:R-:W-:Y:S02]  /*18340*/  IADD3 R52, PT, PT, R53, UR4, R52 ;  /* 0x0000000435347c10 */ /* 0x000fe4000fffe034 */
[----:B------:R-:W-:Y:S02]  /*18350*/  SHF.R.S32.HI R53, RZ, 0x1f, R57 ;  /* 0x0000001fff357819 */ /* 0x000fe40000011439 */
[----:B------:R-:W-:Y:S01]  /*18360*/  SHF.R.U32.HI R73, RZ, R73, R52 ;  /* 0x00000049ff497219 */ /* 0x000fe20000011634 */
[----:B------:R-:W-:-:S03]  /*18370*/  IMAD.MOV.U32 R52, RZ, RZ, 0x1bd ;  /* 0x000001bdff347424 */ /* 0x000fc600078e00ff */
[----:B------:R-:W-:-:S04]  /*18380*/  LOP3.LUT R73, R73, 0x1, RZ, 0xc0, !PT ;  /* 0x0000000149497812 */ /* 0x000fc800078ec0ff */
[----:B------:R-:W-:Y:S02]  /*18390*/  ISETP.NE.U32.AND P0, PT, R73, 0x1, PT ;  /* 0x000000014900780c */ /* 0x000fe40003f05070 */
[----:B------:R-:W5:Y:S02]  /*183a0*/  LDG.E R73, desc[UR8][R54.64+0x208] ;  /* 0x0002080836497981 */ /* 0x000f64000c1e1900 */
[----:B------:R-:W-:-:S04]  /*183b0*/  SEL R52, R52, 0x1a4, !P0 ;  /* 0x000001a434347807 */ /* 0x000fc80004000000 */
[----:B------:R-:W-:-:S04]  /*183c0*/  IADD3 R52, P1, P2, R52, UR6, R57 ;  /* 0x0000000634347c10 */ /* 0x000fc8000fa3e039 */
[----:B------:R-:W-:-:S05]  /*183d0*/  IADD3.X R53, PT, PT, RZ, UR7, R53, P1, P2 ;  /* 0x00000007ff357c10 */ /* 0x000fca0008fe4435 */
[----:B------:R-:W5:Y:S01]  /*183e0*/  LDG.E.U8 R52, desc[UR8][R52.64+0x1e8] ;  /* 0x0001e80834347981 */ /* 0x000f62000c1e1100 */
[----:B------:R-:W-:Y:S02]  /*183f0*/  SEL R69, R64, R59, !P0 ;  /* 0x0000003b40457207 */ /* 0x000fe40004000000 */
[----:B------:R-:W-:-:S04]  /*18400*/  SEL R68, R60, R63, !P0 ;  /* 0x0000003f3c447207 */ /* 0x000fc80004000000 */
[----:B---3--:R-:W-:Y:S02]  /*18410*/  LOP3.LUT R68, R68, R71, RZ, 0x3c, !PT ;  /* 0x0000004744447212 */ /* 0x008fe400078e3cff */
[----:B--2---:R-:W-:Y:S02]  /*18420*/  LOP3.LUT R62, R69, R62, RZ, 0x3c, !PT ;  /* 0x0000003e453e7212 */ /* 0x004fe400078e3cff */
[----:B------:R-:W-:Y:S02]  /*18430*/  SEL R69, R65, R66, !P0 ;  /* 0x0000004241457207 */ /* 0x000fe40004000000 */
[----:B------:R-:W-:Y:S02]  /*18440*/  SEL R59, R59, R62, !P0 ;  /* 0x0000003e3b3b7207 */ /* 0x000fe40004000000 */
[----:B------:R-:W-:Y:S02]  /*18450*/  SEL R64, R62, R64, !P0 ;  /* 0x000000403e407207 */ /* 0x000fe40004000000 */
[----:B------:R-:W-:-:S02]  /*18460*/  SEL R62, R67, R76, !P0 ;  /* 0x0000004c433e7207 */ /* 0x000fc40004000000 */
[----:B----4-:R-:W-:Y:S02]  /*18470*/  LOP3.LUT R69, R69, R70, RZ, 0x3c, !PT ;  /* 0x0000004645457212 */ /* 0x010fe400078e3cff */
[----:B------:R-:W-:Y:S02]  /*18480*/  SEL R63, R63, R68, !P0 ;  /* 0x000000443f3f7207 */ /* 0x000fe40004000000 */
[----:B-----5:R-:W-:Y:S02]  /*18490*/  LOP3.LUT R62, R62, R73, RZ, 0x3c, !PT ;  /* 0x000000493e3e7212 */ /* 0x020fe400078e3cff */
[----:B------:R-:W-:Y:S02]  /*184a0*/  SEL R60, R68, R60, !P0 ;  /* 0x0000003c443c7207 */ /* 0x000fe40004000000 */
[----:B------:R-:W-:Y:S02]  /*184b0*/  SEL R66, R66, R69, !P0 ;  /* 0x0000004542427207 */ /* 0x000fe40004000000 */
[----:B------:R-:W-:-:S02]  /*184c0*/  SEL R65, R69, R65, !P0 ;  /* 0x0000004145417207 */ /* 0x000fc40004000000 */
[----:B------:R-:W-:Y:S02]  /*184d0*/  SEL R76, R76, R62, !P0 ;  /* 0x0000003e4c4c7207 */ /* 0x000fe40004000000 */
[----:B------:R-:W-:Y:S02]  /*184e0*/  SEL R67, R62, R67, !P0 ;  /* 0x000000433e437207 */ /* 0x000fe40004000000 */
[----:B------:R-:W-:-:S04]  /*184f0*/  LOP3.LUT R52, R52, R61, RZ, 0x3c, !PT ;  /* 0x0000003d34347212 */ /* 0x000fc800078e3cff */
[----:B------:R-:W-:-:S07]  /*18500*/  PRMT R61, R52, 0x7610, R61 ;  /* 0x00007610343d7816 */ /* 0x000fce000000003d */
.L_x_1589:
[----:B------:R-:W-:Y:S05]  /*18510*/  BSYNC.RECONVERGENT B1 ;  /* 0x0000000000017941 */ /* 0x000fea0003800200 */
.L_x_1588:
[----:B------:R-:W-:Y:S01]  /*18520*/  VIADD R57, R57, 0x1 ;  /* 0x0000000139397836 */ /* 0x000fe20000000000 */
[----:B------:R-:W-:-:S04]  /*18530*/  ISETP.NE.U32.AND P0, PT, R72, 0x1, PT ;  /* 0x000000014800780c */ /* 0x000fc80003f05070 */
[----:B------:R-:W-:Y:S02]  /*18540*/  ISETP.GE.U32.AND P1, PT, R57, R56, PT ;  /* 0x000000383900720c */ /* 0x000fe40003f26070 */
[----:B------:R-:W-:Y:S02]  /*18550*/  SEL R53, R64, R59, !P0 ;  /* 0x0000003b40357207 */ /* 0x000fe40004000000 */
[----:B------:R-:W-:Y:S02]  /*18560*/  SEL R54, R60, R63, !P0 ;  /* 0x0000003f3c367207 */ /* 0x000fe40004000000 */
[----:B------:R-:W-:Y:S02]  /*18570*/  SEL R55, R65, R66, !P0 ;  /* 0x0000004241377207 */ /* 0x000fe40004000000 */
[----:B------:R-:W-:-:S05]  /*18580*/  SEL R59, R67, R76, !P0 ;  /* 0x0000004c433b7207 */ /* 0x000fca0004000000 */
[----:B------:R-:W-:Y:S05]  /*18590*/  @!P1 BRA `(.L_x_1590) ;  /* 0xffffffd000709947 */ /* 0x000fea000383ffff */
.L_x_1587:
[----:B------:R-:W-:-:S04]  /*185a0*/  LOP3.LUT R61, R61, 0xff, RZ, 0xc0, !PT ;  /* 0x000000ff3d3d7812 */ /* 0x000fc800078ec0ff */
[----:B------:R-:W-:-:S13]  /*185b0*/  ISETP.NE.AND P0, PT, R61, 0x1, PT ;  /* 0x000000013d00780c */ /* 0x000fda0003f05270 */
        /* <DEDUP_REMOVED lines=12> */
.L_x_1586:
[----:B------:R-:W-:Y:S05]  /*18680*/  BSYNC.RECONVERGENT B0 ;  /* 0x0000000000007941 */ /* 0x000fea0003800200 */
.L_x_1585:
[----:B------:R-:W0:Y:S01]  /*18690*/  S2UR UR6, SR_CgaCtaId ;  /* 0x00000000000679c3 */ /* 0x000e220000008800 */
[----:B------:R-:W1:Y:S01]  /*186a0*/  S2R R52, SR_TID.X ;  /* 0x0000000000347919 */ /* 0x000e620000002100 */
[----:B------:R-:W-:Y:S01]  /*186b0*/  UMOV UR5, 0x400 ;  /* 0x0000040000057882 */ /* 0x000fe20000000000 */
[----:B------:R-:W-:Y:S01]  /*186c0*/  IMAD.MOV.U32 R56, RZ, RZ, R53 ;  /* 0x000000ffff387224 */ /* 0x000fe200078e0035 */
[----:B------:R-:W2:Y:S01]  /*186d0*/  LDCU.128 UR12, c[0x3][URZ] ;  /* 0x00c00000ff0c77ac */ /* 0x000ea20008000c00 */
[----:B------:R-:W3:Y:S01]  /*186e0*/  S2R R60, SR_CTAID.X ;  /* 0x00000000003c7919 */ /* 0x000ee20000002500 */
[----:B------:R-:W-:Y:S01]  /*186f0*/  IMAD.MOV.U32 R58, RZ, RZ, R55 ;  /* 0x000000ffff3a7224 */ /* 0x000fe200078e0037 */
[----:B------:R-:W-:Y:S01]  /*18700*/  BSSY.RECONVERGENT B0, `(.L_x_1591) ;  /* 0x0000316000007945 */ /* 0x000fe20003800200 */
[----:B------:R-:W4:Y:S01]  /*18710*/  S2UR UR10, SR_SWINHI ;  /* 0x00000000000a79c3 */ /* 0x000f220000002f00 */
[----:B------:R-:W-:Y:S01]  /*18720*/  CS2R R62, SRZ ;  /* 0x00000000003e7805 */ /* 0x000fe2000001ff00 */
[----:B0-----:R-:W-:-:S07]  /*18730*/  ULEA UR5, UR6, UR5, 0x18 ;  /* 0x0000000506057291 */ /* 0x001fce000f8ec0ff */
[----:B------:R-:W-:Y:S01]  /*18740*/  UMOV UR6, UR5 ;  /* 0x0000000500067c82 */ /* 0x000fe20008000000 */
[----:B----4-:R-:W-:Y:S01]  /*18750*/  UMOV UR7, UR10 ;  /* 0x0000000a00077c82 */ /* 0x010fe20008000000 */
[C---:B-1----:R-:W-:Y:S01]  /*18760*/  IMAD.SHL.U32 R53, R52.reuse, 0x8, RZ ;  /* 0x0000000834357824 */ /* 0x042fe200078e00ff */
[----:B------:R-:W-:Y:S01]  /*18770*/  UIADD3 UR6, UP0, UPT, UR6, 0x6087, URZ ;  /* 0x0000608706067890 */ /* 0x000fe2000ff1e0ff */
[C---:B------:R-:W-:Y:S01]  /*18780*/  IMAD R57, R52.reuse, 0x6, RZ ;  /* 0x0000000634397824 */ /* 0x040fe200078e02ff */
[----:B------:R-:W-:Y:S02]  /*18790*/  LOP3.LUT R66, R52, 0x1f, RZ, 0xc0, !PT ;  /* 0x0000001f34427812 */ /* 0x000fe400078ec0ff */
[----:B------:R-:W-:Y:S01]  /*187a0*/  ULOP3.LUT UR10, UR6, 0xfffffff0, URZ, 0xc0, !UPT ;  /* 0xfffffff0060a7892 */ /* 0x000fe2000f8ec0ff */
[----:B------:R-:W-:Y:S01]  /*187b0*/  LOP3.LUT R53, R53, 0x1f00, RZ, 0xc0, !PT ;  /* 0x00001f0035357812 */ /* 0x000fe200078ec0ff */
[----:B------:R-:W-:-:S04]  /*187c0*/  UIADD3.X UR6, UPT, UPT, URZ, UR7, URZ, UP0, !UPT ;  /* 0x00000007ff067290 */ /* 0x000fc800087fe4ff */
[----:B------:R-:W-:Y:S02]  /*187d0*/  IMAD.U32 R64, RZ, RZ, UR10 ;  /* 0x0000000aff407e24 */ /* 0x000fe4000f8e00ff */
[----:B------:R-:W-:Y:S02]  /*187e0*/  IMAD.U32 R65, RZ, RZ, UR6 ;  /* 0x00000006ff417e24 */ /* 0x000fe4000f8e00ff */
[----:B---3--:R-:W-:Y:S01]  /*187f0*/  IMAD R53, R60, 0x800, R53 ;  /* 0x000008003c357824 */ /* 0x008fe200078e0235 */
[----:B------:R-:W0:Y:S01]  /*18800*/  LDCU.64 UR10, c[0x0][0x388] ;  /* 0x00007100ff0a77ac */ /* 0x000e220008000a00 */
[----:B------:R-:W-:Y:S01]  /*18810*/  IMAD.WIDE.U32 R64, R57, 0x10, R64 ;  /* 0x0000001039407825 */ /* 0x000fe200078e0040 */
[----:B------:R-:W-:Y:S01]  /*18820*/  CS2R R60, SRZ ;  /* 0x00000000003c7805 */ /* 0x000fe2000001ff00 */
[----:B------:R-:W1:Y:S02]  /*18830*/  LDCU UR6, c[0x0][0x398] ;  /* 0x00007300ff0677ac */ /* 0x000e640008000800 */
[----:B------:R-:W-:Y:S01]  /*18840*/  IMAD.MOV.U32 R57, RZ, RZ, R54 ;  /* 0x000000ffff397224 */ /* 0x000fe200078e0036 */
[----:B------:R-:W-:-:S04]  /*18850*/  IADD3 R66, PT, PT, R53, UR4, R66 ;  /* 0x0000000435427c10 */ /* 0x000fc8000fffe042 */
[----:B------:R3:W-:Y:S01]  /*18860*/  ST.E.128 desc[UR8][R64.64+0x10], R56 ;  /* 0x0000103840007985 */ /* 0x0007e2000c101d08 */
[----:B-1----:R-:W-:-:S13]  /*18870*/  ISETP.GE.AND P0, PT, R66, UR6, PT ;  /* 0x0000000642007c0c */ /* 0x002fda000bf06270 */
[----:B0-23--:R-:W-:Y:S05]  /*18880*/  @P0 BRA `(.L_x_1592) ;  /* 0x0000002c00f40947 */ /* 0x00dfea0003800000 */
[----:B------:R-:W0:Y:S01]  /*18890*/  LDC.64 R52, c[0x0][0x388] ;  /* 0x0000e200ff347b82 */ /* 0x000e220000000a00 */
[----:B------:R-:W1:Y:S04]  /*188a0*/  LDS.U8 R55, [UR5+0x6038] ;  /* 0x00603805ff377984 */ /* 0x000e680008000000 */
[----:B------:R-:W2:Y:S04]  /*188b0*/  LDS.64 R60, [UR5+0x6028] ;  /* 0x00602805ff3c7984 */ /* 0x000ea80008000a00 */
[----:B------:R-:W3:Y:S04]  /*188c0*/  LDS.64 R62, [UR5+0x6030] ;  /* 0x00603005ff3e7984 */ /* 0x000ee80008000a00 */
[----:B0-----:R-:W4:Y:S01]  /*188d0*/  LDG.E.U8 R52, desc[UR8][R52.64+0x3e1] ;  /* 0x0003e10834347981 */ /* 0x001f22000c1e1100 */
[----:B-1----:R-:W-:-:S02]  /*188e0*/  PRMT R58, R55, 0x7610, R58 ;  /* 0x00007610373a7816 */ /* 0x002fc4000000003a */
[----:B----4-:R-:W-:-:S04]  /*188f0*/  VIMNMX.U16x2 R54, PT, PT, R52, 0xb000b, !PT ;  /* 0x000b000b34367848 */ /* 0x010fc80007fe0200 */
[----:B------:R-:W-:-:S05]  /*18900*/  LOP3.LUT R54, R54, 0xffff, RZ, 0xc0, !PT ;  /* 0x0000ffff36367812 */ /* 0x000fca00078ec0ff */
[----:B------:R-:W-:-:S05]  /*18910*/  VIADD R53, R54, 0xfffffff5 ;  /* 0xfffffff536357836 */ /* 0x000fca0000000000 */
[----:B------:R-:W-:-:S13]  /*18920*/  ISETP.GE.U32.AND P0, PT, R53, R52, PT ;  /* 0x000000343500720c */ /* 0x000fda0003f06070 */
[----:B--23--:R-:W-:Y:S05]  /*18930*/  @P0 BRA `(.L_x_1593) ;  /* 0x0000002c00900947 */ /* 0x00cfea0003800000 */
.L_x_1596:
[----:B------:R-:W-:Y:S01]  /*18940*/  VIADD R71, R60, UR12 ;  /* 0x0000000c3c477c36 */ /* 0x000fe20008000000 */
[----:B------:R-:W-:Y:S01]  /*18950*/  LOP3.LUT R58, R58, 0xff, RZ, 0xc0, !PT ;  /* 0x000000ff3a3a7812 */ /* 0x000fe200078ec0ff */
[----:B------:R-:W-:Y:S01]  /*18960*/  VIADD R70, R63, UR15 ;  /* 0x0000000f3f467c36 */ /* 0x000fe20008000000 */
[----:B------:R-:W-:Y:S01]  /*18970*/  BSSY.RECONVERGENT B1, `(.L_x_1594) ;  /* 0x00002d8000017945 */ /* 0x000fe20003800200 */
[----:B------:R-:W-:Y:S01]  /*18980*/  VIADD R54, R61, UR13 ;  /* 0x0000000d3d367c36 */ /* 0x000fe20008000000 */
[C---:B------:R-:W-:Y:S01]  /*18990*/  LOP3.LUT R56, R71.reuse, 0x1, RZ, 0x3c, !PT ;  /* 0x0000000147387812 */ /* 0x040fe200078e3cff */
[----:B------:R-:W-:Y:S01]  /*189a0*/  VIADD R59, R62, UR14 ;  /* 0x0000000e3e3b7c36 */ /* 0x000fe20008000000 */
[----:B------:R-:W-:Y:S02]  /*189b0*/  SHF.L.W.U32.HI R68, R70, 0x10, R70 ;  /* 0x0000001046447819 */ /* 0x000fe40000010e46 */
        /* <DEDUP_REMOVED lines=77> */
[----:B------:R-:W-:Y:S02]  /*18e90*/  IMAD.IADD R75, R88, 0x1, R91 ;  /* 0x00000001584b7824 */ /* 0x000fe400078e025b */
[----:B------:R-:W-:Y:S01]  /*18ea0*/  IMAD.IADD R74, R77, 0x1, R80 ;  /* 0x000000014d4a7824 */ /* 0x000fe200078e0250 */
[----:B------:R-:W-:Y:S01]  /*18eb0*/  LOP3.LUT R77, R84, R72, RZ, 0x3c, !PT ;  /* 0x00000048544d7212 */ /* 0x000fe200078e3cff */
        /* <DEDUP_REMOVED lines=214> */
[----:B------:R-:W-:Y:S01]  /*19c20*/  SHF.L.W.U32.HI R79, R71, 0x10, R71 ;  /* 0x00000010474f7819 */ /* 0x000fe20000010e47 */
[----:B------:R-:W-:Y:S01]  /*19c30*/  IMAD.IADD R86, R73, 0x1, R82 ;  /* 0x0000000149567824 */ /* 0x000fe200078e0252 */
[----:B------:R-:W-:Y:S01]  /*19c40*/  LOP3.LUT R76, R87, R72, RZ, 0x3c, !PT ;  /* 0x00000048574c7212 */ /* 0x000fe200078e3cff */
[----:B------:R-:W-:Y:S01]  /*19c50*/  IMAD.IADD R80, R75, 0x1, R74 ;  /* 0x000000014b507824 */ /* 0x000fe200078e024a */
[----:B------:R-:W-:Y:S01]  /*19c60*/  LOP3.LUT R84, R84, R91, RZ, 0x3c, !PT ;  /* 0x0000005b54547212 */ /* 0x000fe200078e3cff */
[----:B------:R-:W-:Y:S01]  /*19c70*/  IMAD.IADD R75, R79, 0x1, R60 ;  /* 0x000000014f4b7824 */ /* 0x000fe200078e023c */
[----:B------:R-:W-:Y:S02]  /*19c80*/  LOP3.LUT R81, R81, R86, RZ, 0x3c, !PT ;  /* 0x0000005651517212 */ /* 0x000fe400078e3cff */
[----:B------:R-:W-:-:S02]  /*19c90*/  LOP3.LUT R80, R85, R80, RZ, 0x3c, !PT ;  /* 0x0000005055507212 */ /* 0x000fc400078e3cff */
[----:B------:R-:W-:Y:S02]  /*19ca0*/  SHF.L.W.U32.HI R84, R84, 0xc, R84 ;  /* 0x0000000c54547819 */ /* 0x000fe40000010e54 */
[----:B------:R-:W-:Y:S02]  /*19cb0*/  SHF.L.W.U32.HI R81, R81, 0xc, R81 ;  /* 0x0000000c51517819 */ /* 0x000fe40000010e51 */
[----:B------:R-:W-:Y:S01]  /*19cc0*/  LEA.HI R89, R80, R89, R80, 0xc ;  /* 0x0000005950597211 */ /* 0x000fe200078f6050 */
[----:B------:R-:W-:Y:S01]  /*19cd0*/  IMAD.IADD R80, R77, 0x1, R84 ;  /* 0x000000014d507824 */ /* 0x000fe200078e0254 */
[----:B------:R-:W-:Y:S01]  /*19ce0*/  LOP3.LUT R73, R60, R75, RZ, 0x3c, !PT ;  /* 0x0000004b3c497212 */ /* 0x000fe200078e3cff */
[----:B------:R-:W-:Y:S01]  /*19cf0*/  IMAD.IADD R77, R78, 0x1, R81 ;  /* 0x000000014e4d7824 */ /* 0x000fe200078e0251 */
[----:B------:R-:W-:Y:S02]  /*19d00*/  LEA.HI R93, R76, R93, R76, 0xc ;  /* 0x0000005d4c5d7211 */ /* 0x000fe400078f604c */
[----:B------:R-:W-:-:S02]  /*19d10*/  SHF.L.W.U32.HI R76, R73, 0xc, R73 ;  /* 0x0000000c494c7819 */ /* 0x000fc40000010e49 */
[----:B------:R-:W-:Y:S02]  /*19d20*/  LOP3.LUT R77, R82, R77, RZ, 0x3c, !PT ;  /* 0x0000004d524d7212 */ /* 0x000fe400078e3cff */
[----:B------:R-:W-:Y:S01]  /*19d30*/  LOP3.LUT R78, R83, R80, RZ, 0x3c, !PT ;  /* 0x00000050534e7212 */ /* 0x000fe200078e3cff */
[----:B------:R-:W-:Y:S01]  /*19d40*/  IMAD.IADD R71, R71, 0x1, R76 ;  /* 0x0000000147477824 */ /* 0x000fe200078e024c */
[----:B------:R-:W-:Y:S02]  /*19d50*/  LEA.HI R86, R77, R86, R77, 0x8 ;  /* 0x000000564d567211 */ /* 0x000fe400078f404d */
[----:B------:R-:W-:Y:S02]  /*19d60*/  LEA.HI R91, R78, R91, R78, 0x8 ;  /* 0x0000005b4e5b7211 */ /* 0x000fe400078f404e */
[----:B------:R-:W-:Y:S02]  /*19d70*/  LOP3.LUT R81, R81, R86, RZ, 0x3c, !PT ;  /* 0x0000005651517212 */ /* 0x000fe400078e3cff */
[----:B------:R-:W-:-:S02]  /*19d80*/  LOP3.LUT R79, R79, R71, RZ, 0x3c, !PT ;  /* 0x000000474f4f7212 */ /* 0x000fc400078e3cff */
[----:B------:R-:W-:Y:S02]  /*19d90*/  LOP3.LUT R83, RZ, R53, RZ, 0x33, !PT ;  /* 0x00000035ff537212 */ /* 0x000fe400078e33ff */
[----:B------:R-:W-:Y:S02]  /*19da0*/  LOP3.LUT R93, R88, R93, RZ, 0x3c, !PT ;  /* 0x0000005d585d7212 */ /* 0x000fe400078e3cff */
[----:B------:R-:W-:Y:S01]  /*19db0*/  SHF.L.W.U32.HI R81, R81, 0x7, R81 ;  /* 0x0000000751517819 */ /* 0x000fe20000010e51 */
[----:B------:R-:W-:Y:S01]  /*19dc0*/  IMAD.IADD R73, R52, 0x1, R83 ;  /* 0x0000000134497824 */ /* 0x000fe200078e0253 */
[----:B------:R-:W-:Y:S02]  /*19dd0*/  LOP3.LUT R91, R84, R91, RZ, 0x3c, !PT ;  /* 0x0000005b545b7212 */ /* 0x000fe400078e3cff */
[----:B------:R-:W-:Y:S01]  /*19de0*/  LOP3.LUT R74, R74, R89, RZ, 0x3c, !PT ;  /* 0x000000594a4a7212 */ /* 0x000fe200078e3cff */
[----:B------:R-:W-:Y:S01]  /*19df0*/  IMAD.IADD R83, R80, 0x1, R81 ;  /* 0x0000000150537824 */ /* 0x000fe200078e0251 */
[----:B------:R-:W-:-:S02]  /*19e00*/  SHF.L.W.U32.HI R79, R79, 0x8, R79 ;  /* 0x000000084f4f7819 */ /* 0x000fc40000010e4f */
[----:B------:R-:W-:Y:S02]  /*19e10*/  SHF.L.W.U32.HI R93, R93, 0x8, R93 ;  /* 0x000000085d5d7819 */ /* 0x000fe40000010e5d */
[----:B------:R-:W-:Y:S01]  /*19e20*/  SHF.L.W.U32.HI R78, R91, 0x7, R91 ;  /* 0x000000075b4e7819 */ /* 0x000fe20000010e5b */
[----:B------:R-:W-:Y:S01]  /*19e30*/  IMAD.IADD R75, R75, 0x1, R79 ;  /* 0x000000014b4b7824 */ /* 0x000fe200078e024f */
[----:B------:R-:W-:Y:S01]  /*19e40*/  SHF.L.W.U32.HI R74, R74, 0x8, R74 ;  /* 0x000000084a4a7819 */ /* 0x000fe20000010e4a */
[----:B------:R-:W-:Y:S01]  /*19e50*/  IMAD.IADD R72, R72, 0x1, R93 ;  /* 0x0000000148487824 */ /* 0x000fe200078e025d */
[----:B------:R-:W-:Y:S01]  /*19e60*/  SHF.R.U32.HI R84, RZ, R73, R66 ;  /* 0x00000049ff547219 */ /* 0x000fe20000011642 */
[----:B------:R-:W-:Y:S01]  /*19e70*/  IMAD.IADD R82, R89, 0x1, R78 ;  /* 0x0000000159527824 */ /* 0x000fe200078e024e */
[----:B------:R-:W-:Y:S02]  /*19e80*/  LOP3.LUT R77, R74, R83, RZ, 0x3c, !PT ;  /* 0x000000534a4d7212 */ /* 0x000fe400078e3cff */
[----:B------:R-:W-:-:S02]  /*19e90*/  LOP3.LUT R76, R76, R75, RZ, 0x3c, !PT ;  /* 0x0000004b4c4c7212 */ /* 0x000fc400078e3cff */
[----:B------:R-:W-:Y:S02]  /*19ea0*/  LEA.HI R72, R77, R72, R77, 0x10 ;  /* 0x000000484d487211 */ /* 0x000fe400078f804d */
[----:B------:R-:W-:Y:S02]  /*19eb0*/  LOP3.LUT R93, R93, R82, RZ, 0x3c, !PT ;  /* 0x000000525d5d7212 */ /* 0x000fe400078e3cff */
[----:B------:R-:W-:Y:S02]  /*19ec0*/  LOP3.LUT R84, R84, 0x1, RZ, 0xc0, !PT ;  /* 0x0000000154547812 */ /* 0x000fe400078ec0ff */
[----:B------:R-:W-:Y:S01]  /*19ed0*/  SHF.L.W.U32.HI R77, R76, 0x7, R76 ;  /* 0x000000074c4d7819 */ /* 0x000fe20000010e4c */
[----:B------:R-:W-:Y:S01]  /*19ee0*/  IMAD.IADD R76, R75, 0x1, R68 ;  /* 0x000000014b4c7824 */ /* 0x000fe200078e0244 */
[----:B------:R-:W-:Y:S01]  /*19ef0*/  LOP3.LUT R74, R81, R72, RZ, 0x3c, !PT ;  /* 0x00000048514a7212 */ /* 0x000fe200078e3cff */
[----:B------:R-:W-:Y:S01]  /*19f00*/  IMAD.IADD R72, R71, 0x1, R64 ;  /* 0x0000000147487824 */ /* 0x000fe200078e0240 */
[----:B------:R-:W-:Y:S01]  /*19f10*/  LEA.HI R93, R93, R86, R93, 0x10 ;  /* 0x000000565d5d7211 */ /* 0x000fe200078f805d */
[----:B------:R-:W-:Y:S01]  /*19f20*/  IMAD.IADD R81, R77, 0x1, R70 ;  /* 0x000000014d517824 */ /* 0x000fe200078e0246 */
[----:B------:R-:W-:-:S02]  /*19f30*/  ISETP.NE.U32.AND P0, PT, R84, 0x1, PT ;  /* 0x000000015400780c */ /* 0x000fc40003f05070 */
[----:B------:R-:W-:Y:S02]  /*19f40*/  LOP3.LUT R93, R78, R93, RZ, 0x3c, !PT ;  /* 0x0000005d4e5d7212 */ /* 0x000fe400078e3cff */
[----:B------:R-:W-:Y:S02]  /*19f50*/  LOP3.LUT R70, R69, R72, RZ, 0x3c, !PT ;  /* 0x0000004845467212 */ /* 0x000fe400078e3cff */
[----:B------:R-:W-:Y:S02]  /*19f60*/  LOP3.LUT R79, R79, R54, RZ, 0x3c, !PT ;  /* 0x000000364f4f7212 */ /* 0x000fe400078e3cff */
[----:B------:R-:W-:Y:S02]  /*19f70*/  LOP3.LUT R71, R56, R81, RZ, 0x3c, !PT ;  /* 0x0000005138477212 */ /* 0x000fe400078e3cff */
[----:B------:R-:W-:Y:S02]  /*19f80*/  LEA.HI R93, R93, R82, RZ, 0xc ;  /* 0x000000525d5d7211 */ /* 0x000fe400078f60ff */
[----:B------:R-:W-:-:S02]  /*19f90*/  LEA.HI R74, R74, R83, RZ, 0xc ;  /* 0x000000534a4a7211 */ /* 0x000fc400078f60ff */
[----:B------:R-:W-:Y:S01]  /*19fa0*/  SHF.L.W.U32.HI R70, R70, 0x10, R70 ;  /* 0x0000001046467819 */ /* 0x000fe20000010e46 */
[----:B------:R-:W-:Y:S01]  /*19fb0*/  VIADD R69, R93, UR12 ;  /* 0x0000000c5d457c36 */ /* 0x000fe20008000000 */
[----:B------:R-:W-:Y:S01]  /*19fc0*/  SHF.L.W.U32.HI R56, R79, 0x10, R79 ;  /* 0x000000104f387819 */ /* 0x000fe20000010e4f */
[----:B------:R-:W-:Y:S01]  /*19fd0*/  @!P0 VIADD R69, R74, UR13 ;  /* 0x0000000d4a458c36 */ /* 0x000fe20008000000 */
[----:B------:R-:W-:Y:S01]  /*19fe0*/  SHF.L.W.U32.HI R79, R71, 0x10, R71 ;  /* 0x00000010474f7819 */ /* 0x000fe20000010e47 */
[----:B------:R-:W-:Y:S02]  /*19ff0*/  IMAD.IADD R67, R67, 0x1, R70 ;  /* 0x0000000143437824 */ /* 0x000fe400078e0246 */
[----:B------:R-:W-:Y:S01]  /*1a000*/  IMAD.IADD R74, R55, 0x1, R56 ;  /* 0x00000001374a7824 */ /* 0x000fe200078e0238 */
[----:B------:R-:W-:Y:S01]  /*1a010*/  LOP3.LUT R69, R69, 0x1, RZ, 0xc0, !PT ;  /* 0x0000000145457812 */ /* 0x000fe200078ec0ff */
        /* <DEDUP_REMOVED lines=302> */
[----:B------:R-:W-:Y:S01]  /*1b300*/  LOP3.LUT R54, R57, R64, RZ, 0x3c, !PT ;  /* 0x0000004039367212 */ /* 0x000fe200078e3cff */
[----:B------:R-:W-:Y:S01]  /*1b310*/  VIADD R64, R64, UR13 ;  /* 0x0000000d40407c36 */ /* 0x000fe20008000000 */
[----:B------:R-:W-:Y:S02]  /*1b320*/  LOP3.LUT R71, R71, R76, RZ, 0x3c, !PT ;  /* 0x0000004c47477212 */ /* 0x000fe400078e3cff */
[----:B------:R-:W-:Y:S02]  /*1b330*/  LOP3.LUT R57, R70, R77, RZ, 0x3c, !PT ;  /* 0x0000004d46397212 */ /* 0x000fe400078e3cff */
[----:B------:R-:W-:Y:S02]  /*1b340*/  LEA.HI R75, R56, R75, R56, 0x8 ;  /* 0x0000004b384b7211 */ /* 0x000fe400078f4038 */
[----:B------:R-:W-:-:S02]  /*1b350*/  LEA.HI R54, R54, R59, R54, 0x8 ;  /* 0x0000003b36367211 */ /* 0x000fc400078f4036 */
[----:B------:R-:W-:Y:S02]  /*1b360*/  LEA.HI R58, R71, R58, R71, 0x8 ;  /* 0x0000003a473a7211 */ /* 0x000fe400078f4047 */
[----:B------:R-:W-:Y:S02]  /*1b370*/  LEA.HI R72, R57, R72, R57, 0x8 ;  /* 0x0000004839487211 */ /* 0x000fe400078f4039 */
[----:B------:R-:W-:Y:S02]  /*1b380*/  LOP3.LUT R68, R68, R75, RZ, 0x3c, !PT ;  /* 0x0000004b44447212 */ /* 0x000fe400078e3cff */
[----:B------:R-:W-:Y:S02]  /*1b390*/  LOP3.LUT R65, R65, R54, RZ, 0x3c, !PT ;  /* 0x0000003641417212 */ /* 0x000fe400078e3cff */
[----:B------:R-:W-:Y:S02]  /*1b3a0*/  LOP3.LUT R58, R85, R58, RZ, 0x3c, !PT ;  /* 0x0000003a553a7212 */ /* 0x000fe400078e3cff */
[----:B------:R-:W-:-:S02]  /*1b3b0*/  LOP3.LUT R67, R67, R72, RZ, 0x3c, !PT ;  /* 0x0000004843437212 */ /* 0x000fc400078e3cff */
[----:B------:R-:W-:Y:S02]  /*1b3c0*/  SHF.R.U32.HI R54, RZ, R73, R66 ;  /* 0x00000049ff367219 */ /* 0x000fe40000011642 */
[----:B------:R-:W-:Y:S02]  /*1b3d0*/  LEA.HI R61, R68, R61, R68, 0x7 ;  /* 0x0000003d443d7211 */ /* 0x000fe400078f3844 */
[----:B------:R-:W-:Y:S01]  /*1b3e0*/  LEA.HI R65, R65, R62, R65, 0x7 ;  /* 0x0000003e41417211 */ /* 0x000fe200078f3841 */
[----:B------:R-:W-:Y:S01]  /*1b3f0*/  VIADD R62, R76, UR14 ;  /* 0x0000000e4c3e7c36 */ /* 0x000fe20008000000 */
[----:B------:R-:W-:Y:S01]  /*1b400*/  LEA.HI R68, R58, R63, R58, 0x7 ;  /* 0x0000003f3a447211 */ /* 0x000fe200078f383a */
[----:B------:R-:W-:Y:S01]  /*1b410*/  VIADD R63, R77, UR15 ;  /* 0x0000000f4d3f7c36 */ /* 0x000fe20008000000 */
[----:B------:R-:W-:Y:S01]  /*1b420*/  LEA.HI R67, R67, R60, R67, 0x7 ;  /* 0x0000003c43437211 */ /* 0x000fe200078f3843 */
[----:B------:R-:W-:Y:S01]  /*1b430*/  VIADD R60, R55, UR12 ;  /* 0x0000000c373c7c36 */ /* 0x000fe20008000000 */
[----:B------:R-:W-:-:S02]  /*1b440*/  LOP3.LUT R75, R54, 0x1, RZ, 0xc0, !PT ;  /* 0x00000001364b7812 */ /* 0x000fc400078ec0ff */
        /* <DEDUP_REMOVED lines=10> */
[----:B------:R-:W-:Y:S02]  /*1b4f0*/  LOP3.LUT R55, R55, 0x1f00, RZ, 0xc0, !PT ;  /* 0x00001f0037377812 */ /* 0x000fe400078ec0ff */
[----:B------:R-:W5:Y:S03]  /*1b500*/  LDG.E R71, desc[UR8][R56.64+0x3ec] ;  /* 0x0003ec0838477981 */ /* 0x000f66000c1e1900 */
[----:B--2---:R-:W-:Y:S01]  /*1b510*/  IMAD R55, R70, 0x800, R55 ;  /* 0x0000080046377824 */ /* 0x004fe200078e0237 */
[----:B------:R-:W2:Y:S04]  /*1b520*/  LDG.E R74, desc[UR8][R56.64+0x3f0] ;  /* 0x0003f008384a7981 */ /* 0x000ea8000c1e1900 */
[----:B------:R-:W-:-:S02]  /*1b530*/  IADD3 R54, PT, PT, R55, UR4, R54 ;  /* 0x0000000437367c10 */ /* 0x000fc4000fffe036 */
[----:B------:R-:W-:Y:S02]  /*1b540*/  SHF.R.S32.HI R55, RZ, 0x1f, R53 ;  /* 0x0000001fff377819 */ /* 0x000fe40000011435 */
[----:B------:R-:W-:Y:S01]  /*1b550*/  SHF.R.U32.HI R73, RZ, R73, R54 ;  /* 0x00000049ff497219 */ /* 0x000fe20000011636 */
[----:B------:R-:W-:-:S03]  /*1b560*/  IMAD.MOV.U32 R54, RZ, RZ, 0x1bd ;  /* 0x000001bdff367424 */ /* 0x000fc600078e00ff */
[----:B------:R-:W-:-:S04]  /*1b570*/  LOP3.LUT R73, R73, 0x1, RZ, 0xc0, !PT ;  /* 0x0000000149497812 */ /* 0x000fc800078ec0ff */
[----:B------:R-:W-:-:S04]  /*1b580*/  ISETP.NE.U32.AND P0, PT, R73, 0x1, PT ;  /* 0x000000014900780c */ /* 0x000fc80003f05070 */
[----:B------:R-:W-:-:S04]  /*1b590*/  SEL R54, R54, 0x1a4, !P0 ;  /* 0x000001a436367807 */ /* 0x000fc80004000000 */
[----:B------:R-:W-:-:S04]  /*1b5a0*/  IADD3 R54, P1, P2, R54, UR10, R53 ;  /* 0x0000000a36367c10 */ /* 0x000fc8000fa3e035 */
[----:B------:R-:W-:-:S06]  /*1b5b0*/  IADD3.X R55, PT, PT, RZ, UR11, R55, P1, P2 ;  /* 0x0000000bff377c10 */ /* 0x000fcc0008fe4437 */
[----:B------:R-:W2:Y:S01]  /*1b5c0*/  LDG.E.U8 R55, desc[UR8][R54.64+0x3d0] ;  /* 0x0003d00836377981 */ /* 0x000ea2000c1e1100 */
[----:B------:R-:W-:Y:S02]  /*1b5d0*/  SEL R70, R67, R60, !P0 ;  /* 0x0000003c43467207 */ /* 0x000fe40004000000 */
[----:B------:R-:W-:Y:S02]  /*1b5e0*/  SEL R69, R61, R64, !P0 ;  /* 0x000000403d457207 */ /* 0x000fe40004000000 */
[----:B---3--:R-:W-:Y:S02]  /*1b5f0*/  LOP3.LUT R59, R70, R59, RZ, 0x3c, !PT ;  /* 0x0000003b463b7212 */ /* 0x008fe400078e3cff */
[----:B------:R-:W-:Y:S02]  /*1b600*/  SEL R70, R65, R62, !P0 ;  /* 0x0000003e41467207 */ /* 0x000fe40004000000 */
[----:B------:R-:W-:Y:S02]  /*1b610*/  SEL R60, R60, R59, !P0 ;  /* 0x0000003b3c3c7207 */ /* 0x000fe40004000000 */
[----:B------:R-:W-:-:S02]  /*1b620*/  SEL R67, R59, R67, !P0 ;  /* 0x000000433b437207 */ /* 0x000fc40004000000 */
[----:B------:R-:W-:Y:S02]  /*1b630*/  SEL R59, R68, R63, !P0 ;  /* 0x0000003f443b7207 */ /* 0x000fe40004000000 */
[----:B----4-:R-:W-:Y:S02]  /*1b640*/  LOP3.LUT R69, R69, R72, RZ, 0x3c, !PT ;  /* 0x0000004845457212 */ /* 0x010fe400078e3cff */
[----:B-----5:R-:W-:Y:S02]  /*1b650*/  LOP3.LUT R70, R70, R71, RZ, 0x3c, !PT ;  /* 0x0000004746467212 */ /* 0x020fe400078e3cff */
[----:B--2---:R-:W-:Y:S02]  /*1b660*/  LOP3.LUT R59, R59, R74, RZ, 0x3c, !PT ;  /* 0x0000004a3b3b7212 */ /* 0x004fe400078e3cff */
[----:B------:R-:W-:Y:S02]  /*1b670*/  SEL R64, R64, R69, !P0 ;  /* 0x0000004540407207 */ /* 0x000fe40004000000 */
[----:B------:R-:W-:-:S02]  /*1b680*/  SEL R61, R69, R61, !P0 ;  /* 0x0000003d453d7207 */ /* 0x000fc40004000000 */
[----:B------:R-:W-:Y:S02]  /*1b690*/  SEL R62, R62, R70, !P0 ;  /* 0x000000463e3e7207 */ /* 0x000fe40004000000 */
[----:B------:R-:W-:Y:S02]  /*1b6a0*/  SEL R65, R70, R65, !P0 ;  /* 0x0000004146417207 */ /* 0x000fe40004000000 */
[----:B------:R-:W-:Y:S02]  /*1b6b0*/  SEL R63, R63, R59, !P0 ;  /* 0x0000003b3f3f7207 */ /* 0x000fe40004000000 */
[----:B------:R-:W-:Y:S02]  /*1b6c0*/  SEL R68, R59, R68, !P0 ;  /* 0x000000443b447207 */ /* 0x000fe40004000000 */
[----:B------:R-:W-:-:S04]  /*1b6d0*/  LOP3.LUT R55, R55, R58, RZ, 0x3c, !PT ;  /* 0x0000003a37377212 */ /* 0x000fc800078e3cff */
[----:B------:R-:W-:-:S07]  /*1b6e0*/  PRMT R58, R55, 0x7610, R58 ;  /* 0x00007610373a7816 */ /* 0x000fce000000003a */
.L_x_1595:
[----:B------:R-:W-:Y:S05]  /*1b6f0*/  BSYNC.RECONVERGENT B1 ;  /* 0x0000000000017941 */ /* 0x000fea0003800200 */
.L_x_1594:
        /* <DEDUP_REMOVED lines=8> */
.L_x_1593:
        /* <DEDUP_REMOVED lines=14> */
.L_x_1592:
[----:B------:R-:W-:Y:S05]  /*1b860*/  BSYNC.RECONVERGENT B0 ;  /* 0x0000000000007941 */ /* 0x000fea0003800200 */
.L_x_1591:
        /* <DEDUP_REMOVED lines=23> */
[----:B------:R-:W1:Y:S02]  /*1b9e0*/  LDCU UR6, c[0x0][0x398] ;  /* 0x00007300ff0677ac */ /* 0x000e640008000800 */
[----:B------:R-:W-:Y:S02]  /*1b9f0*/  IADD3 R57, PT, PT, R53, UR4, R52 ;  /* 0x0000000435397c10 */ /* 0x000fe4000fffe034 */
[----:B------:R3:W-:Y:S01]  /*1ba00*/  ST.E.128 desc[UR8][R58.64+0x20], R60 ;  /* 0x0000203c3a007985 */ /* 0x0007e2000c101d08 */
[----:B------:R-:W-:Y:S01]  /*1ba10*/  IMAD.MOV.U32 R54, RZ, RZ, RZ ;  /* 0x000000ffff367224 */ /* 0x000fe200078e00ff */
[----:B------:R-:W-:-:S02]  /*1ba20*/  CS2R R52, SRZ ;  /* 0x0000000000347805 */ /* 0x000fc4000001ff00 */
[----:B-1----:R-:W-:-:S13]  /*1ba30*/  ISETP.GE.AND P0, PT, R57, UR6, PT ;  /* 0x0000000639007c0c */ /* 0x002fda000bf06270 */
[----:B0-23--:R-:W-:Y:S05]  /*1ba40*/  @P0 BRA `(.L_x_1598) ;  /* 0x0000002c00f00947 */ /* 0x00dfea0003800000 */
[----:B------:R-:W0:Y:S01]  /*1ba50*/  LDC.64 R58, c[0x0][0x388] ;  /* 0x0000e200ff3a7b82 */ /* 0x000e220000000a00 */
[----:B------:R-:W1:Y:S04]  /*1ba60*/  LDS.128 R52, [UR5+0x6040] ;  /* 0x00604005ff347984 */ /* 0x000e680008000c00 */
[----:B------:R-:W2:Y:S04]  /*1ba70*/  LDS R56, [UR5+0x603c] ;  /* 0x00603c05ff387984 */ /* 0x000ea80008000800 */
[----:B0-----:R-:W3:Y:S01]  /*1ba80*/  LDG.E.U8 R58, desc[UR8][R58.64+0x5c9] ;  /* 0x0005c9083a3a7981 */ /* 0x001ee2000c1e1100 */
[----:B-1----:R-:W-:-:S02]  /*1ba90*/  PRMT R61, R55, 0x7610, R61 ;  /* 0x00007610373d7816 */ /* 0x002fc4000000003d */
[----:B---3--:R-:W-:-:S04]  /*1baa0*/  VIMNMX.U16x2 R60, PT, PT, R58, 0xb000b, !PT ;  /* 0x000b000b3a3c7848 */ /* 0x008fc80007fe0200 */
[----:B------:R-:W-:-:S05]  /*1bab0*/  LOP3.LUT R60, R60, 0xffff, RZ, 0xc0, !PT ;  /* 0x0000ffff3c3c7812 */ /* 0x000fca00078ec0ff */
[----:B------:R-:W-:-:S05]  /*1bac0*/  VIADD R59, R60, 0xfffffff5 ;  /* 0xfffffff53c3b7836 */ /* 0x000fca0000000000 */
[----:B------:R-:W-:-:S13]  /*1bad0*/  ISETP.GE.U32.AND P0, PT, R59, R58, PT ;  /* 0x0000003a3b00720c */ /* 0x000fda0003f06070 */
[----:B--2---:R-:W-:Y:S05]  /*1bae0*/  @P0 BRA `(.L_x_1599) ;  /* 0x0000002c00900947 */ /* 0x004fea0003800000 */
.L_x_1602:
        /* <DEDUP_REMOVED lines=312> */
[----:B------:R-:W-:Y:S01]  /*1ce70*/  LEA.HI R87, R80, R87, R80, 0xc ;  /* 0x0000005750577211 */ /* 0x000fe200078f6050 */
[----:B------:R-:W-:Y:S01]  /*1ce80*/  IMAD.IADD R80, R78, 0x1, R79 ;  /* 0x000000014e507824 */ /* 0x000fe200078e024f */
[----:B------:R-:W-:Y:S01]  /*1ce90*/  LEA.HI R91, R76, R91, R76, 0xc ;  /* 0x0000005b4c5b7211 */ /* 0x000fe200078f604c */
[----:B------:R-:W-:Y:S01]  /*1cea0*/  IMAD.IADD R89, R72, 0x1, R85 ;  /* 0x0000000148597824 */ /* 0x000fe200078e0255 */
[----:B------:R-:W-:Y:S02]  /*1ceb0*/  LOP3.LUT R72, R56, R75, RZ, 0x3c, !PT ;  /* 0x0000004b38487212 */ /* 0x000fe400078e3cff */
[----:B------:R-:W-:Y:S02]  /*1cec0*/  LOP3.LUT R78, R83, R80, RZ, 0x3c, !PT ;  /* 0x00000050534e7212 */ /* 0x000fe400078e3cff */
[----:B------:R-:W-:-:S02]  /*1ced0*/  SHF.L.W.U32.HI R76, R72, 0xc, R72 ;  /* 0x0000000c484c7819 */ /* 0x000fc40000010e48 */
[----:B------:R-:W-:Y:S02]  /*1cee0*/  LOP3.LUT R89, R82, R89, RZ, 0x3c, !PT ;  /* 0x0000005952597212 */ /* 0x000fe400078e3cff */
[----:B------:R-:W-:Y:S01]  /*1cef0*/  LEA.HI R82, R78, R81, R78, 0x8 ;  /* 0x000000514e527211 */ /* 0x000fe200078f404e */
[----:B------:R-:W-:Y:S01]  /*1cf00*/  IMAD.IADD R78, R71, 0x1, R76 ;  /* 0x00000001474e7824 */ /* 0x000fe200078e024c */
[----:B------:R-:W-:Y:S02]  /*1cf10*/  LEA.HI R86, R89, R86, R89, 0x8 ;  /* 0x0000005659567211 */ /* 0x000fe400078f4059 */
[----:B------:R-:W-:Y:S02]  /*1cf20*/  LOP3.LUT R74, R74, R87, RZ, 0x3c, !PT ;  /* 0x000000574a4a7212 */ /* 0x000fe400078e3cff */
[----:B------:R-:W-:Y:S01]  /*1cf30*/  LOP3.LUT R77, R77, R78, RZ, 0x3c, !PT ;  /* 0x0000004e4d4d7212 */ /* 0x000fe200078e3cff */
[----:B------:R-:W-:Y:S01]  /*1cf40*/  IMAD.IADD R78, R78, 0x1, R65 ;  /* 0x000000014e4e7824 */ /* 0x000fe200078e0241 */
[----:B------:R-:W-:-:S02]  /*1cf50*/  LOP3.LUT R82, R79, R82, RZ, 0x3c, !PT ;  /* 0x000000524f527212 */ /* 0x000fc400078e3cff */
[----:B------:R-:W-:Y:S02]  /*1cf60*/  LOP3.LUT R85, R85, R86, RZ, 0x3c, !PT ;  /* 0x0000005655557212 */ /* 0x000fe400078e3cff */
[----:B------:R-:W-:Y:S02]  /*1cf70*/  SHF.L.W.U32.HI R71, R74, 0x8, R74 ;  /* 0x000000084a477819 */ /* 0x000fe40000010e4a */
        /* <DEDUP_REMOVED lines=11> */
[----:B------:R-:W-:Y:S01]  /*1d030*/  LOP3.LUT R74, R74, R55, RZ, 0x3c, !PT ;  /* 0x000000374a4a7212 */ /* 0x000fe200078e3cff */
[----:B------:R-:W-:Y:S01]  /*1d040*/  IMAD.IADD R75, R75, 0x1, R68 ;  /* 0x000000014b4b7824 */ /* 0x000fe200078e0244 */
[----:B------:R-:W-:Y:S02]  /*1d050*/  LOP3.LUT R84, R71, R80, RZ, 0x3c, !PT ;  /* 0x0000005047547212 */ /* 0x000fe400078e3cff */
[----:B------:R-:W-:Y:S02]  /*1d060*/  SHF.L.W.U32.HI R71, R76, 0x7, R76 ;  /* 0x000000074c477819 */ /* 0x000fe40000010e4c */
[----:B------:R-:W-:-:S02]  /*1d070*/  LEA.HI R77, R77, R86, R77, 0x10 ;  /* 0x000000564d4d7211 */ /* 0x000fc400078f804d */
[----:B------:R-:W-:Y:S01]  /*1d080*/  LEA.HI R84, R84, R73, R84, 0x10 ;  /* 0x0000004954547211 */ /* 0x000fe200078f8054 */
[----:B------:R-:W-:Y:S01]  /*1d090*/  IMAD.IADD R76, R71, 0x1, R70 ;  /* 0x00000001474c7824 */ /* 0x000fe200078e0246 */
[----:B------:R-:W-:Y:S02]  /*1d0a0*/  LOP3.LUT R70, R69, R78, RZ, 0x3c, !PT ;  /* 0x0000004e45467212 */ /* 0x000fe400078e3cff */
[----:B------:R-:W-:Y:S02]  /*1d0b0*/  LOP3.LUT R82, R82, R77, RZ, 0x3c, !PT ;  /* 0x0000004d52527212 */ /* 0x000fe400078e3cff */
[----:B------:R-:W-:Y:S02]  /*1d0c0*/  LOP3.LUT R85, R85, R84, RZ, 0x3c, !PT ;  /* 0x0000005455557212 */ /* 0x000fe400078e3cff */
[----:B------:R-:W-:Y:S02]  /*1d0d0*/  LOP3.LUT R61, R61, R76, RZ, 0x3c, !PT ;  /* 0x0000004c3d3d7212 */ /* 0x000fe400078e3cff */
[----:B------:R-:W-:-:S02]  /*1d0e0*/  SHF.L.W.U32.HI R70, R70, 0x10, R70 ;  /* 0x0000001046467819 */ /* 0x000fc40000010e46 */
[----:B------:R-:W-:Y:S02]  /*1d0f0*/  SHF.L.W.U32.HI R73, R74, 0x10, R74 ;  /* 0x000000104a497819 */ /* 0x000fe40000010e4a */
[----:B------:R-:W-:Y:S01]  /*1d100*/  LEA.HI R82, R82, R87, RZ, 0xc ;  /* 0x0000005752527211 */ /* 0x000fe200078f60ff */
[----:B------:R-:W-:Y:S01]  /*1d110*/  IMAD.IADD R74, R67, 0x1, R70 ;  /* 0x00000001434a7824 */ /* 0x000fe200078e0246 */
[----:B------:R-:W-:Y:S01]  /*1d120*/  LEA.HI R85, R85, R80, RZ, 0xc ;  /* 0x0000005055557211 */ /* 0x000fe200078f60ff */
[----:B------:R-:W-:Y:S01]  /*1d130*/  IMAD.IADD R67, R60, 0x1, R73 ;  /* 0x000000013c437824 */ /* 0x000fe200078e0249 */
[----:B------:R-:W-:Y:S01]  /*1d140*/  SHF.L.W.U32.HI R80, R61, 0x10, R61 ;  /* 0x000000103d507819 */ /* 0x000fe20000010e3d */
[----:B------:R-:W-:Y:S01]  /*1d150*/  VIADD R69, R82, UR12 ;  /* 0x0000000c52457c36 */ /* 0x000fe20008000000 */
[----:B------:R-:W-:Y:S02]  /*1d160*/  LOP3.LUT R65, R65, R74, RZ, 0x3c, !PT ;  /* 0x0000004a41417212 */ /* 0x000fe400078e3cff */
        /* <DEDUP_REMOVED lines=15> */
[----:B------:R-:W-:Y:S01]  /*1d260*/  LOP3.LUT R68, R68, R71, RZ, 0x3c, !PT ;  /* 0x0000004744447212 */ /* 0x000fe200078e3cff */
[----:B------:R-:W-:Y:S01]  /*1d270*/  IMAD.IADD R72, R58, 0x1, R83 ;  /* 0x000000013a487824 */ /* 0x000fe200078e0253 */
[----:B------:R-:W-:Y:S02]  /*1d280*/  LOP3.LUT R80, R80, R76, RZ, 0x3c, !PT ;  /* 0x0000004c50507212 */ /* 0x000fe400078e3cff */
[----:B------:R-:W-:Y:S02]  /*1d290*/  SHF.L.W.U32.HI R55, R70, 0x8, R70 ;  /* 0x0000000846377819 */ /* 0x000fe40000010e46 */
[----:B------:R-:W-:Y:S02]  /*1d2a0*/  SHF.L.W.U32.HI R62, R73, 0x8, R73 ;  /* 0x00000008493e7819 */ /* 0x000fe40000010e49 */
[----:B------:R-:W-:Y:S01]  /*1d2b0*/  SHF.L.W.U32.HI R68, R68, 0x8, R68 ;  /* 0x0000000844447819 */ /* 0x000fe20000010e44 */
[----:B------:R-:W-:Y:S01]  /*1d2c0*/  IMAD.IADD R74, R74, 0x1, R55 ;  /* 0x000000014a4a7824 */ /* 0x000fe200078e0237 */
[----:B------:R-:W-:Y:S01]  /*1d2d0*/  SHF.L.W.U32.HI R73, R80, 0x8, R80 ;  /* 0x0000000850497819 */ /* 0x000fe20000010e50 */
[----:B------:R-:W-:Y:S01]  /*1d2e0*/  IMAD.IADD R67, R67, 0x1, R62 ;  /* 0x0000000143437824 */ /* 0x000fe200078e023e */
[----:B------:R-:W-:Y:S01]  /*1d2f0*/  SHF.R.U32.HI R79, RZ, R72, R57 ;  /* 0x00000048ff4f7219 */ /* 0x000fe20000011639 */
        /* <DEDUP_REMOVED lines=12> */
[----:B------:R-:W-:Y:S01]  /*1d3c0*/  LOP3.LUT R79, R79, 0x1, RZ, 0xc0, !PT ;  /* 0x000000014f4f7812 */ /* 0x000fe200078ec0ff */
        /* <DEDUP_REMOVED lines=12> */
[----:B------:R-:W-:Y:S01]  /*1d490*/  ISETP.NE.U32.AND P0, PT, R79, 0x1, PT ;  /* 0x000000014f00780c */ /* 0x000fe20003f05070 */
[----:B------:R-:W-:Y:S01]  /*1d4a0*/  IMAD.IADD R80, R67, 0x1, R78 ;  /* 0x0000000143507824 */ /* 0x000fe200078e024e */
[----:B------:R-:W-:Y:S01]  /*1d4b0*/  LOP3.LUT R65, R65, R82, RZ, 0x3c, !PT ;  /* 0x0000005241417212 */ /* 0x000fe200078e3cff */
[----:B------:R-:W-:Y:S01]  /*1d4c0*/  IMAD.IADD R67, R66, 0x1, R55 ;  /* 0x0000000142437824 */ /* 0x000fe200078e0237 */
[----:B------:R-:W-:-:S02]  /*1d4d0*/  LOP3.LUT R62, R64, R77, RZ, 0x3c, !PT ;  /* 0x0000004d403e7212 */ /* 0x000fc400078e3cff */
[----:B------:R-:W-:Y:S02]  /*1d4e0*/  LOP3.LUT R66, R63, R80, RZ, 0x3c, !PT ;  /* 0x000000503f427212 */ /* 0x000fe400078e3cff */
[----:B------:R-:W-:Y:S02]  /*1d4f0*/  LOP3.LUT R70, R70, R67, RZ, 0x3c, !PT ;  /* 0x0000004346467212 */ /* 0x000fe400078e3cff */
[----:B------:R-:W-:Y:S02]  /*1d500*/  SHF.L.W.U32.HI R64, R65, 0xc, R65 ;  /* 0x0000000c41407819 */ /* 0x000fe40000010e41 */
[----:B------:R-:W-:Y:S01]  /*1d510*/  SHF.L.W.U32.HI R63, R62, 0xc, R62 ;  /* 0x0000000c3e3f7819 */ /* 0x000fe20000010e3e */
[----:B------:R-:W-:Y:S01]  /*1d520*/  @!P0 VIADD R69, R85, UR13 ;  /* 0x0000000d55458c36 */ /* 0x000fe20008000000 */
        /* <DEDUP_REMOVED lines=13> */
[----:B------:R-:W-:Y:S02]  /*1d600*/  SHF.L.W.U32.HI R73, R78, 0x8, R78 ;  /* 0x000000084e497819 */ /* 0x000fe40000010e4e */
[----:B------:R-:W-:Y:S01]  /*1d610*/  SHF.L.W.U32.HI R62, R55, 0x8, R55 ;  /* 0x00000008373e7819 */ /* 0x000fe20000010e37 */
[----:B------:R-:W-:-:S02]  /*1d620*/  IMAD.IADD R55, R82, 0x1, R71 ;  /* 0x0000000152377824 */ /* 0x000fc400078e0247 */
[----:B------:R-:W-:Y:S02]  /*1d630*/  IMAD.IADD R76, R77, 0x1, R74 ;  /* 0x000000014d4c7824 */ /* 0x000fe400078e024a */
[----:B------:R-:W-:Y:S01]  /*1d640*/  IMAD.IADD R80, R80, 0x1, R73 ;  /* 0x0000000150507824 */ /* 0x000fe200078e0249 */
[----:B------:R-:W-:Y:S01]  /*1d650*/  LOP3.LUT R64, R64, R55, RZ, 0x3c, !PT ;  /* 0x0000003740407212 */ /* 0x000fe200078e3cff */
[----:B------:R-:W-:Y:S01]  /*1d660*/  IMAD.IADD R67, R67, 0x1, R62 ;  /* 0x0000000143437824 */ /* 0x000fe200078e023e */
        /* <DEDUP_REMOVED lines=113> */
[----:B------:R-:W-:Y:S02]  /*1dd80*/  SHF.L.W.U32.HI R63, R63, 0x10, R63 ;  /* 0x000000103f3f7819 */ /* 0x000fe40000010e3f */
[----:B------:R-:W-:Y:S01]  /*1dd90*/  SHF.L.W.U32.HI R79, R66, 0x10, R66 ;  /* 0x00000010424f7819 */ /* 0x000fe20000010e42 */
[----:B------:R-:W-:Y:S02]  /*1dda0*/  IMAD.IADD R66, R73, 0x1, R64 ;  /* 0x0000000149427824 */ /* 0x000fe400078e0240 */
        /* <DEDUP_REMOVED lines=113> */
[----:B------:R-:W-:Y:S01]  /*1e4c0*/  LOP3.LUT R70, R79, R78, RZ, 0x3c, !PT ;  /* 0x0000004e4f467212 */ /* 0x000fe200078e3cff */
[----:B------:R-:W-:Y:S01]  /*1e4d0*/  VIADD R78, R78, UR15 ;  /* 0x0000000f4e4e7c36 */ /* 0x000fe20008000000 */
[----:B------:R-:W-:Y:S02]  /*1e4e0*/  LEA.HI R66, R75, R66, R75, 0x8 ;  /* 0x000000424b427211 */ /* 0x000fe400078f404b */
[----:B------:R-:W-:Y:S01]  /*1e4f0*/  LOP3.LUT R55, R74, R65, RZ, 0x3c, !PT ;  /* 0x000000414a377212 */ /* 0x000fe200078e3cff */
[----:B------:R-:W-:Y:S01]  /*1e500*/  VIADD R65, R65, UR14 ;  /* 0x0000000e41417c36 */ /* 0x000fe20008000000 */
[----:B------:R-:W-:-:S02]  /*1e510*/  LEA.HI R70, R70, R67, R70, 0x8 ;  /* 0x0000004346467211 */ /* 0x000fc400078f4046 */
[----:B------:R-:W-:Y:S02]  /*1e520*/  LOP3.LUT R61, R61, R66, RZ, 0x3c, !PT ;  /* 0x000000423d3d7212 */ /* 0x000fe400078e3cff */
[----:B------:R-:W-:Y:S02]  /*1e530*/  LEA.HI R63, R60, R63, R60, 0x8 ;  /* 0x0000003f3c3f7211 */ /* 0x000fe400078f403c */
[----:B------:R-:W-:Y:S02]  /*1e540*/  LEA.HI R76, R55, R76, R55, 0x8 ;  /* 0x0000004c374c7211 */ /* 0x000fe400078f4037 */
[----:B------:R-:W-:Y:S02]  /*1e550*/  LOP3.LUT R71, R71, R70, RZ, 0x3c, !PT ;  /* 0x0000004647477212 */ /* 0x000fe400078e3cff */
[----:B------:R-:W-:Y:S02]  /*1e560*/  LEA.HI R60, R61, R52, R61, 0x7 ;  /* 0x000000343d3c7211 */ /* 0x000fe400078f383d */
[----:B------:R-:W-:Y:S01]  /*1e570*/  LOP3.LUT R64, R64, R63, RZ, 0x3c, !PT ;  /* 0x0000003f40407212 */ /* 0x000fe200078e3cff */
[----:B------:R-:W-:Y:S01]  /*1e580*/  VIADD R63, R68, UR13 ;  /* 0x0000000d443f7c36 */ /* 0x000fe20008000000 */
[----:B------:R-:W-:-:S02]  /*1e590*/  LOP3.LUT R73, R73, R76, RZ, 0x3c, !PT ;  /* 0x0000004c49497212 */ /* 0x000fc400078e3cff */
[----:B------:R-:W-:Y:S02]  /*1e5a0*/  SHF.R.U32.HI R52, RZ, R72, R57 ;  /* 0x00000048ff347219 */ /* 0x000fe40000011639 */
        /* <DEDUP_REMOVED lines=17> */
[----:B--2---:R-:W-:-:S02]  /*1e6c0*/  IMAD R53, R62, 0x800, R53 ;  /* 0x000008003e357824 */ /* 0x004fc400078e0235 */
[----:B------:R-:W2:Y:S03]  /*1e6d0*/  LDG.E R62, desc[UR8][R54.64+0x5cc] ;  /* 0x0005cc08363e7981 */ /* 0x000ea6000c1e1900 */
[----:B------:R-:W-:Y:S01]  /*1e6e0*/  IADD3 R53, PT, PT, R53, UR4, R52 ;  /* 0x0000000435357c10 */ /* 0x000fe2000fffe034 */
[----:B------:R-:W-:-:S03]  /*1e6f0*/  IMAD.MOV.U32 R52, RZ, RZ, 0x1bd ;  /* 0x000001bdff347424 */ /* 0x000fc600078e00ff */
[----:B------:R-:W-:Y:S02]  /*1e700*/  SHF.R.U32.HI R72, RZ, R72, R53 ;  /* 0x00000048ff487219 */ /* 0x000fe40000011635 */
[----:B------:R-:W-:Y:S02]  /*1e710*/  SHF.R.S32.HI R53, RZ, 0x1f, R59 ;  /* 0x0000001fff357819 */ /* 0x000fe4000001143b */
[----:B------:R-:W-:-:S04]  /*1e720*/  LOP3.LUT R72, R72, 0x1, RZ, 0xc0, !PT ;  /* 0x0000000148487812 */ /* 0x000fc800078ec0ff */
[----:B------:R-:W-:-:S04]  /*1e730*/  ISETP.NE.U32.AND P0, PT, R72, 0x1, PT ;  /* 0x000000014800780c */ /* 0x000fc80003f05070 */
        /* <DEDUP_REMOVED lines=13> */
[----:B-----5:R-:W-:Y:S02]  /*1e810*/  LOP3.LUT R62, R62, R75, RZ, 0x3c, !PT ;  /* 0x0000004b3e3e7212 */ /* 0x020fe400078e3cff */
[----:B------:R-:W-:Y:S02]  /*1e820*/  SEL R63, R63, R66, !P0 ;  /* 0x000000423f3f7207 */ /* 0x000fe40004000000 */
[----:B------:R-:W-:Y:S02]  /*1e830*/  SEL R60, R66, R60, !P0 ;  /* 0x0000003c423c7207 */ /* 0x000fe40004000000 */
[----:B------:R-:W-:Y:S02]  /*1e840*/  SEL R65, R65, R67, !P0 ;  /* 0x0000004341417207 */ /* 0x000fe40004000000 */
[----:B------:R-:W-:-:S02]  /*1e850*/  SEL R64, R67, R64, !P0 ;  /* 0x0000004043407207 */ /* 0x000fc40004000000 */
[----:B------:R-:W-:Y:S02]  /*1e860*/  SEL R78, R78, R62, !P0 ;  /* 0x0000003e4e4e7207 */ /* 0x000fe40004000000 */
[----:B------:R-:W-:Y:S02]  /*1e870*/  SEL R73, R62, R73, !P0 ;  /* 0x000000493e497207 */ /* 0x000fe40004000000 */
[----:B------:R-:W-:-:S04]  /*1e880*/  LOP3.LUT R52, R52, R61, RZ, 0x3c, !PT ;  /* 0x0000003d34347212 */ /* 0x000fc800078e3cff */
[----:B------:R-:W-:-:S07]  /*1e890*/  PRMT R61, R52, 0x7610, R61 ;  /* 0x00007610343d7816 */ /* 0x000fce000000003d */
.L_x_1601:
[----:B------:R-:W-:Y:S05]  /*1e8a0*/  BSYNC.RECONVERGENT B1 ;  /* 0x0000000000017941 */ /* 0x000fea0003800200 */
.L_x_1600:
        /* <DEDUP_REMOVED lines=8> */
.L_x_1599:
        /* <DEDUP_REMOVED lines=14> */
.L_x_1598:
[----:B------:R-:W-:Y:S05]  /*1ea10*/  BSYNC.RECONVERGENT B0 ;  /* 0x0000000000007941 */ /* 0x000fea0003800200 */
.L_x_1597:
        /* <DEDUP_REMOVED lines=13> */
[----:B-1----:R-:W-:Y:S01]  /*1eaf0*/  IMAD R57, R55, 0x6, RZ ;  /* 0x0000000637397824 */ /* 0x002fe200078e02ff */
[----:B------:R-:W-:-:S04]  /*1eb00*/  UIADD3 UR6, UP0, UPT, UR6, 0x6087, URZ ;  /* 0x0000608706067890 */ /* 0x000fc8000ff1e0ff */
[----:B------:R-:W-:Y:S02]  /*1eb10*/  ULOP3.LUT UR10, UR6, 0xfffffff0, URZ, 0xc0, !UPT ;  /* 0xfffffff0060a7892 */ /* 0x000fe4000f8ec0ff */
[----:B------:R-:W-:-:S04]  /*1eb20*/  UIADD3.X UR6, UPT, UPT, URZ, UR7, URZ, UP0, !UPT ;  /* 0x00000007ff067290 */ /* 0x000fc800087fe4ff */
[----:B------:R-:W-:Y:S02]  /*1eb30*/  IMAD.U32 R64, RZ, RZ, UR10 ;  /* 0x0000000aff407e24 */ /* 0x000fe4000f8e00ff */
[----:B------:R-:W-:-:S03]  /*1eb40*/  IMAD.U32 R65, RZ, RZ, UR6 ;  /* 0x00000006ff417e24 */ /* 0x000fc6000f8e00ff */
[----:B------:R-:W0:Y:S01]  /*1eb50*/  LDCU.64 UR10, c[0x0][0x388] ;  /* 0x00007100ff0a77ac */ /* 0x000e220008000a00 */
[----:B------:R-:W-:Y:S01]  /*1eb60*/  IMAD.WIDE.U32 R64, R57, 0x10, R64 ;  /* 0x0000001039407825 */ /* 0x000fe200078e0040 */
[----:B------:R-:W1:Y:S03]  /*1eb70*/  LDCU UR6, c[0x0][0x398] ;  /* 0x00007300ff0677ac */ /* 0x000e660008000800 */
[----:B------:R-:W-:Y:S02]  /*1eb80*/  IMAD.MOV.U32 R57, RZ, RZ, R52 ;  /* 0x000000ffff397224 */ /* 0x000fe400078e0034 */
[C---:B------:R-:W-:Y:S01]  /*1eb90*/  IMAD.SHL.U32 R52, R55.reuse, 0x8, RZ ;  /* 0x0000000837347824 */ /* 0x040fe200078e00ff */
[----:B------:R-:W-:Y:S02]  /*1eba0*/  LOP3.LUT R55, R55, 0x1f, RZ, 0xc0, !PT ;  /* 0x0000001f37377812 */ /* 0x000fe400078ec0ff */
[----:B------:R4:W-:Y:S02]  /*1ebb0*/  ST.E.128 desc[UR8][R64.64+0x30], R56 ;  /* 0x0000303840007985 */ /* 0x0009e4000c101d08 */
[----:B------:R-:W-:-:S05]  /*1ebc0*/  LOP3.LUT R52, R52, 0x1f00, RZ, 0xc0, !PT ;  /* 0x00001f0034347812 */ /* 0x000fca00078ec0ff */
[----:B---3--:R-:W-:Y:S01]  /*1ebd0*/  IMAD R52, R61, 0x800, R52 ;  /* 0x000008003d347824 */ /* 0x008fe200078e0234 */
[----:B------:R-:W-:-:S04]  /*1ebe0*/  CS2R R60, SRZ ;  /* 0x00000000003c7805 */ /* 0x000fc8000001ff00 */
[----:B------:R-:W-:-:S04]  /*1ebf0*/  IADD3 R66, PT, PT, R52, UR4, R55 ;  /* 0x0000000434427c10 */ /* 0x000fc8000fffe037 */
[----:B-1----:R-:W-:-:S13]  /*1ec00*/  ISETP.GE.AND P0, PT, R66, UR6, PT ;  /* 0x0000000642007c0c */ /* 0x002fda000bf06270 */
[----:B0-2-4-:R-:W-:Y:S05]  /*1ec10*/  @P0 BRA `(.L_x_1604) ;  /* 0x0000002c00f00947 */ /* 0x015fea0003800000 */
[----:B------:R-:W0:Y:S01]  /*1ec20*/  LDC.64 R52, c[0x0][0x388] ;  /* 0x0000e200ff347b82 */ /* 0x000e220000000a00 */
[----:B------:R-:W1:Y:S04]  /*1ec30*/  LDS.U8 R55, [UR5+0x6060] ;  /* 0x00606005ff377984 */ /* 0x000e680008000000 */
[----:B------:R-:W2:Y:S04]  /*1ec40*/  LDS.128 R60, [UR5+0x6050] ;  /* 0x00605005ff3c7984 */ /* 0x000ea80008000c00 */
[----:B0-----:R-:W3:Y:S01]  /*1ec50*/  LDG.E.U8 R52, desc[UR8][R52.64+0x7b1] ;  /* 0x0007b10834347981 */ /* 0x001ee2000c1e1100 */
[----:B-1----:R-:W-:-:S02]  /*1ec60*/  PRMT R58, R55, 0x7610, R58 ;  /* 0x00007610373a7816 */ /* 0x002fc4000000003a */
[----:B---3--:R-:W-:-:S04]  /*1ec70*/  VIMNMX.U16x2 R54, PT, PT, R52, 0xb000b, !PT ;  /* 0x000b000b34367848 */ /* 0x008fc80007fe0200 */
[----:B------:R-:W-:-:S05]  /*1ec80*/  LOP3.LUT R54, R54, 0xffff, RZ, 0xc0, !PT ;  /* 0x0000ffff36367812 */ /* 0x000fca00078ec0ff */
[----:B------:R-:W-:-:S05]  /*1ec90*/  VIADD R53, R54, 0xfffffff5 ;  /* 0xfffffff536357836 */ /* 0x000fca0000000000 */
[----:B------:R-:W-:-:S13]  /*1eca0*/  ISETP.GE.U32.AND P0, PT, R53, R52, PT ;  /* 0x000000343500720c */ /* 0x000fda0003f06070 */
[----:B--2---:R-:W-:Y:S05]  /*1ecb0*/  @P0 BRA `(.L_x_1605) ;  /* 0x0000002c00900947 */ /* 0x004fea0003800000 */
.L_x_1608:
        /* <DEDUP_REMOVED lines=731> */
.L_x_1607:
[----:B------:R-:W-:Y:S05]  /*21a70*/  BSYNC.RECONVERGENT B1 ;  /* 0x0000000000017941 */ /* 0x000fea0003800200 */
.L_x_1606:
        /* <DEDUP_REMOVED lines=8> */
.L_x_1605:
        /* <DEDUP_REMOVED lines=14> */
.L_x_1604:
[----:B------:R-:W-:Y:S05]  /*21be0*/  BSYNC.RECONVERGENT B0 ;  /* 0x0000000000007941 */ /* 0x000fea0003800200 */
.L_x_1603:
        /* <DEDUP_REMOVED lines=24> */
[----:B------:R-:W1:Y:S01]  /*21d70*/  LDCU UR6, c[0x0][0x398] ;  /* 0x00007300ff0677ac */ /* 0x000e620008000800 */
[----:B------:R-:W-:Y:S02]  /*21d80*/  IADD3 R58, PT, PT, R53, UR4, R58 ;  /* 0x00000004353a7c10 */ /* 0x000fe4000fffe03a */
[----:B------:R3:W-:Y:S01]  /*21d90*/  ST.E.128 desc[UR8][R56.64+0x40], R60 ;  /* 0x0000403c38007985 */ /* 0x0007e2000c101d08 */
[----:B------:R-:W-:Y:S01]  /*21da0*/  IMAD.MOV.U32 R53, RZ, RZ, RZ ;  /* 0x000000ffff357224 */ /* 0x000fe200078e00ff */
[----:B-1----:R-:W-:-:S13]  /*21db0*/  ISETP.GE.AND P0, PT, R58, UR6, PT ;  /* 0x000000063a007c0c */ /* 0x002fda000bf06270 */
[----:B0-23--:R-:W-:Y:S05]  /*21dc0*/  @P0 BRA `(.L_x_1610) ;  /* 0x0000002c00f00947 */ /* 0x00dfea0003800000 */
        /* <DEDUP_REMOVED lines=10> */
.L_x_1614:
        /* <DEDUP_REMOVED lines=731> */
.L_x_1613:
[----:B------:R-:W-:Y:S05]  /*24c20*/  BSYNC.RECONVERGENT B1 ;  /* 0x0000000000017941 */ /* 0x000fea0003800200 */
.L_x_1612:
        /* <DEDUP_REMOVED lines=8> */
.L_x_1611:
        /* <DEDUP_REMOVED lines=14> */
.L_x_1610:
[----:B------:R-:W-:Y:S05]  /*24d90*/  BSYNC.RECONVERGENT B0 ;  /* 0x0000000000007941 */ /* 0x000fea0003800200 */
.L_x_1609:
[----:B------:R-:W0:Y:S01]  /*24da0*/  S2UR UR6, SR_CgaCtaId ;  /* 0x00000000000679c3 */ /* 0x000e220000008800 */
[----:B------:R-:W1:Y:S01]  /*24db0*/  S2R R52, SR_TID.X ;  /* 0x0000000000347919 */ /* 0x000e620000002100 */
[----:B------:R-:W-:Y:S01]  /*24dc0*/  UMOV UR5, 0x400 ;  /* 0x0000040000057882 */ /* 0x000fe20000000000 */
[----:B------:R-:W-:Y:S01]  /*24dd0*/  IMAD.MOV.U32 R56, RZ, RZ, R53 ;  /* 0x000000ffff387224 */ /* 0x000fe200078e0035 */
[----:B------:R-:W-:Y:S01]  /*24de0*/  BSSY.RECONVERGENT B0, `(.L_x_1615) ;  /* 0x0000106000007945 */ /* 0x000fe20003800200 */
[----:B------:R-:W2:Y:S01]  /*24df0*/  S2R R63, SR_CTAID.X ;  /* 0x00000000003f7919 */ /* 0x000ea20000002500 */
[----:B------:R-:W-:Y:S01]  /*24e00*/  IMAD.MOV.U32 R58, RZ, RZ, R55 ;  /* 0x000000ffff3a7224 */ /* 0x000fe200078e0037 */
[----:B------:R-:W3:Y:S01]  /*24e10*/  LDCU UR11, c[0x0][0x398] ;  /* 0x00007300ff0b77ac */ /* 0x000ee20008000800 */
[----:B------:R-:W4:Y:S01]  /*24e20*/  S2UR UR10, SR_SWINHI ;  /* 0x00000000000a79c3 */ /* 0x000f220000002f00 */
[----:B------:R-:W-:Y:S01]  /*24e30*/  IMAD.MOV.U32 R252, RZ, RZ, RZ ;  /* 0x000000fffffc7224 */ /* 0x000fe200078e00ff */
[----:B0-----:R-:W-:-:S07]  /*24e40*/  ULEA UR6, UR6, UR5, 0x18 ;  /* 0x0000000506067291 */ /* 0x001fce000f8ec0ff */
[----:B------:R-:W-:Y:S01]  /*24e50*/  UMOV UR6, UR6 ;  /* 0x0000000600067c82 */ /* 0x000fe20008000000 */
[----:B----4-:R-:W-:Y:S01]  /*24e60*/  UMOV UR7, UR10 ;  /* 0x0000000a00077c82 */ /* 0x010fe20008000000 */
[C---:B-1----:R-:W-:Y:S01]  /*24e70*/  IMAD R57, R52.reuse, 0x6, RZ ;  /* 0x0000000634397824 */ /* 0x042fe200078e02ff */
[----:B------:R-:W-:Y:S01]  /*24e80*/  UIADD3 UR5, UP0, UPT, UR6, 0x6087, URZ ;  /* 0x0000608706057890 */ /* 0x000fe2000ff1e0ff */
[----:B------:R-:W-:-:S03]  /*24e90*/  IMAD.SHL.U32 R52, R52, 0x8, RZ ;  /* 0x0000000834347824 */ /* 0x000fc600078e00ff */
[----:B------:R-:W-:Y:S02]  /*24ea0*/  ULOP3.LUT UR5, UR5, 0xfffffff0, URZ, 0xc0, !UPT ;  /* 0xfffffff005057892 */ /* 0x000fe4000f8ec0ff */
[----:B------:R-:W-:Y:S01]  /*24eb0*/  UIADD3.X UR6, UPT, UPT, URZ, UR7, URZ, UP0, !UPT ;  /* 0x00000007ff067290 */ /* 0x000fe200087fe4ff */
[----:B------:R-:W-:-:S03]  /*24ec0*/  LOP3.LUT R52, R52, 0x1f00, RZ, 0xc0, !PT ;  /* 0x00001f0034347812 */ /* 0x000fc600078ec0ff */
[----:B------:R-:W-:Y:S02]  /*24ed0*/  IMAD.U32 R60, RZ, RZ, UR5 ;  /* 0x00000005ff3c7e24 */ /* 0x000fe4000f8e00ff */
[----:B------:R-:W-:Y:S02]  /*24ee0*/  IMAD.U32 R61, RZ, RZ, UR6 ;  /* 0x00000006ff3d7e24 */ /* 0x000fe4000f8e00ff */
[----:B--2---:R-:W-:Y:S02]  /*24ef0*/  IMAD R52, R63, 0x800, R52 ;  /* 0x000008003f347824 */ /* 0x004fe400078e0234 */
[----:B------:R-:W-:-:S04]  /*24f00*/  IMAD.WIDE.U32 R60, R57, 0x10, R60 ;  /* 0x00000010393c7825 */ /* 0x000fc800078e003c */
[----:B------:R-:W-:Y:S02]  /*24f10*/  IMAD.MOV.U32 R57, RZ, RZ, R54 ;  /* 0x000000ffff397224 */ /* 0x000fe400078e0036 */
[----:B------:R-:W-:-:S03]  /*24f20*/  VIADD R251, R52, UR4 ;  /* 0x0000000434fb7c36 */ /* 0x000fc60008000000 */
[----:B------:R0:W-:Y:S01]  /*24f30*/  ST.E.128 desc[UR8][R60.64+0x50], R56 ;  /* 0x000050383c007985 */ /* 0x0001e2000c101d08 */
[----:B---3--:R-:W-:-:S03]  /*24f40*/  NOP ;  /* 0x0000000000007918 */ /* 0x008fc60000000000 */
.L_x_1617:
[----:B------:R-:W-:-:S05]  /*24f50*/  IMAD.IADD R52, R251, 0x1, R252 ;  /* 0x00000001fb347824 */ /* 0x000fca00078e02fc */
[----:B------:R-:W-:-:S13]  /*24f60*/  ISETP.GE.AND P0, PT, R52, UR11, PT ;  /* 0x0000000b34007c0c */ /* 0x000fda000bf06270 */
[----:B------:R-:W-:Y:S05]  /*24f70*/  @P0 BRA `(.L_x_1616) ;  /* 0x0000000c00b00947 */ /* 0x000fea0003800000 */
[----:B------:R-:W1:Y:S01]  /*24f80*/  S2R R54, SR_TID.X ;  /* 0x0000000000367919 */ /* 0x000e620000002100 */
[----:B------:R-:W2:Y:S01]  /*24f90*/  S2UR UR6, SR_CgaCtaId ;  /* 0x00000000000679c3 */ /* 0x000ea20000008800 */
[----:B------:R-:W-:Y:S01]  /*24fa0*/  UMOV UR5, 0x400 ;  /* 0x0000040000057882 */ /* 0x000fe20000000000 */
[----:B0-----:R-:W0:Y:S06]  /*24fb0*/  S2R R56, SR_CTAID.X ;  /* 0x0000000000387919 */ /* 0x001e2c0000002500 */
[----:B------:R-:W3:Y:S08]  /*24fc0*/  S2UR UR10, SR_SWINHI ;  /* 0x00000000000a79c3 */ /* 0x000ef00000002f00 */
[----:B------:R-:W4:Y:S01]  /*24fd0*/  LDC.64 R52, c[0x0][0x380] ;  /* 0x0000e000ff347b82 */ /* 0x000f220000000a00 */
[----:B--2---:R-:W-:Y:S01]  /*24fe0*/  ULEA UR6, UR6, UR5, 0x18 ;  /* 0x0000000506067291 */ /* 0x004fe2000f8ec0ff */
[----:B-1----:R-:W-:-:S06]  /*24ff0*/  IMAD.SHL.U32 R55, R54, 0x8, RZ ;  /* 0x0000000836377824 */ /* 0x002fcc00078e00ff */
[----:B------:R-:W-:Y:S01]  /*25000*/  UMOV UR6, UR6 ;  /* 0x0000000600067c82 */ /* 0x000fe20008000000 */
[----:B---3--:R-:W-:Y:S01]  /*25010*/  UMOV UR7, UR10 ;  /* 0x0000000a00077c82 */ /* 0x008fe20008000000 */
[C---:B------:R-:W-:Y:S01]  /*25020*/  LOP3.LUT R57, R54.reuse, 0x3e0, RZ, 0xc0, !PT ;  /* 0x000003e036397812 */ /* 0x040fe200078ec0ff */
[----:B------:R-:W-:Y:S01]  /*25030*/  UIADD3 UR5, UP0, UPT, UR6, 0x6087, URZ ;  /* 0x0000608706057890 */ /* 0x000fe2000ff1e0ff */
[----:B------:R-:W-:Y:S01]  /*25040*/  IMAD.SHL.U32 R54, R54, 0x10, RZ ;  /* 0x0000001036367824 */ /* 0x000fe200078e00ff */
[----:B------:R-:W-:Y:S02]  /*25050*/  LOP3.LUT R55, R55, 0x1f00, RZ, 0xc0, !PT ;  /* 0x00001f0037377812 */ /* 0x000fe400078ec0ff */
[----:B------:R-:W-:Y:S01]  /*25060*/  ULOP3.LUT UR5, UR5, 0xfffffff0, URZ, 0xc0, !UPT ;  /* 0xfffffff005057892 */ /* 0x000fe2000f8ec0ff */
[----:B------:R-:W-:Y:S01]  /*25070*/  IMAD.IADD R57, R57, 0x1, R252 ;  /* 0x0000000139397824 */ /* 0x000fe200078e02fc */
[----:B------:R-:W-:Y:S01]  /*25080*/  UIADD3.X UR6, UPT, UPT, URZ, UR7, URZ, UP0, !UPT ;  /* 0x00000007ff067290 */ /* 0x000fe200087fe4ff */
[----:B0-----:R-:W-:Y:S01]  /*25090*/  IMAD R55, R56, 0x800, R55 ;  /* 0x0000080038377824 */ /* 0x001fe200078e0237 */
[----:B------:R-:W-:Y:S01]  /*250a0*/  LOP3.LUT R105, R54, 0x1f0, RZ, 0xc0, !PT ;  /* 0x000001f036697812 */ /* 0x000fe200078ec0ff */
[----:B------:R-:W-:-:S02]  /*250b0*/  IMAD R57, R57, 0x6, RZ ;  /* 0x0000000639397824 */ /* 0x000fc400078e02ff */
[----:B------:R-:W-:Y:S01]  /*250c0*/  IMAD.U32 R100, RZ, RZ, UR5 ;  /* 0x00000005ff647e24 */ /* 0x000fe2000f8e00ff */
[----:B------:R-:W-:Y:S01]  /*250d0*/  IADD3 R55, PT, PT, R252, UR4, R55 ;  /* 0x00000004fc377c10 */ /* 0x000fe2000fffe037 */
[----:B------:R-:W-:-:S04]  /*250e0*/  IMAD.U32 R101, RZ, RZ, UR6 ;  /* 0x00000006ff657e24 */ /* 0x000fc8000f8e00ff */
[----:B----4-:R-:W-:-:S04]  /*250f0*/  IMAD.WIDE R52, R55, 0x1000, R52 ;  /* 0x0000100037347825 */ /* 0x010fc800078e0234 */
[----:B------:R-:W-:Y:S01]  /*25100*/  IMAD.WIDE.U32 R100, R57, 0x10, R100 ;  /* 0x0000001039647825 */ /* 0x000fe200078e0064 */
[----:B------:R-:W-:-:S04]  /*25110*/  IADD3 R104, P0, PT, R52, R105, RZ ;  /* 0x0000006934687210 */ /* 0x000fc80007f1e0ff */
[----:B------:R-:W2:Y:S01]  /*25120*/  LD.E.128 R60, desc[UR8][R100.64+0x10] ;  /* 0x00001008643c7980 */ /* 0x000ea2000c101d00 */
[----:B------:R-:W-:-:S03]  /*25130*/  IMAD.X R105, RZ, RZ, R53, P0 ;  /* 0x000000ffff697224 */ /* 0x000fc600000e0635 */
[----:B------:R-:W3:Y:S04]  /*25140*/  LD.E.128 R52, desc[UR8][R100.64] ;  /* 0x0000000864347980 */ /* 0x000ee8000c101d00 */
[----:B------:R-:W4:Y:S04]  /*25150*/  LD.E.128 R64, desc[UR8][R100.64+0x20] ;  /* 0x0000200864407980 */ /* 0x000f28000c101d00 */
[----:B------:R-:W5:Y:S04]  /*25160*/  LD.E.128 R68, desc[UR8][R100.64+0x30] ;  /* 0x0000300864447980 */ /* 0x000f68000c101d00 */
[----:B------:R-:W5:Y:S04]  /*25170*/  LD.E.128 R72, desc[UR8][R100.64+0x40] ;  /* 0x0000400864487980 */ /* 0x000f68000c101d00 */
[----:B------:R-:W5:Y:S04]  /*25180*/  LD.E.128 R76, desc[UR8][R100.64+0x50] ;  /* 0x00005008644c7980 */ /* 0x000f68000c101d00 */
[----:B------:R-:W3:Y:S04]  /*25190*/  LDG.E.128 R56, desc[UR8][R104.64] ;  /* 0x0000000868387981 */ /* 0x000ee8000c1e1d00 */
[----:B------:R-:W5:Y:S04]  /*251a0*/  LDG.E.128 R80, desc[UR8][R104.64+0x200] ;  /* 0x0002000868507981 */ /* 0x000f68000c1e1d00 */
[----:B------:R-:W5:Y:S04]  /*251b0*/  LDG.E.128 R84, desc[UR8][R104.64+0x400] ;  /* 0x0004000868547981 */ /* 0x000f68000c1e1d00 */
[----:B------:R-:W5:Y:S04]  /*251c0*/  LDG.E.128 R88, desc[UR8][R104.64+0x600] ;  /* 0x0006000868587981 */ /* 0x000f68000c1e1d00 */
[----:B------:R-:W5:Y:S04]  /*251d0*/  LDG.E.128 R92, desc[UR8][R104.64+0x800] ;  /* 0x00080008685c7981 */ /* 0x000f68000c1e1d00 */
[----:B------:R-:W5:Y:S04]  /*251e0*/  LDG.E.128 R96, desc[UR8][R104.64+0xa00] ;  /* 0x000a000868607981 */ /* 0x000f68000c1e1d00 */
[----:B------:R-:W5:Y:S04]  /*251f0*/  LDG.E.128 R100, desc[UR8][R104.64+0xc00] ;  /* 0x000c000868647981 */ /* 0x000f68000c1e1d00 */
[----:B------:R-:W5:Y:S01]  /*25200*/  LDG.E.128 R104, desc[UR8][R104.64+0xe00] ;  /* 0x000e000868687981 */ /* 0x000f62000c1e1d00 */
[----:B------:R-:W-:-:S05]  /*25210*/  VIADD R252, R252, 0x1 ;  /* 0x00000001fcfc7836 */ /* 0x000fca0000000000 */
[----:B------:R-:W-:Y:S02]  /*25220*/  ISETP.NE.AND P0, PT, R252, 0x20, PT ;  /* 0x00000020fc00780c */ /* 0x000fe40003f05270 */
[--C-:B---3--:R-:W-:Y:S02]  /*25230*/  LOP3.LUT R211, R211, R52, R56.reuse, 0x78, !PT ;  /* 0x00000034d3d37212 */ /* 0x108fe400078e7838 */
[--C-:B--2---:R-:W-:Y:S02]  /*25240*/  LOP3.LUT R179, R179, R60, R56.reuse, 0x78, !PT ;  /* 0x0000003cb3b37212 */ /* 0x104fe400078e7838 */
[--C-:B----4-:R-:W-:Y:S02]  /*25250*/  LOP3.LUT R147, R147, R64, R56.reuse, 0x78, !PT ;  /* 0x0000004093937212 */ /* 0x110fe400078e7838 */
[--C-:B-----5:R-:W-:Y:S02]  /*25260*/  LOP3.LUT R115, R115, R68, R56.reuse, 0x78, !PT ;  /* 0x0000004473737212 */ /* 0x120fe400078e7838 */
[----:B------:R-:W-:-:S02]  /*25270*/  LOP3.LUT R27, R27, R72, R56, 0x78, !PT ;  /* 0x000000481b1b7212 */ /* 0x000fc400078e7838 */
[----:B------:R-:W-:Y:S02]  /*25280*/  LOP3.LUT R219, R219, R76, R56, 0x78, !PT ;  /* 0x0000004cdbdb7212 */ /* 0x000fe400078e7838 */
[--C-:B------:R-:W-:Y:S02]  /*25290*/  LOP3.LUT R208, R208, R53, R57.reuse, 0x78, !PT ;  /* 0x00000035d0d07212 */ /* 0x100fe400078e7839 */
[--C-:B------:R-:W-:Y:S02]  /*252a0*/  LOP3.LUT R176, R176, R61, R57.reuse, 0x78, !PT ;  /* 0x0000003db0b07212 */ /* 0x100fe400078e7839 */
[--C-:B------:R-:W-:Y:S02]  /*252b0*/  LOP3.LUT R144, R144, R65, R57.reuse, 0x78, !PT ;  /* 0x0000004190907212 */ /* 0x100fe400078e7839 */
[--C-:B------:R-:W-:Y:S02]  /*252c0*/  LOP3.LUT R112, R112, R69, R57.reuse, 0x78, !PT ;  /* 0x0000004570707212 */ /* 0x100fe400078e7839 */
        /* <DEDUP_REMOVED lines=181> */
[----:B------:R-:W-:Y:S01]  /*25e20*/  LOP3.LUT R246, R246, R79, R107, 0x78, !PT ;  /* 0x0000004ff6f67212 */ /* 0x000fe200078e786b */
[----:B------:R-:W-:Y:S06]  /*25e30*/  @P0 BRA `(.L_x_1617) ;  /* 0xfffffff000440947 */ /* 0x000fec000383ffff */
.L_x_1616:
[----:B------:R-:W-:Y:S05]  /*25e40*/  BSYNC.RECONVERGENT B0 ;  /* 0x0000000000007941 */ /* 0x000fea0003800200 */
.L_x_1615:
[----:B------:R-:W-:-:S04]  /*25e50*/  UIADD3 UR4, UPT, UPT, UR4, 0x20, URZ ;  /* 0x0000002004047890 */ /* 0x000fc8000fffe0ff */
[----:B------:R-:W-:-:S09]  /*25e60*/  UISETP.GE.U32.AND UP0, UPT, UR4, 0x100, UPT ;  /* 0x000001000400788c */ /* 0x000fd2000bf06070 */
[----:B------:R-:W-:Y:S05]  /*25e70*/  BRA.U !UP0, `(.L_x_1618) ;  /* 0xfffffec508287547 */ /* 0x000fea000b83ffff */
[----:B------:R-:W-:Y:S01]  /*25e80*/  LOP3.LUT R55, R205, R204, R207, 0xfe, !PT ;  /* 0x000000cccd377212 */ /* 0x000fe200078efecf */
[----:B------:R-:W1:Y:S01]  /*25e90*/  S2R R52, SR_TID.X ;  /* 0x0000000000347919 */ /* 0x000e620000002100 */
[----:B------:R-:W-:Y:S01]  /*25ea0*/  LOP3.LUT R53, R209, R208, R211, 0xfe, !PT ;  /* 0x000000d0d1357212 */ /* 0x000fe200078efed3 */
[----:B------:R-:W-:Y:S01]  /*25eb0*/  BSSY.RECONVERGENT B0, `(.L_x_1619) ;  /* 0x000001e000007945 */ /* 0x000fe20003800200 */
[----:B------:R-:W-:Y:S02]  /*25ec0*/  LOP3.LUT P5, RZ, R55, R202, RZ, 0xfc, !PT ;  /* 0x000000ca37ff7212 */ /* 0x000fe400078afcff */
[----:B------:R-:W-:Y:S02]  /*25ed0*/  LOP3.LUT R55, R193, R192, R195, 0xfe, !PT ;  /* 0x000000c0c1377212 */ /* 0x000fe400078efec3 */
[----:B------:R-:W-:Y:S02]  /*25ee0*/  LOP3.LUT P4, RZ, R53, R206, RZ, 0xfc, !PT ;  /* 0x000000ce35ff7212 */ /* 0x000fe4000788fcff */
[----:B------:R-:W-:-:S02]  /*25ef0*/  LOP3.LUT P1, RZ, R55, R190, RZ, 0xfc, !PT ;  /* 0x000000be37ff7212 */ /* 0x000fc4000782fcff */
[----:B------:R-:W-:Y:S02]  /*25f00*/  LOP3.LUT R55, R181, R180, R183, 0xfe, !PT ;  /* 0x000000b4b5377212 */ /* 0x000fe400078efeb7 */
[----:B------:R-:W-:Y:S02]  /*25f10*/  P2R R54, PR, RZ, 0x10 ;  /* 0x00000010ff367803 */ /* 0x000fe40000000000 */
[----:B------:R-:W-:Y:S02]  /*25f20*/  LOP3.LUT P4, RZ, R55, R178, RZ, 0xfc, !PT ;  /* 0x000000b237ff7212 */ /* 0x000fe4000788fcff */
[----:B------:R-:W-:Y:S02]  /*25f30*/  LOP3.LUT R53, R197, R196, R199, 0xfe, !PT ;  /* 0x000000c4c5357212 */ /* 0x000fe400078efec7 */
[----:B0-----:R-:W-:Y:S02]  /*25f40*/  P2R R56, PR, RZ, 0x10 ;  /* 0x00000010ff387803 */ /* 0x001fe40000000000 */
[----:B------:R-:W-:-:S02]  /*25f50*/  ISETP.NE.AND P4, PT, R54, RZ, PT ;  /* 0x000000ff3600720c */ /* 0x000fc40003f85270 */
[----:B------:R-:W-:Y:S02]  /*25f60*/  LOP3.LUT R57, R201, R200, R203, 0xfe, !PT ;  /* 0x000000c8c9397212 */ /* 0x000fe400078efecb */
[----:B------:R-:W-:Y:S02]  /*25f70*/  LOP3.LUT P0, RZ, R53, R194, RZ, 0xfc, !PT ;  /* 0x000000c235ff7212 */ /* 0x000fe4000780fcff */
[----:B------:R-:W-:Y:S02]  /*25f80*/  LOP3.LUT P6, RZ, R57, R198, RZ, 0xfc, !PT ;  /* 0x000000c639ff7212 */ /* 0x000fe400078cfcff */
[----:B------:R-:W-:Y:S02]  /*25f90*/  LOP3.LUT R53, R189, R188, R191, 0xfe, !PT ;  /* 0x000000bcbd357212 */ /* 0x000fe400078efebf */
[----:B------:R-:W-:Y:S02]  /*25fa0*/  LOP3.LUT R57, R185, R184, R187, 0xfe, !PT ;  /* 0x000000b8b9397212 */ /* 0x000fe400078efebb */
[----:B------:R-:W-:-:S02]  /*25fb0*/  LOP3.LUT P2, RZ, R53, R186, RZ, 0xfc, !PT ;  /* 0x000000ba35ff7212 */ /* 0x000fc4000784fcff */
[----:B------:R-:W-:Y:S02]  /*25fc0*/  LOP3.LUT P3, RZ, R57, R182, RZ, 0xfc, !PT ;  /* 0x000000b639ff7212 */ /* 0x000fe4000786fcff */
[----:B------:R-:W-:Y:S01]  /*25fd0*/  LOP3.LUT R53, R177, R176, R179, 0xfe, !PT ;  /* 0x000000b0b1357212 */ /* 0x000fe200078efeb3 */
[----:B-1----:R-:W-:Y:S10]  /*25fe0*/  @!P4 BRA `(.L_x_1620) ;  /* 0x000000000028c947 */ /* 0x002ff40003800000 */
[----:B------:R-:W0:Y:S01]  /*25ff0*/  S2R R54, SR_TID.X ;  /* 0x0000000000367919 */ /* 0x000e220000002100 */
[----:B------:R-:W1:Y:S01]  /*26000*/  S2UR UR5, SR_CgaCtaId ;  /* 0x00000000000579c3 */ /* 0x000e620000008800 */
[----:B------:R-:W-:Y:S02]  /*26010*/  UMOV UR4, 0x400 ;  /* 0x0000040000047882 */ /* 0x000fe40000000000 */
[----:B-1----:R-:W-:Y:S01]  /*26020*/  ULEA UR4, UR5, UR4, 0x18 ;  /* 0x0000000405047291 */ /* 0x002fe2000f8ec0ff */
[----:B0-----:R-:W-:-:S05]  /*26030*/  IMAD.SHL.U32 R54, R54, 0x10, RZ ;  /* 0x0000001036367824 */ /* 0x001fca00078e00ff */
[----:B------:R-:W-:-:S05]  /*26040*/  LOP3.LUT R54, R54, 0x1f0, RZ, 0xc0, !PT ;  /* 0x000001f036367812 */ /* 0x000fca00078ec0ff */
[----:B------:R0:W-:Y:S04]  /*26050*/  ATOMS.XOR RZ, [R54+UR4], R211 ;  /* 0x000000d336ff798c */ /* 0x0001e8000b800004 */
[----:B------:R0:W-:Y:S04]  /*26060*/  ATOMS.XOR RZ, [R54+UR4+0x4], R208 ;  /* 0x000004d036ff798c */ /* 0x0001e8000b800004 */
[----:B------:R0:W-:Y:S04]  /*26070*/  ATOMS.XOR RZ, [R54+UR4+0x8], R209 ;  /* 0x000008d136ff798c */ /* 0x0001e8000b800004 */
[----:B------:R0:W-:Y:S02]  /*26080*/  ATOMS.XOR RZ, [R54+UR4+0xc], R206 ;  /* 0x00000cce36ff798c */ /* 0x0001e4000b800004 */
.L_x_1620:
[----:B------:R-:W-:Y:S05]  /*26090*/  BSYNC.RECONVERGENT B0 ;  /* 0x0000000000007941 */ /* 0x000fea0003800200 */
.L_x_1619:
[----:B------:R-:W-:Y:S01]  /*260a0*/  BSSY.RECONVERGENT B0, `(.L_x_1621) ;  /* 0x000000e000007945 */ /* 0x000fe20003800200 */
[----:B------:R-:W-:Y:S02]  /*260b0*/  LOP3.LUT R55, R173, R172, R175, 0xfe, !PT ;  /* 0x000000acad377212 */ /* 0x000fe400078efeaf */
[----:B------:R-:W-:Y:S01]  /*260c0*/  LOP3.LUT P4, RZ, R53, R174, RZ, 0xfc, !PT ;  /* 0x000000ae35ff7212 */ /* 0x000fe2000788fcff */
[----:B------:R-:W-:-:S12]  /*260d0*/  @!P5 BRA `(.L_x_1622) ;  /* 0x000000000028d947 */ /* 0x000fd80003800000 */
[----:B------:R-:W1:Y:S01]  /*260e0*/  S2R R53, SR_TID.X ;  /* 0x0000000000357919 */ /* 0x000e620000002100 */
[----:B------:R-:W2:Y:S01]  /*260f0*/  S2UR UR5, SR_CgaCtaId ;  /* 0x00000000000579c3 */ /* 0x000ea20000008800 */
[----:B------:R-:W-:Y:S02]  /*26100*/  UMOV UR4, 0x400 ;  /* 0x0000040000047882 */ /* 0x000fe40000000000 */
[----:B--2---:R-:W-:Y:S01]  /*26110*/  ULEA UR4, UR5, UR4, 0x18 ;  /* 0x0000000405047291 */ /* 0x004fe2000f8ec0ff */
[----:B-1----:R-:W-:-:S05]  /*26120*/  IMAD.SHL.U32 R53, R53, 0x10, RZ ;  /* 0x0000001035357824 */ /* 0x002fca00078e00ff */
[----:B------:R-:W-:-:S05]  /*26130*/  LOP3.LUT R53, R53, 0x1f0, RZ, 0xc0, !PT ;  /* 0x000001f035357812 */ /* 0x000fca00078ec0ff */
[----:B------:R1:W-:Y:S04]  /*26140*/  ATOMS.XOR RZ, [R53+UR4+0x200], R207 ;  /* 0x000200cf35ff798c */ /* 0x0003e8000b800004 */
[----:B------:R1:W-:Y:S04]  /*26150*/  ATOMS.XOR RZ, [R53+UR4+0x204], R204 ;  /* 0x000204cc35ff798c */ /* 0x0003e8000b800004 */
[----:B------:R1:W-:Y:S04]  /*26160*/  ATOMS.XOR RZ, [R53+UR4+0x208], R205 ;  /* 0x000208cd35ff798c */ /* 0x0003e8000b800004 */
[----:B------:R1:W-:Y:S02]  /*26170*/  ATOMS.XOR RZ, [R53+UR4+0x20c], R202 ;  /* 0x00020cca35ff798c */ /* 0x0003e4000b800004 */
.L_x_1622:
[----:B------:R-:W-:Y:S05]  /*26180*/  BSYNC.RECONVERGENT B0 ;  /* 0x0000000000007941 */ /* 0x000fea0003800200 */
.L_x_1621:
[----:B------:R-:W-:Y:S01]  /*26190*/  BSSY.RECONVERGENT B0, `(.L_x_1623) ;  /* 0x000000e000007945 */ /* 0x000fe20003800200 */
[----:B-1----:R-:W-:Y:S02]  /*261a0*/  LOP3.LUT R53, R169, R168, R171, 0xfe, !PT ;  /* 0x000000a8a9357212 */ /* 0x002fe400078efeab */
[----:B------:R-:W-:Y:S01]  /*261b0*/  LOP3.LUT P5, RZ, R55, R170, RZ, 0xfc, !PT ;  /* 0x000000aa37ff7212 */ /* 0x000fe200078afcff */
[----:B------:R-:W-:-:S12]  /*261c0*/  @!P6 BRA `(.L_x_1624) ;  /* 0x000000000028e947 */ /* 0x000fd80003800000 */
[----:B0-----:R-:W0:Y:S01]  /*261d0*/  S2R R54, SR_TID.X ;  /* 0x0000000000367919 */ /* 0x001e220000002100 */
[----:B------:R-:W1:Y:S01]  /*261e0*/  S2UR UR5, SR_CgaCtaId ;  /* 0x00000000000579c3 */ /* 0x000e620000008800 */
[----:B------:R-:W-:Y:S02]  /*261f0*/  UMOV UR4, 0x400 ;  /* 0x0000040000047882 */ /* 0x000fe40000000000 */
[----:B-1----:R-:W-:Y:S01]  /*26200*/  ULEA UR4, UR5, UR4, 0x18 ;  /* 0x0000000405047291 */ /* 0x002fe2000f8ec0ff */
[----:B0-----:R-:W-:-:S05]  /*26210*/  IMAD.SHL.U32 R54, R54, 0x10, RZ ;  /* 0x0000001036367824 */ /* 0x001fca00078e00ff */
[----:B------:R-:W-:-:S05]  /*26220*/  LOP3.LUT R54, R54, 0x1f0, RZ, 0xc0, !PT ;  /* 0x000001f036367812 */ /* 0x000fca00078ec0ff */
[----:B------:R1:W-:Y:S04]  /*26230*/  ATOMS.XOR RZ, [R54+UR4+0x400], R203 ;  /* 0x000400cb36ff798c */ /* 0x0003e8000b800004 */
[----:B------:R1:W-:Y:S04]  /*26240*/  ATOMS.XOR RZ, [R54+UR4+0x404], R200 ;  /* 0x000404c836ff798c */ /* 0x0003e8000b800004 */
[----:B------:R1:W-:Y:S04]  /*26250*/  ATOMS.XOR RZ, [R54+UR4+0x408], R201 ;  /* 0x000408c936ff798c */ /* 0x0003e8000b800004 */
[----:B------:R1:W-:Y:S02]  /*26260*/  ATOMS.XOR RZ, [R54+UR4+0x40c], R198 ;  /* 0x00040cc636ff798c */ /* 0x0003e4000b800004 */
.L_x_1624:
[----:B------:R-:W-:Y:S05]  /*26270*/  BSYNC.RECONVERGENT B0 ;  /* 0x0000000000007941 */ /* 0x000fea0003800200 */
.L_x_1623:
[----:B------:R-:W-:Y:S01]  /*26280*/  BSSY.RECONVERGENT B0, `(.L_x_1625) ;  /* 0x000000e000007945 */ /* 0x000fe20003800200 */
[----:B------:R-:W-:Y:S02]  /*26290*/  LOP3.LUT R55, R165, R164, R167, 0xfe, !PT ;  /* 0x000000a4a5377212 */ /* 0x000fe400078efea7 */
        /* <DEDUP_REMOVED lines=12> */
.L_x_1626:
[----:B------:R-:W-:Y:S05]  /*26360*/  BSYNC.RECONVERGENT B0 ;  /* 0x0000000000007941 */ /* 0x000fea0003800200 */
.L_x_1625:
[----:B------:R-:W-:Y:S01]  /*26370*/  BSSY.RECONVERGENT B0, `(.L_x_1627) ;  /* 0x000000e000007945 */ /* 0x000fe20003800200 */
[----:B--2---:R-:W-:Y:S02]  /*26380*/  LOP3.LUT R53, R161, R160, R163, 0xfe, !PT ;  /* 0x000000a0a1357212 */ /* 0x004fe400078efea3 */
[----:B------:R-:W-:Y:S01]  /*26390*/  LOP3.LUT P0, RZ, R55, R162, RZ, 0xfc, !PT ;  /* 0x000000a237ff7212 */ /* 0x000fe2000780fcff */
[----:B------:R-:W-:-:S12]  /*263a0*/  @!P1 BRA `(.L_x_1628) ;  /* 0x0000000000289947 */ /* 0x000fd80003800000 */
[----:B01----:R-:W0:Y:S01]  /*263b0*/  S2R R54, SR_TID.X ;  /* 0x0000000000367919 */ /* 0x003e220000002100 */
        /* <DEDUP_REMOVED lines=9> */
.L_x_1628:
[----:B------:R-:W-:Y:S05]  /*26450*/  BSYNC.RECONVERGENT B0 ;  /* 0x0000000000007941 */ /* 0x000fea0003800200 */
.L_x_1627:
[----:B------:R-:W-:Y:S01]  /*26460*/  BSSY.RECONVERGENT B0, `(.L_x_1629) ;  /* 0x000000e000007945 */ /* 0x000fe20003800200 */
[----:B------:R-:W-:Y:S02]  /*26470*/  LOP3.LUT R55, R157, R156, R159, 0xfe, !PT ;  /* 0x0000009c9d377212 */ /* 0x000fe400078efe9f */
[----:B------:R-:W-:Y:S01]  /*26480*/  LOP3.LUT P1, RZ, R53, R158, RZ, 0xfc, !PT ;  /* 0x0000009e35ff7212 */ /* 0x000fe2000782fcff */
[----:B------:R-:W-:-:S12]  /*26490*/  @!P2 BRA `(.L_x_1630) ;  /* 0x000000000028a947 */ /* 0x000fd80003800000 */
[----:B------:R-:W3:Y:S01]  /*264a0*/  S2R R53, SR_TID.X ;  /* 0x0000000000357919 */ /* 0x000ee20000002100 */
        /* <DEDUP_REMOVED lines=9> */
.L_x_1630:
[----:B------:R-:W-:Y:S05]  /*26540*/  BSYNC.RECONVERGENT B0 ;  /* 0x0000000000007941 */ /* 0x000fea0003800200 */
.L_x_1629:
[----:B------:R-:W-:Y:S01]  /*26550*/  BSSY.RECONVERGENT B0, `(.L_x_1631) ;  /* 0x000000e000007945 */ /* 0x000fe20003800200 */
[----:B---3--:R-:W-:Y:S02]  /*26560*/  LOP3.LUT R53, R153, R152, R155, 0xfe, !PT ;  /* 0x0000009899357212 */ /* 0x008fe400078efe9b */
[----:B------:R-:W-:Y:S01]  /*26570*/  LOP3.LUT P2, RZ, R55, R154, RZ, 0xfc, !PT ;  /* 0x0000009a37ff7212 */ /* 0x000fe2000784fcff */
[----:B------:R-:W-:-:S12]  /*26580*/  @!P3 BRA `(.L_x_1632) ;  /* 0x000000000028b947 */ /* 0x000fd80003800000 */
[----:B012---:R-:W0:Y:S01]  /*26590*/  S2R R54, SR_TID.X ;  /* 0x0000000000367919 */ /* 0x007e220000002100 */
        /* <DEDUP_REMOVED lines=9> */
.L_x_1632:
[----:B------:R-:W-:Y:S05]  /*26630*/  BSYNC.RECONVERGENT B0 ;  /* 0x0000000000007941 */ /* 0x000fea0003800200 */
.L_x_1631:
[----:B------:R-:W-:Y:S01]  /*26640*/  ISETP.NE.AND P3, PT, R56, RZ, PT ;  /* 0x000000ff3800720c */ /* 0x000fe20003f65270 */
[----:B------:R-:W-:Y:S01]  /*26650*/  BSSY.RECONVERGENT B0, `(.L_x_1633) ;  /* 0x0000011000007945 */ /* 0x000fe20003800200 */
[----:B0123--:R-:W-:Y:S02]  /*26660*/  P2R R54, PR, RZ, 0x1 ;  /* 0x00000001ff367803 */ /* 0x00ffe40000000000 */
[----:B------:R-:W-:Y:S02]  /*26670*/  LOP3.LUT P0, RZ, R53, R150, RZ, 0xfc, !PT ;  /* 0x0000009635ff7212 */ /* 0x000fe4000780fcff */
[----:B------:R-:W-:Y:S02]  /*26680*/  LOP3.LUT R55, R149, R148, R151, 0xfe, !PT ;  /* 0x0000009495377212 */ /* 0x000fe400078efe97 */
[----:B------:R-:W-:Y:S02]  /*26690*/  P2R R56, PR, RZ, 0x1 ;  /* 0x00000001ff387803 */ /* 0x000fe40000000000 */
[----:B------:R-:W-:-:S03]  /*266a0*/  ISETP.NE.AND P0, PT, R54, RZ, PT ;  /* 0x000000ff3600720c */ /* 0x000fc60003f05270 */
[----:B------:R-:W-:Y:S10]  /*266b0*/  @!P3 BRA `(.L_x_1634) ;  /* 0x000000000028b947 */ /* 0x000ff40003800000 */
[----:B------:R-:W0:Y:S01]  /*266c0*/  S2R R53, SR_TID.X ;  /* 0x0000000000357919 */ /* 0x000e220000002100 */
        /* <DEDUP_REMOVED lines=9> */
.L_x_1634:
[----:B------:R-:W-:Y:S05]  /*26760*/  BSYNC.RECONVERGENT B0 ;  /* 0x0000000000007941 */ /* 0x000fea0003800200 */
.L_x_1633:
[----:B------:R-:W-:Y:S01]  /*26770*/  BSSY.RECONVERGENT B0, `(.L_x_1635) ;  /* 0x000000e000007945 */ /* 0x000fe20003800200 */
[----:B0-----:R-:W-:Y:S02]  /*26780*/  LOP3.LUT R53, R145, R144, R147, 0xfe, !PT ;  /* 0x0000009091357212 */ /* 0x001fe400078efe93 */
[----:B------:R-:W-:Y:S01]  /*26790*/  LOP3.LUT P3, RZ, R55, R146, RZ, 0xfc, !PT ;  /* 0x0000009237ff7212 */ /* 0x000fe2000786fcff */
[----:B------:R-:W-:-:S12]  /*267a0*/  @!P4 BRA `(.L_x_1636) ;  /* 0x000000000028c947 */ /* 0x000fd80003800000 */
        /* <DEDUP_REMOVED lines=10> */
.L_x_1636:
[----:B------:R-:W-:Y:S05]  /*26850*/  BSYNC.RECONVERGENT B0 ;  /* 0x0000000000007941 */ /* 0x000fea0003800200 */
.L_x_1635:
        /* <DEDUP_REMOVED lines=14> */
.L_x_1638:
[----:B------:R-:W-:Y:S05]  /*26940*/  BSYNC.RECONVERGENT B0 ;  /* 0x0000000000007941 */ /* 0x000fea0003800200 */
.L_x_1637:
        /* <DEDUP_REMOVED lines=14> */
.L_x_1640:
[----:B------:R-:W-:Y:S05]  /*26a30*/  BSYNC.RECONVERGENT B0 ;  /* 0x0000000000007941 */ /* 0x000fea0003800200 */
.L_x_1639:
        /* <DEDUP_REMOVED lines=14> */
.L_x_1642:
[----:B------:R-:W-:Y:S05]  /*26b20*/  BSYNC.RECONVERGENT B0 ;  /* 0x0000000000007941 */ /* 0x000fea0003800200 */
.L_x_1641:
        /* <DEDUP_REMOVED lines=14> */
.L_x_1644:
[----:B------:R-:W-:Y:S05]  /*26c10*/  BSYNC.RECONVERGENT B0 ;  /* 0x0000000000007941 */ /* 0x000fea0003800200 */
.L_x_1643:
[----:B------:R-:W-:Y:S01]  /*26c20*/  BSSY.RECONVERGENT B0, `(.L_x_1645) ;  /* 0x000000d000007945 */ /* 0x000fe20003800200 */
[----:B------:R-:W-:-:S03]  /*26c30*/  LOP3.LUT P1, RZ, R53, R126, RZ, 0xfc, !PT ;  /* 0x0000007e35ff7212 */ /* 0x000fc6000782fcff */
[----:B------:R-:W-:Y:S10]  /*26c40*/  @!P2 BRA `(.L_x_1646) ;  /* 0x000000000028a947 */ /* 0x000ff40003800000 */
        /* <DEDUP_REMOVED lines=10> */
.L_x_1646:
[----:B------:R-:W-:Y:S05]  /*26cf0*/  BSYNC.RECONVERGENT B0 ;  /* 0x0000000000007941 */ /* 0x000fea0003800200 */
.L_x_1645:
[----:B------:R-:W-:Y:S01]  /*26d00*/  ISETP.NE.AND P2, PT, R56, RZ, PT ;  /* 0x000000ff3800720c */ /* 0x000fe20003f45270 */
[----:B------:R-:W-:-:S12]  /*26d10*/  BSSY.RECONVERGENT B0, `(.L_x_1647) ;  /* 0x000000c000007945 */ /* 0x000fd80003800200 */
        /* <DEDUP_REMOVED lines=11> */
.L_x_1648:
[----:B------:R-:W-:Y:S05]  /*26dd0*/  BSYNC.RECONVERGENT B0 ;  /* 0x0000000000007941 */ /* 0x000fea0003800200 */
.L_x_1647:
[----:B------:R-:W-:Y:S04]  /*26de0*/  BSSY.RECONVERGENT B0, `(.L_x_1649) ;  /* 0x000000c000007945 */ /* 0x000fe80003800200 */
[----:B------:R-:W-:Y:S05]  /*26df0*/  @!P3 BRA `(.L_x_1650) ;  /* 0x000000000028b947 */ /* 0x000fea0003800000 */
[----:B---34-:R-:W3:Y:S01]  /*26e00*/  S2R R53, SR_TID.X ;  /* 0x0000000000357919 */ /* 0x018ee20000002100 */
        /* <DEDUP_REMOVED lines=9> */
.L_x_1650:
[----:B------:R-:W-:Y:S05]  /*26ea0*/  BSYNC.RECONVERGENT B0 ;  /* 0x0000000000007941 */ /* 0x000fea0003800200 */
.L_x_1649:
        /* <DEDUP_REMOVED lines=12> */
.L_x_1652:
[----:B------:R-:W-:Y:S05]  /*26f70*/  BSYNC.RECONVERGENT B0 ;  /* 0x0000000000007941 */ /* 0x000fea0003800200 */
.L_x_1651:
        /* <DEDUP_REMOVED lines=12> */
.L_x_1654:
[----:B------:R-:W-:Y:S05]  /*27040*/  BSYNC.RECONVERGENT B0 ;  /* 0x0000000000007941 */ /* 0x000fea0003800200 */
.L_x_1653:
        /* <DEDUP_REMOVED lines=12> */
.L_x_1656:
[----:B------:R-:W-:Y:S05]  /*27110*/  BSYNC.RECONVERGENT B0 ;  /* 0x0000000000007941 */ /* 0x000fea0003800200 */
.L_x_1655:
        /* <DEDUP_REMOVED lines=12> */
.L_x_1658:
[----:B------:R-:W-:Y:S05]  /*271e0*/  BSYNC.RECONVERGENT B0 ;  /* 0x0000000000007941 */ /* 0x000fea0003800200 */
.L_x_1657:
        /* <DEDUP_REMOVED lines=12> */
.L_x_1660:
[----:B------:R-:W-:Y:S05]  /*272b0*/  BSYNC.RECONVERGENT B0 ;  /* 0x0000000000007941 */ /* 0x000fea0003800200 */
.L_x_1659:
[----:B---34-:R-:W-:Y:S01]  /*272c0*/  LOP3.LUT R53, R125, R124, R127, 0xfe, !PT ;  /* 0x0000007c7d357212 */ /* 0x018fe200078efe7f */
[----:B------:R-:W3:Y:S01]  /*272d0*/  S2UR UR5, SR_CgaCtaId ;  /* 0x00000000000579c3 */ /* 0x000ee20000008800 */
[----:B------:R-:W-:Y:S01]  /*272e0*/  LOP3.LUT R57, R117, R116, R119, 0xfe, !PT ;  /* 0x0000007475397212 */ /* 0x000fe200078efe77 */
[----:B012---:R-:W-:Y:S01]  /*272f0*/  IMAD.SHL.U32 R54, R52, 0x10, RZ ;  /* 0x0000001034367824 */ /* 0x007fe200078e00ff */
[----:B------:R-:W-:Y:S01]  /*27300*/  LOP3.LUT P3, RZ, R53, R122, RZ, 0xfc, !PT ;  /* 0x0000007a35ff7212 */ /* 0x000fe2000786fcff */
[----:B------:R-:W-:Y:S01]  /*27310*/  UMOV UR4, 0x400 ;  /* 0x0000040000047882 */ /* 0x000fe20000000000 */
[----:B------:R-:W-:Y:S01]  /*27320*/  LOP3.LUT R53, R113, R112, R115, 0xfe, !PT ;  /* 0x0000007071357212 */ /* 0x000fe200078efe73 */
[----:B------:R-:W-:Y:S01]  /*27330*/  BSSY.RECONVERGENT B0, `(.L_x_1661) ;  /* 0x0000019000007945 */ /* 0x000fe20003800200 */
[----:B------:R-:W-:Y:S01]  /*27340*/  LOP3.LUT P5, RZ, R57, R114, RZ, 0xfc, !PT ;  /* 0x0000007239ff7212 */ /* 0x000fe200078afcff */
[----:B------:R-:W0:Y:S01]  /*27350*/  LDC R61, c[0x0][0x360] ;  /* 0x0000d800ff3d7b82 */ /* 0x000e220000000800 */
[----:B------:R-:W-:-:S02]  /*27360*/  LOP3.LUT P1, RZ, R53, R110, RZ, 0xfc, !PT ;  /* 0x0000006e35ff7212 */ /* 0x000fc4000782fcff */
[----:B------:R-:W-:Y:S02]  /*27370*/  LOP3.LUT R53, R41, R40, R43, 0xfe, !PT ;  /* 0x0000002829357212 */ /* 0x000fe400078efe2b */
[----:B------:R-:W-:Y:S02]  /*27380*/  P2R R58, PR, RZ, 0x8 ;  /* 0x00000008ff3a7803 */ /* 0x000fe40000000000 */
[----:B------:R-:W-:Y:S02]  /*27390*/  LOP3.LUT R57, R49, R48, R51, 0xfe, !PT ;  /* 0x0000003031397212 */ /* 0x000fe400078efe33 */
[----:B------:R-:W-:Y:S02]  /*273a0*/  LOP3.LUT P3, RZ, R53, R38, RZ, 0xfc, !PT ;  /* 0x0000002635ff7212 */ /* 0x000fe4000786fcff */
[----:B------:R-:W-:Y:S02]  /*273b0*/  LOP3.LUT P0, RZ, R57, R46, RZ, 0xfc, !PT ;  /* 0x0000002e39ff7212 */ /* 0x000fe4000780fcff */
[----:B------:R-:W-:-:S02]  /*273c0*/  P2R R57, PR, RZ, 0x8 ;  /* 0x00000008ff397803 */ /* 0x000fc40000000000 */
[----:B------:R-:W-:Y:S01]  /*273d0*/  ISETP.NE.AND P3, PT, R58, RZ, PT ;  /* 0x000000ff3a00720c */ /* 0x000fe20003f65270 */
[----:B---3--:R-:W-:Y:S01]  /*273e0*/  ULEA UR4, UR5, UR4, 0x18 ;  /* 0x0000000405047291 */ /* 0x008fe2000f8ec0ff */
[----:B------:R-:W-:Y:S02]  /*273f0*/  LOP3.LUT R55, R121, R120, R123, 0xfe, !PT ;  /* 0x0000007879377212 */ /* 0x000fe400078efe7b */
[----:B------:R-:W-:Y:S02]  /*27400*/  LOP3.LUT R59, R45, R44, R47, 0xfe, !PT ;  /* 0x0000002c2d3b7212 */ /* 0x000fe400078efe2f */
[----:B------:R-:W-:Y:S02]  /*27410*/  LOP3.LUT P4, RZ, R55, R118, RZ, 0xfc, !PT ;  /* 0x0000007637ff7212 */ /* 0x000fe4000788fcff */
[----:B------:R-:W-:Y:S02]  /*27420*/  LOP3.LUT R55, R109, R108, R111, 0xfe, !PT ;  /* 0x0000006c6d377212 */ /* 0x000fe400078efe6f */
[----:B------:R-:W-:-:S02]  /*27430*/  LOP3.LUT P6, RZ, R59, R42, RZ, 0xfc, !PT ;  /* 0x0000002a3bff7212 */ /* 0x000fc400078cfcff */
[----:B------:R-:W-:Y:S02]  /*27440*/  LOP3.LUT P2, RZ, R55, R50, RZ, 0xfc, !PT ;  /* 0x0000003237ff7212 */ /* 0x000fe4000784fcff */
[----:B------:R-:W-:Y:S02]  /*27450*/  LOP3.LUT R55, R37, R36, R39, 0xfe, !PT ;  /* 0x0000002425377212 */ /* 0x000fe400078efe27 */
[----:B------:R-:W-:Y:S01]  /*27460*/  LOP3.LUT R56, R54, 0x1f0, RZ, 0xc0, !PT ;  /* 0x000001f036387812 */ /* 0x000fe200078ec0ff */
[----:B------:R-:W-:Y:S08]  /*27470*/  @!P3 BRA `(.L_x_1662) ;  /* 0x000000000010b947 */ /* 0x000ff00003800000 */
[----:B------:R1:W-:Y:S04]  /*27480*/  ATOMS.XOR RZ, [R56+UR4+0x2a00], R127 ;  /* 0x002a007f38ff798c */ /* 0x0003e8000b800004 */
[----:B------:R1:W-:Y:S04]  /*27490*/  ATOMS.XOR RZ, [R56+UR4+0x2a04], R124 ;  /* 0x002a047c38ff798c */ /* 0x0003e8000b800004 */
[----:B------:R1:W-:Y:S04]  /*274a0*/  ATOMS.XOR RZ, [R56+UR4+0x2a08], R125 ;  /* 0x002a087d38ff798c */ /* 0x0003e8000b800004 */
[----:B------:R1:W-:Y:S02]  /*274b0*/  ATOMS.XOR RZ, [R56+UR4+0x2a0c], R122 ;  /* 0x002a0c7a38ff798c */ /* 0x0003e4000b800004 */
.L_x_1662:
[----:B------:R-:W-:Y:S05]  /*274c0*/  BSYNC.RECONVERGENT B0 ;  /* 0x0000000000007941 */ /* 0x000fea0003800200 */
.L_x_1661:
        /* <DEDUP_REMOVED lines=8> */
.L_x_1664:
[----:B------:R-:W-:Y:S05]  /*27550*/  BSYNC.RECONVERGENT B0 ;  /* 0x0000000000007941 */ /* 0x000fea0003800200 */
.L_x_1663:
        /* <DEDUP_REMOVED lines=8> */
.L_x_1666:
[----:B------:R-:W-:Y:S05]  /*275e0*/  BSYNC.RECONVERGENT B0 ;  /* 0x0000000000007941 */ /* 0x000fea0003800200 */
.L_x_1665:
        /* <DEDUP_REMOVED lines=8> */
.L_x_1668:
[----:B------:R-:W-:Y:S05]  /*27670*/  BSYNC.RECONVERGENT B0 ;  /* 0x0000000000007941 */ /* 0x000fea0003800200 */
.L_x_1667:
        /* <DEDUP_REMOVED lines=8> */
.L_x_1670:
[----:B------:R-:W-:Y:S05]  /*27700*/  BSYNC.RECONVERGENT B0 ;  /* 0x0000000000007941 */ /* 0x000fea0003800200 */
.L_x_1669:
        /* <DEDUP_REMOVED lines=8> */
.L_x_1672:
[----:B------:R-:W-:Y:S05]  /*27790*/  BSYNC.RECONVERGENT B0 ;  /* 0x0000000000007941 */ /* 0x000fea0003800200 */
.L_x_1671:
[----:B------:R-:W-:Y:S01]  /*277a0*/  BSSY.RECONVERGENT B0, `(.L_x_1673) ;  /* 0x0000008000007945 */ /* 0x000fe20003800200 */
[----:B0-----:R-:W-:Y:S02]  /*277b0*/  LOP3.LUT R49, R13, R12, R15, 0xfe, !PT ;  /* 0x0000000c0d317212 */ /* 0x001fe400078efe0f */
[----:B------:R-:W-:Y:S01]  /*277c0*/  LOP3.LUT P0, RZ, R53, R14, RZ, 0xfc, !PT ;  /* 0x0000000e35ff7212 */ /* 0x000fe2000780fcff */
[----:B------:R-:W-:-:S12]  /*277d0*/  @!P6 BRA `(.L_x_1674) ;  /* 0x000000000010e947 */ /* 0x000fd80003800000 */
[----:B------:R0:W-:Y:S04]  /*277e0*/  ATOMS.XOR RZ, [R56+UR4+0x3600], R47 ;  /* 0x0036002f38ff798c */ /* 0x0001e8000b800004 */
[----:B------:R0:W-:Y:S04]  /*277f0*/  ATOMS.XOR RZ, [R56+UR4+0x3604], R44 ;  /* 0x0036042c38ff798c */ /* 0x0001e8000b800004 */
[----:B------:R0:W-:Y:S04]  /*27800*/  ATOMS.XOR RZ, [R56+UR4+0x3608], R45 ;  /* 0x0036082d38ff798c */ /* 0x0001e8000b800004 */
[----:B------:R0:W-:Y:S02]  /*27810*/  ATOMS.XOR RZ, [R56+UR4+0x360c], R42 ;  /* 0x00360c2a38ff798c */ /* 0x0001e4000b800004 */
.L_x_1674:
[----:B------:R-:W-:Y:S05]  /*27820*/  BSYNC.RECONVERGENT B0 ;  /* 0x0000000000007941 */ /* 0x000fea0003800200 */
.L_x_1673:
[----:B------:R-:W-:Y:S01]  /*27830*/  ISETP.NE.AND P6, PT, R57, RZ, PT ;  /* 0x000000ff3900720c */ /* 0x000fe20003fc5270 */
[----:B------:R-:W-:Y:S01]  /*27840*/  BSSY.RECONVERGENT B0, `(.L_x_1675) ;  /* 0x000000b000007945 */ /* 0x000fe20003800200 */
[----:B0-----:R-:W-:Y:S02]  /*27850*/  P2R R42, PR, RZ, 0x1 ;  /* 0x00000001ff2a7803 */ /* 0x001fe40000000000 */
        /* <DEDUP_REMOVED lines=9> */
.L_x_1676:
[----:B------:R-:W-:Y:S05]  /*278f0*/  BSYNC.RECONVERGENT B0 ;  /* 0x0000000000007941 */ /* 0x000fea0003800200 */
.L_x_1675:
[----:B------:R-:W-:Y:S01]  /*27900*/  LOP3.LUT P6, RZ, R45, R6, RZ, 0xfc, !PT ;  /* 0x000000062dff7212 */ /* 0x000fe200078cfcff */
[----:B------:R-:W-:Y:S01]  /*27910*/  BSSY.RECONVERGENT B0, `(.L_x_1677) ;  /* 0x0000008000007945 */ /* 0x000fe20003800200 */
[----:B0-----:R-:W-:Y:S02]  /*27920*/  LOP3.LUT R41, R5, R4, R7, 0xfe, !PT ;  /* 0x0000000405297212 */ /* 0x001fe400078efe07 */
[----:B------:R-:W-:Y:S01]  /*27930*/  P2R R38, PR, RZ, 0x40 ;  /* 0x00000040ff267803 */ /* 0x000fe20000000000 */
[----:B------:R-:W-:Y:S08]  /*27940*/  @!P3 BRA `(.L_x_1678) ;  /* 0x000000000010b947 */ /* 0x000ff00003800000 */
[----:B------:R0:W-:Y:S04]  /*27950*/  ATOMS.XOR RZ, [R56+UR4+0x3a00], R39 ;  /* 0x003a002738ff798c */ /* 0x0001e8000b800004 */
[----:B------:R0:W-:Y:S04]  /*27960*/  ATOMS.XOR RZ, [R56+UR4+0x3a04], R36 ;  /* 0x003a042438ff798c */ /* 0x0001e8000b800004 */
[----:B------:R0:W-:Y:S04]  /*27970*/  ATOMS.XOR RZ, [R56+UR4+0x3a08], R37 ;  /* 0x003a082538ff798c */ /* 0x0001e8000b800004 */
[----:B------:R0:W-:Y:S02]  /*27980*/  ATOMS.XOR RZ, [R56+UR4+0x3a0c], R34 ;  /* 0x003a0c2238ff798c */ /* 0x0001e4000b800004 */
.L_x_1678:
[----:B------:R-:W-:Y:S05]  /*27990*/  BSYNC.RECONVERGENT B0 ;  /* 0x0000000000007941 */ /* 0x000fea0003800200 */
.L_x_1677:
        /* <DEDUP_REMOVED lines=8> */
.L_x_1680:
[----:B------:R-:W-:Y:S05]  /*27a20*/  BSYNC.RECONVERGENT B0 ;  /* 0x0000000000007941 */ /* 0x000fea0003800200 */
.L_x_1679:
        /* <DEDUP_REMOVED lines=8> */
.L_x_1682:
[----:B------:R-:W-:Y:S05]  /*27ab0*/  BSYNC.RECONVERGENT B0 ;  /* 0x0000000000007941 */ /* 0x000fea0003800200 */
.L_x_1681:
        /* <DEDUP_REMOVED lines=8> */
.L_x_1684:
[----:B------:R-:W-:Y:S05]  /*27b40*/  BSYNC.RECONVERGENT B0 ;  /* 0x0000000000007941 */ /* 0x000fea0003800200 */
.L_x_1683:
        /* <DEDUP_REMOVED lines=8> */
.L_x_1686:
[----:B------:R-:W-:Y:S05]  /*27bd0*/  BSYNC.RECONVERGENT B0 ;  /* 0x0000000000007941 */ /* 0x000fea0003800200 */
.L_x_1685:
        /* <DEDUP_REMOVED lines=9> */
.L_x_1688:
[----:B------:R-:W-:Y:S05]  /*27c70*/  BSYNC.RECONVERGENT B0 ;  /* 0x0000000000007941 */ /* 0x000fea0003800200 */
.L_x_1687:
[----:B------:R-:W-:Y:S01]  /*27c80*/  ISETP.NE.AND P1, PT, R44, RZ, PT ;  /* 0x000000ff2c00720c */ /* 0x000fe20003f25270 */
[----:B------:R-:W-:Y:S01]  /*27c90*/  BSSY.RECONVERGENT B0, `(.L_x_1689) ;  /* 0x0000008000007945 */ /* 0x000fe20003800200 */
[----:B0-----:R-:W-:Y:S02]  /*27ca0*/  LOP3.LUT R17, R233, R228, R231, 0xfe, !PT ;  /* 0x000000e4e9117212 */ /* 0x001fe400078efee7 */
[----:B------:R-:W-:-:S09]  /*27cb0*/  LOP3.LUT P0, RZ, R21, R226, RZ, 0xfc, !PT ;  /* 0x000000e215ff7212 */ /* 0x000fd2000780fcff */
[----:B------:R-:W-:Y:S05]  /*27cc0*/  @!P1 BRA `(.L_x_1690) ;  /* 0x0000000000109947 */ /* 0x000fea0003800000 */
[----:B------:R0:W-:Y:S04]  /*27cd0*/  ATOMS.XOR RZ, [R56+UR4+0x4600], R15 ;  /* 0x0046000f38ff798c */ /* 0x0001e8000b800004 */
[----:B------:R0:W-:Y:S04]  /*27ce0*/  ATOMS.XOR RZ, [R56+UR4+0x4604], R12 ;  /* 0x0046040c38ff798c */ /* 0x0001e8000b800004 */
[----:B------:R0:W-:Y:S04]  /*27cf0*/  ATOMS.XOR RZ, [R56+UR4+0x4608], R13 ;  /* 0x0046080d38ff798c */ /* 0x0001e8000b800004 */
[----:B------:R0:W-:Y:S02]  /*27d00*/  ATOMS.XOR RZ, [R56+UR4+0x460c], R10 ;  /* 0x00460c0a38ff798c */ /* 0x0001e4000b800004 */
.L_x_1690:
[----:B------:R-:W-:Y:S05]  /*27d10*/  BSYNC.RECONVERGENT B0 ;  /* 0x0000000000007941 */ /* 0x000fea0003800200 */
.L_x_1689:
        /* <DEDUP_REMOVED lines=9> */
.L_x_1692:
[----:B------:R-:W-:Y:S05]  /*27db0*/  BSYNC.RECONVERGENT B0 ;  /* 0x0000000000007941 */ /* 0x000fea0003800200 */
.L_x_1691:
        /* <DEDUP_REMOVED lines=8> */
.L_x_1694:
[----:B------:R-:W-:Y:S05]  /*27e40*/  BSYNC.RECONVERGENT B0 ;  /* 0x0000000000007941 */ /* 0x000fea0003800200 */
.L_x_1693:
        /* <DEDUP_REMOVED lines=8> */
.L_x_1696:
[----:B------:R-:W-:Y:S05]  /*27ed0*/  BSYNC.RECONVERGENT B0 ;  /* 0x0000000000007941 */ /* 0x000fea0003800200 */
.L_x_1695:
        /* <DEDUP_REMOVED lines=8> */
.L_x_1698:
[----:B------:R-:W-:Y:S05]  /*27f60*/  BSYNC.RECONVERGENT B0 ;  /* 0x0000000000007941 */ /* 0x000fea0003800200 */
.L_x_1697:
[----:B------:R-:W-:Y:S01]  /*27f70*/  BSSY.RECONVERGENT B0, `(.L_x_1699) ;  /* 0x0000007000007945 */ /* 0x000fe20003800200 */
[----:B------:R-:W-:-:S03]  /*27f80*/  LOP3.LUT P5, RZ, R3, R246, RZ, 0xfc, !PT ;  /* 0x000000f603ff7212 */ /* 0x000fc600078afcff */
[----:B------:R-:W-:Y:S10]  /*27f90*/  @!P6 BRA `(.L_x_1700) ;  /* 0x000000000010e947 */ /* 0x000ff40003800000 */
[----:B------:R0:W-:Y:S04]  /*27fa0*/  ATOMS.XOR RZ, [R56+UR4+0x5000], R219 ;  /* 0x005000db38ff798c */ /* 0x0001e8000b800004 */
[----:B------:R0:W-:Y:S04]  /*27fb0*/  ATOMS.XOR RZ, [R56+UR4+0x5004], R216 ;  /* 0x005004d838ff798c */ /* 0x0001e8000b800004 */
[----:B------:R0:W-:Y:S04]  /*27fc0*/  ATOMS.XOR RZ, [R56+UR4+0x5008], R221 ;  /* 0x005008dd38ff798c */ /* 0x0001e8000b800004 */
[----:B------:R0:W-:Y:S02]  /*27fd0*/  ATOMS.XOR RZ, [R56+UR4+0x500c], R218 ;  /* 0x00500cda38ff798c */ /* 0x0001e4000b800004 */
.L_x_1700:
[----:B------:R-:W-:Y:S05]  /*27fe0*/  BSYNC.RECONVERGENT B0 ;  /* 0x0000000000007941 */ /* 0x000fea0003800200 */
.L_x_1699:
[----:B------:R-:W-:Y:S01]  /*27ff0*/  ISETP.NE.AND P6, PT, R18, RZ, PT ;  /* 0x000000ff1200720c */ /* 0x000fe20003fc5270 */
[----:B------:R-:W-:-:S12]  /*28000*/  BSSY.RECONVERGENT B0, `(.L_x_1701) ;  /* 0x0000006000007945 */ /* 0x000fd80003800200 */
[----:B------:R-:W-:Y:S05]  /*28010*/  @!P6 BRA `(.L_x_1702) ;  /* 0x000000000010e947 */ /* 0x000fea0003800000 */
[----:B------:R0:W-:Y:S04]  /*28020*/  ATOMS.XOR RZ, [R56+UR4+0x5200], R223 ;  /* 0x005200df38ff798c */ /* 0x0001e8000b800004 */
[----:B------:R0:W-:Y:S04]  /*28030*/  ATOMS.XOR RZ, [R56+UR4+0x5204], R220 ;  /* 0x005204dc38ff798c */ /* 0x0001e8000b800004 */
[----:B------:R0:W-:Y:S04]  /*28040*/  ATOMS.XOR RZ, [R56+UR4+0x5208], R225 ;  /* 0x005208e138ff798c */ /* 0x0001e8000b800004 */
[----:B------:R0:W-:Y:S02]  /*28050*/  ATOMS.XOR RZ, [R56+UR4+0x520c], R222 ;  /* 0x00520cde38ff798c */ /* 0x0001e4000b800004 */
.L_x_1702:
[----:B------:R-:W-:Y:S05]  /*28060*/  BSYNC.RECONVERGENT B0 ;  /* 0x0000000000007941 */ /* 0x000fea0003800200 */
.L_x_1701:
[----:B------:R-:W-:Y:S04]  /*28070*/  BSSY.RECONVERGENT B0, `(.L_x_1703) ;  /* 0x0000006000007945 */ /* 0x000fe80003800200 */
[----:B------:R-:W-:Y:S05]  /*28080*/  @!P0 BRA `(.L_x_1704) ;  /* 0x0000000000108947 */ /* 0x000fea0003800000 */
[----:B------:R0:W-:Y:S04]  /*28090*/  ATOMS.XOR RZ, [R56+UR4+0x5400], R227 ;  /* 0x005400e338ff798c */ /* 0x0001e8000b800004 */
[----:B------:R0:W-:Y:S04]  /*280a0*/  ATOMS.XOR RZ, [R56+UR4+0x5404], R224 ;  /* 0x005404e038ff798c */ /* 0x0001e8000b800004 */
[----:B------:R0:W-:Y:S04]  /*280b0*/  ATOMS.XOR RZ, [R56+UR4+0x5408], R229 ;  /* 0x005408e538ff798c */ /* 0x0001e8000b800004 */
[----:B------:R0:W-:Y:S02]  /*280c0*/  ATOMS.XOR RZ, [R56+UR4+0x540c], R226 ;  /* 0x00540ce238ff798c */ /* 0x0001e4000b800004 */
.L_x_1704:
[----:B------:R-:W-:Y:S05]  /*280d0*/  BSYNC.RECONVERGENT B0 ;  /* 0x0000000000007941 */ /* 0x000fea0003800200 */
.L_x_1703:
[----:B------:R-:W-:Y:S04]  /*280e0*/  BSSY.RECONVERGENT B0, `(.L_x_1705) ;  /* 0x0000006000007945 */ /* 0x000fe80003800200 */
[----:B------:R-:W-:Y:S05]  /*280f0*/  @!P1 BRA `(.L_x_1706) ;  /* 0x0000000000109947 */ /* 0x000fea0003800000 */
[----:B------:R0:W-:Y:S04]  /*28100*/  ATOMS.XOR RZ, [R56+UR4+0x5600], R231 ;  /* 0x005600e738ff798c */ /* 0x0001e8000b800004 */
[----:B------:R0:W-:Y:S04]  /*28110*/  ATOMS.XOR RZ, [R56+UR4+0x5604], R228 ;  /* 0x005604e438ff798c */ /* 0x0001e8000b800004 */
[----:B------:R0:W-:Y:S04]  /*28120*/  ATOMS.XOR RZ, [R56+UR4+0x5608], R233 ;  /* 0x005608e938ff798c */ /* 0x0001e8000b800004 */
[----:B------:R0:W-:Y:S02]  /*28130*/  ATOMS.XOR RZ, [R56+UR4+0x560c], R230 ;  /* 0x00560ce638ff798c */ /* 0x0001e4000b800004 */
.L_x_1706:
[----:B------:R-:W-:Y:S05]  /*28140*/  BSYNC.RECONVERGENT B0 ;  /* 0x0000000000007941 */ /* 0x000fea0003800200 */
.L_x_1705:
[----:B------:R-:W-:Y:S04]  /*28150*/  BSSY.RECONVERGENT B0, `(.L_x_1707) ;  /* 0x0000006000007945 */ /* 0x000fe80003800200 */
[----:B------:R-:W-:Y:S05]  /*28160*/  @!P2 BRA `(.L_x_1708) ;  /* 0x000000000010a947 */ /* 0x000fea0003800000 */
[----:B------:R0:W-:Y:S04]  /*28170*/  ATOMS.XOR RZ, [R56+UR4+0x5800], R235 ;  /* 0x005800eb38ff798c */ /* 0x0001e8000b800004 */
[----:B------:R0:W-:Y:S04]  /*28180*/  ATOMS.XOR RZ, [R56+UR4+0x5804], R232 ;  /* 0x005804e838ff798c */ /* 0x0001e8000b800004 */
[----:B------:R0:W-:Y:S04]  /*28190*/  ATOMS.XOR RZ, [R56+UR4+0x5808], R237 ;  /* 0x005808ed38ff798c */ /* 0x0001e8000b800004 */
[----:B------:R0:W-:Y:S02]  /*281a0*/  ATOMS.XOR RZ, [R56+UR4+0x580c], R234 ;  /* 0x00580cea38ff798c */ /* 0x0001e4000b800004 */
.L_x_1708:
[----:B------:R-:W-:Y:S05]  /*281b0*/  BSYNC.RECONVERGENT B0 ;  /* 0x0000000000007941 */ /* 0x000fea0003800200 */
.L_x_1707:
[----:B------:R-:W-:Y:S04]  /*281c0*/  BSSY.RECONVERGENT B0, `(.L_x_1709) ;  /* 0x0000006000007945 */ /* 0x000fe80003800200 */
[----:B------:R-:W-:Y:S05]  /*281d0*/  @!P3 BRA `(.L_x_1710) ;  /* 0x000000000010b947 */ /* 0x000fea0003800000 */
[----:B------:R0:W-:Y:S04]  /*281e0*/  ATOMS.XOR RZ, [R56+UR4+0x5a00], R239 ;  /* 0x005a00ef38ff798c */ /* 0x0001e8000b800004 */
[----:B------:R0:W-:Y:S04]  /*281f0*/  ATOMS.XOR RZ, [R56+UR4+0x5a04], R236 ;  /* 0x005a04ec38ff798c */ /* 0x0001e8000b800004 */
[----:B------:R0:W-:Y:S04]  /*28200*/  ATOMS.XOR RZ, [R56+UR4+0x5a08], R241 ;  /* 0x005a08f138ff798c */ /* 0x0001e8000b800004 */
[----:B------:R0:W-:Y:S02]  /*28210*/  ATOMS.XOR RZ, [R56+UR4+0x5a0c], R238 ;  /* 0x005a0cee38ff798c */ /* 0x0001e4000b800004 */
.L_x_1710:
[----:B------:R-:W-:Y:S05]  /*28220*/  BSYNC.RECONVERGENT B0 ;  /* 0x0000000000007941 */ /* 0x000fea0003800200 */
.L_x_1709:
[----:B------:R-:W-:Y:S04]  /*28230*/  BSSY.RECONVERGENT B0, `(.L_x_1711) ;  /* 0x0000006000007945 */ /* 0x000fe80003800200 */
[----:B------:R-:W-:Y:S05]  /*28240*/  @!P4 BRA `(.L_x_1712) ;  /* 0x000000000010c947 */ /* 0x000fea0003800000 */
[----:B------:R0:W-:Y:S04]  /*28250*/  ATOMS.XOR RZ, [R56+UR4+0x5c00], R243 ;  /* 0x005c00f338ff798c */ /* 0x0001e8000b800004 */
[----:B------:R0:W-:Y:S04]  /*28260*/  ATOMS.XOR RZ, [R56+UR4+0x5c04], R240 ;  /* 0x005c04f038ff798c */ /* 0x0001e8000b800004 */
[----:B------:R0:W-:Y:S04]  /*28270*/  ATOMS.XOR RZ, [R56+UR4+0x5c08], R245 ;  /* 0x005c08f538ff798c */ /* 0x0001e8000b800004 */
[----:B------:R0:W-:Y:S02]  /*28280*/  ATOMS.XOR RZ, [R56+UR4+0x5c0c], R242 ;  /* 0x005c0cf238ff798c */ /* 0x0001e4000b800004 */
.L_x_1712:
[----:B------:R-:W-:Y:S05]  /*28290*/  BSYNC.RECONVERGENT B0 ;  /* 0x0000000000007941 */ /* 0x000fea0003800200 */
.L_x_1711:
[----:B------:R-:W-:Y:S04]  /*282a0*/  BSSY.RECONVERGENT B0, `(.L_x_1713) ;  /* 0x0000006000007945 */ /* 0x000fe80003800200 */
[----:B------:R-:W-:Y:S05]  /*282b0*/  @!P5 BRA `(.L_x_1714) ;  /* 0x000000000010d947 */ /* 0x000fea0003800000 */
[----:B------:R0:W-:Y:S04]  /*282c0*/  ATOMS.XOR RZ, [R56+UR4+0x5e00], R247 ;  /* 0x005e00f738ff798c */ /* 0x0001e8000b800004 */
[----:B------:R0:W-:Y:S04]  /*282d0*/  ATOMS.XOR RZ, [R56+UR4+0x5e04], R244 ;  /* 0x005e04f438ff798c */ /* 0x0001e8000b800004 */
[----:B------:R0:W-:Y:S04]  /*282e0*/  ATOMS.XOR RZ, [R56+UR4+0x5e08], R249 ;  /* 0x005e08f938ff798c */ /* 0x0001e8000b800004 */
[----:B------:R0:W-:Y:S02]  /*282f0*/  ATOMS.XOR RZ, [R56+UR4+0x5e0c], R246 ;  /* 0x005e0cf638ff798c */ /* 0x0001e4000b800004 */
.L_x_1714:
[----:B------:R-:W-:Y:S05]  /*28300*/  BSYNC.RECONVERGENT B0 ;  /* 0x0000000000007941 */ /* 0x000fea0003800200 */
.L_x_1713:
[----:B------:R-:W-:Y:S01]  /*28310*/  LOP3.LUT R0, R250, 0x3, RZ, 0xc0, !PT ;  /* 0x00000003fa007812 */ /* 0x000fe200078ec0ff */
[----:B------:R-:W-:Y:S03]  /*28320*/  BAR.SYNC.DEFER_BLOCKING 0x0 ;  /* 0x0000000000007b1d */ /* 0x000fe60000010000 */
[----:B------:R-:W-:-:S03]  /*28330*/  ISETP.NE.AND P0, PT, R0, 0x3, PT ;  /* 0x000000030000780c */ /* 0x000fc60003f05270 */
[----:B------:R-:W-:Y:S10]  /*28340*/  BSSY.RECONVERGENT B0, `(.L_x_1715) ;  /* 0x000001d000007945 */ /* 0x000ff40003800200 */
[----:B------:R-:W-:Y:S05]  /*28350*/  @!P0 BRA `(.L_x_1716) ;  /* 0x00000000006c8947 */ /* 0x000fea0003800000 */
[----:B------:R-:W5:Y:S01]  /*28360*/  LDC.64 R2, c[0x0][0x390] ;  /* 0x0000e400ff027b82 */ /* 0x000f620000000a00 */
[----:B------:R-:W-:-:S05]  /*28370*/  VIADD R0, R250, 0x1 ;  /* 0x00000001fa007836 */ /* 0x000fca0000000000 */
[----:B------:R-:W-:Y:S01]  /*28380*/  LOP3.LUT R6, R0, 0x3, RZ, 0xc0, !PT ;  /* 0x0000000300067812 */ /* 0x000fe200078ec0ff */
[----:B------:R-:W-:Y:S02]  /*28390*/  VIADD R0, R54, UR4 ;  /* 0x0000000436007c36 */ /* 0x000fe40008000000 */
[----:B-----5:R-:W-:-:S04]  /*283a0*/  IMAD.WIDE.U32 R2, R52, 0x10, R2 ;  /* 0x0000001034027825 */ /* 0x020fc800078e0002 */
[----:B------:R-:W-:Y:S01]  /*283b0*/  IMAD R52, R6, R61, R52 ;  /* 0x0000003d06347224 */ /* 0x000fe200078e0234 */
[----:B------:R-:W-:Y:S01]  /*283c0*/  IADD3 R7, P0, PT, R2, 0x8, RZ ;  /* 0x0000000802077810 */ /* 0x000fe20007f1e0ff */
[----:B------:R-:W-:-:S04]  /*283d0*/  IMAD.MOV R6, RZ, RZ, -R6 ;  /* 0x000000ffff067224 */ /* 0x000fc800078e0a06 */
[----:B------:R-:W-:-:S08]  /*283e0*/  IMAD.X R5, RZ, RZ, R3, P0 ;  /* 0x000000ffff057224 */ /* 0x000fd000000e0603 */
.L_x_1719:
[----:B------:R-:W5:Y:S01]  /*283f0*/  LDS.128 R8, [R0] ;  /* 0x0000000000087984 */ /* 0x000f620000000c00 */
[----:B------:R-:W-:Y:S01]  /*28400*/  IMAD.MOV.U32 R4, RZ, RZ, R7 ;  /* 0x000000ffff047224 */ /* 0x000fe200078e0007 */
[----:B------:R-:W-:Y:S01]  /*28410*/  BSSY.RECONVERGENT B1, `(.L_x_1717) ;  /* 0x000000c000017945 */ /* 0x000fe20003800200 */
[----:B------:R-:W-:-:S05]  /*28420*/  VIADD R6, R6, 0x1 ;  /* 0x0000000106067836 */ /* 0x000fca0000000000 */
[----:B------:R-:W-:Y:S02]  /*28430*/  ISETP.NE.AND P1, PT, R6, RZ, PT ;  /* 0x000000ff0600720c */ /* 0x000fe40003f25270 */
[----:B-----5:R-:W-:-:S04]  /*28440*/  LOP3.LUT R2, R10, R9, R8, 0xfe, !PT ;  /* 0x000000090a027212 */ /* 0x020fc800078efe08 */
[----:B------:R-:W-:Y:S01]  /*28450*/  LOP3.LUT P0, RZ, R2, R11, RZ, 0xfc, !PT ;  /* 0x0000000b02ff7212 */ /* 0x000fe2000780fcff */
[----:B------:R-:W-:-:S04]  /*28460*/  IMAD.WIDE.U32 R2, R61, 0x10, R4 ;  /* 0x000000103d027825 */ /* 0x000fc800078e0004 */
[----:B------:R-:W-:-:S08]  /*28470*/  IMAD.MOV.U32 R7, RZ, RZ, R2 ;  /* 0x000000ffff077224 */ /* 0x000fd000078e0002 */
[----:B------:R-:W-:Y:S05]  /*28480*/  @!P0 BRA `(.L_x_1718) ;  /* 0x0000000000108947 */ /* 0x000fea0003800000 */
[----:B------:R0:W-:Y:S04]  /*28490*/  REDG.E.XOR.STRONG.GPU desc[UR8][R4.64+-0x8], R8 ;  /* 0xfffff8080400798e */ /* 0x0001e8000f92e108 */
[----:B------:R0:W-:Y:S04]  /*284a0*/  REDG.E.XOR.STRONG.GPU desc[UR8][R4.64+-0x4], R9 ;  /* 0xfffffc090400798e */ /* 0x0001e8000f92e108 */
[----:B------:R0:W-:Y:S04]  /*284b0*/  REDG.E.XOR.STRONG.GPU desc[UR8][R4.64], R10 ;  /* 0x0000000a0400798e */ /* 0x0001e8000f92e108 */
[----:B------:R0:W-:Y:S02]  /*284c0*/  REDG.E.XOR.STRONG.GPU desc[UR8][R4.64+0x4], R11 ;  /* 0x0000040b0400798e */ /* 0x0001e4000f92e108 */
.L_x_1718:
[----:B------:R-:W-:Y:S05]  /*284d0*/  BSYNC.RECONVERGENT B1 ;  /* 0x0000000000017941 */ /* 0x000fea0003800200 */
.L_x_1717:
[----:B0-----:R-:W-:Y:S02]  /*284e0*/  IMAD.MOV.U32 R5, RZ, RZ, R3 ;  /* 0x000000ffff057224 */ /* 0x001fe400078e0003 */
[----:B------:R-:W-:Y:S01]  /*284f0*/  IMAD R0, R61, 0x10, R0 ;  /* 0x000000103d007824 */ /* 0x000fe200078e0200 */
[----:B------:R-:W-:Y:S06]  /*28500*/  @P1 BRA `(.L_x_1719) ;  /* 0xfffffffc00b81947 */ /* 0x000fec000383ffff */
.L_x_1716:
[----:B------:R-:W-:Y:S05]  /*28510*/  BSYNC.RECONVERGENT B0 ;  /* 0x0000000000007941 */ /* 0x000fea0003800200 */
.L_x_1715:
[----:B------:R-:W-:-:S13]  /*28520*/  ISETP.GE.U32.AND P0, PT, R250, 0x3, PT ;  /* 0x00000003fa00780c */ /* 0x000fda0003f06070 */
[----:B------:R-:W-:Y:S05]  /*28530*/  @!P0 EXIT ;  /* 0x000000000000894d */ /* 0x000fea0003800000 */
[----:B------:R-:W0:Y:S01]  /*28540*/  LDC.64 R4, c[0x0][0x390] ;  /* 0x0000e400ff047b82 */ /* 0x000e220000000a00 */
[C-C-:B------:R-:W-:Y:S01]  /*28550*/  IMAD R7, R61.reuse, 0x2, R52.reuse ;  /* 0x000000023d077824 */ /* 0x140fe200078e0234 */
[C---:B------:R-:W-:Y:S01]  /*28560*/  LEA R0, R52.reuse, UR4, 0x4 ;  /* 0x0000000434007c11 */ /* 0x040fe2000f8e20ff */
[----:B------:R-:W-:Y:S02]  /*28570*/  IMAD R9, R61, 0x3, R52 ;  /* 0x000000033d097824 */ /* 0x000fe400078e0234 */
[----:B------:R-:W-:-:S07]  /*28580*/  IMAD.IADD R11, R52, 0x1, R61 ;  /* 0x00000001340b7824 */ /* 0x000fce00078e023d */
.L_x_1728:
[----:B-1----:R-:W5:Y:S01]  /*28590*/  LDS.128 R16, [R0] ;  /* 0x0000000000107984 */ /* 0x002f620000000c00 */
[C-C-:B0-23--:R-:W-:Y:S01]  /*285a0*/  IMAD R3, R61.reuse, 0x10, R0.reuse ;  /* 0x000000103d037824 */ /* 0x14dfe200078e0200 */
[----:B------:R-:W-:Y:S01]  /*285b0*/  BSSY.RECONVERGENT B0, `(.L_x_1720) ;  /* 0x0000014000007945 */ /* 0x000fe20003800200 */
[C-C-:B------:R-:W-:Y:S02]  /*285c0*/  IMAD R8, R61.reuse, 0x20, R0.reuse ;  /* 0x000000203d087824 */ /* 0x140fe400078e0200 */
[----:B------:R-:W-:Y:S01]  /*285d0*/  IMAD R12, R61, 0x30, R0 ;  /* 0x000000303d0c7824 */ /* 0x000fe200078e0200 */
[----:B------:R-:W1:Y:S04]  /*285e0*/  LDS.128 R20, [R3] ;  /* 0x0000000003147984 */ /* 0x000e680000000c00 */
[----:B------:R-:W2:Y:S04]  /*285f0*/  LDS.128 R24, [R8] ;  /* 0x0000000008187984 */ /* 0x000ea80000000c00 */
[----:B------:R-:W3:Y:S01]  /*28600*/  LDS.128 R28, [R12] ;  /* 0x000000000c1c7984 */ /* 0x000ee20000000c00 */
[----:B-----5:R-:W-:-:S04]  /*28610*/  LOP3.LUT R2, R18, R17, R16, 0xfe, !PT ;  /* 0x0000001112027212 */ /* 0x020fc800078efe10 */
[----:B------:R-:W-:Y:S02]  /*28620*/  LOP3.LUT P0, RZ, R2, R19, RZ, 0xfc, !PT ;  /* 0x0000001302ff7212 */ /* 0x000fe4000780fcff */
[----:B-1----:R-:W-:Y:S02]  /*28630*/  LOP3.LUT R6, R22, R21, R20, 0xfe, !PT ;  /* 0x0000001516067212 */ /* 0x002fe400078efe14 */
[----:B--2---:R-:W-:Y:S02]  /*28640*/  LOP3.LUT R10, R26, R25, R24, 0xfe, !PT ;  /* 0x000000191a0a7212 */ /* 0x004fe400078efe18 */
[----:B------:R-:W-:Y:S02]  /*28650*/  LOP3.LUT P1, RZ, R6, R23, RZ, 0xfc, !PT ;  /* 0x0000001706ff7212 */ /* 0x000fe4000782fcff */
[----:B---3--:R-:W-:Y:S02]  /*28660*/  LOP3.LUT R14, R30, R29, R28, 0xfe, !PT ;  /* 0x0000001d1e0e7212 */ /* 0x008fe400078efe1c */
        /* <DEDUP_REMOVED lines=8> */
.L_x_1721:
[----:B------:R-:W-:Y:S05]  /*286f0*/  BSYNC.RECONVERGENT B0 ;  /* 0x0000000000007941 */ /* 0x000fea0003800200 */
.L_x_1720:
[----:B------:R-:W-:Y:S04]  /*28700*/  BSSY.RECONVERGENT B0, `(.L_x_1722) ;  /* 0x0000007000007945 */ /* 0x000fe80003800200 */
[----:B------:R-:W-:Y:S05]  /*28710*/  @!P1 BRA `(.L_x_1723) ;  /* 0x0000000000149947 */ /* 0x000fea0003800000 */
[----:B01----:R-:W-:-:S05]  /*28720*/  IMAD.WIDE.U32 R2, R11, 0x10, R4 ;  /* 0x000000100b027825 */ /* 0x003fca00078e0004 */
[----:B------:R2:W-:Y:S04]  /*28730*/  REDG.E.XOR.STRONG.GPU desc[UR8][R2.64], R20 ;  /* 0x000000140200798e */ /* 0x0005e8000f92e108 */
[----:B------:R2:W-:Y:S04]  /*28740*/  REDG.E.XOR.STRONG.GPU desc[UR8][R2.64+0x4], R21 ;  /* 0x000004150200798e */ /* 0x0005e8000f92e108 */
[----:B------:R2:W-:Y:S04]  /*28750*/  REDG.E.XOR.STRONG.GPU desc[UR8][R2.64+0x8], R22 ;  /* 0x000008160200798e */ /* 0x0005e8000f92e108 */
[----:B------:R2:W-:Y:S02]  /*28760*/  REDG.E.XOR.STRONG.GPU desc[UR8][R2.64+0xc], R23 ;  /* 0x00000c170200798e */ /* 0x0005e4000f92e108 */
.L_x_1723:
[----:B------:R-:W-:Y:S05]  /*28770*/  BSYNC.RECONVERGENT B0 ;  /* 0x0000000000007941 */ /* 0x000fea0003800200 */
.L_x_1722:
[----:B------:R-:W-:Y:S04]  /*28780*/  BSSY.RECONVERGENT B0, `(.L_x_1724) ;  /* 0x0000007000007945 */ /* 0x000fe80003800200 */
[----:B------:R-:W-:Y:S05]  /*28790*/  @!P2 BRA `(.L_x_1725) ;  /* 0x000000000014a947 */ /* 0x000fea0003800000 */
[----:B012---:R-:W-:-:S05]  /*287a0*/  IMAD.WIDE.U32 R2, R7, 0x10, R4 ;  /* 0x0000001007027825 */ /* 0x007fca00078e0004 */
[----:B------:R3:W-:Y:S04]  /*287b0*/  REDG.E.XOR.STRONG.GPU desc[UR8][R2.64], R24 ;  /* 0x000000180200798e */ /* 0x0007e8000f92e108 */
[----:B------:R3:W-:Y:S04]  /*287c0*/  REDG.E.XOR.STRONG.GPU desc[UR8][R2.64+0x4], R25 ;  /* 0x000004190200798e */ /* 0x0007e8000f92e108 */
[----:B------:R3:W-:Y:S04]  /*287d0*/  REDG.E.XOR.STRONG.GPU desc[UR8][R2.64+0x8], R26 ;  /* 0x0000081a0200798e */ /* 0x0007e8000f92e108 */
[----:B------:R3:W-:Y:S02]  /*287e0*/  REDG.E.XOR.STRONG.GPU desc[UR8][R2.64+0xc], R27 ;  /* 0x00000c1b0200798e */ /* 0x0007e4000f92e108 */
.L_x_1725:
[----:B------:R-:W-:Y:S05]  /*287f0*/  BSYNC.RECONVERGENT B0 ;  /* 0x0000000000007941 */ /* 0x000fea0003800200 */
.L_x_1724:
        /* <DEDUP_REMOVED lines=8> */
.L_x_1727:
[----:B------:R-:W-:Y:S05]  /*28880*/  BSYNC.RECONVERGENT B0 ;  /* 0x0000000000007941 */ /* 0x000fea0003800200 */
.L_x_1726:
        /* <DEDUP_REMOVED lines=8> */
.L_x_1729:
        /* <DEDUP_REMOVED lines=15> */
.L_x_3673:


//--------------------- .text.fused_batch_pir_kernel_transposed_1 --------------------------
	.section	.text.fused_batch_pir_kernel_transposed_1,"ax",@progbits
	.align	128
        .global         fused_batch_pir_kernel_transposed_1
        .type           fused_batch_pir_kernel_transposed_1,@function
        .size           fused_batch_pir_kernel_transposed_1,(.L_x_3674 - fused_batch_pir_kernel_transposed_1)
        .other          fused_batch_pir_kernel_transposed_1,@"STO_CUDA_ENTRY STV_DEFAULT"
fused_batch_pir_kernel_transposed_1:
.text.fused_batch_pir_kernel_transposed_1:
[----:B------:R-:W-:Y:S01]  /*0000*/  LDC R1, c[0x0][0x37c] ;  /* 0x0000df00ff017b82 */ /* 0x000fe20000000800 */
[----:B------:R-:W0:Y:S01]  /*0010*/  S2R R0, SR_TID.X ;  /* 0x0000000000007919 */ /* 0x000e220000002100 */
[----:B------:R-:W-:Y:S01]  /*0020*/  BSSY.RECONVERGENT B0, `(.L_x_1730) ;  /* 0x000003f000007945 */ /* 0x000fe20003800200 */
[----:B0-----:R-:W-:-:S13]  /*0030*/  ISETP.GT.U32.AND P0, PT, R0, 0x2ff, PT ;  /* 0x000002ff0000780c */ /* 0x001fda0003f04070 */
[----:B------:R-:W-:Y:S05]  /*0040*/  @P0 BRA `(.L_x_1731) ;  /* 0x0000000000f00947 */ /* 0x000fea0003800000 */
[----:B------:R-:W0:Y:S01]  /*0050*/  LDC R10, c[0x0][0x360] ;  /* 0x0000d800ff0a7b82 */ /* 0x000e220000000800 */
[----:B------:R-:W-:Y:S01]  /*0060*/  BSSY.RECONVERGENT B1, `(.L_x_1732) ;  /* 0x000002b000017945 */ /* 0x000fe20003800200 */
[----:B0-----:R-:W0:Y:S01]  /*0070*/  I2F.U32.RP R7, R10 ;  /* 0x0000000a00077306 */ /* 0x001e220000209000 */
[----:B------:R-:W-:Y:S01]  /*0080*/  IMAD.IADD R4, R0, 0x1, R10 ;  /* 0x0000000100047824 */ /* 0x000fe200078e020a */
[----:B------:R-:W-:-:S04]  /*0090*/  ISETP.NE.U32.AND P2, PT, R10, RZ, PT ;  /* 0x000000ff0a00720c */ /* 0x000fc80003f45070 */
[C---:B------:R-:W-:Y:S02]  /*00a0*/  ISETP.GE.U32.AND P0, PT, R4.reuse, 0x300, PT ;  /* 0x000003000400780c */ /* 0x040fe40003f06070 */
[----:B------:R-:W-:Y:S02]  /*00b0*/  VIMNMX.U32 R5, PT, PT, R4, 0x300, !PT ;  /* 0x0000030004057848 */ /* 0x000fe40007fe0000 */
[----:B------:R-:W-:-:S04]  /*00c0*/  SEL R6, RZ, 0x1, P0 ;  /* 0x00000001ff067807 */ /* 0x000fc80000000000 */
[----:B------:R-:W-:Y:S01]  /*00d0*/  IADD3 R5, PT, PT, R5, -R4, -R6 ;  /* 0x8000000405057210 */ /* 0x000fe20007ffe806 */
[----:B0-----:R-:W0:Y:S02]  /*00e0*/  MUFU.RCP R7, R7 ;  /* 0x0000000700077308 */ /* 0x001e240000001000 */
[----:B0-----:R-:W-:-:S06]  /*00f0*/  VIADD R2, R7, 0xffffffe ;  /* 0x0ffffffe07027836 */ /* 0x001fcc0000000000 */
[----:B------:R0:W1:Y:S02]  /*0100*/  F2I.FTZ.U32.TRUNC.NTZ R3, R2 ;  /* 0x0000000200037305 */ /* 0x000064000021f000 */
[----:B0-----:R-:W-:Y:S02]  /*0110*/  IMAD.MOV.U32 R2, RZ, RZ, RZ ;  /* 0x000000ffff027224 */ /* 0x001fe400078e00ff */
[----:B-1----:R-:W-:-:S04]  /*0120*/  IMAD.MOV R9, RZ, RZ, -R3 ;  /* 0x000000ffff097224 */ /* 0x002fc800078e0a03 */
[----:B------:R-:W-:-:S04]  /*0130*/  IMAD R9, R9, R10, RZ ;  /* 0x0000000a09097224 */ /* 0x000fc800078e02ff */
[----:B------:R-:W-:-:S06]  /*0140*/  IMAD.HI.U32 R8, R3, R9, R2 ;  /* 0x0000000903087227 */ /* 0x000fcc00078e0002 */
        /* <DEDUP_REMOVED lines=12> */
[----:B------:R-:W-:Y:S01]  /*0210*/  ISETP.NE.AND P0, PT, R2, 0x3, PT ;  /* 0x000000030200780c */ /* 0x000fe20003f05270 */
[----:B------:R-:W-:-:S12]  /*0220*/  IMAD.MOV.U32 R2, RZ, RZ, R0 ;  /* 0x000000ffff027224 */ /* 0x000fd800078e0000 */
        /* <DEDUP_REMOVED lines=8> */
.L_x_1734:
[----:B------:R-:W-:Y:S02]  /*02b0*/  IMAD R3, R2, 0x10, R5 ;  /* 0x0000001002037824 */ /* 0x000fe400078e0205 */
[----:B------:R-:W-:Y:S02]  /*02c0*/  VIADD R4, R4, 0x1 ;  /* 0x0000000104047836 */ /* 0x000fe40000000000 */
[----:B------:R-:W-:Y:S01]  /*02d0*/  IMAD.IADD R2, R10, 0x1, R2 ;  /* 0x000000010a027824 */ /* 0x000fe200078e0202 */
[----:B------:R0:W-:Y:S02]  /*02e0*/  STS.128 [R3], RZ ;  /* 0x000000ff03007388 */ /* 0x0001e40000000c00 */
[----:B------:R-:W-:-:S13]  /*02f0*/  ISETP.NE.AND P0, PT, R4, R7, PT ;  /* 0x000000070400720c */ /* 0x000fda0003f05270 */
[----:B0-----:R-:W-:Y:S05]  /*0300*/  @P0 BRA `(.L_x_1734) ;  /* 0xfffffffc00e80947 */ /* 0x001fea000383ffff */
.L_x_1733:
[----:B------:R-:W-:Y:S05]  /*0310*/  BSYNC.RECONVERGENT B1 ;  /* 0x0000000000017941 */ /* 0x000fea0003800200 */
.L_x_1732:
[----:B------:R-:W-:Y:S05]  /*0320*/  @!P1 BRA `(.L_x_1731) ;  /* 0x0000000000389947 */ /* 0x000fea0003800000 */
[----:B------:R-:W0:Y:S01]  /*0330*/  S2R R4, SR_CgaCtaId ;  /* 0x0000000000047919 */ /* 0x000e220000008800 */
[----:B------:R-:W-:-:S04]  /*0340*/  MOV R3, 0x400 ;  /* 0x0000040000037802 */ /* 0x000fc80000000f00 */
[----:B0-----:R-:W-:-:S07]  /*0350*/  LEA R7, R4, R3, 0x18 ;  /* 0x0000000304077211 */ /* 0x001fce00078ec0ff */
.L_x_1735:
        /* <DEDUP_REMOVED lines=11> */
.L_x_1731:
[----:B------:R-:W-:Y:S05]  /*0410*/  BSYNC.RECONVERGENT B0 ;  /* 0x0000000000007941 */ /* 0x000fea0003800200 */
.L_x_1730:
        /* <DEDUP_REMOVED lines=20> */
.L_x_1740:
        /* <DEDUP_REMOVED lines=313> */
[----:B------:R-:W-:Y:S01]  /*18f0*/  LEA.HI R42, R42, R35, R42, 0xc ;  /* 0x000000232a2a7211 */ /* 0x000fe200078f602a */
[----:B------:R-:W-:Y:S01]  /*1900*/  IMAD.IADD R30, R43, 0x1, R36 ;  /* 0x000000012b1e7824 */ /* 0x000fe200078e0224 */
[----:B------:R-:W-:-:S02]  /*1910*/  LOP3.LUT R39, R39, R32, RZ, 0x3c, !PT ;  /* 0x0000002027277212 */ /* 0x000fc400078e3cff */
[----:B------:R-:W-:Y:S02]  /*1920*/  LOP3.LUT R28, R4, R29, RZ, 0x3c, !PT ;  /* 0x0000001d041c7212 */ /* 0x000fe400078e3cff */
[----:B------:R-:W-:Y:S02]  /*1930*/  LOP3.LUT R30, R41, R30, RZ, 0x3c, !PT ;  /* 0x0000001e291e7212 */ /* 0x000fe400078e3cff */
[----:B------:R-:W-:Y:S02]  /*1940*/  SHF.L.W.U32.HI R28, R28, 0xc, R28 ;  /* 0x0000000c1c1c7819 */ /* 0x000fe40000010e1c */
[----:B------:R-:W-:Y:S02]  /*1950*/  LEA.HI R45, R30, R45, R30, 0x8 ;  /* 0x0000002d1e2d7211 */ /* 0x000fe400078f401e */
[----:B------:R-:W-:Y:S01]  /*1960*/  LEA.HI R38, R39, R38, R39, 0x8 ;  /* 0x0000002627267211 */ /* 0x000fe200078f4027 */
        /* <DEDUP_REMOVED lines=8> */
[----:B------:R-:W-:Y:S01]  /*19f0*/  LEA.HI R47, R47, R44, R47, 0xc ;  /* 0x0000002c2f2f7211 */ /* 0x000fe200078f602f */
[----:B------:R-:W-:Y:S01]  /*1a00*/  IMAD.IADD R30, R30, 0x1, R20 ;  /* 0x000000011e1e7824 */ /* 0x000fe200078e0214 */
[----:B------:R-:W-:Y:S01]  /*1a10*/  SHF.L.W.U32.HI R33, R38, 0x7, R38 ;  /* 0x0000000726217819 */ /* 0x000fe20000010e26 */
[----:B------:R-:W-:Y:S01]  /*1a20*/  IMAD.MOV.U32 R44, RZ, RZ, 0x1 ;  /* 0x00000001ff2c7424 */ /* 0x000fe200078e00ff */
[----:B------:R-:W-:-:S02]  /*1a30*/  SHF.L.W.U32.HI R32, R27, 0x8, R27 ;  /* 0x000000081b207819 */ /* 0x000fc40000010e1b */
        /* <DEDUP_REMOVED lines=10> */
[----:B------:R-:W-:-:S02]  /*1ae0*/  LOP3.LUT R31, R31, R36, RZ, 0x3c, !PT ;  /* 0x000000241f1f7212 */ /* 0x000fc400078e3cff */
[----:B------:R-:W-:Y:S02]  /*1af0*/  LEA.HI R34, R34, R45, R34, 0x10 ;  /* 0x0000002d22227211 */ /* 0x000fe400078f8022 */
[----:B------:R-:W-:Y:S02]  /*1b00*/  SHF.L.W.U32.HI R28, R28, 0x7, R28 ;  /* 0x000000071c1c7819 */ /* 0x000fe40000010e1c */
[----:B------:R-:W-:Y:S02]  /*1b10*/  LEA.HI R40, R31, R40, R31, 0x10 ;  /* 0x000000281f287211 */ /* 0x000fe400078f801f */
[----:B------:R-:W-:Y:S01]  /*1b20*/  LOP3.LUT R33, R33, R34, RZ, 0x3c, !PT ;  /* 0x0000002221217212 */ /* 0x000fe200078e3cff */
[----:B------:R-:W-:Y:S01]  /*1b30*/  IMAD.IADD R31, R28, 0x1, R19 ;  /* 0x000000011c1f7824 */ /* 0x000fe200078e0213 */
[----:B------:R-:W-:Y:S02]  /*1b40*/  LOP3.LUT R27, R14, 0xff, RZ, 0xc0, !PT ;  /* 0x000000ff0e1b7812 */ /* 0x000fe400078ec0ff */
[----:B------:R-:W-:-:S02]  /*1b50*/  LEA.HI R33, R33, R42, RZ, 0xc ;  /* 0x0000002a21217211 */ /* 0x000fc400078f60ff */
[----:B------:R-:W-:Y:S02]  /*1b60*/  LOP3.LUT R24, R24, R31, RZ, 0x3c, !PT ;  /* 0x0000001f18187212 */ /* 0x000fe400078e3cff */
[----:B------:R-:W-:Y:S01]  /*1b70*/  LOP3.LUT R23, R23, R30, RZ, 0x3c, !PT ;  /* 0x0000001e17177212 */ /* 0x000fe200078e3cff */
[----:B------:R-:W-:Y:S01]  /*1b80*/  IMAD.IADD R14, R33, 0x1, R8 ;  /* 0x00000001210e7824 */ /* 0x000fe200078e0208 */
[----:B------:R-:W-:Y:S02]  /*1b90*/  LOP3.LUT R35, R35, R40, RZ, 0x3c, !PT ;  /* 0x0000002823237212 */ /* 0x000fe400078e3cff */
[----:B------:R-:W-:Y:S02]  /*1ba0*/  LOP3.LUT R32, R32, R15, RZ, 0x3c, !PT ;  /* 0x0000000f20207212 */ /* 0x000fe400078e3cff */
[----:B------:R-:W-:Y:S02]  /*1bb0*/  SHF.L.W.U32.HI R33, R24, 0x10, R24 ;  /* 0x0000001018217819 */ /* 0x000fe40000010e18 */
[----:B------:R-:W-:-:S02]  /*1bc0*/  SHF.L.U32 R13, R44, R13, RZ ;  /* 0x0000000d2c0d7219 */ /* 0x000fc400000006ff */
[----:B------:R-:W-:Y:S02]  /*1bd0*/  SHF.L.W.U32.HI R23, R23, 0x10, R23 ;  /* 0x0000001017177819 */ /* 0x000fe40000010e17 */
[----:B------:R-:W-:Y:S01]  /*1be0*/  LEA.HI R36, R35, R36, RZ, 0xc ;  /* 0x0000002423247211 */ /* 0x000fe200078f60ff */
[----:B------:R-:W-:Y:S01]  /*1bf0*/  IMAD.IADD R35, R18, 0x1, R33 ;  /* 0x0000000112237824 */ /* 0x000fe200078e0221 */
[----:B------:R-:W-:Y:S01]  /*1c00*/  SHF.L.W.U32.HI R32, R32, 0x10, R32 ;  /* 0x0000001020207819 */ /* 0x000fe20000010e20 */
[----:B------:R-:W-:Y:S01]  /*1c10*/  IMAD.IADD R19, R16, 0x1, R23 ;  /* 0x0000000110137824 */ /* 0x000fe200078e0217 */
[----:B------:R-:W-:Y:S02]  /*1c20*/  LOP3.LUT P0, R13, R13, UR4, RZ, 0xc0, !PT ;  /* 0x000000040d0d7c12 */ /* 0x000fe4000f80c0ff */
[----:B------:R-:W-:Y:S01]  /*1c30*/  LOP3.LUT R26, R26, R29, RZ, 0x3c, !PT ;  /* 0x0000001d1a1a7212 */ /* 0x000fe200078e3cff */
[----:B------:R-:W-:Y:S01]  /*1c40*/  IMAD.IADD R24, R17, 0x1, R32 ;  /* 0x0000000111187824 */ /* 0x000fe200078e0220 */
[----:B------:R-:W-:-:S02]  /*1c50*/  ISETP.NE.AND P1, PT, R27, 0x1, PT ;  /* 0x000000011b00780c */ /* 0x000fc40003f25270 */
[----:B------:R-:W-:Y:S02]  /*1c60*/  LOP3.LUT R28, R28, R35, RZ, 0x3c, !PT ;  /* 0x000000231c1c7212 */ /* 0x000fe400078e3cff */
[----:B------:R-:W-:Y:S02]  /*1c70*/  SHF.L.W.U32.HI R27, R26, 0xc, R26 ;  /* 0x0000000c1a1b7819 */ /* 0x000fe40000010e1a */
[----:B------:R-:W-:Y:S02]  /*1c80*/  LOP3.LUT R20, R20, R19, RZ, 0x3c, !PT ;  /* 0x0000001314147212 */ /* 0x000fe400078e3cff */
[----:B------:R-:W-:Y:S01]  /*1c90*/  LOP3.LUT R21, R21, R24, RZ, 0x3c, !PT ;  /* 0x0000001815157212 */ /* 0x000fe200078e3cff */
[----:B------:R-:W-:Y:S01]  /*1ca0*/  IMAD.IADD R22, R22, 0x1, R27 ;  /* 0x0000000116167824 */ /* 0x000fe200078e021b */
[----:B------:R-:W-:Y:S01]  /*1cb0*/  SHF.L.W.U32.HI R34, R28, 0xc, R28 ;  /* 0x0000000c1c227819 */ /* 0x000fe20000010e1c */
[----:B------:R-:W-:Y:S01]  /*1cc0*/  @P0 IMAD.IADD R14, R36, 0x1, R9 ;  /* 0x00000001240e0824 */ /* 0x000fe200078e0209 */
[----:B------:R-:W-:-:S02]  /*1cd0*/  SHF.L.W.U32.HI R17, R20, 0xc, R20 ;  /* 0x0000000c14117819 */ /* 0x000fc40000010e14 */
[----:B------:R-:W-:Y:S01]  /*1ce0*/  SHF.L.W.U32.HI R20, R21, 0xc, R21 ;  /* 0x0000000c15147819 */ /* 0x000fe20000010e15 */
[----:B------:R-:W-:Y:S01]  /*1cf0*/  IMAD.IADD R36, R31, 0x1, R34 ;  /* 0x000000011f247824 */ /* 0x000fe200078e0222 */
[----:B------:R-:W-:Y:S01]  /*1d00*/  LOP3.LUT R25, R25, R22, RZ, 0x3c, !PT ;  /* 0x0000001619197212 */ /* 0x000fe200078e3cff */
[----:B------:R-:W-:Y:S01]  /*1d10*/  IMAD.IADD R30, R30, 0x1, R17 ;  /* 0x000000011e1e7824 */ /* 0x000fe200078e0211 */
[----:B------:R-:W-:Y:S01]  /*1d20*/  ISETP.NE.AND P3, PT, R13, RZ, PT ;  /* 0x000000ff0d00720c */ /* 0x000fe20003f65270 */
        /* <DEDUP_REMOVED lines=340> */
.L_x_1739:
[----:B------:R-:W-:Y:S01]  /*3270*/  VIADD R12, R12, 0x1 ;  /* 0x000000010c0c7836 */ /* 0x000fe20000000000 */
[----:B------:R-:W-:Y:S02]  /*3280*/  SEL R4, R8, R31, !P3 ;  /* 0x0000001f08047207 */ /* 0x000fe40005800000 */
[----:B------:R-:W-:Y:S02]  /*3290*/  SEL R5, R9, R22, !P3 ;  /* 0x0000001609057207 */ /* 0x000fe40005800000 */
[----:B------:R-:W-:Y:S02]  /*32a0*/  SEL R6, R24, R21, !P3 ;  /* 0x0000001518067207 */ /* 0x000fe40005800000 */
[----:B------:R-:W-:Y:S01]  /*32b0*/  SEL R7, R26, R7, !P3 ;  /* 0x000000071a077207 */ /* 0x000fe20005800000 */
[----:B------:R-:W-:Y:S06]  /*32c0*/  @P2 BRA `(.L_x_1740) ;  /* 0xffffffd000a42947 */ /* 0x000fec000383ffff */
.L_x_1738:
        /* <DEDUP_REMOVED lines=18> */
.L_x_1743:
[----:B------:R-:W1:Y:S01]  /*33f0*/  LDC.64 R6, c[0x3][RZ] ;  /* 0x00c00000ff067b82 */ /* 0x000e620000000a00 */
[----:B------:R-:W-:Y:S02]  /*3400*/  LOP3.LUT R15, R15, 0xff, RZ, 0xc0, !PT ;  /* 0x000000ff0f0f7812 */ /* 0x000fe400078ec0ff */
[----:B------:R-:W-:Y:S02]  /*3410*/  ISETP.NE.AND P2, PT, R12, R11, PT ;  /* 0x0000000b0c00720c */ /* 0x000fe40003f45270 */
[----:B------:R-:W-:-:S03]  /*3420*/  ISETP.NE.AND P1, PT, R15, 0x1, PT ;  /* 0x000000010f00780c */ /* 0x000fc60003f25270 */
[----:B------:R-:W2:Y:S01]  /*3430*/  LDC.64 R4, c[0x3][0x8] ;  /* 0x00c00200ff047b82 */ /* 0x000ea20000000a00 */
[----:B-1----:R-:W-:Y:S02]  /*3440*/  IMAD.IADD R13, R9, 0x1, R6 ;  /* 0x00000001090d7824 */ /* 0x002fe400078e0206 */
        /* <DEDUP_REMOVED lines=297> */
[----:B------:R-:W-:Y:S01]  /*46e0*/  SHF.L.W.U32.HI R28, R13, 0x10, R13 ;  /* 0x000000100d1c7819 */ /* 0x000fe20000010e0d */
[----:B------:R-:W-:Y:S01]  /*46f0*/  IMAD.IADD R48, R40, 0x1, R45 ;  /* 0x0000000128307824 */ /* 0x000fe200078e022d */
        /* <DEDUP_REMOVED lines=9> */
[----:B------:R-:W-:Y:S01]  /*4790*/  LOP3.LUT R27, R9, R30, RZ, 0x3c, !PT ;  /* 0x0000001e091b7212 */ /* 0x000fe200078e3cff */
[----:B------:R-:W-:Y:S01]  /*47a0*/  IMAD.IADD R38, R43, 0x1, R40 ;  /* 0x000000012b267824 */ /* 0x000fe200078e0228 */
[----:B------:R-:W-:-:S02]  /*47b0*/  LOP3.LUT R37, R37, R42, RZ, 0x3c, !PT ;  /* 0x0000002a25257212 */ /* 0x000fc400078e3cff */
[----:B------:R-:W-:Y:S02]  /*47c0*/  LEA.HI R42, R39, R34, R39, 0xc ;  /* 0x00000022272a7211 */ /* 0x000fe400078f6027 */
[----:B------:R-:W-:Y:S01]  /*47d0*/  LOP3.LUT R41, R41, R38, RZ, 0x3c, !PT ;  /* 0x0000002629297212 */ /* 0x000fe200078e3cff */
[----:B------:R-:W-:Y:S01]  /*47e0*/  IMAD.MOV.U32 R38, RZ, RZ, 0x1 ;  /* 0x00000001ff267424 */ /* 0x000fe200078e00ff */
[----:B------:R-:W-:Y:S02]  /*47f0*/  LOP3.LUT R33, R36, R29, RZ, 0x3c, !PT ;  /* 0x0000001d24217212 */ /* 0x000fe400078e3cff */
[----:B------:R-:W-:Y:S02]  /*4800*/  LEA.HI R34, R37, R32, R37, 0xc ;  /* 0x0000002025227211 */ /* 0x000fe400078f6025 */
[----:B------:R-:W-:Y:S02]  /*4810*/  SHF.L.W.U32.HI R32, R27, 0xc, R27 ;  /* 0x0000000c1b207819 */ /* 0x000fe40000010e1b */
[----:B------:R-:W-:-:S02]  /*4820*/  LEA.HI R41, R41, R46, R41, 0x8 ;  /* 0x0000002e29297211 */ /* 0x000fc400078f4029 */
[----:B------:R-:W-:Y:S01]  /*4830*/  LEA.HI R44, R33, R44, R33, 0x8 ;  /* 0x0000002c212c7211 */ /* 0x000fe200078f4021 */
[----:B------:R-:W-:Y:S01]  /*4840*/  IMAD.IADD R27, R13, 0x1, R32 ;  /* 0x000000010d1b7824 */ /* 0x000fe200078e0220 */
[----:B------:R-:W-:Y:S02]  /*4850*/  LOP3.LUT R33, RZ, R12, RZ, 0x33, !PT ;  /* 0x0000000cff217212 */ /* 0x000fe400078e33ff */
[----:B------:R-:W-:Y:S02]  /*4860*/  LOP3.LUT R40, R40, R41, RZ, 0x3c, !PT ;  /* 0x0000002928287212 */ /* 0x000fe400078e3cff */
[----:B------:R-:W-:Y:S01]  /*4870*/  LOP3.LUT R44, R35, R44, RZ, 0x3c, !PT ;  /* 0x0000002c232c7212 */ /* 0x000fe200078e3cff */
        /* <DEDUP_REMOVED lines=15> */
[----:B------:R-:W-:Y:S02]  /*4970*/  LEA.HI R28, R28, R41, R28, 0x10 ;  /* 0x000000291c1c7211 */ /* 0x000fe400078f801c */
[----:B------:R-:W-:Y:S02]  /*4980*/  LEA.HI R31, R31, R48, R31, 0x10 ;  /* 0x000000301f1f7211 */ /* 0x000fe400078f801f */
[----:B------:R-:W-:Y:S02]  /*4990*/  LOP3.LUT R32, R32, R30, RZ, 0x3c, !PT ;  /* 0x0000001e20207212 */ /* 0x000fe400078e3cff */
[----:B------:R-:W-:Y:S02]  /*49a0*/  LOP3.LUT R37, R40, R31, RZ, 0x3c, !PT ;  /* 0x0000001f28257212 */ /* 0x000fe400078e3cff */
[----:B------:R-:W-:Y:S01]  /*49b0*/  LOP3.LUT R33, R33, R28, RZ, 0x3c, !PT ;  /* 0x0000001c21217212 */ /* 0x000fe200078e3cff */
[----:B------:R-:W-:Y:S01]  /*49c0*/  IMAD.IADD R28, R27, 0x1, R20 ;  /* 0x000000011b1c7824 */ /* 0x000fe200078e0214 */
[----:B------:R-:W-:Y:S01]  /*49d0*/  SHF.L.W.U32.HI R31, R32, 0x7, R32 ;  /* 0x00000007201f7819 */ /* 0x000fe20000010e20 */
[----:B------:R-:W-:Y:S01]  /*49e0*/  IMAD.IADD R27, R30, 0x1, R25 ;  /* 0x000000011e1b7824 */ /* 0x000fe200078e0219 */
[----:B------:R-:W-:-:S02]  /*49f0*/  SHF.L.U32 R13, R38, R35, RZ ;  /* 0x00000023260d7219 */ /* 0x000fc400000006ff */
[----:B------:R-:W-:Y:S01]  /*4a00*/  LEA.HI R35, R33, R34, RZ, 0xc ;  /* 0x0000002221237211 */ /* 0x000fe200078f60ff */
[----:B------:R-:W-:Y:S01]  /*4a10*/  IMAD.IADD R33, R31, 0x1, R14 ;  /* 0x000000011f217824 */ /* 0x000fe200078e020e */
        /* <DEDUP_REMOVED lines=9> */
[----:B------:R-:W-:Y:S01]  /*4ab0*/  IMAD.IADD R30, R19, 0x1, R32 ;  /* 0x00000001131e7824 */ /* 0x000fe200078e0220 */
[----:B------:R-:W-:Y:S01]  /*4ac0*/  LOP3.LUT P0, R13, R13, UR4, RZ, 0xc0, !PT ;  /* 0x000000040d0d7c12 */ /* 0x000fe2000f80c0ff */
        /* <DEDUP_REMOVED lines=313> */
[----:B------:R-:W-:Y:S02]  /*5e60*/  LEA.HI R18, R5, R18, R5, 0x8 ;  /* 0x0000001205127211 */ /* 0x000fe400078f4005 */
[----:B------:R-:W-:-:S02]  /*5e70*/  LEA.HI R4, R4, R21, R4, 0x8 ;  /* 0x0000001504047211 */ /* 0x000fc400078f4004 */
[----:B------:R-:W-:Y:S02]  /*5e80*/  LEA.HI R24, R27, R24, R27, 0x8 ;  /* 0x000000181b187211 */ /* 0x000fe400078f401b */
[----:B------:R-:W-:Y:S02]  /*5e90*/  LOP3.LUT R23, R23, R18, RZ, 0x3c, !PT ;  /* 0x0000001217177212 */ /* 0x000fe400078e3cff */
[----:B------:R-:W-:Y:S02]  /*5ea0*/  LOP3.LUT R4, R19, R4, RZ, 0x3c, !PT ;  /* 0x0000000413047212 */ /* 0x000fe400078e3cff */
[----:B------:R-:W-:Y:S02]  /*5eb0*/  LOP3.LUT R31, R31, R30, RZ, 0x3c, !PT ;  /* 0x0000001e1f1f7212 */ /* 0x000fe400078e3cff */
[----:B------:R-:W-:Y:S02]  /*5ec0*/  LOP3.LUT R24, R29, R24, RZ, 0x3c, !PT ;  /* 0x000000181d187212 */ /* 0x000fe400078e3cff */
[----:B------:R-:W-:-:S02]  /*5ed0*/  LEA.HI R16, R23, R2, R23, 0x7 ;  /* 0x0000000217107211 */ /* 0x000fc400078f3817 */
        /* <DEDUP_REMOVED lines=35> */
.L_x_1742:
[----:B------:R-:W-:Y:S01]  /*6110*/  VIADD R12, R12, 0x1 ;  /* 0x000000010c0c7836 */ /* 0x000fe20000000000 */
[----:B------:R-:W-:Y:S02]  /*6120*/  SEL R9, R6, R9, !P3 ;  /* 0x0000000906097207 */ /* 0x000fe40005800000 */
[----:B------:R-:W-:Y:S02]  /*6130*/  SEL R8, R28, R31, !P3 ;  /* 0x0000001f1c087207 */ /* 0x000fe40005800000 */
[----:B------:R-:W-:Y:S02]  /*6140*/  SEL R2, R7, R16, !P3 ;  /* 0x0000001007027207 */ /* 0x000fe40005800000 */
[----:B------:R-:W-:Y:S01]  /*6150*/  SEL R3, R34, R17, !P3 ;  /* 0x0000001122037207 */ /* 0x000fe20005800000 */
[----:B------:R-:W-:Y:S06]  /*6160*/  @P2 BRA `(.L_x_1743) ;  /* 0xffffffd000a02947 */ /* 0x000fec000383ffff */
.L_x_1741:
        /* <DEDUP_REMOVED lines=9> */
[----:B------:R1:W-:Y:S04]  /*6200*/  STS.64 [UR5+0x3018], R2 ;  /* 0x00301802ff007988 */ /* 0x0003e80008000a05 */
[----:B------:R1:W-:Y:S04]  /*6210*/  STS [UR5+0x3014], R9 ;  /* 0x00301409ff007988 */ /* 0x0003e80008000805 */
[----:B------:R1:W-:Y:S04]  /*6220*/  STS [UR5+0x3020], R8 ;  /* 0x00302008ff007988 */ /* 0x0003e80008000805 */
[----:B------:R1:W-:Y:S01]  /*6230*/  STS.U8 [UR5+0x3024], R15 ;  /* 0x0030240fff007988 */ /* 0x0003e20008000005 */
[----:B--2---:R-:W-:-:S02]  /*6240*/  PRMT R10, R14, 0x7771, RZ ;  /* 0x000077710e0a7816 */ /* 0x004fc400000000ff */
[----:B------:R-:W-:Y:S02]  /*6250*/  PRMT R14, R14, 0x7770, RZ ;  /* 0x000077700e0e7816 */ /* 0x000fe400000000ff */
[----:B------:R-:W-:-:S13]  /*6260*/  ISETP.GE.U32.AND P0, PT, R10, 0xc, PT ;  /* 0x0000000c0a00780c */ /* 0x000fda0003f06070 */
[----:B-1----:R-:W-:Y:S05]  /*6270*/  @!P0 BRA `(.L_x_1744) ;  /* 0x0000002c00688947 */ /* 0x002fea0003800000 */
[----:B------:R-:W-:Y:S01]  /*6280*/  VIADD R11, R10, 0xfffffff4 ;  /* 0xfffffff40a0b7836 */ /* 0x000fe20000000000 */
[----:B------:R-:W0:Y:S01]  /*6290*/  LDCU.64 UR6, c[0x0][0x388] ;  /* 0x00007100ff0677ac */ /* 0x000e220008000a00 */
[----:B------:R-:W-:-:S07]  /*62a0*/  IMAD.MOV.U32 R12, RZ, RZ, RZ ;  /* 0x000000ffff0c7224 */ /* 0x000fce00078e00ff */
.L_x_1746:
        /* <DEDUP_REMOVED lines=721> */
.L_x_1745:
[----:B------:R-:W-:Y:S01]  /*8fc0*/  VIADD R12, R12, 0x1 ;  /* 0x000000010c0c7836 */ /* 0x000fe20000000000 */
[----:B------:R-:W-:Y:S02]  /*8fd0*/  SEL R6, R8, R31, !P3 ;  /* 0x0000001f08067207 */ /* 0x000fe40005800000 */
[----:B------:R-:W-:Y:S02]  /*8fe0*/  SEL R7, R9, R22, !P3 ;  /* 0x0000001609077207 */ /* 0x000fe40005800000 */
[----:B------:R-:W-:Y:S02]  /*8ff0*/  SEL R4, R24, R21, !P3 ;  /* 0x0000001518047207 */ /* 0x000fe40005800000 */
[----:B------:R-:W-:Y:S01]  /*9000*/  SEL R5, R26, R15, !P3 ;  /* 0x0000000f1a057207 */ /* 0x000fe20005800000 */
[----:B------:R-:W-:Y:S06]  /*9010*/  @P2 BRA `(.L_x_1746) ;  /* 0xffffffd000a42947 */ /* 0x000fec000383ffff */
.L_x_1744:
[----:B0-----:R-:W0:Y:S01]  /*9020*/  S2UR UR6, SR_CgaCtaId ;  /* 0x00000000000679c3 */ /* 0x001e220000008800 */
[----:B------:R-:W-:Y:S02]  /*9030*/  UMOV UR5, 0x400 ;  /* 0x0000040000057882 */ /* 0x000fe40000000000 */
[----:B0-----:R-:W-:-:S09]  /*9040*/  ULEA UR5, UR6, UR5, 0x18 ;  /* 0x0000000506057291 */ /* 0x001fd2000f8ec0ff */
[----:B-----5:R1:W-:Y:S04]  /*9050*/  STS.64 [UR5+0x3028], R6 ;  /* 0x00302806ff007988 */ /* 0x0203e80008000a05 */
[----:B------:R1:W-:Y:S04]  /*9060*/  STS.64 [UR5+0x3030], R4 ;  /* 0x00303004ff007988 */ /* 0x0003e80008000a05 */
[----:B------:R1:W-:Y:S02]  /*9070*/  STS.U8 [UR5+0x3038], R14 ;  /* 0x0030380eff007988 */ /* 0x0003e40008000005 */
.L_x_1737:
[----:B--2---:R-:W-:Y:S05]  /*9080*/  BSYNC.RECONVERGENT B0 ;  /* 0x0000000000007941 */ /* 0x004fea0003800200 */
.L_x_1736:
[----:B------:R-:W-:Y:S01]  /*9090*/  BAR.SYNC.DEFER_BLOCKING 0x0 ;  /* 0x0000000000007b1d */ /* 0x000fe20000010000 */
[C---:B------:R-:W-:Y:S01]  /*90a0*/  IMAD.SHL.U32 R27, R0.reuse, 0x8, RZ ;  /* 0x00000008001b7824 */ /* 0x040fe200078e00ff */
[----:B------:R-:W-:Y:S02]  /*90b0*/  LOP3.LUT R2, R0, 0x1f, RZ, 0xc0, !PT ;  /* 0x0000001f00027812 */ /* 0x000fe400078ec0ff */
[----:B------:R-:W-:Y:S02]  /*90c0*/  CS2R R144, SRZ ;  /* 0x0000000000907805 */ /* 0x000fe4000001ff00 */
[----:B------:R-:W-:Y:S02]  /*90d0*/  CS2R R102, SRZ ;  /* 0x0000000000667805 */ /* 0x000fe4000001ff00 */
[----:B01----:R-:W-:Y:S02]  /*90e0*/  CS2R R4, SRZ ;  /* 0x0000000000047805 */ /* 0x003fe4000001ff00 */
[----:B------:R-:W-:-:S02]  /*90f0*/  LOP3.LUT R137, R27, 0x1f00, RZ, 0xc0, !PT ;  /* 0x00001f001b897812 */ /* 0x000fc400078ec0ff */
[----:B------:R-:W-:Y:S02]  /*9100*/  CS2R R108, SRZ ;  /* 0x00000000006c7805 */ /* 0x000fe4000001ff00 */
[----:B------:R-:W-:Y:S01]  /*9110*/  CS2R R6, SRZ ;  /* 0x0000000000067805 */ /* 0x000fe2000001ff00 */
[----:B------:R-:W-:Y:S01]  /*9120*/  IMAD.MOV.U32 R143, RZ, RZ, RZ ;  /* 0x000000ffff8f7224 */ /* 0x000fe200078e00ff */
[----:B------:R-:W-:Y:S01]  /*9130*/  CS2R R104, SRZ ;  /* 0x0000000000687805 */ /* 0x000fe2000001ff00 */
[----:B------:R-:W-:Y:S01]  /*9140*/  VIADD R137, R137, UR4 ;  /* 0x0000000489897c36 */ /* 0x000fe20008000000 */
        /* <DEDUP_REMOVED lines=13> */
[----:B------:R-:W-:Y:S01]  /*9220*/  CS2R R32, SRZ ;  /* 0x0000000000207805 */ /* 0x000fe2000001ff00 */
[----:B------:R-:W-:Y:S01]  /*9230*/  IMAD.MOV.U32 R146, RZ, RZ, RZ ;  /* 0x000000ffff927224 */ /* 0x000fe200078e00ff */
        /* <DEDUP_REMOVED lines=12> */
[----:B------:R-:W-:Y:S01]  /*9300*/  CS2R R134, SRZ ;  /* 0x0000000000867805 */ /* 0x000fe2000001ff00 */
[----:B------:R-:W-:Y:S01]  /*9310*/  IMAD.MOV.U32 R136, RZ, RZ, RZ ;  /* 0x000000ffff887224 */ /* 0x000fe200078e00ff */
[----:B------:R-:W-:-:S02]  /*9320*/  CS2R R138, SRZ ;  /* 0x00000000008a7805 */ /* 0x000fc4000001ff00 */
[----:B------:R-:W-:Y:S01]  /*9330*/  CS2R R140, SRZ ;  /* 0x00000000008c7805 */ /* 0x000fe2000001ff00 */
[----:B------:R-:W-:Y:S01]  /*9340*/  IMAD.MOV.U32 R3, RZ, RZ, RZ ;  /* 0x000000ffff037224 */ /* 0x000fe200078e00ff */
        /* <DEDUP_REMOVED lines=11> */
[----:B------:R-:W-:Y:S01]  /*9400*/  IMAD.IADD R142, R2, 0x1, R137 ;  /* 0x00000001028e7824 */ /* 0x000fe200078e0289 */
[----:B------:R-:W-:-:S06]  /*9410*/  UMOV UR4, URZ ;  /* 0x000000ff00047c82 */ /* 0x000fcc0008000000 */
.L_x_1768:
[----:B------:R-:W0:Y:S01]  /*9420*/  LDCU UR5, c[0x0][0x398] ;  /* 0x00007300ff0577ac */ /* 0x000e220008000800 */
        /* <DEDUP_REMOVED lines=14> */
[----:B0-----:R-:W-:Y:S02]  /*9510*/  PRMT R49, R40, 0x7610, R49 ;  /* 0x0000761028317816 */ /* 0x001fe40000000031 */
[----:B--2---:R-:W-:-:S04]  /*9520*/  VIMNMX.U16x2 R38, PT, PT, R36, 0xb000b, !PT ;  /* 0x000b000b24267848 */ /* 0x004fc80007fe0200 */
[----:B------:R-:W-:-:S05]  /*9530*/  LOP3.LUT R37, R38, 0xffff, RZ, 0xc0, !PT ;  /* 0x0000ffff26257812 */ /* 0x000fca00078ec0ff */
[----:B------:R-:W-:-:S05]  /*9540*/  VIADD R39, R37, 0xfffffff5 ;  /* 0xfffffff525277836 */ /* 0x000fca0000000000 */
[----:B------:R-:W-:-:S13]  /*9550*/  ISETP.GE.U32.AND P0, PT, R39, R36, PT ;  /* 0x000000242700720c */ /* 0x000fda0003f06070 */
[----:B-1----:R-:W-:Y:S05]  /*9560*/  @P0 BRA `(.L_x_1749) ;  /* 0x0000002c00900947 */ /* 0x002fea0003800000 */
[----:B------:R-:W0:Y:S01]  /*9570*/  LDC.64 R38, c[0x0][0x388] ;  /* 0x0000e200ff267b82 */ /* 0x000e220000000a00 */
[----:B------:R-:W1:Y:S01]  /*9580*/  LDCU.64 UR6, c[0x0][0x388] ;  /* 0x00007100ff0677ac */ /* 0x000e620008000a00 */
[----:B------:R-:W-:Y:S02]  /*9590*/  VIADD R41, R37, 0xfffffff5 ;  /* 0xfffffff525297836 */ /* 0x000fe40000000000 */
[----:B------:R-:W-:-:S03]  /*95a0*/  IMAD.IADD R66, R36, 0x1, -R37 ;  /* 0x0000000124427824 */ /* 0x000fc600078e0a25 */
[C---:B-1----:R-:W-:Y:S01]  /*95b0*/  IADD3 R42, P0, PT, R41.reuse, UR6, RZ ;  /* 0x00000006292a7c10 */ /* 0x042fe2000ff1e0ff */
[----:B0-----:R-:W-:-:S04]  /*95c0*/  IMAD.WIDE.U32 R38, R41, 0x10, R38 ;  /* 0x0000001029267825 */ /* 0x001fc800078e0026 */
[----:B------:R-:W-:Y:S01]  /*95d0*/  IMAD.X R67, RZ, RZ, UR7, P0 ;  /* 0x00000007ff437e24 */ /* 0x000fe200080e06ff */
[----:B------:R-:W-:-:S05]  /*95e0*/  IADD3 R43, P1, PT, R38, 0x20, RZ ;  /* 0x00000020262b7810 */ /* 0x000fca0007f3e0ff */
[----:B------:R-:W-:-:S08]  /*95f0*/  IMAD.X R48, RZ, RZ, R39, P1 ;  /* 0x000000ffff307224 */ /* 0x000fd000008e0627 */
.L_x_1752:
[----:B------:R-:W-:Y:S01]  /*9600*/  VIADD R39, R66, 0xa ;  /* 0x0000000a42277836 */ /* 0x000fe20000000000 */
[----:B------:R-:W-:Y:S01]  /*9610*/  LOP3.LUT R49, R49, 0xff, RZ, 0xc0, !PT ;  /* 0x000000ff31317812 */ /* 0x000fe200078ec0ff */
[----:B------:R-:W-:Y:S01]  /*9620*/  IMAD.MOV.U32 R38, RZ, RZ, 0x1 ;  /* 0x00000001ff267424 */ /* 0x000fe200078e00ff */
[----:B------:R-:W-:Y:S01]  /*9630*/  BSSY.RECONVERGENT B1, `(.L_x_1750) ;  /* 0x00002ce000017945 */ /* 0x000fe20003800200 */
[----:B------:R-:W-:Y:S01]  /*9640*/  VIADD R51, R44, UR12 ;  /* 0x0000000c2c337c36 */ /* 0x000fe20008000000 */
[----:B------:R-:W-:Y:S01]  /*9650*/  ISETP.NE.AND P0, PT, R49, 0x1, PT ;  /* 0x000000013100780c */ /* 0x000fe20003f05270 */
[----:B------:R-:W-:Y:S01]  /*9660*/  VIADD R49, R46, UR14 ;  /* 0x0000000e2e317c36 */ /* 0x000fe20008000000 */
[----:B------:R-:W-:Y:S01]  /*9670*/  SHF.L.U32 R39, R38, R39, RZ ;  /* 0x0000002726277219 */ /* 0x000fe200000006ff */
[----:B------:R-:W-:Y:S01]  /*9680*/  VIADD R38, R45, UR13 ;  /* 0x0000000d2d267c36 */ /* 0x000fe20008000000 */
[----:B------:R-:W-:Y:S01]  /*9690*/  LOP3.LUT R40, R51, 0x1, RZ, 0x3c, !PT ;  /* 0x0000000133287812 */ /* 0x000fe200078e3cff */
[----:B------:R-:W-:Y:S01]  /*96a0*/  VIADD R59, R47, UR15 ;  /* 0x0000000f2f3b7c36 */ /* 0x000fe20008000000 */
[----:B------:R-:W-:-:S02]  /*96b0*/  SHF.L.W.U32.HI R55, R49, 0x10, R49 ;  /* 0x0000001031377819 */ /* 0x000fc40000010e31 */
[----:B------:R-:W-:Y:S02]  /*96c0*/  SHF.L.W.U32.HI R63, R51, 0x10, R40 ;  /* 0x00000010333f7819 */ /* 0x000fe40000010e28 */
[----:B------:R-:W-:Y:S01]  /*96d0*/  SHF.L.W.U32.HI R40, R38, 0x10, R38 ;  /* 0x0000001026287819 */ /* 0x000fe20000010e26 */
[----:B------:R-:W-:Y:S01]  /*96e0*/  IMAD.IADD R61, R55, 0x1, R46 ;  /* 0x00000001373d7824 */ /* 0x000fe200078e022e */
[----:B------:R-:W-:Y:S01]  /*96f0*/  SHF.L.W.U32.HI R60, R59, 0x10, R59 ;  /* 0x000000103b3c7819 */ /* 0x000fe20000010e3b */
[----:B------:R-:W-:Y:S01]  /*9700*/  IMAD.IADD R65, R63, 0x1, R44 ;  /* 0x000000013f417824 */ /* 0x000fe200078e022c */
[----:B------:R-:W-:Y:S01]  /*9710*/  LOP3.LUT P3, RZ, R39, R50, RZ, 0xc0, !PT ;  /* 0x0000003227ff7212 */ /* 0x000fe2000786c0ff */
[----:B------:R-:W-:Y:S01]  /*9720*/  IMAD.IADD R52, R40, 0x1, R45 ;  /* 0x0000000128347824 */ /* 0x000fe200078e022d */
[----:B------:R-:W-:Y:S01]  /*9730*/  LOP3.LUT R54, R46, R61, RZ, 0x3c, !PT ;  /* 0x0000003d2e367212 */ /* 0x000fe200078e3cff */
[----:B------:R-:W-:Y:S01]  /*9740*/  IMAD.IADD R62, R60, 0x1, R47 ;  /* 0x000000013c3e7824 */ /* 0x000fe200078e022f */
[----:B------:R-:W-:-:S02]  /*9750*/  LOP3.LUT R53, R44, R65, RZ, 0x3c, !PT ;  /* 0x000000412c357212 */ /* 0x000fc400078e3cff */
        /* <DEDUP_REMOVED lines=107> */
[----:B------:R-:W-:-:S03]  /*9e10*/  IMAD.IADD R147, R147, 0x1, R78 ;  /* 0x0000000193937824 */ /* 0x000fc600078e024e */
[----:B------:R-:W-:Y:S02]  /*9e20*/  LOP3.LUT R62, R68, R61, RZ, 0x3c, !PT ;  /* 0x0000003d443e7212 */ /* 0x000fe400078e3cff */
[----:B------:R-:W-:Y:S02]  /*9e30*/  SHF.L.W.U32.HI R68, R71, 0x8, R71 ;  /* 0x0000000847447819 */ /* 0x000fe40000010e47 */
[----:B------:R-:W-:Y:S02]  /*9e40*/  SHF.L.W.U32.HI R64, R64, 0x8, R64 ;  /* 0x0000000840407819 */ /* 0x000fe40000010e40 */
[----:B------:R-:W-:Y:S02]  /*9e50*/  LOP3.LUT R71, R72, R147, RZ, 0x3c, !PT ;  /* 0x0000009348477212 */ /* 0x000fe400078e3cff */
        /* <DEDUP_REMOVED lines=143> */
[----:B------:R-:W-:Y:S02]  /*a750*/  LOP3.LUT R79, R79, R78, RZ, 0x3c, !PT ;  /* 0x0000004e4f4f7212 */ /* 0x000fe400078e3cff */
        /* <DEDUP_REMOVED lines=22> */
[----:B------:R-:W-:Y:S02]  /*a8c0*/  SHF.L.W.U32.HI R75, R110, 0x10, R110 ;  /* 0x000000106e4b7819 */ /* 0x000fe40000010e6e */
[----:B------:R-:W-:-:S02]  /*a8d0*/  LOP3.LUT R63, R63, R74, RZ, 0x3c, !PT ;  /* 0x0000004a3f3f7212 */ /* 0x000fc400078e3cff */
[----:B------:R-:W-:Y:S01]  /*a8e0*/  SHF.L.W.U32.HI R76, R68, 0x10, R68 ;  /* 0x00000010444c7819 */ /* 0x000fe20000010e44 */
[----:B------:R-:W-:Y:S01]  /*a8f0*/  IMAD.IADD R68, R73, 0x1, R60 ;  /* 0x0000000149447824 */ /* 0x000fe200078e023c */
[----:B------:R-:W-:Y:S01]  /*a900*/  SHF.L.W.U32.HI R111, R63, 0x10, R63 ;  /* 0x000000103f6f7819 */ /* 0x000fe20000010e3f */
[----:B------:R-:W-:Y:S02]  /*a910*/  IMAD.IADD R73, R64, 0x1, R75 ;  /* 0x0000000140497824 */ /* 0x000fe400078e024b */
[----:B------:R-:W-:Y:S01]  /*a920*/  IMAD.IADD R110, R65, 0x1, R76 ;  /* 0x00000001416e7824 */ /* 0x000fe200078e024c */
[----:B------:R-:W-:Y:S01]  /*a930*/  SHF.L.W.U32.HI R65, R51, 0x10, R51 ;  /* 0x0000001033417819 */ /* 0x000fe20000010e33 */
[----:B------:R-:W-:Y:S01]  /*a940*/  IMAD.IADD R62, R62, 0x1, R111 ;  /* 0x000000013e3e7824 */ /* 0x000fe200078e026f */
[----:B------:R-:W-:Y:S02]  /*a950*/  LOP3.LUT R70, R70, R73, RZ, 0x3c, !PT ;  /* 0x0000004946467212 */ /* 0x000fe400078e3cff */
[----:B------:R-:W-:Y:S01]  /*a960*/  LOP3.LUT R69, R69, R110, RZ, 0x3c, !PT ;  /* 0x0000006e45457212 */ /* 0x000fe200078e3cff */
[----:B------:R-:W-:Y:S01]  /*a970*/  IMAD.IADD R63, R65, 0x1, R44 ;  /* 0x00000001413f7824 */ /* 0x000fe200078e022c */
[----:B------:R-:W-:-:S02]  /*a980*/  SHF.L.W.U32.HI R70, R70, 0xc, R70 ;  /* 0x0000000c46467819 */ /* 0x000fc40000010e46 */
[----:B------:R-:W-:Y:S02]  /*a990*/  LOP3.LUT R71, R71, R62, RZ, 0x3c, !PT ;  /* 0x0000003e47477212 */ /* 0x000fe400078e3cff */
[----:B------:R-:W-:Y:S01]  /*a9a0*/  SHF.L.W.U32.HI R69, R69, 0xc, R69 ;  /* 0x0000000c45457819 */ /* 0x000fe20000010e45 */
[----:B------:R-:W-:Y:S01]  /*a9b0*/  IMAD.IADD R72, R79, 0x1, R70 ;  /* 0x000000014f487824 */ /* 0x000fe200078e0246 */
[----:B------:R-:W-:Y:S02]  /*a9c0*/  LEA.HI R148, R71, R74, R71, 0xc ;  /* 0x0000004a47947211 */ /* 0x000fe400078f6047 */
[----:B------:R-:W-:Y:S01]  /*a9d0*/  LOP3.LUT R64, R44, R63, RZ, 0x3c, !PT ;  /* 0x0000003f2c407212 */ /* 0x000fe200078e3cff */
[----:B------:R-:W-:Y:S01]  /*a9e0*/  IMAD.IADD R71, R78, 0x1, R69 ;  /* 0x000000014e477824 */ /* 0x000fe200078e0245 */
[----:B------:R-:W-:Y:S01]  /*a9f0*/  LOP3.LUT R74, R75, R72, RZ, 0x3c, !PT ;  /* 0x000000484b4a7212 */ /* 0x000fe200078e3cff */
[----:B------:R-:W-:Y:S01]  /*aa00*/  VIADD R75, R37, 0xfffffff6 ;  /* 0xfffffff6254b7836 */ /* 0x000fe20000000000 */
[----:B------:R-:W-:-:S02]  /*aa10*/  SHF.L.W.U32.HI R64, R64, 0xc, R64 ;  /* 0x0000000c40407819 */ /* 0x000fc40000010e40 */
[----:B------:R-:W-:Y:S02]  /*aa20*/  LOP3.LUT R71, R76, R71, RZ, 0x3c, !PT ;  /* 0x000000474c477212 */ /* 0x000fe400078e3cff */
[----:B------:R-:W-:Y:S01]  /*aa30*/  LOP3.LUT R68, R77, R68, RZ, 0x3c, !PT ;  /* 0x000000444d447212 */ /* 0x000fe200078e3cff */
[----:B------:R-:W-:Y:S01]  /*aa40*/  IMAD.IADD R51, R51, 0x1, R64 ;  /* 0x0000000133337824 */ /* 0x000fe200078e0240 */
[----:B------:R-:W-:Y:S02]  /*aa50*/  LEA.HI R73, R74, R73, R74, 0x8 ;  /* 0x000000494a497211 */ /* 0x000fe400078f404a */
[----:B------:R-:W-:Y:S02]  /*aa60*/  LEA.HI R110, R71, R110, R71, 0x8 ;  /* 0x0000006e476e7211 */ /* 0x000fe400078f4047 */
[----:B------:R-:W-:Y:S02]  /*aa70*/  LEA.HI R61, R68, R61, R68, 0xc ;  /* 0x0000003d443d7211 */ /* 0x000fe400078f6044 */
[----:B------:R-:W-:-:S02]  /*aa80*/  LOP3.LUT R73, R70, R73, RZ, 0x3c, !PT ;  /* 0x0000004946497212 */ /* 0x000fc400078e3cff */
[----:B------:R-:W-:Y:S02]  /*aa90*/  LOP3.LUT R69, R69, R110, RZ, 0x3c, !PT ;  /* 0x0000006e45457212 */ /* 0x000fe400078e3cff */
[----:B------:R-:W-:Y:S02]  /*aaa0*/  LOP3.LUT R60, R60, R61, RZ, 0x3c, !PT ;  /* 0x0000003d3c3c7212 */ /* 0x000fe400078e3cff */
[----:B------:R-:W-:Y:S02]  /*aab0*/  SHF.L.W.U32.HI R70, R73, 0x7, R73 ;  /* 0x0000000749467819 */ /* 0x000fe40000010e49 */
[----:B------:R-:W-:Y:S02]  /*aac0*/  LOP3.LUT R148, R111, R148, RZ, 0x3c, !PT ;  /* 0x000000946f947212 */ /* 0x000fe400078e3cff */
[----:B------:R-:W-:Y:S01]  /*aad0*/  LOP3.LUT R65, R65, R51, RZ, 0x3c, !PT ;  /* 0x0000003341417212 */ /* 0x000fe200078e3cff */
[----:B------:R-:W-:Y:S01]  /*aae0*/  IMAD.IADD R74, R61, 0x1, R70 ;  /* 0x000000013d4a7824 */ /* 0x000fe200078e0246 */
[----:B------:R-:W-:Y:S01]  /*aaf0*/  SHF.L.W.U32.HI R69, R69, 0x7, R69 ;  /* 0x0000000745457819 */ /* 0x000fe20000010e45 */
[----:B------:R-:W-:Y:S01]  /*ab00*/  IMAD.IADD R51, R51, 0x1, R54 ;  /* 0x0000000133337824 */ /* 0x000fe200078e0236 */
[----:B------:R-:W-:-:S02]  /*ab10*/  SHF.L.W.U32.HI R68, R60, 0x8, R60 ;  /* 0x000000083c447819 */ /* 0x000fc40000010e3c */
[----:B------:R-:W-:Y:S01]  /*ab20*/  SHF.L.W.U32.HI R71, R148, 0x8, R148 ;  /* 0x0000000894477819 */ /* 0x000fe20000010e94 */
[----:B------:R-:W-:Y:S01]  /*ab30*/  IMAD.IADD R61, R72, 0x1, R69 ;  /* 0x00000001483d7824 */ /* 0x000fe200078e0245 */
[----:B------:R-:W-:Y:S02]  /*ab40*/  SHF.L.W.U32.HI R60, R65, 0x8, R65 ;  /* 0x00000008413c7819 */ /* 0x000fe40000010e41 */
[----:B------:R-:W-:Y:S01]  /*ab50*/  LOP3.LUT R52, R52, R51, RZ, 0x3c, !PT ;  /* 0x0000003334347212 */ /* 0x000fe200078e3cff */
[----:B------:R-:W-:Y:S01]  /*ab60*/  IMAD.IADD R62, R62, 0x1, R71 ;  /* 0x000000013e3e7824 */ /* 0x000fe200078e0247 */
[----:B------:R-:W-:Y:S01]  /*ab70*/  LOP3.LUT R65, R68, R61, RZ, 0x3c, !PT ;  /* 0x0000003d44417212 */ /* 0x000fe200078e3cff */
[----:B------:R-:W-:Y:S01]  /*ab80*/  IMAD.IADD R63, R63, 0x1, R60 ;  /* 0x000000013f3f7824 */ /* 0x000fe200078e023c */
[----:B------:R-:W-:Y:S02]  /*ab90*/  LOP3.LUT R71, R71, R74, RZ, 0x3c, !PT ;  /* 0x0000004a47477212 */ /* 0x000fe400078e3cff */
[----:B------:R-:W-:-:S02]  /*aba0*/  LEA.HI R62, R65, R62, R65, 0x10 ;  /* 0x0000003e413e7211 */ /* 0x000fc400078f8041 */
[----:B------:R-:W-:Y:S01]  /*abb0*/  LOP3.LUT R64, R64, R63, RZ, 0x3c, !PT ;  /* 0x0000003f40407212 */ /* 0x000fe200078e3cff */
[----:B------:R-:W-:Y:S01]  /*abc0*/  IMAD.IADD R63, R63, 0x1, R59 ;  /* 0x000000013f3f7824 */ /* 0x000fe200078e023b */
[----:B------:R-:W-:Y:S02]  /*abd0*/  LEA.HI R71, R71, R110, R71, 0x10 ;  /* 0x0000006e47477211 */ /* 0x000fe400078f8047 */
[----:B------:R-:W-:Y:S02]  /*abe0*/  LOP3.LUT R62, R69, R62, RZ, 0x3c, !PT ;  /* 0x0000003e453e7212 */ /* 0x000fe400078e3cff */
[----:B------:R-:W-:Y:S02]  /*abf0*/  SHF.L.W.U32.HI R39, R64, 0x7, R64 ;  /* 0x0000000740277819 */ /* 0x000fe40000010e40 */
[----:B------:R-:W-:Y:S02]  /*ac00*/  LOP3.LUT R71, R70, R71, RZ, 0x3c, !PT ;  /* 0x0000004746477212 */ /* 0x000fe400078e3cff */
[----:B------:R-:W-:Y:S01]  /*ac10*/  LEA.HI R62, R62, R61, RZ, 0xc ;  /* 0x0000003d3e3e7211 */ /* 0x000fe200078f60ff */
[----:B------:R-:W-:Y:S01]  /*ac20*/  IMAD.IADD R61, R39, 0x1, R40 ;  /* 0x00000001273d7824 */ /* 0x000fe200078e0228 */
[----:B------:R-:W-:-:S02]  /*ac30*/  LEA.HI R71, R71, R74, RZ, 0xc ;  /* 0x0000004a47477211 */ /* 0x000fc400078f60ff */
[----:B------:R-:W-:Y:S02]  /*ac40*/  LOP3.LUT R60, R60, R57, RZ, 0x3c, !PT ;  /* 0x000000393c3c7212 */ /* 0x000fe400078e3cff */
[----:B------:R-:W-:Y:S01]  /*ac50*/  LOP3.LUT R38, R38, R61, RZ, 0x3c, !PT ;  /* 0x0000003d26267212 */ /* 0x000fe200078e3cff */
[----:B------:R-:W-:Y:S01]  /*ac60*/  VIADD R40, R71, UR12 ;  /* 0x0000000c47287c36 */ /* 0x000fe20008000000 */
[----:B------:R-:W-:Y:S01]  /*ac70*/  SHF.L.W.U32.HI R52, R52, 0x10, R52 ;  /* 0x0000001034347819 */ /* 0x000fe20000010e34 */
[----:B------:R-:W-:Y:S01]  /*ac80*/  @P3 VIADD R40, R62, UR13 ;  /* 0x0000000d3e283c36 */ /* 0x000fe20008000000 */
[----:B------:R-:W-:Y:S02]  /*ac90*/  SHF.L.W.U32.HI R60, R60, 0x10, R60 ;  /* 0x000000103c3c7819 */ /* 0x000fe40000010e3c */
[----:B------:R-:W-:Y:S01]  /*aca0*/  SHF.L.W.U32.HI R62, R38, 0x10, R38 ;  /* 0x00000010263e7819 */ /* 0x000fe20000010e26 */
[----:B------:R-:W-:Y:S01]  /*acb0*/  IMAD.IADD R49, R49, 0x1, R52 ;  /* 0x0000000131317824 */ /* 0x000fe200078e0234 */
[----:B------:R-:W-:Y:S01]  /*acc0*/  LOP3.LUT R40, R40, 0x1, RZ, 0xc0, !PT ;  /* 0x0000000128287812 */ /* 0x000fe200078ec0ff */
[----:B------:R-:W-:Y:S01]  /*acd0*/  IMAD.IADD R38, R53, 0x1, R60 ;  /* 0x0000000135267824 */ /* 0x000fe200078e023c */
[----:B------:R-:W-:Y:S01]  /*ace0*/  ISETP.GE.U32.AND P1, PT, R75, R36, PT ;  /* 0x000000244b00720c */ /* 0x000fe20003f26070 */
        /* <DEDUP_REMOVED lines=190> */
[----:B------:R-:W-:-:S03]  /*b8d0*/  IMAD.IADD R51, R51, 0x1, R68 ;  /* 0x0000000133337824 */ /* 0x000fc600078e0244 */
        /* <DEDUP_REMOVED lines=111> */
[----:B------:R-:W-:Y:S02]  /*bfd0*/  LEA.HI R38, R38, R61, R38, 0x8 ;  /* 0x0000003d26267211 */ /* 0x000fe400078f4026 */
[----:B------:R-:W-:Y:S02]  /*bfe0*/  LOP3.LUT R39, R58, R41, RZ, 0x3c, !PT ;  /* 0x000000293a277212 */ /* 0x000fe400078e3cff */
[----:B------:R-:W-:Y:S02]  /*bff0*/  LOP3.LUT R64, R64, R53, RZ, 0x3c, !PT ;  /* 0x0000003540407212 */ /* 0x000fe400078e3cff */
[----:B------:R-:W-:Y:S02]  /*c000*/  LOP3.LUT R70, R70, R57, RZ, 0x3c, !PT ;  /* 0x0000003946467212 */ /* 0x000fe400078e3cff */
[----:B------:R-:W-:Y:S01]  /*c010*/  LOP3.LUT R65, R65, R38, RZ, 0x3c, !PT ;  /* 0x0000002641417212 */ /* 0x000fe200078e3cff */
[----:B------:R-:W-:Y:S01]  /*c020*/  IMAD.MOV.U32 R38, RZ, RZ, R43 ;  /* 0x000000ffff267224 */ /* 0x000fe200078e002b */
[----:B------:R-:W-:Y:S01]  /*c030*/  LEA.HI R62, R39, R62, R39, 0x8 ;  /* 0x0000003e273e7211 */ /* 0x000fe200078f4027 */
[----:B------:R-:W-:Y:S01]  /*c040*/  IMAD.MOV.U32 R39, RZ, RZ, R48 ;  /* 0x000000ffff277224 */ /* 0x000fe200078e0030 */
[----:B------:R-:W-:-:S02]  /*c050*/  LEA.HI R64, R64, R63, R64, 0x8 ;  /* 0x0000003f40407211 */ /* 0x000fc400078f4040 */
[----:B------:R-:W-:Y:S02]  /*c060*/  LEA.HI R55, R70, R55, R70, 0x8 ;  /* 0x0000003746377211 */ /* 0x000fe400078f4046 */
[----:B------:R-:W-:Y:S02]  /*c070*/  LOP3.LUT R62, R49, R62, RZ, 0x3c, !PT ;  /* 0x0000003e313e7212 */ /* 0x000fe400078e3cff */
[----:B------:R-:W-:Y:S02]  /*c080*/  LOP3.LUT R51, R51, R64, RZ, 0x3c, !PT ;  /* 0x0000004033337212 */ /* 0x000fe400078e3cff */
[----:B------:R-:W-:Y:S02]  /*c090*/  LOP3.LUT R60, R60, R55, RZ, 0x3c, !PT ;  /* 0x000000373c3c7212 */ /* 0x000fe400078e3cff */
[----:B------:R-:W-:Y:S02]  /*c0a0*/  IADD3 R43, P2, PT, R38, 0x10, RZ ;  /* 0x00000010262b7810 */ /* 0x000fe40007f5e0ff */
[----:B------:R-:W-:Y:S01]  /*c0b0*/  LEA.HI R62, R62, R45, R62, 0x7 ;  /* 0x0000002d3e3e7211 */ /* 0x000fe200078f383e */
[----:B------:R-:W-:Y:S01]  /*c0c0*/  VIADD R45, R53, UR13 ;  /* 0x0000000d352d7c36 */ /* 0x000fe20008000000 */
[----:B------:R-:W-:Y:S01]  /*c0d0*/  LEA.HI R51, R51, R46, R51, 0x7 ;  /* 0x0000002e33337211 */ /* 0x000fe200078f3833 */
[----:B------:R-:W-:Y:S01]  /*c0e0*/  IMAD.X R48, RZ, RZ, R39, P2 ;  /* 0x000000ffff307224 */ /* 0x000fe200010e0627 */
[----:B------:R-:W-:Y:S01]  /*c0f0*/  LEA.HI R60, R60, R47, R60, 0x7 ;  /* 0x0000002f3c3c7211 */ /* 0x000fe200078f383c */
[----:B------:R-:W-:Y:S01]  /*c100*/  VIADD R46, R57, UR14 ;  /* 0x0000000e392e7c36 */ /* 0x000fe20008000000 */
[----:B------:R-:W-:Y:S01]  /*c110*/  LEA.HI R65, R65, R44, R65, 0x7 ;  /* 0x0000002c41417211 */ /* 0x000fe200078f3841 */
[----:B------:R-:W-:Y:S01]  /*c120*/  VIADD R44, R41, UR12 ;  /* 0x0000000c292c7c36 */ /* 0x000fe20008000000 */
[----:B------:R-:W-:Y:S01]  /*c130*/  PRMT R49, R40, 0x7610, R49 ;  /* 0x0000761028317816 */ /* 0x000fe20000000031 */
[----:B------:R-:W-:Y:S01]  /*c140*/  VIADD R47, R72, UR15 ;  /* 0x0000000f482f7c36 */ /* 0x000fe20008000000 */
[----:B------:R-:W-:Y:S06]  /*c150*/  @P0 BRA `(.L_x_1751) ;  /* 0x00000000006c0947 */ /* 0x000fec0003800000 */
[----:B------:R-:W-:Y:S01]  /*c160*/  IMAD.MOV.U32 R41, RZ, RZ, 0x1a4 ;  /* 0x000001a4ff297424 */ /* 0x000fe200078e00ff */
[----:B------:R-:W2:Y:S04]  /*c170*/  LDG.E R52, desc[UR10][R38.64+-0xc] ;  /* 0xfffff40a26347981 */ /* 0x000ea8000c1e1900 */
[----:B------:R-:W-:Y:S01]  /*c180*/  SEL R41, R41, 0x1bd, !P3 ;  /* 0x000001bd29297807 */ /* 0x000fe20005800000 */
[----:B------:R-:W3:Y:S03]  /*c190*/  LDG.E R55, desc[UR10][R38.64+-0x8] ;  /* 0xfffff80a26377981 */ /* 0x000ee6000c1e1900 */
[----:B------:R-:W-:Y:S01]  /*c1a0*/  IADD3 R40, P0, PT, R42, R41, RZ ;  /* 0x000000292a287210 */ /* 0x000fe20007f1e0ff */
[----:B------:R-:W4:Y:S04]  /*c1b0*/  LDG.E R56, desc[UR10][R38.64+-0x4] ;  /* 0xfffffc0a26387981 */ /* 0x000f28000c1e1900 */
[----:B------:R-:W-:Y:S01]  /*c1c0*/  IMAD.X R41, RZ, RZ, R67, P0 ;  /* 0x000000ffff297224 */ /* 0x000fe200000e0643 */
        /* <DEDUP_REMOVED lines=20> */
.L_x_1751:
[----:B------:R-:W-:Y:S05]  /*c310*/  BSYNC.RECONVERGENT B1 ;  /* 0x0000000000017941 */ /* 0x000fea0003800200 */
.L_x_1750:
        /* <DEDUP_REMOVED lines=9> */
.L_x_1749:
        /* <DEDUP_REMOVED lines=15> */
.L_x_1748:
[----:B------:R-:W-:Y:S05]  /*c4a0*/  BSYNC.RECONVERGENT B0 ;  /* 0x0000000000007941 */ /* 0x000fea0003800200 */
.L_x_1747:
[----:B------:R-:W0:Y:S01]  /*c4b0*/  S2UR UR7, SR_CgaCtaId ;  /* 0x00000000000779c3 */ /* 0x000e220000008800 */
[----:B------:R-:W-:Y:S01]  /*c4c0*/  UMOV UR6, 0x400 ;  /* 0x0000040000067882 */ /* 0x000fe20000000000 */
[----:B------:R-:W-:Y:S01]  /*c4d0*/  IMAD R41, R0, 0x3, RZ ;  /* 0x0000000300297824 */ /* 0x000fe200078e02ff */
[----:B------:R-:W1:Y:S01]  /*c4e0*/  LDCU.128 UR12, c[0x3][URZ] ;  /* 0x00c00000ff0c77ac */ /* 0x000e620008000c00 */
[----:B------:R-:W-:Y:S01]  /*c4f0*/  BSSY.RECONVERGENT B0, `(.L_x_1753) ;  /* 0x0000302000007945 */ /* 0x000fe20003800200 */
[----:B------:R-:W-:Y:S01]  /*c500*/  IMAD.MOV.U32 R43, RZ, RZ, RZ ;  /* 0x000000ffff2b7224 */ /* 0x000fe200078e00ff */
[----:B------:R-:W-:Y:S02]  /*c510*/  CS2R R38, SRZ ;  /* 0x0000000000267805 */ /* 0x000fe4000001ff00 */
[----:B------:R-:W2:Y:S01]  /*c520*/  S2UR UR5, SR_SWINHI ;  /* 0x00000000000579c3 */ /* 0x000ea20000002f00 */
[----:B0-----:R-:W-:-:S07]  /*c530*/  ULEA UR8, UR7, UR6, 0x18 ;  /* 0x0000000607087291 */ /* 0x001fce000f8ec0ff */
[----:B------:R-:W-:Y:S01]  /*c540*/  UMOV UR6, UR8 ;  /* 0x0000000800067c82 */ /* 0x000fe20008000000 */
[----:B--2---:R-:W-:Y:S01]  /*c550*/  UMOV UR7, UR5 ;  /* 0x0000000500077c82 */ /* 0x004fe20008000000 */
[----:B------:R-:W-:-:S04]  /*c560*/  UIADD3 UR5, UP0, UPT, UR6, 0x304b, URZ ;  /* 0x0000304b06057890 */ /* 0x000fc8000ff1e0ff */
[----:B------:R-:W-:Y:S02]  /*c570*/  ULOP3.LUT UR5, UR5, 0xfffffff0, URZ, 0xc0, !UPT ;  /* 0xfffffff005057892 */ /* 0x000fe4000f8ec0ff */
[----:B------:R-:W-:-:S04]  /*c580*/  UIADD3.X UR6, UPT, UPT, URZ, UR7, URZ, UP0, !UPT ;  /* 0x00000007ff067290 */ /* 0x000fc800087fe4ff */
[----:B------:R-:W-:Y:S02]  /*c590*/  IMAD.U32 R36, RZ, RZ, UR5 ;  /* 0x00000005ff247e24 */ /* 0x000fe4000f8e00ff */
[----:B------:R-:W-:-:S03]  /*c5a0*/  IMAD.U32 R37, RZ, RZ, UR6 ;  /* 0x00000006ff257e24 */ /* 0x000fc6000f8e00ff */
[----:B------:R-:W0:Y:S01]  /*c5b0*/  LDCU UR5, c[0x0][0x398] ;  /* 0x00007300ff0577ac */ /* 0x000e220008000800 */
[----:B------:R-:W-:Y:S01]  /*c5c0*/  IMAD.WIDE.U32 R40, R41, 0x10, R36 ;  /* 0x0000001029287825 */ /* 0x000fe200078e0024 */
[----:B------:R-:W2:Y:S03]  /*c5d0*/  LDCU.64 UR6, c[0x0][0x388] ;  /* 0x00007100ff0677ac */ /* 0x000ea60008000a00 */
[----:B------:R-:W-:Y:S01]  /*c5e0*/  IMAD.MOV.U32 R37, RZ, RZ, RZ ;  /* 0x000000ffff257224 */ /* 0x000fe200078e00ff */
[----:B------:R3:W-:Y:S01]  /*c5f0*/  ST.E.128 desc[UR10][R40.64], R44 ;  /* 0x0000002c28007985 */ /* 0x0007e2000c101d0a */
        /* <DEDUP_REMOVED lines=12> */
.L_x_1758:
        /* <DEDUP_REMOVED lines=304> */
[----:B------:R-:W-:Y:S01]  /*d9c0*/  SHF.L.W.U32.HI R58, R36, 0x10, R36 ;  /* 0x00000010243a7819 */ /* 0x000fe20000010e24 */
[----:B------:R-:W-:Y:S01]  /*d9d0*/  IMAD.IADD R66, R66, 0x1, R57 ;  /* 0x0000000142427824 */ /* 0x000fe200078e0239 */
[----:B------:R-:W-:Y:S02]  /*d9e0*/  LOP3.LUT R69, R69, R56, RZ, 0x3c, !PT ;  /* 0x0000003845457212 */ /* 0x000fe400078e3cff */
[----:B------:R-:W-:Y:S02]  /*d9f0*/  SHF.L.W.U32.HI R61, R61, 0xc, R61 ;  /* 0x0000000c3d3d7819 */ /* 0x000fe40000010e3d */
[----:B------:R-:W-:-:S02]  /*da00*/  LOP3.LUT R59, R59, R72, RZ, 0x3c, !PT ;  /* 0x000000483b3b7212 */ /* 0x000fc400078e3cff */
[----:B------:R-:W-:Y:S01]  /*da10*/  LOP3.LUT R66, R63, R66, RZ, 0x3c, !PT ;  /* 0x000000423f427212 */ /* 0x000fe200078e3cff */
[----:B------:R-:W-:Y:S01]  /*da20*/  IMAD.IADD R63, R70, 0x1, R61 ;  /* 0x00000001463f7824 */ /* 0x000fe200078e023d */
[----:B------:R-:W-:Y:S01]  /*da30*/  LEA.HI R74, R69, R60, R69, 0xc ;  /* 0x0000003c454a7211 */ /* 0x000fe200078f6045 */
[----:B------:R-:W-:Y:S01]  /*da40*/  IMAD.IADD R60, R58, 0x1, R37 ;  /* 0x000000013a3c7824 */ /* 0x000fe200078e0225 */
[----:B------:R-:W-:Y:S02]  /*da50*/  SHF.L.W.U32.HI R62, R59, 0xc, R59 ;  /* 0x0000000c3b3e7819 */ /* 0x000fe40000010e3b */
[----:B------:R-:W-:Y:S02]  /*da60*/  LEA.HI R66, R66, R65, R66, 0xc ;  /* 0x0000004142427211 */ /* 0x000fe400078f6042 */
[----:B------:R-:W-:Y:S01]  /*da70*/  LOP3.LUT R65, R64, R63, RZ, 0x3c, !PT ;  /* 0x0000003f40417212 */ /* 0x000fe200078e3cff */
[----:B------:R-:W-:Y:S01]  /*da80*/  IMAD.IADD R70, R71, 0x1, R62 ;  /* 0x0000000147467824 */ /* 0x000fe200078e023e */
[----:B------:R-:W-:-:S02]  /*da90*/  LOP3.LUT R59, R37, R60, RZ, 0x3c, !PT ;  /* 0x0000003c253b7212 */ /* 0x000fc400078e3cff */
[----:B------:R-:W-:Y:S02]  /*daa0*/  LEA.HI R68, R65, R68, R65, 0x8 ;  /* 0x0000004441447211 */ /* 0x000fe400078f4041 */
[----:B------:R-:W-:Y:S02]  /*dab0*/  SHF.L.W.U32.HI R59, R59, 0xc, R59 ;  /* 0x0000000c3b3b7819 */ /* 0x000fe40000010e3b */
[----:B------:R-:W-:Y:S01]  /*dac0*/  LOP3.LUT R73, R73, R70, RZ, 0x3c, !PT ;  /* 0x0000004649497212 */ /* 0x000fe200078e3cff */
[----:B------:R-:W-:Y:S01]  /*dad0*/  IMAD.MOV.U32 R70, RZ, RZ, 0x1 ;  /* 0x00000001ff467424 */ /* 0x000fe200078e00ff */
[----:B------:R-:W-:Y:S01]  /*dae0*/  LOP3.LUT R68, R61, R68, RZ, 0x3c, !PT ;  /* 0x000000443d447212 */ /* 0x000fe200078e3cff */
[----:B------:R-:W-:Y:S01]  /*daf0*/  IMAD.IADD R61, R36, 0x1, R59 ;  /* 0x00000001243d7824 */ /* 0x000fe200078e023b */
[----:B------:R-:W-:Y:S02]  /*db00*/  LEA.HI R73, R73, R72, R73, 0x8 ;  /* 0x0000004849497211 */ /* 0x000fe400078f4049 */
[----:B------:R-:W-:-:S02]  /*db10*/  LOP3.LUT R74, R75, R74, RZ, 0x3c, !PT ;  /* 0x0000004a4b4a7212 */ /* 0x000fc400078e3cff */
        /* <DEDUP_REMOVED lines=8> */
[----:B------:R-:W-:-:S02]  /*dba0*/  LOP3.LUT R65, RZ, R41, RZ, 0x33, !PT ;  /* 0x00000029ff417212 */ /* 0x000fc400078e33ff */
[----:B------:R-:W-:Y:S01]  /*dbb0*/  SHF.L.W.U32.HI R57, R57, 0x8, R57 ;  /* 0x0000000839397819 */ /* 0x000fe20000010e39 */
[----:B------:R-:W-:Y:S01]  /*dbc0*/  IMAD.IADD R56, R56, 0x1, R67 ;  /* 0x0000000138387824 */ /* 0x000fe200078e0243 */
[----:B------:R-:W-:Y:S01]  /*dbd0*/  LOP3.LUT R59, R59, R60, RZ, 0x3c, !PT ;  /* 0x0000003c3b3b7212 */ /* 0x000fe200078e3cff */
[----:B------:R-:W-:Y:S01]  /*dbe0*/  IMAD.IADD R69, R40, 0x1, R65 ;  /* 0x0000000128457824 */ /* 0x000fe200078e0241 */
[----:B------:R-:W-:Y:S02]  /*dbf0*/  LOP3.LUT R57, R57, R64, RZ, 0x3c, !PT ;  /* 0x0000004039397212 */ /* 0x000fe400078e3cff */
[----:B------:R-:W-:Y:S02]  /*dc00*/  SHF.L.W.U32.HI R65, R68, 0x7, R68 ;  /* 0x0000000744417819 */ /* 0x000fe40000010e44 */
[----:B------:R-:W-:Y:S02]  /*dc10*/  SHF.L.W.U32.HI R59, R59, 0x7, R59 ;  /* 0x000000073b3b7819 */ /* 0x000fe40000010e3b */
[----:B------:R-:W-:Y:S01]  /*dc20*/  LEA.HI R57, R57, R56, R57, 0x10 ;  /* 0x0000003839397211 */ /* 0x000fe200078f8039 */
[----:B------:R-:W-:Y:S01]  /*dc30*/  IMAD.IADD R56, R61, 0x1, R52 ;  /* 0x000000013d387824 */ /* 0x000fe200078e0234 */
[----:B------:R-:W-:Y:S01]  /*dc40*/  LOP3.LUT R58, R58, R45, RZ, 0x3c, !PT ;  /* 0x0000002d3a3a7212 */ /* 0x000fe200078e3cff */
[----:B------:R-:W-:Y:S01]  /*dc50*/  IMAD.IADD R66, R66, 0x1, R65 ;  /* 0x0000000142427824 */ /* 0x000fe200078e0241 */
[----:B------:R-:W-:Y:S01]  /*dc60*/  SHF.L.U32 R69, R70, R69, RZ ;  /* 0x0000004546457219 */ /* 0x000fe200000006ff */
[----:B------:R-:W-:Y:S01]  /*dc70*/  IMAD.IADD R61, R59, 0x1, R44 ;  /* 0x000000013b3d7824 */ /* 0x000fe200078e022c */
[----:B------:R-:W-:-:S02]  /*dc80*/  LOP3.LUT R55, R55, R56, RZ, 0x3c, !PT ;  /* 0x0000003837377212 */ /* 0x000fc400078e3cff */
[----:B------:R-:W-:Y:S02]  /*dc90*/  LOP3.LUT R36, R67, R66, RZ, 0x3c, !PT ;  /* 0x0000004243247212 */ /* 0x000fe400078e3cff */
[----:B------:R-:W-:Y:S02]  /*dca0*/  LOP3.LUT R48, R48, R61, RZ, 0x3c, !PT ;  /* 0x0000003d30307212 */ /* 0x000fe400078e3cff */
[----:B------:R-:W-:Y:S01]  /*dcb0*/  SHF.L.W.U32.HI R44, R55, 0x10, R55 ;  /* 0x00000010372c7819 */ /* 0x000fe20000010e37 */
[----:B------:R-:W-:Y:S01]  /*dcc0*/  IMAD.IADD R55, R60, 0x1, R47 ;  /* 0x000000013c377824 */ /* 0x000fe200078e022f */
[----:B------:R-:W-:Y:S02]  /*dcd0*/  LEA.HI R36, R36, R73, R36, 0x10 ;  /* 0x0000004924247211 */ /* 0x000fe400078f8024 */
[----:B------:R-:W-:Y:S01]  /*dce0*/  SHF.L.W.U32.HI R58, R58, 0x10, R58 ;  /* 0x000000103a3a7819 */ /* 0x000fe20000010e3a */
[----:B------:R-:W-:Y:S01]  /*dcf0*/  IMAD.IADD R51, R51, 0x1, R44 ;  /* 0x0000000133337824 */ /* 0x000fe200078e022c */
[----:B------:R-:W-:-:S02]  /*dd00*/  LOP3.LUT P2, RZ, R69, R50, RZ, 0xc0, !PT ;  /* 0x0000003245ff7212 */ /* 0x000fc4000784c0ff */
[----:B------:R-:W-:Y:S01]  /*dd10*/  SHF.L.W.U32.HI R63, R48, 0x10, R48 ;  /* 0x00000010303f7819 */ /* 0x000fe20000010e30 */
[----:B------:R-:W-:Y:S01]  /*dd20*/  IMAD.IADD R48, R49, 0x1, R58 ;  /* 0x0000000131307824 */ /* 0x000fe200078e023a */
[----:B------:R-:W-:Y:S02]  /*dd30*/  LOP3.LUT R65, R65, R36, RZ, 0x3c, !PT ;  /* 0x0000002441417212 */ /* 0x000fe400078e3cff */
[----:B------:R-:W-:Y:S01]  /*dd40*/  LOP3.LUT R57, R62, R57, RZ, 0x3c, !PT ;  /* 0x000000393e397212 */ /* 0x000fe200078e3cff */
[----:B------:R-:W-:Y:S01]  /*dd50*/  IMAD.IADD R60, R42, 0x1, R63 ;  /* 0x000000012a3c7824 */ /* 0x000fe200078e023f */
[----:B------:R-:W-:Y:S02]  /*dd60*/  LEA.HI R65, R65, R66, RZ, 0xc ;  /* 0x0000004241417211 */ /* 0x000fe400078f60ff */
[----:B------:R-:W-:Y:S02]  /*dd70*/  LEA.HI R57, R57, R64, RZ, 0xc ;  /* 0x0000004039397211 */ /* 0x000fe400078f60ff */
[----:B------:R-:W-:Y:S01]  /*dd80*/  LOP3.LUT R52, R52, R51, RZ, 0x3c, !PT ;  /* 0x0000003334347212 */ /* 0x000fe200078e3cff */
[----:B------:R-:W-:Y:S01]  /*dd90*/  VIADD R36, R65, UR12 ;  /* 0x0000000c41247c36 */ /* 0x000fe20008000000 */
[----:B------:R-:W-:Y:S01]  /*dda0*/  LOP3.LUT R53, R53, R48, RZ, 0x3c, !PT ;  /* 0x0000003035357212 */ /* 0x000fe200078e3cff */
[----:B------:R-:W-:Y:S01]  /*ddb0*/  @P2 VIADD R36, R57, UR13 ;  /* 0x0000000d39242c36 */ /* 0x000fe20008000000 */
[----:B------:R-:W-:-:S02]  /*ddc0*/  LOP3.LUT R54, R54, R55, RZ, 0x3c, !PT ;  /* 0x0000003736367212 */ /* 0x000fc400078e3cff */
        /* <DEDUP_REMOVED lines=300> */
[----:B------:R-:W-:Y:S01]  /*f090*/  VIADD R54, R54, UR13 ;  /* 0x0000000d36367c36 */ /* 0x000fe20008000000 */
[----:B------:R-:W-:Y:S01]  /*f0a0*/  LOP3.LUT R44, R59, R64, RZ, 0x3c, !PT ;  /* 0x000000403b2c7212 */ /* 0x000fe200078e3cff */
[----:B------:R-:W-:Y:S01]  /*f0b0*/  VIADD R57, R57, UR14 ;  /* 0x0000000e39397c36 */ /* 0x000fe20008000000 */
[----:B------:R-:W-:Y:S01]  /*f0c0*/  LOP3.LUT R47, R46, R45, RZ, 0x3c, !PT ;  /* 0x0000002d2e2f7212 */ /* 0x000fe200078e3cff */
[----:B------:R-:W-:Y:S01]  /*f0d0*/  VIADD R45, R45, UR12 ;  /* 0x0000000c2d2d7c36 */ /* 0x000fe20008000000 */
[----:B------:R-:W-:-:S02]  /*f0e0*/  LEA.HI R42, R42, R53, R42, 0x8 ;  /* 0x000000352a2a7211 */ /* 0x000fc400078f402a */
[----:B------:R-:W-:Y:S02]  /*f0f0*/  LEA.HI R60, R51, R60, R51, 0x8 ;  /* 0x0000003c333c7211 */ /* 0x000fe400078f4033 */
[----:B------:R-:W-:Y:S02]  /*f100*/  LEA.HI R44, R44, R61, R44, 0x8 ;  /* 0x0000003d2c2c7211 */ /* 0x000fe400078f402c */
[----:B------:R-:W-:Y:S02]  /*f110*/  LEA.HI R52, R47, R52, R47, 0x8 ;  /* 0x000000342f347211 */ /* 0x000fe400078f402f */
[----:B------:R-:W-:Y:S02]  /*f120*/  LOP3.LUT R42, R55, R42, RZ, 0x3c, !PT ;  /* 0x0000002a372a7212 */ /* 0x000fe400078e3cff */
[----:B------:R-:W-:Y:S02]  /*f130*/  LOP3.LUT R60, R65, R60, RZ, 0x3c, !PT ;  /* 0x0000003c413c7212 */ /* 0x000fe400078e3cff */
[----:B------:R-:W-:-:S02]  /*f140*/  LOP3.LUT R44, R63, R44, RZ, 0x3c, !PT ;  /* 0x0000002c3f2c7212 */ /* 0x000fc400078e3cff */
[----:B------:R-:W-:Y:S02]  /*f150*/  LOP3.LUT R49, R49, R52, RZ, 0x3c, !PT ;  /* 0x0000003431317212 */ /* 0x000fe400078e3cff */
[----:B------:R-:W-:Y:S02]  /*f160*/  LEA.HI R46, R42, R39, R42, 0x7 ;  /* 0x000000272a2e7211 */ /* 0x000fe400078f382a */
[----:B------:R-:W-:Y:S01]  /*f170*/  LEA.HI R60, R60, R43, R60, 0x7 ;  /* 0x0000002b3c3c7211 */ /* 0x000fe200078f383c */
[----:B------:R-:W-:Y:S01]  /*f180*/  VIADD R43, R64, UR15 ;  /* 0x0000000f402b7c36 */ /* 0x000fe20008000000 */
[--C-:B------:R-:W-:Y:S02]  /*f190*/  LEA.HI R42, R44, R37, R44.reuse, 0x7 ;  /* 0x000000252c2a7211 */ /* 0x100fe400078f382c */
[----:B------:R-:W-:Y:S02]  /*f1a0*/  LEA.HI R49, R49, R38, R49, 0x7 ;  /* 0x0000002631317211 */ /* 0x000fe400078f3831 */
[----:B------:R-:W-:Y:S01]  /*f1b0*/  PRMT R44, R36, 0x7610, R44 ;  /* 0x00007610242c7816 */ /* 0x000fe2000000002c */
[----:B------:R-:W-:Y:S06]  /*f1c0*/  @P0 BRA `(.L_x_1757) ;  /* 0x0000000000780947 */ /* 0x000fec0003800000 */
[----:B------:R-:W0:Y:S01]  /*f1d0*/  LDC.64 R38, c[0x0][0x388] ;  /* 0x0000e200ff267b82 */ /* 0x000e220000000a00 */
[----:B------:R-:W-:Y:S01]  /*f1e0*/  IMAD.MOV.U32 R36, RZ, RZ, 0x1a4 ;  /* 0x000001a4ff247424 */ /* 0x000fe200078e00ff */
[----:B------:R-:W-:-:S04]  /*f1f0*/  SHF.R.S32.HI R37, RZ, 0x1f, R41 ;  /* 0x0000001fff257819 */ /* 0x000fc80000011429 */
[----:B------:R-:W-:-:S04]  /*f200*/  SEL R36, R36, 0x1bd, !P2 ;  /* 0x000001bd24247807 */ /* 0x000fc80005000000 */
[----:B------:R-:W-:-:S04]  /*f210*/  IADD3 R36, P0, P1, R36, UR6, R41 ;  /* 0x0000000624247c10 */ /* 0x000fc8000f91e029 */
[----:B------:R-:W-:-:S06]  /*f220*/  IADD3.X R37, PT, PT, RZ, UR7, R37, P0, P1 ;  /* 0x00000007ff257c10 */ /* 0x000fcc00087e2425 */
[----:B------:R-:W2:Y:S01]  /*f230*/  LDG.E.U8 R37, desc[UR10][R36.64+0x1e8] ;  /* 0x0001e80a24257981 */ /* 0x000ea2000c1e1100 */
[----:B0-----:R-:W-:-:S05]  /*f240*/  IMAD.WIDE R38, R41, 0x10, R38 ;  /* 0x0000001029267825 */ /* 0x001fca00078e0226 */
[----:B------:R-:W3:Y:S04]  /*f250*/  LDG.E R47, desc[UR10][R38.64+0x1fc] ;  /* 0x0001fc0a262f7981 */ /* 0x000ee8000c1e1900 */
[----:B------:R-:W4:Y:S04]  /*f260*/  LDG.E R52, desc[UR10][R38.64+0x200] ;  /* 0x0002000a26347981 */ /* 0x000f28000c1e1900 */
[----:B------:R-:W5:Y:S04]  /*f270*/  LDG.E R53, desc[UR10][R38.64+0x204] ;  /* 0x0002040a26357981 */ /* 0x000f68000c1e1900 */
[----:B------:R-:W5:Y:S01]  /*f280*/  LDG.E R56, desc[UR10][R38.64+0x208] ;  /* 0x0002080a26387981 */ /* 0x000f62000c1e1900 */
[----:B------:R-:W-:-:S02]  /*f290*/  SEL R48, R45, R42, !P2 ;  /* 0x0000002a2d307207 */ /* 0x000fc40005000000 */
[----:B------:R-:W-:Y:S02]  /*f2a0*/  SEL R51, R54, R49, !P2 ;  /* 0x0000003136337207 */ /* 0x000fe40005000000 */
[----:B--2---:R-:W-:Y:S02]  /*f2b0*/  LOP3.LUT R37, R37, R44, RZ, 0x3c, !PT ;  /* 0x0000002c25257212 */ /* 0x004fe400078e3cff */
[----:B---3--:R-:W-:Y:S02]  /*f2c0*/  LOP3.LUT R47, R48, R47, RZ, 0x3c, !PT ;  /* 0x0000002f302f7212 */ /* 0x008fe400078e3cff */
[----:B------:R-:W-:Y:S02]  /*f2d0*/  SEL R48, R57, R46, !P2 ;  /* 0x0000002e39307207 */ /* 0x000fe40005000000 */
[----:B------:R-:W-:Y:S02]  /*f2e0*/  SEL R45, R47, R45, !P2 ;  /* 0x0000002d2f2d7207 */ /* 0x000fe40005000000 */
[----:B------:R-:W-:-:S02]  /*f2f0*/  SEL R42, R42, R47, !P2 ;  /* 0x0000002f2a2a7207 */ /* 0x000fc40005000000 */
[----:B------:R-:W-:Y:S02]  /*f300*/  SEL R47, R43, R60, !P2 ;  /* 0x0000003c2b2f7207 */ /* 0x000fe40005000000 */
        /* <DEDUP_REMOVED lines=10> */
.L_x_1757:
[----:B------:R-:W-:Y:S05]  /*f3b0*/  BSYNC.RECONVERGENT B1 ;  /* 0x0000000000017941 */ /* 0x000fea0003800200 */
.L_x_1756:
[----:B------:R-:W-:Y:S01]  /*f3c0*/  VIADD R41, R41, 0x1 ;  /* 0x0000000129297836 */ /* 0x000fe20000000000 */
[----:B------:R-:W-:Y:S02]  /*f3d0*/  SEL R37, R45, R42, !P2 ;  /* 0x0000002a2d257207 */ /* 0x000fe40005000000 */
[----:B------:R-:W-:Y:S02]  /*f3e0*/  SEL R38, R54, R49, !P2 ;  /* 0x0000003136267207 */ /* 0x000fe40005000000 */
[----:B------:R-:W-:Y:S02]  /*f3f0*/  ISETP.GE.U32.AND P0, PT, R41, R40, PT ;  /* 0x000000282900720c */ /* 0x000fe40003f06070 */
[----:B------:R-:W-:Y:S02]  /*f400*/  SEL R39, R57, R46, !P2 ;  /* 0x0000002e39277207 */ /* 0x000fe40005000000 */
[----:B------:R-:W-:-:S09]  /*f410*/  SEL R43, R43, R60, !P2 ;  /* 0x0000003c2b2b7207 */ /* 0x000fd20005000000 */
[----:B------:R-:W-:Y:S05]  /*f420*/  @!P0 BRA `(.L_x_1758) ;  /* 0xffffffd000a48947 */ /* 0x000fea000383ffff */
.L_x_1755:
        /* <DEDUP_REMOVED lines=14> */
.L_x_1754:
[----:B------:R-:W-:Y:S05]  /*f510*/  BSYNC.RECONVERGENT B0 ;  /* 0x0000000000007941 */ /* 0x000fea0003800200 */
.L_x_1753:
[----:B------:R-:W0:Y:S01]  /*f520*/  S2UR UR6, SR_CgaCtaId ;  /* 0x00000000000679c3 */ /* 0x000e220000008800 */
[----:B------:R-:W-:Y:S01]  /*f530*/  UMOV UR5, 0x400 ;  /* 0x0000040000057882 */ /* 0x000fe20000000000 */
[----:B------:R-:W-:Y:S01]  /*f540*/  IMAD R41, R0, 0x3, RZ ;  /* 0x0000000300297824 */ /* 0x000fe200078e02ff */
[----:B------:R-:W1:Y:S01]  /*f550*/  LDCU.128 UR12, c[0x3][URZ] ;  /* 0x00c00000ff0c77ac */ /* 0x000e620008000c00 */
[----:B------:R-:W-:Y:S01]  /*f560*/  IMAD.MOV.U32 R40, RZ, RZ, R37 ;  /* 0x000000ffff287224 */ /* 0x000fe200078e0025 */
[----:B------:R-:W-:Y:S01]  /*f570*/  BSSY.RECONVERGENT B0, `(.L_x_1759) ;  /* 0x0000303000007945 */ /* 0x000fe20003800200 */
[----:B------:R-:W-:Y:S01]  /*f580*/  IMAD.MOV.U32 R42, RZ, RZ, R39 ;  /* 0x000000ffff2a7224 */ /* 0x000fe200078e0027 */
[----:B------:R-:W-:Y:S01]  /*f590*/  CS2R R36, SRZ ;  /* 0x0000000000247805 */ /* 0x000fe2000001ff00 */
        /* <DEDUP_REMOVED lines=9> */
[----:B------:R-:W0:Y:S01]  /*f630*/  LDCU.64 UR8, c[0x0][0x388] ;  /* 0x00007100ff0877ac */ /* 0x000e220008000a00 */
[----:B------:R-:W-:Y:S01]  /*f640*/  IMAD.WIDE.U32 R44, R41, 0x10, R44 ;  /* 0x00000010292c7825 */ /* 0x000fe200078e002c */
[----:B------:R-:W2:Y:S03]  /*f650*/  LDCU UR6, c[0x0][0x398] ;  /* 0x00007300ff0677ac */ /* 0x000ea60008000800 */
[----:B------:R-:W-:Y:S01]  /*f660*/  IMAD.MOV.U32 R41, RZ, RZ, R38 ;  /* 0x000000ffff297224 */ /* 0x000fe200078e0026 */
[----:B------:R-:W-:-:S04]  /*f670*/  CS2R R38, SRZ ;  /* 0x0000000000267805 */ /* 0x000fc8000001ff00 */
[----:B------:R3:W-:Y:S01]  /*f680*/  ST.E.128 desc[UR10][R44.64+0x10], R40 ;  /* 0x000010282c007985 */ /* 0x0007e2000c101d0a */
[----:B--2---:R-:W-:-:S13]  /*f690*/  ISETP.GE.AND P0, PT, R50, UR6, PT ;  /* 0x0000000632007c0c */ /* 0x004fda000bf06270 */
[----:B01-3--:R-:W-:Y:S05]  /*f6a0*/  @P0 BRA `(.L_x_1760) ;  /* 0x0000002c00bc0947 */ /* 0x00bfea0003800000 */
[----:B------:R-:W0:Y:S01]  /*f6b0*/  LDC.64 R40, c[0x0][0x388] ;  /* 0x0000e200ff287b82 */ /* 0x000e220000000a00 */
[----:B------:R-:W1:Y:S04]  /*f6c0*/  LDS.U8 R43, [UR5+0x3038] ;  /* 0x00303805ff2b7984 */ /* 0x000e680008000000 */
[----:B------:R-:W2:Y:S04]  /*f6d0*/  LDS.64 R36, [UR5+0x3028] ;  /* 0x00302805ff247984 */ /* 0x000ea80008000a00 */
[----:B------:R-:W3:Y:S04]  /*f6e0*/  LDS.64 R38, [UR5+0x3030] ;  /* 0x00303005ff267984 */ /* 0x000ee80008000a00 */
[----:B0-----:R-:W4:Y:S02]  /*f6f0*/  LDG.E.U8 R40, desc[UR10][R40.64+0x3e1] ;  /* 0x0003e10a28287981 */ /* 0x001f24000c1e1100 */
[----:B----4-:R-:W-:-:S04]  /*f700*/  VIMNMX.U16x2 R42, PT, PT, R40, 0xb000b, !PT ;  /* 0x000b000b282a7848 */ /* 0x010fc80007fe0200 */
[----:B------:R-:W-:-:S05]  /*f710*/  LOP3.LUT R42, R42, 0xffff, RZ, 0xc0, !PT ;  /* 0x0000ffff2a2a7812 */ /* 0x000fca00078ec0ff */
[----:B------:R-:W-:-:S05]  /*f720*/  VIADD R41, R42, 0xfffffff5 ;  /* 0xfffffff52a297836 */ /* 0x000fca0000000000 */
[----:B------:R-:W-:-:S13]  /*f730*/  ISETP.GE.U32.AND P0, PT, R41, R40, PT ;  /* 0x000000282900720c */ /* 0x000fda0003f06070 */
[----:B-123--:R-:W-:Y:S05]  /*f740*/  @P0 BRA `(.L_x_1761) ;  /* 0x0000002c005c0947 */ /* 0x00efea0003800000 */
.L_x_1764:
        /* <DEDUP_REMOVED lines=296> */
[----:B------:R-:W-:Y:S02]  /*109d0*/  SHF.L.W.U32.HI R75, R74, 0x10, R74 ;  /* 0x000000104a4b7819 */ /* 0x000fe40000010e4a */
[----:B------:R-:W-:Y:S01]  /*109e0*/  SHF.L.W.U32.HI R77, R64, 0x10, R64 ;  /* 0x00000010404d7819 */ /* 0x000fe20000010e40 */
[----:B------:R-:W-:Y:S01]  /*109f0*/  IMAD.IADD R64, R65, 0x1, R60 ;  /* 0x0000000141407824 */ /* 0x000fe200078e023c */
[----:B------:R-:W-:Y:S01]  /*10a00*/  LOP3.LUT R56, R56, R67, RZ, 0x3c, !PT ;  /* 0x0000004338387212 */ /* 0x000fe200078e3cff */
[----:B------:R-:W-:-:S03]  /*10a10*/  IMAD.IADD R70, R58, 0x1, R75 ;  /* 0x000000013a467824 */ /* 0x000fc600078e024b */
[----:B------:R-:W-:Y:S02]  /*10a20*/  LOP3.LUT R61, R61, R64, RZ, 0x3c, !PT ;  /* 0x000000403d3d7212 */ /* 0x000fe400078e3cff */
[----:B------:R-:W-:Y:S01]  /*10a30*/  SHF.L.W.U32.HI R57, R56, 0x10, R56 ;  /* 0x0000001038397819 */ /* 0x000fe20000010e38 */
[----:B------:R-:W-:Y:S01]  /*10a40*/  IMAD.IADD R56, R62, 0x1, R77 ;  /* 0x000000013e387824 */ /* 0x000fe200078e024d */
        /* <DEDUP_REMOVED lines=8> */
[----:B------:R-:W-:Y:S01]  /*10ad0*/  LOP3.LUT R73, R73, R56, RZ, 0x3c, !PT ;  /* 0x0000003849497212 */ /* 0x000fe200078e3cff */
[----:B------:R-:W-:Y:S01]  /*10ae0*/  IMAD.IADD R68, R71, 0x1, R62 ;  /* 0x0000000147447824 */ /* 0x000fe200078e023e */
[----:B------:R-:W-:Y:S01]  /*10af0*/  LOP3.LUT R63, R60, R69, RZ, 0x3c, !PT ;  /* 0x000000453c3f7212 */ /* 0x000fe200078e3cff */
[----:B------:R-:W-:Y:S01]  /*10b00*/  IMAD.MOV.U32 R71, RZ, RZ, 0x1 ;  /* 0x00000001ff477424 */ /* 0x000fe200078e00ff */
[----:B------:R-:W-:-:S02]  /*10b10*/  LOP3.LUT R58, R36, R61, RZ, 0x3c, !PT ;  /* 0x0000003d243a7212 */ /* 0x000fc400078e3cff */
[----:B------:R-:W-:Y:S02]  /*10b20*/  LEA.HI R64, R63, R64, R63, 0x8 ;  /* 0x000000403f407211 */ /* 0x000fe400078f403f */
[----:B------:R-:W-:Y:S02]  /*10b30*/  SHF.L.W.U32.HI R63, R58, 0xc, R58 ;  /* 0x0000000c3a3f7819 */ /* 0x000fe40000010e3a */
[----:B------:R-:W-:Y:S02]  /*10b40*/  LEA.HI R72, R73, R72, R73, 0xc ;  /* 0x0000004849487211 */ /* 0x000fe400078f6049 */
[----:B------:R-:W-:Y:S01]  /*10b50*/  LOP3.LUT R75, R75, R68, RZ, 0x3c, !PT ;  /* 0x000000444b4b7212 */ /* 0x000fe200078e3cff */
[----:B------:R-:W-:Y:S01]  /*10b60*/  IMAD.IADD R42, R42, 0x1, R63 ;  /* 0x000000012a2a7824 */ /* 0x000fe200078e023f */
[----:B------:R-:W-:Y:S02]  /*10b70*/  LEA.HI R66, R66, R67, R66, 0xc ;  /* 0x0000004342427211 */ /* 0x000fe400078f6042 */
[----:B------:R-:W-:-:S02]  /*10b80*/  LOP3.LUT R67, RZ, R41, RZ, 0x33, !PT ;  /* 0x00000029ff437212 */ /* 0x000fc400078e33ff */
[----:B------:R-:W-:Y:S02]  /*10b90*/  LOP3.LUT R64, R65, R64, RZ, 0x3c, !PT ;  /* 0x0000004041407212 */ /* 0x000fe400078e3cff */
[----:B------:R-:W-:Y:S02]  /*10ba0*/  LOP3.LUT R72, R77, R72, RZ, 0x3c, !PT ;  /* 0x000000484d487212 */ /* 0x000fe400078e3cff */
[----:B------:R-:W-:Y:S01]  /*10bb0*/  LEA.HI R75, R75, R70, R75, 0x8 ;  /* 0x000000464b4b7211 */ /* 0x000fe200078f404b */
[----:B------:R-:W-:Y:S01]  /*10bc0*/  IMAD.IADD R70, R40, 0x1, R67 ;  /* 0x0000000128467824 */ /* 0x000fe200078e0243 */
[----:B------:R-:W-:Y:S02]  /*10bd0*/  LOP3.LUT R59, R59, R42, RZ, 0x3c, !PT ;  /* 0x0000002a3b3b7212 */ /* 0x000fe400078e3cff */
[----:B------:R-:W-:Y:S02]  /*10be0*/  SHF.L.W.U32.HI R65, R64, 0x7, R64 ;  /* 0x0000000740417819 */ /* 0x000fe40000010e40 */
[----:B------:R-:W-:-:S02]  /*10bf0*/  LOP3.LUT R62, R62, R75, RZ, 0x3c, !PT ;  /* 0x0000004b3e3e7212 */ /* 0x000fc400078e3cff */
[----:B------:R-:W-:Y:S02]  /*10c00*/  SHF.L.W.U32.HI R67, R72, 0x8, R72 ;  /* 0x0000000848437819 */ /* 0x000fe40000010e48 */
[----:B------:R-:W-:Y:S02]  /*10c10*/  SHF.L.W.U32.HI R58, R59, 0x8, R59 ;  /* 0x000000083b3a7819 */ /* 0x000fe40000010e3b */
        /* <DEDUP_REMOVED lines=9> */
[----:B------:R-:W-:Y:S02]  /*10cb0*/  LOP3.LUT R63, R63, R56, RZ, 0x3c, !PT ;  /* 0x000000383f3f7212 */ /* 0x000fe400078e3cff */
[----:B------:R-:W-:Y:S02]  /*10cc0*/  LEA.HI R60, R60, R75, R60, 0x10 ;  /* 0x0000004b3c3c7211 */ /* 0x000fe400078f803c */
[----:B------:R-:W-:Y:S02]  /*10cd0*/  LOP3.LUT R68, R57, R64, RZ, 0x3c, !PT ;  /* 0x0000004039447212 */ /* 0x000fe400078e3cff */
[----:B------:R-:W-:Y:S02]  /*10ce0*/  SHF.L.U32 R57, R71, R70, RZ ;  /* 0x0000004647397219 */ /* 0x000fe400000006ff */
[----:B------:R-:W-:Y:S02]  /*10cf0*/  SHF.L.W.U32.HI R63, R63, 0x7, R63 ;  /* 0x000000073f3f7819 */ /* 0x000fe40000010e3f */
[----:B------:R-:W-:Y:S01]  /*10d00*/  LOP3.LUT R65, R65, R60, RZ, 0x3c, !PT ;  /* 0x0000003c41417212 */ /* 0x000fe200078e3cff */
[----:B------:R-:W-:Y:S01]  /*10d10*/  IMAD.IADD R60, R42, 0x1, R52 ;  /* 0x000000012a3c7824 */ /* 0x000fe200078e0234 */
[----:B------:R-:W-:Y:S01]  /*10d20*/  LOP3.LUT P2, RZ, R57, R50, RZ, 0xc0, !PT ;  /* 0x0000003239ff7212 */ /* 0x000fe2000784c0ff */
[----:B------:R-:W-:Y:S01]  /*10d30*/  IMAD.IADD R57, R63, 0x1, R44 ;  /* 0x000000013f397824 */ /* 0x000fe200078e022c */
[----:B------:R-:W-:-:S02]  /*10d40*/  LEA.HI R59, R68, R59, R68, 0x10 ;  /* 0x0000003b443b7211 */ /* 0x000fc400078f8044 */
[----:B------:R-:W-:Y:S02]  /*10d50*/  LOP3.LUT R55, R55, R60, RZ, 0x3c, !PT ;  /* 0x0000003c37377212 */ /* 0x000fe400078e3cff */
[----:B------:R-:W-:Y:S02]  /*10d60*/  LOP3.LUT R48, R48, R57, RZ, 0x3c, !PT ;  /* 0x0000003930307212 */ /* 0x000fe400078e3cff */
[----:B------:R-:W-:Y:S01]  /*10d70*/  SHF.L.W.U32.HI R44, R55, 0x10, R55 ;  /* 0x00000010372c7819 */ /* 0x000fe20000010e37 */
[----:B------:R-:W-:Y:S01]  /*10d80*/  IMAD.IADD R55, R56, 0x1, R47 ;  /* 0x0000000138377824 */ /* 0x000fe200078e022f */
[----:B------:R-:W-:Y:S02]  /*10d90*/  SHF.L.W.U32.HI R58, R58, 0x10, R58 ;  /* 0x000000103a3a7819 */ /* 0x000fe40000010e3a */
[----:B------:R-:W-:Y:S01]  /*10da0*/  LOP3.LUT R59, R62, R59, RZ, 0x3c, !PT ;  /* 0x0000003b3e3b7212 */ /* 0x000fe200078e3cff */
[----:B------:R-:W-:Y:S01]  /*10db0*/  IMAD.IADD R51, R51, 0x1, R44 ;  /* 0x0000000133337824 */ /* 0x000fe200078e022c */
[----:B------:R-:W-:Y:S01]  /*10dc0*/  SHF.L.W.U32.HI R62, R48, 0x10, R48 ;  /* 0x00000010303e7819 */ /* 0x000fe20000010e30 */
[----:B------:R-:W-:Y:S01]  /*10dd0*/  IMAD.IADD R48, R49, 0x1, R58 ;  /* 0x0000000131307824 */ /* 0x000fe200078e023a */
[----:B------:R-:W-:-:S02]  /*10de0*/  LEA.HI R59, R59, R64, RZ, 0xc ;  /* 0x000000403b3b7211 */ /* 0x000fc400078f60ff */
[----:B------:R-:W-:Y:S01]  /*10df0*/  LOP3.LUT R52, R52, R51, RZ, 0x3c, !PT ;  /* 0x0000003334347212 */ /* 0x000fe200078e3cff */
[----:B------:R-:W-:Y:S01]  /*10e00*/  IMAD.IADD R64, R43, 0x1, R62 ;  /* 0x000000012b407824 */ /* 0x000fe200078e023e */
[----:B------:R-:W-:Y:S02]  /*10e10*/  LOP3.LUT R53, R53, R48, RZ, 0x3c, !PT ;  /* 0x0000003035357212 */ /* 0x000fe400078e3cff */
[----:B------:R-:W-:Y:S02]  /*10e20*/  LOP3.LUT R54, R54, R55, RZ, 0x3c, !PT ;  /* 0x0000003736367212 */ /* 0x000fe400078e3cff */
[----:B------:R-:W-:Y:S02]  /*10e30*/  LOP3.LUT R63, R63, R64, RZ, 0x3c, !PT ;  /* 0x000000403f3f7212 */ /* 0x000fe400078e3cff */
[----:B------:R-:W-:Y:S02]  /*10e40*/  SHF.L.W.U32.HI R43, R52, 0xc, R52 ;  /* 0x0000000c342b7819 */ /* 0x000fe40000010e34 */
[----:B------:R-:W-:-:S02]  /*10e50*/  SHF.L.W.U32.HI R52, R53, 0xc, R53 ;  /* 0x0000000c35347819 */ /* 0x000fc40000010e35 */
[----:B------:R-:W-:Y:S01]  /*10e60*/  LEA.HI R65, R65, R66, RZ, 0xc ;  /* 0x0000004241417211 */ /* 0x000fe200078f60ff */
[----:B------:R-:W-:Y:S01]  /*10e70*/  IMAD.IADD R49, R60, 0x1, R43 ;  /* 0x000000013c317824 */ /* 0x000fe200078e022b */
[----:B------:R-:W-:Y:S01]  /*10e80*/  SHF.L.W.U32.HI R53, R54, 0xc, R54 ;  /* 0x0000000c36357819 */ /* 0x000fe20000010e36 */
[----:B------:R-:W-:Y:S01]  /*10e90*/  IMAD.IADD R45, R45, 0x1, R52 ;  /* 0x000000012d2d7824 */ /* 0x000fe200078e0234 */
[----:B------:R-:W-:Y:S01]  /*10ea0*/  SHF.L.W.U32.HI R66, R63, 0xc, R63 ;  /* 0x0000000c3f427819 */ /* 0x000fe20000010e3f */
[----:B------:R-:W-:Y:S01]  /*10eb0*/  VIADD R42, R65, UR12 ;  /* 0x0000000c412a7c36 */ /* 0x000fe20008000000 */
[----:B------:R-:W-:Y:S01]  /*10ec0*/  LOP3.LUT R44, R44, R49, RZ, 0x3c, !PT ;  /* 0x000000312c2c7212 */ /* 0x000fe200078e3cff */
[----:B------:R-:W-:Y:S01]  /*10ed0*/  IMAD.IADD R54, R46, 0x1, R53 ;  /* 0x000000012e367824 */ /* 0x000fe200078e0235 */
[----:B------:R-:W-:Y:S01]  /*10ee0*/  LOP3.LUT R58, R58, R45, RZ, 0x3c, !PT ;  /* 0x0000002d3a3a7212 */ /* 0x000fe200078e3cff */
[----:B------:R-:W-:Y:S01]  /*10ef0*/  IMAD.IADD R57, R57, 0x1, R66 ;  /* 0x0000000139397824 */ /* 0x000fe200078e0242 */
[----:B------:R-:W-:Y:S01]  /*10f00*/  SHF.L.W.U32.HI R44, R44, 0x8, R44 ;  /* 0x000000082c2c7819 */ /* 0x000fe20000010e2c */
[----:B------:R-:W-:Y:S01]  /*10f10*/  @P2 VIADD R42, R59, UR13 ;  /* 0x0000000d3b2a2c36 */ /* 0x000fe20008000000 */
[----:B------:R-:W-:-:S02]  /*10f20*/  LOP3.LUT R46, R47, R54, RZ, 0x3c, !PT ;  /* 0x000000362f2e7212 */ /* 0x000fc400078e3cff */
[----:B------:R-:W-:Y:S02]  /*10f30*/  LOP3.LUT R62, R62, R57, RZ, 0x3c, !PT ;  /* 0x000000393e3e7212 */ /* 0x000fe400078e3cff */
        /* <DEDUP_REMOVED lines=291> */
[----:B------:R-:W-:Y:S02]  /*12170*/  LEA.HI R54, R45, R54, R45, 0x8 ;  /* 0x000000362d367211 */ /* 0x000fe400078f402d */
[----:B------:R-:W-:-:S02]  /*12180*/  LEA.HI R44, R44, R51, R44, 0x8 ;  /* 0x000000332c2c7211 */ /* 0x000fc400078f402c */
[----:B------:R-:W-:Y:S02]  /*12190*/  LEA.HI R64, R49, R64, R49, 0x8 ;  /* 0x0000004031407211 */ /* 0x000fe400078f4031 */
[----:B------:R-:W-:Y:S02]  /*121a0*/  LEA.HI R46, R46, R59, R46, 0x8 ;  /* 0x0000003b2e2e7211 */ /* 0x000fe400078f402e */
[----:B------:R-:W-:Y:S02]  /*121b0*/  LOP3.LUT R54, R47, R54, RZ, 0x3c, !PT ;  /* 0x000000362f367212 */ /* 0x000fe400078e3cff */
[----:B------:R-:W-:Y:S01]  /*121c0*/  LOP3.LUT R53, R53, R44, RZ, 0x3c, !PT ;  /* 0x0000002c35357212 */ /* 0x000fe200078e3cff */
[----:B------:R-:W-:Y:S01]  /*121d0*/  VIADD R44, R43, UR12 ;  /* 0x0000000c2b2c7c36 */ /* 0x000fe20008000000 */
        /* <DEDUP_REMOVED lines=13> */
[----:B------:R-:W-:-:S05]  /*122b0*/  IADD3.X R37, PT, PT, RZ, UR9, R37, P0, P1 ;  /* 0x00000009ff257c10 */ /* 0x000fca00087e2425 */
        /* <DEDUP_REMOVED lines=24> */
.L_x_1763:
[----:B------:R-:W-:Y:S05]  /*12440*/  BSYNC.RECONVERGENT B1 ;  /* 0x0000000000017941 */ /* 0x000fea0003800200 */
.L_x_1762:
[----:B------:R-:W-:Y:S01]  /*12450*/  VIADD R41, R41, 0x1 ;  /* 0x0000000129297836 */ /* 0x000fe20000000000 */
[----:B------:R-:W-:Y:S02]  /*12460*/  SEL R36, R44, R61, !P2 ;  /* 0x0000003d2c247207 */ /* 0x000fe40005000000 */
[----:B------:R-:W-:Y:S02]  /*12470*/  SEL R37, R56, R45, !P2 ;  /* 0x0000002d38257207 */ /* 0x000fe40005000000 */
[----:B------:R-:W-:Y:S02]  /*12480*/  ISETP.GE.U32.AND P0, PT, R41, R40, PT ;  /* 0x000000282900720c */ /* 0x000fe40003f06070 */
[----:B------:R-:W-:Y:S02]  /*12490*/  SEL R38, R55, R46, !P2 ;  /* 0x0000002e37267207 */ /* 0x000fe40005000000 */
[----:B------:R-:W-:-:S09]  /*124a0*/  SEL R39, R68, R47, !P2 ;  /* 0x0000002f44277207 */ /* 0x000fd20005000000 */
[----:B------:R-:W-:Y:S05]  /*124b0*/  @!P0 BRA `(.L_x_1764) ;  /* 0xffffffd000a48947 */ /* 0x000fea000383ffff */
.L_x_1761:
        /* <DEDUP_REMOVED lines=14> */
.L_x_1760:
[----:B------:R-:W-:Y:S05]  /*125a0*/  BSYNC.RECONVERGENT B0 ;  /* 0x0000000000007941 */ /* 0x000fea0003800200 */
.L_x_1759:
[----:B------:R-:W0:Y:S01]  /*125b0*/  S2UR UR6, SR_CgaCtaId ;  /* 0x00000000000679c3 */ /* 0x000e220000008800 */
[----:B------:R-:W-:Y:S01]  /*125c0*/  UMOV UR5, 0x400 ;  /* 0x0000040000057882 */ /* 0x000fe20000000000 */
[----:B------:R-:W-:Y:S01]  /*125d0*/  IMAD R43, R0, 0x3, RZ ;  /* 0x00000003002b7824 */ /* 0x000fe200078e02ff */
[----:B------:R-:W-:Y:S01]  /*125e0*/  BSSY.RECONVERGENT B0, `(.L_x_1765) ;  /* 0x000008a000007945 */ /* 0x000fe20003800200 */
[----:B------:R-:W-:Y:S02]  /*125f0*/  IMAD.MOV.U32 R147, RZ, RZ, RZ ;  /* 0x000000ffff937224 */ /* 0x000fe400078e00ff */
[----:B------:R-:W-:Y:S02]  /*12600*/  VIADD R150, R137, UR4 ;  /* 0x0000000489967c36 */ /* 0x000fe40008000000 */
[----:B------:R-:W1:Y:S01]  /*12610*/  S2UR UR8, SR_SWINHI ;  /* 0x00000000000879c3 */ /* 0x000e620000002f00 */
[----:B0-----:R-:W-:-:S07]  /*12620*/  ULEA UR6, UR6, UR5, 0x18 ;  /* 0x0000000506067291 */ /* 0x001fce000f8ec0ff */
[----:B------:R-:W-:Y:S01]  /*12630*/  UMOV UR6, UR6 ;  /* 0x0000000600067c82 */ /* 0x000fe20008000000 */
[----:B-1----:R-:W-:Y:S01]  /*12640*/  UMOV UR7, UR8 ;  /* 0x0000000800077c82 */ /* 0x002fe20008000000 */
[----:B------:R-:W-:-:S04]  /*12650*/  UIADD3 UR5, UP0, UPT, UR6, 0x304b, URZ ;  /* 0x0000304b06057890 */ /* 0x000fc8000ff1e0ff */
[----:B------:R-:W-:Y:S02]  /*12660*/  ULOP3.LUT UR5, UR5, 0xfffffff0, URZ, 0xc0, !UPT ;  /* 0xfffffff005057892 */ /* 0x000fe4000f8ec0ff */
[----:B------:R-:W-:Y:S01]  /*12670*/  UIADD3.X UR6, UPT, UPT, URZ, UR7, URZ, UP0, !UPT ;  /* 0x00000007ff067290 */ /* 0x000fe200087fe4ff */
[----:B------:R-:W0:Y:S03]  /*12680*/  LDCU UR7, c[0x0][0x398] ;  /* 0x00007300ff0777ac */ /* 0x000e260008000800 */
[----:B------:R-:W-:Y:S02]  /*12690*/  IMAD.U32 R40, RZ, RZ, UR5 ;  /* 0x00000005ff287e24 */ /* 0x000fe4000f8e00ff */
[----:B------:R-:W-:Y:S02]  /*126a0*/  IMAD.U32 R41, RZ, RZ, UR6 ;  /* 0x00000006ff297e24 */ /* 0x000fe4000f8e00ff */
[----:B------:R-:W-:-:S05]  /*126b0*/  IMAD.WIDE.U32 R40, R43, 0x10, R40 ;  /* 0x000000102b287825 */ /* 0x000fca00078e0028 */
[----:B------:R1:W-:Y:S01]  /*126c0*/  ST.E.128 desc[UR10][R40.64+0x20], R36 ;  /* 0x0000202428007985 */ /* 0x0003e2000c101d0a */
[----:B------:R-:W-:Y:S01]  /*126d0*/  NOP ;  /* 0x0000000000007918 */ /* 0x000fe20000000000 */
.L_x_1767:
[----:B-1----:R-:W-:-:S05]  /*126e0*/  IMAD.IADD R39, R150, 0x1, R147 ;  /* 0x0000000196277824 */ /* 0x002fca00078e0293 */
[----:B0-----:R-:W-:-:S13]  /*126f0*/  ISETP.GE.AND P0, PT, R39, UR7, PT ;  /* 0x0000000727007c0c */ /* 0x001fda000bf06270 */
[----:B------:R-:W-:Y:S05]  /*12700*/  @P0 BRA `(.L_x_1766) ;  /* 0x0000000400dc0947 */ /* 0x000fea0003800000 */
[----:B------:R-:W0:Y:S01]  /*12710*/  LDC.64 R36, c[0x0][0x380] ;  /* 0x0000e000ff247b82 */ /* 0x000e220000000a00 */
[----:B------:R-:W-:Y:S01]  /*12720*/  LOP3.LUT R38, R0, 0x3e0, RZ, 0xc0, !PT ;  /* 0x000003e000267812 */ /* 0x000fe200078ec0ff */
[----:B------:R-:W-:Y:S02]  /*12730*/  IMAD.U32 R148, RZ, RZ, UR5 ;  /* 0x00000005ff947e24 */ /* 0x000fe4000f8e00ff */
[----:B------:R-:W-:Y:S02]  /*12740*/  IMAD.U32 R149, RZ, RZ, UR6 ;  /* 0x00000006ff957e24 */ /* 0x000fe4000f8e00ff */
[----:B------:R-:W-:Y:S02]  /*12750*/  IMAD.IADD R38, R38, 0x1, R147 ;  /* 0x0000000126267824 */ /* 0x000fe400078e0293 */
[----:B0-----:R-:W-:-:S04]  /*12760*/  IMAD.WIDE R36, R39, 0x1000, R36 ;  /* 0x0000100027247825 */ /* 0x001fc800078e0224 */
[----:B------:R-:W-:Y:S02]  /*12770*/  IMAD R39, R38, 0x3, RZ ;  /* 0x0000000326277824 */ /* 0x000fe400078e02ff */
[----:B------:R-:W-:-:S04]  /*12780*/  IMAD.WIDE.U32 R110, R2, 0x10, R36 ;  /* 0x00000010026e7825 */ /* 0x000fc800078e0024 */
[----:B------:R-:W-:Y:S01]  /*12790*/  IMAD.WIDE.U32 R148, R39, 0x10, R148 ;  /* 0x0000001027947825 */ /* 0x000fe200078e0094 */
[----:B------:R-:W2:Y:S04]  /*127a0*/  LDG.E.128 R52, desc[UR10][R110.64+0x200] ;  /* 0x0002000a6e347981 */ /* 0x000ea8000c1e1d00 */
[----:B------:R-:W3:Y:S04]  /*127b0*/  LDG.E.128 R36, desc[UR10][R110.64] ;  /* 0x0000000a6e247981 */ /* 0x000ee8000c1e1d00 */
[----:B------:R-:W3:Y:S04]  /*127c0*/  LD.E.128 R40, desc[UR10][R148.64] ;  /* 0x0000000a94287980 */ /* 0x000ee8000c101d00 */
[----:B------:R-:W4:Y:S04]  /*127d0*/  LD.E.128 R44, desc[UR10][R148.64+0x10] ;  /* 0x0000100a942c7980 */ /* 0x000f28000c101d00 */
[----:B------:R-:W5:Y:S04]  /*127e0*/  LD.E.128 R48, desc[UR10][R148.64+0x20] ;  /* 0x0000200a94307980 */ /* 0x000f68000c101d00 */
[----:B------:R-:W2:Y:S04]  /*127f0*/  LDG.E.128 R56, desc[UR10][R110.64+0x400] ;  /* 0x0004000a6e387981 */ /* 0x000ea8000c1e1d00 */
[----:B------:R-:W2:Y:S04]  /*12800*/  LDG.E.128 R60, desc[UR10][R110.64+0x600] ;  /* 0x0006000a6e3c7981 */ /* 0x000ea8000c1e1d00 */
[----:B------:R-:W2:Y:S04]  /*12810*/  LDG.E.128 R64, desc[UR10][R110.64+0x800] ;  /* 0x0008000a6e407981 */ /* 0x000ea8000c1e1d00 */
[----:B------:R-:W2:Y:S04]  /*12820*/  LDG.E.128 R68, desc[UR10][R110.64+0xa00] ;  /* 0x000a000a6e447981 */ /* 0x000ea8000c1e1d00 */
[----:B------:R-:W2:Y:S04]  /*12830*/  LDG.E.128 R72, desc[UR10][R110.64+0xc00] ;  /* 0x000c000a6e487981 */ /* 0x000ea8000c1e1d00 */
[----:B------:R-:W2:Y:S01]  /*12840*/  LDG.E.128 R76, desc[UR10][R110.64+0xe00] ;  /* 0x000e000a6e4c7981 */ /* 0x000ea2000c1e1d00 */
[----:B------:R-:W-:-:S05]  /*12850*/  VIADD R147, R147, 0x1 ;  /* 0x0000000193937836 */ /* 0x000fca0000000000 */
[----:B------:R-:W-:Y:S02]  /*12860*/  ISETP.NE.AND P0, PT, R147, 0x20, PT ;  /* 0x000000209300780c */ /* 0x000fe40003f05270 */
[--C-:B---3--:R-:W-:Y:S02]  /*12870*/  LOP3.LUT R35, R35, R40, R36.reuse, 0x78, !PT ;  /* 0x0000002823237212 */ /* 0x108fe400078e7824 */
[--C-:B------:R-:W-:Y:S02]  /*12880*/  LOP3.LUT R80, R80, R41, R37.reuse, 0x78, !PT ;  /* 0x0000002950507212 */ /* 0x100fe400078e7825 */
[--C-:B----4-:R-:W-:Y:S02]  /*12890*/  LOP3.LUT R141, R141, R44, R36.reuse, 0x78, !PT ;  /* 0x0000002c8d8d7212 */ /* 0x110fe400078e7824 */
[----:B------:R-:W-:Y:S02]  /*128a0*/  LOP3.LUT R140, R140, R45, R37, 0x78, !PT ;  /* 0x0000002d8c8c7212 */ /* 0x000fe400078e7825 */
[----:B-----5:R-:W-:-:S02]  /*128b0*/  LOP3.LUT R33, R33, R48, R36, 0x78, !PT ;  /* 0x0000003021217212 */ /* 0x020fc400078e7824 */
[----:B------:R-:W-:Y:S02]  /*128c0*/  LOP3.LUT R82, R82, R49, R37, 0x78, !PT ;  /* 0x0000003152527212 */ /* 0x000fe400078e7825 */
[--C-:B------:R-:W-:Y:S02]  /*128d0*/  LOP3.LUT R29, R29, R42, R38.reuse, 0x78, !PT ;  /* 0x0000002a1d1d7212 */ /* 0x100fe400078e7826 */
[--C-:B------:R-:W-:Y:S02]  /*128e0*/  LOP3.LUT R139, R139, R46, R38.reuse, 0x78, !PT ;  /* 0x0000002e8b8b7212 */ /* 0x100fe400078e7826 */
[----:B------:R-:W-:Y:S02]  /*128f0*/  LOP3.LUT R31, R31, R50, R38, 0x78, !PT ;  /* 0x000000321f1f7212 */ /* 0x000fe400078e7826 */
[--C-:B------:R-:W-:Y:S02]  /*12900*/  LOP3.LUT R34, R34, R43, R39.reuse, 0x78, !PT ;  /* 0x0000002b22227212 */ /* 0x100fe400078e7827 */
[----:B------:R-:W-:-:S02]  /*12910*/  LOP3.LUT R138, R138, R47, R39, 0x78, !PT ;  /* 0x0000002f8a8a7212 */ /* 0x000fc400078e7827 */
[----:B------:R-:W-:Y:S02]  /*12920*/  LOP3.LUT R86, R86, R51, R39, 0x78, !PT ;  /* 0x0000003356567212 */ /* 0x000fe400078e7827 */
[--C-:B--2---:R-:W-:Y:S02]  /*12930*/  LOP3.LUT R27, R27, R40, R52.reuse, 0x78, !PT ;  /* 0x000000281b1b7212 */ /* 0x104fe400078e7834 */
[--C-:B------:R-:W-:Y:S02]  /*12940*/  LOP3.LUT R135, R135, R44, R52.reuse, 0x78, !PT ;  /* 0x0000002c87877212 */ /* 0x100fe400078e7834 */
[----:B------:R-:W-:Y:S02]  /*12950*/  LOP3.LUT R81, R81, R48, R52, 0x78, !PT ;  /* 0x0000003051517212 */ /* 0x000fe400078e7834 */
[--C-:B------:R-:W-:Y:S02]  /*12960*/  LOP3.LUT R32, R32, R41, R53.reuse, 0x78, !PT ;  /* 0x0000002920207212 */ /* 0x100fe400078e7835 */
[----:B------:R-:W-:-:S02]  /*12970*/  LOP3.LUT R136, R136, R45, R53, 0x78, !PT ;  /* 0x0000002d88887212 */ /* 0x000fc400078e7835 */
[----:B------:R-:W-:Y:S02]  /*12980*/  LOP3.LUT R84, R84, R49, R53, 0x78, !PT ;  /* 0x0000003154547212 */ /* 0x000fe400078e7835 */
[--C-:B------:R-:W-:Y:S02]  /*12990*/  LOP3.LUT R25, R25, R42, R54.reuse, 0x78, !PT ;  /* 0x0000002a19197212 */ /* 0x100fe400078e7836 */
        /* <DEDUP_REMOVED lines=76> */
[----:B------:R-:W-:Y:S01]  /*12e60*/  LOP3.LUT R144, R144, R51, R79, 0x78, !PT ;  /* 0x0000003390907212 */ /* 0x000fe200078e784f */
[----:B------:R-:W-:Y:S06]  /*12e70*/  @P0 BRA `(.L_x_1767) ;  /* 0xfffffff800180947 */ /* 0x000fec000383ffff */
.L_x_1766:
[----:B------:R-:W-:Y:S05]  /*12e80*/  BSYNC.RECONVERGENT B0 ;  /* 0x0000000000007941 */ /* 0x000fea0003800200 */
.L_x_1765:
[----:B------:R-:W-:-:S04]  /*12e90*/  UIADD3 UR4, UPT, UPT, UR4, 0x20, URZ ;  /* 0x0000002004047890 */ /* 0x000fc8000fffe0ff */
[----:B------:R-:W-:-:S09]  /*12ea0*/  UISETP.GE.U32.AND UP0, UPT, UR4, 0x100, UPT ;  /* 0x000001000400788c */ /* 0x000fd2000bf06070 */
[----:B------:R-:W-:Y:S05]  /*12eb0*/  BRA.U !UP0, `(.L_x_1768) ;  /* 0xffffff6508587547 */ /* 0x000fea000b83ffff */
[----:B------:R-:W-:Y:S01]  /*12ec0*/  LOP3.LUT R37, R29, R80, R35, 0xfe, !PT ;  /* 0x000000501d257212 */ /* 0x000fe200078efe23 */
[----:B------:R-:W0:Y:S01]  /*12ed0*/  S2UR UR5, SR_CgaCtaId ;  /* 0x00000000000579c3 */ /* 0x000e220000008800 */
[----:B------:R-:W-:Y:S01]  /*12ee0*/  LOP3.LUT R39, R25, R32, R27, 0xfe, !PT ;  /* 0x0000002019277212 */ /* 0x000fe200078efe1b */
[----:B------:R-:W-:Y:S01]  /*12ef0*/  UMOV UR4, 0x400 ;  /* 0x0000040000047882 */ /* 0x000fe20000000000 */
[----:B------:R-:W-:Y:S01]  /*12f00*/  LOP3.LUT P5, RZ, R37, R34, RZ, 0xfc, !PT ;  /* 0x0000002225ff7212 */ /* 0x000fe200078afcff */
[----:B------:R-:W-:Y:S01]  /*12f10*/  BSSY.RECONVERGENT B0, `(.L_x_1769) ;  /* 0x0000019000007945 */ /* 0x000fe20003800200 */
[----:B------:R-:W-:Y:S02]  /*12f20*/  LOP3.LUT R37, R13, R20, R15, 0xfe, !PT ;  /* 0x000000140d257212 */ /* 0x000fe400078efe0f */
[----:B------:R-:W-:Y:S02]  /*12f30*/  P2R R36, PR, RZ, 0x20 ;  /* 0x00000020ff247803 */ /* 0x000fe40000000000 */
[----:B------:R-:W-:-:S02]  /*12f40*/  LOP3.LUT P1, RZ, R37, R18, RZ, 0xfc, !PT ;  /* 0x0000001225ff7212 */ /* 0x000fc4000782fcff */
[----:B------:R-:W-:Y:S02]  /*12f50*/  LOP3.LUT R37, R3, R112, R105, 0xfe, !PT ;  /* 0x0000007003257212 */ /* 0x000fe400078efe69 */
[----:B------:R-:W-:Y:S02]  /*12f60*/  LOP3.LUT R41, R21, R28, R23, 0xfe, !PT ;  /* 0x0000001c15297212 */ /* 0x000fe400078efe17 */
[----:B------:R-:W-:Y:S02]  /*12f70*/  LOP3.LUT P5, RZ, R37, R108, RZ, 0xfc, !PT ;  /* 0x0000006c25ff7212 */ /* 0x000fe400078afcff */
[----:B------:R-:W-:Y:S02]  /*12f80*/  LOP3.LUT P3, RZ, R39, R30, RZ, 0xfc, !PT ;  /* 0x0000001e27ff7212 */ /* 0x000fe4000786fcff */
[----:B------:R-:W-:Y:S02]  /*12f90*/  P2R R37, PR, RZ, 0x20 ;  /* 0x00000020ff257803 */ /* 0x000fe40000000000 */
[----:B------:R-:W-:-:S02]  /*12fa0*/  ISETP.NE.AND P5, PT, R36, RZ, PT ;  /* 0x000000ff2400720c */ /* 0x000fc40003fa5270 */
[----:B------:R-:W-:Y:S01]  /*12fb0*/  LOP3.LUT P4, RZ, R41, R26, RZ, 0xfc, !PT ;  /* 0x0000001a29ff7212 */ /* 0x000fe2000788fcff */
[----:B0-----:R-:W-:Y:S01]  /*12fc0*/  ULEA UR4, UR5, UR4, 0x18 ;  /* 0x0000000405047291 */ /* 0x001fe2000f8ec0ff */
[----:B------:R-:W-:Y:S02]  /*12fd0*/  LOP3.LUT R39, R9, R16, R11, 0xfe, !PT ;  /* 0x0000001009277212 */ /* 0x000fe400078efe0b */
[----:B------:R-:W-:Y:S02]  /*12fe0*/  LOP3.LUT R43, R17, R24, R19, 0xfe, !PT ;  /* 0x00000018112b7212 */ /* 0x000fe400078efe13 */
[----:B------:R-:W-:Y:S02]  /*12ff0*/  LOP3.LUT R41, R5, R12, R7, 0xfe, !PT ;  /* 0x0000000c05297212 */ /* 0x000fe400078efe07 */
[----:B------:R-:W-:Y:S02]  /*13000*/  LOP3.LUT P2, RZ, R39, R14, RZ, 0xfc, !PT ;  /* 0x0000000e27ff7212 */ /* 0x000fe4000784fcff */
[----:B------:R-:W-:-:S02]  /*13010*/  LOP3.LUT P0, RZ, R43, R22, RZ, 0xfc, !PT ;  /* 0x000000162bff7212 */ /* 0x000fc4000780fcff */
[----:B------:R-:W-:Y:S02]  /*13020*/  LOP3.LUT P6, RZ, R41, R10, RZ, 0xfc, !PT ;  /* 0x0000000a29ff7212 */ /* 0x000fe400078cfcff */
[----:B------:R-:W-:Y:S02]  /*13030*/  LOP3.LUT R39, R139, R140, R141, 0xfe, !PT ;  /* 0x0000008c8b277212 */ /* 0x000fe400078efe8d */
[----:B------:R-:W-:Y:S01]  /*13040*/  LEA R2, R2, UR4, 0x4 ;  /* 0x0000000402027c11 */ /* 0x000fe2000f8e20ff */
[----:B------:R-:W-:Y:S08]  /*13050*/  @!P5 BRA `(.L_x_1770) ;  /* 0x000000000010d947 */ /* 0x000ff00003800000 */
[----:B------:R0:W-:Y:S04]  /*13060*/  ATOMS.XOR RZ, [R2], R35 ;  /* 0x0000002302ff738c */ /* 0x0001e80003800000 */
[----:B------:R0:W-:Y:S04]  /*13070*/  ATOMS.XOR RZ, [R2+0x4], R80 ;  /* 0x0000045002ff738c */ /* 0x0001e80003800000 */
[----:B------:R0:W-:Y:S04]  /*13080*/  ATOMS.XOR RZ, [R2+0x8], R29 ;  /* 0x0000081d02ff738c */ /* 0x0001e80003800000 */
[----:B------:R0:W-:Y:S02]  /*13090*/  ATOMS.XOR RZ, [R2+0xc], R34 ;  /* 0x00000c2202ff738c */ /* 0x0001e40003800000 */
.L_x_1770:
[----:B------:R-:W-:Y:S05]  /*130a0*/  BSYNC.RECONVERGENT B0 ;  /* 0x0000000000007941 */ /* 0x000fea0003800200 */
.L_x_1769:
[----:B------:R-:W-:Y:S01]  /*130b0*/  BSSY.RECONVERGENT B0, `(.L_x_1771) ;  /* 0x0000008000007945 */ /* 0x000fe20003800200 */
[----:B0-----:R-:W-:Y:S02]  /*130c0*/  LOP3.LUT R29, R133, R136, R135, 0xfe, !PT ;  /* 0x00000088851d7212 */ /* 0x001fe400078efe87 */
[----:B------:R-:W-:Y:S01]  /*130d0*/  LOP3.LUT P5, RZ, R39, R138, RZ, 0xfc, !PT ;  /* 0x0000008a27ff7212 */ /* 0x000fe200078afcff */
[----:B------:R-:W-:-:S12]  /*130e0*/  @!P3 BRA `(.L_x_1772) ;  /* 0x000000000010b947 */ /* 0x000fd80003800000 */
[----:B------:R0:W-:Y:S04]  /*130f0*/  ATOMS.XOR RZ, [R2+0x200], R27 ;  /* 0x0002001b02ff738c */ /* 0x0001e80003800000 */
[----:B------:R0:W-:Y:S04]  /*13100*/  ATOMS.XOR RZ, [R2+0x204], R32 ;  /* 0x0002042002ff738c */ /* 0x0001e80003800000 */
[----:B------:R0:W-:Y:S04]  /*13110*/  ATOMS.XOR RZ, [R2+0x208], R25 ;  /* 0x0002081902ff738c */ /* 0x0001e80003800000 */
[----:B------:R0:W-:Y:S02]  /*13120*/  ATOMS.XOR RZ, [R2+0x20c], R30 ;  /* 0x00020c1e02ff738c */ /* 0x0001e40003800000 */
.L_x_1772:
[----:B------:R-:W-:Y:S05]  /*13130*/  BSYNC.RECONVERGENT B0 ;  /* 0x0000000000007941 */ /* 0x000fea0003800200 */
.L_x_1771:
        /* <DEDUP_REMOVED lines=8> */
.L_x_1774:
[----:B------:R-:W-:Y:S05]  /*131c0*/  BSYNC.RECONVERGENT B0 ;  /* 0x0000000000007941 */ /* 0x000fea0003800200 */
.L_x_1773:
        /* <DEDUP_REMOVED lines=8> */
.L_x_1776:
[----:B------:R-:W-:Y:S05]  /*13250*/  BSYNC.RECONVERGENT B0 ;  /* 0x0000000000007941 */ /* 0x000fea0003800200 */
.L_x_1775:
        /* <DEDUP_REMOVED lines=8> */
.L_x_1778:
[----:B------:R-:W-:Y:S05]  /*132e0*/  BSYNC.RECONVERGENT B0 ;  /* 0x0000000000007941 */ /* 0x000fea0003800200 */
.L_x_1777:
        /* <DEDUP_REMOVED lines=8> */
.L_x_1780:
[----:B------:R-:W-:Y:S05]  /*13370*/  BSYNC.RECONVERGENT B0 ;  /* 0x0000000000007941 */ /* 0x000fea0003800200 */
.L_x_1779:
        /* <DEDUP_REMOVED lines=8> */
.L_x_1782:
[----:B------:R-:W-:Y:S05]  /*13400*/  BSYNC.RECONVERGENT B0 ;  /* 0x0000000000007941 */ /* 0x000fea0003800200 */
.L_x_1781:
        /* <DEDUP_REMOVED lines=8> */
[----:B------:R0:W-:Y:S04]  /*13490*/  ATOMS.XOR RZ, [R2+0xe00], R105 ;  /* 0x000e006902ff738c */ /* 0x0001e80003800000 */
[----:B------:R0:W-:Y:S04]  /*134a0*/  ATOMS.XOR RZ, [R2+0xe04], R112 ;  /* 0x000e047002ff738c */ /* 0x0001e80003800000 */
[----:B------:R0:W-:Y:S04]  /*134b0*/  ATOMS.XOR RZ, [R2+0xe08], R3 ;  /* 0x000e080302ff738c */ /* 0x0001e80003800000 */
[----:B------:R0:W-:Y:S02]  /*134c0*/  ATOMS.XOR RZ, [R2+0xe0c], R108 ;  /* 0x000e0c6c02ff738c */ /* 0x0001e40003800000 */
.L_x_1784:
[----:B------:R-:W-:Y:S05]  /*134d0*/  BSYNC.RECONVERGENT B0 ;  /* 0x0000000000007941 */ /* 0x000fea0003800200 */
.L_x_1783:
[----:B------:R-:W-:Y:S01]  /*134e0*/  LOP3.LUT P6, RZ, R5, R146, RZ, 0xfc, !PT ;  /* 0x0000009205ff7212 */ /* 0x000fe200078cfcff */
[----:B------:R-:W-:Y:S01]  /*134f0*/  BSSY.RECONVERGENT B0, `(.L_x_1785) ;  /* 0x0000008000007945 */ /* 0x000fe20003800200 */
[----:B0-----:R-:W-:Y:S02]  /*13500*/  LOP3.LUT R3, R31, R82, R33, 0xfe, !PT ;  /* 0x000000521f037212 */ /* 0x001fe400078efe21 */
[----:B------:R-:W-:Y:S01]  /*13510*/  P2R R7, PR, RZ, 0x40 ;  /* 0x00000040ff077803 */ /* 0x000fe20000000000 */
[----:B------:R-:W-:Y:S08]  /*13520*/  @!P5 BRA `(.L_x_1786) ;  /* 0x000000000010d947 */ /* 0x000ff00003800000 */
[----:B------:R0:W-:Y:S04]  /*13530*/  ATOMS.XOR RZ, [R2+0x1000], R141 ;  /* 0x0010008d02ff738c */ /* 0x0001e80003800000 */
[----:B------:R0:W-:Y:S04]  /*13540*/  ATOMS.XOR RZ, [R2+0x1004], R140 ;  /* 0x0010048c02ff738c */ /* 0x0001e80003800000 */
[----:B------:R0:W-:Y:S04]  /*13550*/  ATOMS.XOR RZ, [R2+0x1008], R139 ;  /* 0x0010088b02ff738c */ /* 0x0001e80003800000 */
[----:B------:R0:W-:Y:S02]  /*13560*/  ATOMS.XOR RZ, [R2+0x100c], R138 ;  /* 0x00100c8a02ff738c */ /* 0x0001e40003800000 */
.L_x_1786:
[----:B------:R-:W-:Y:S05]  /*13570*/  BSYNC.RECONVERGENT B0 ;  /* 0x0000000000007941 */ /* 0x000fea0003800200 */
.L_x_1785:
[----:B------:R-:W-:Y:S01]  /*13580*/  BSSY.RECONVERGENT B0, `(.L_x_1787) ;  /* 0x0000008000007945 */ /* 0x000fe20003800200 */
[----:B------:R-:W-:Y:S02]  /*13590*/  LOP3.LUT R5, R85, R84, R81, 0xfe, !PT ;  /* 0x0000005455057212 */ /* 0x000fe400078efe51 */
[----:B------:R-:W-:Y:S01]  /*135a0*/  LOP3.LUT P5, RZ, R3, R86, RZ, 0xfc, !PT ;  /* 0x0000005603ff7212 */ /* 0x000fe200078afcff */
[----:B------:R-:W-:-:S12]  /*135b0*/  @!P3 BRA `(.L_x_1788) ;  /* 0x000000000010b947 */ /* 0x000fd80003800000 */
[----:B------:R1:W-:Y:S04]  /*135c0*/  ATOMS.XOR RZ, [R2+0x1200], R135 ;  /* 0x0012008702ff738c */ /* 0x0003e80003800000 */
[----:B------:R1:W-:Y:S04]  /*135d0*/  ATOMS.XOR RZ, [R2+0x1204], R136 ;  /* 0x0012048802ff738c */ /* 0x0003e80003800000 */
[----:B------:R1:W-:Y:S04]  /*135e0*/  ATOMS.XOR RZ, [R2+0x1208], R133 ;  /* 0x0012088502ff738c */ /* 0x0003e80003800000 */
[----:B------:R1:W-:Y:S02]  /*135f0*/  ATOMS.XOR RZ, [R2+0x120c], R134 ;  /* 0x00120c8602ff738c */ /* 0x0003e40003800000 */
.L_x_1788:
[----:B------:R-:W-:Y:S05]  /*13600*/  BSYNC.RECONVERGENT B0 ;  /* 0x0000000000007941 */ /* 0x000fea0003800200 */
.L_x_1787:
        /* <DEDUP_REMOVED lines=8> */
.L_x_1790:
[----:B------:R-:W-:Y:S05]  /*13690*/  BSYNC.RECONVERGENT B0 ;  /* 0x0000000000007941 */ /* 0x000fea0003800200 */
.L_x_1789:
[----:B------:R-:W-:Y:S01]  /*136a0*/  LOP3.LUT P3, RZ, R3, R94, RZ, 0xfc, !PT ;  /* 0x0000005e03ff7212 */ /* 0x000fe2000786fcff */
[----:B------:R-:W-:Y:S01]  /*136b0*/  BSSY.RECONVERGENT B0, `(.L_x_1791) ;  /* 0x0000008000007945 */ /* 0x000fe20003800200 */
[----:B------:R-:W-:Y:S02]  /*136c0*/  LOP3.LUT R5, R93, R92, R87, 0xfe, !PT ;  /* 0x0000005c5d057212 */ /* 0x000fe400078efe57 */
[----:B------:R-:W-:Y:S01]  /*136d0*/  P2R R10, PR, RZ, 0x8 ;  /* 0x00000008ff0a7803 */ /* 0x000fe20000000000 */
[----:B------:R-:W-:Y:S08]  /*136e0*/  @!P0 BRA `(.L_x_1792) ;  /* 0x0000000000108947 */ /* 0x000ff00003800000 */
[----:B------:R3:W-:Y:S04]  /*136f0*/  ATOMS.XOR RZ, [R2+0x1600], R127 ;  /* 0x0016007f02ff738c */ /* 0x0007e80003800000 */
[----:B------:R3:W-:Y:S04]  /*13700*/  ATOMS.XOR RZ, [R2+0x1604], R128 ;  /* 0x0016048002ff738c */ /* 0x0007e80003800000 */
[----:B------:R3:W-:Y:S04]  /*13710*/  ATOMS.XOR RZ, [R2+0x1608], R125 ;  /* 0x0016087d02ff738c */ /* 0x0007e80003800000 */
[----:B------:R3:W-:Y:S02]  /*13720*/  ATOMS.XOR RZ, [R2+0x160c], R126 ;  /* 0x00160c7e02ff738c */ /* 0x0007e40003800000 */
.L_x_1792:
[----:B------:R-:W-:Y:S05]  /*13730*/  BSYNC.RECONVERGENT B0 ;  /* 0x0000000000007941 */ /* 0x000fea0003800200 */
.L_x_1791:
        /* <DEDUP_REMOVED lines=8> */
.L_x_1794:
[----:B------:R-:W-:Y:S05]  /*137c0*/  BSYNC.RECONVERGENT B0 ;  /* 0x0000000000007941 */ /* 0x000fea0003800200 */
.L_x_1793:
        /* <DEDUP_REMOVED lines=8> */
.L_x_1796:
[----:B------:R-:W-:Y:S05]  /*13850*/  BSYNC.RECONVERGENT B0 ;  /* 0x0000000000007941 */ /* 0x000fea0003800200 */
.L_x_1795:
[----:B------:R-:W-:Y:S01]  /*13860*/  ISETP.NE.AND P3, PT, R9, RZ, PT ;  /* 0x000000ff0900720c */ /* 0x000fe20003f65270 */
[----:B------:R-:W-:Y:S01]  /*13870*/  BSSY.RECONVERGENT B0, `(.L_x_1797) ;  /* 0x0000008000007945 */ /* 0x000fe20003800200 */
[----:B------:R-:W-:Y:S02]  /*13880*/  LOP3.LUT R3, R143, R104, R99, 0xfe, !PT ;  /* 0x000000688f037212 */ /* 0x000fe400078efe63 */
[----:B------:R-:W-:-:S09]  /*13890*/  LOP3.LUT P2, RZ, R5, R106, RZ, 0xfc, !PT ;  /* 0x0000006a05ff7212 */ /* 0x000fd2000784fcff */
[----:B------:R-:W-:Y:S05]  /*138a0*/  @!P3 BRA `(.L_x_1798) ;  /* 0x000000000010b947 */ /* 0x000fea0003800000 */
[----:B------:R0:W-:Y:S04]  /*138b0*/  ATOMS.XOR RZ, [R2+0x1c00], R115 ;  /* 0x001c007302ff738c */ /* 0x0001e80003800000 */
[----:B------:R0:W-:Y:S04]  /*138c0*/  ATOMS.XOR RZ, [R2+0x1c04], R116 ;  /* 0x001c047402ff738c */ /* 0x0001e80003800000 */
[----:B------:R0:W-:Y:S04]  /*138d0*/  ATOMS.XOR RZ, [R2+0x1c08], R113 ;  /* 0x001c087102ff738c */ /* 0x0001e80003800000 */
[----:B------:R0:W-:Y:S02]  /*138e0*/  ATOMS.XOR RZ, [R2+0x1c0c], R114 ;  /* 0x001c0c7202ff738c */ /* 0x0001e40003800000 */
.L_x_1798:
[----:B------:R-:W-:Y:S05]  /*138f0*/  BSYNC.RECONVERGENT B0 ;  /* 0x0000000000007941 */ /* 0x000fea0003800200 */
.L_x_1797:
        /* <DEDUP_REMOVED lines=9> */
.L_x_1800:
[----:B------:R-:W-:Y:S05]  /*13990*/  BSYNC.RECONVERGENT B0 ;  /* 0x0000000000007941 */ /* 0x000fea0003800200 */
.L_x_1799:
[----:B------:R-:W-:Y:S01]  /*139a0*/  BSSY.RECONVERGENT B0, `(.L_x_1801) ;  /* 0x0000007000007945 */ /* 0x000fe20003800200 */
[----:B------:R-:W-:-:S03]  /*139b0*/  LOP3.LUT P4, RZ, R5, R144, RZ, 0xfc, !PT ;  /* 0x0000009005ff7212 */ /* 0x000fc6000788fcff */
[----:B------:R-:W-:Y:S10]  /*139c0*/  @!P5 BRA `(.L_x_1802) ;  /* 0x000000000010d947 */ /* 0x000ff40003800000 */
[----:B------:R0:W-:Y:S04]  /*139d0*/  ATOMS.XOR RZ, [R2+0x2000], R33 ;  /* 0x0020002102ff738c */ /* 0x0001e80003800000 */
[----:B------:R0:W-:Y:S04]  /*139e0*/  ATOMS.XOR RZ, [R2+0x2004], R82 ;  /* 0x0020045202ff738c */ /* 0x0001e80003800000 */
[----:B------:R0:W-:Y:S04]  /*139f0*/  ATOMS.XOR RZ, [R2+0x2008], R31 ;  /* 0x0020081f02ff738c */ /* 0x0001e80003800000 */
[----:B------:R0:W-:Y:S02]  /*13a00*/  ATOMS.XOR RZ, [R2+0x200c], R86 ;  /* 0x00200c5602ff738c */ /* 0x0001e40003800000 */
.L_x_1802:
[----:B------:R-:W-:Y:S05]  /*13a10*/  BSYNC.RECONVERGENT B0 ;  /* 0x0000000000007941 */ /* 0x000fea0003800200 */
.L_x_1801:
[----:B------:R-:W-:Y:S01]  /*13a20*/  BSSY.RECONVERGENT B0, `(.L_x_1803) ;  /* 0x0000007000007945 */ /* 0x000fe20003800200 */
[----:B------:R-:W-:-:S03]  /*13a30*/  ISETP.GT.U32.AND P5, PT, R0, 0x2ff, PT ;  /* 0x000002ff0000780c */ /* 0x000fc60003fa4070 */
[----:B------:R-:W-:Y:S10]  /*13a40*/  @!P6 BRA `(.L_x_1804) ;  /* 0x000000000010e947 */ /* 0x000ff40003800000 */
[----:B------:R0:W-:Y:S04]  /*13a50*/  ATOMS.XOR RZ, [R2+0x2200], R81 ;  /* 0x0022005102ff738c */ /* 0x0001e80003800000 */
[----:B------:R0:W-:Y:S04]  /*13a60*/  ATOMS.XOR RZ, [R2+0x2204], R84 ;  /* 0x0022045402ff738c */ /* 0x0001e80003800000 */
[----:B------:R0:W-:Y:S04]  /*13a70*/  ATOMS.XOR RZ, [R2+0x2208], R85 ;  /* 0x0022085502ff738c */ /* 0x0001e80003800000 */
[----:B------:R0:W-:Y:S02]  /*13a80*/  ATOMS.XOR RZ, [R2+0x220c], R90 ;  /* 0x00220c5a02ff738c */ /* 0x0001e40003800000 */
.L_x_1804:
[----:B------:R-:W-:Y:S05]  /*13a90*/  BSYNC.RECONVERGENT B0 ;  /* 0x0000000000007941 */ /* 0x000fea0003800200 */
.L_x_1803:
[----:B------:R-:W-:Y:S01]  /*13aa0*/  ISETP.NE.AND P6, PT, R10, RZ, PT ;  /* 0x000000ff0a00720c */ /* 0x000fe20003fc5270 */
[----:B------:R-:W-:-:S12]  /*13ab0*/  BSSY.RECONVERGENT B0, `(.L_x_1805) ;  /* 0x0000006000007945 */ /* 0x000fd80003800200 */
[----:B------:R-:W-:Y:S05]  /*13ac0*/  @!P6 BRA `(.L_x_1806) ;  /* 0x000000000010e947 */ /* 0x000fea0003800000 */
[----:B------:R0:W-:Y:S04]  /*13ad0*/  ATOMS.XOR RZ, [R2+0x2400], R83 ;  /* 0x0024005302ff738c */ /* 0x0001e80003800000 */
[----:B------:R0:W-:Y:S04]  /*13ae0*/  ATOMS.XOR RZ, [R2+0x2404], R88 ;  /* 0x0024045802ff738c */ /* 0x0001e80003800000 */
[----:B------:R0:W-:Y:S04]  /*13af0*/  ATOMS.XOR RZ, [R2+0x2408], R89 ;  /* 0x0024085902ff738c */ /* 0x0001e80003800000 */
[----:B------:R0:W-:Y:S02]  /*13b00*/  ATOMS.XOR RZ, [R2+0x240c], R94 ;  /* 0x00240c5e02ff738c */ /* 0x0001e40003800000 */
.L_x_1806:
[----:B------:R-:W-:Y:S05]  /*13b10*/  BSYNC.RECONVERGENT B0 ;  /* 0x0000000000007941 */ /* 0x000fea0003800200 */
.L_x_1805:
[----:B------:R-:W-:Y:S04]  /*13b20*/  BSSY.RECONVERGENT B0, `(.L_x_1807) ;  /* 0x0000006000007945 */ /* 0x000fe80003800200 */
[----:B------:R-:W-:Y:S05]  /*13b30*/  @!P0 BRA `(.L_x_1808) ;  /* 0x0000000000108947 */ /* 0x000fea0003800000 */
[----:B------:R0:W-:Y:S04]  /*13b40*/  ATOMS.XOR RZ, [R2+0x2600], R87 ;  /* 0x0026005702ff738c */ /* 0x0001e80003800000 */
[----:B------:R0:W-:Y:S04]  /*13b50*/  ATOMS.XOR RZ, [R2+0x2604], R92 ;  /* 0x0026045c02ff738c */ /* 0x0001e80003800000 */
[----:B------:R0:W-:Y:S04]  /*13b60*/  ATOMS.XOR RZ, [R2+0x2608], R93 ;  /* 0x0026085d02ff738c */ /* 0x0001e80003800000 */
[----:B------:R0:W-:Y:S02]  /*13b70*/  ATOMS.XOR RZ, [R2+0x260c], R98 ;  /* 0x00260c6202ff738c */ /* 0x0001e40003800000 */
.L_x_1808:
[----:B------:R-:W-:Y:S05]  /*13b80*/  BSYNC.RECONVERGENT B0 ;  /* 0x0000000000007941 */ /* 0x000fea0003800200 */
.L_x_1807:
[----:B------:R-:W-:Y:S04]  /*13b90*/  BSSY.RECONVERGENT B0, `(.L_x_1809) ;  /* 0x0000006000007945 */ /* 0x000fe80003800200 */
[----:B------:R-:W-:Y:S05]  /*13ba0*/  @!P1 BRA `(.L_x_1810) ;  /* 0x0000000000109947 */ /* 0x000fea0003800000 */
[----:B------:R0:W-:Y:S04]  /*13bb0*/  ATOMS.XOR RZ, [R2+0x2800], R91 ;  /* 0x0028005b02ff738c */ /* 0x0001e80003800000 */
[----:B------:R0:W-:Y:S04]  /*13bc0*/  ATOMS.XOR RZ, [R2+0x2804], R96 ;  /* 0x0028046002ff738c */ /* 0x0001e80003800000 */
[----:B------:R0:W-:Y:S04]  /*13bd0*/  ATOMS.XOR RZ, [R2+0x2808], R97 ;  /* 0x0028086102ff738c */ /* 0x0001e80003800000 */
[----:B------:R0:W-:Y:S02]  /*13be0*/  ATOMS.XOR RZ, [R2+0x280c], R102 ;  /* 0x00280c6602ff738c */ /* 0x0001e40003800000 */
.L_x_1810:
[----:B------:R-:W-:Y:S05]  /*13bf0*/  BSYNC.RECONVERGENT B0 ;  /* 0x0000000000007941 */ /* 0x000fea0003800200 */
.L_x_1809:
[----:B------:R-:W-:Y:S04]  /*13c00*/  BSSY.RECONVERGENT B0, `(.L_x_1811) ;  /* 0x0000006000007945 */ /* 0x000fe80003800200 */
[----:B------:R-:W-:Y:S05]  /*13c10*/  @!P2 BRA `(.L_x_1812) ;  /* 0x000000000010a947 */ /* 0x000fea0003800000 */
[----:B------:R0:W-:Y:S04]  /*13c20*/  ATOMS.XOR RZ, [R2+0x2a00], R95 ;  /* 0x002a005f02ff738c */ /* 0x0001e80003800000 */
[----:B------:R0:W-:Y:S04]  /*13c30*/  ATOMS.XOR RZ, [R2+0x2a04], R100 ;  /* 0x002a046402ff738c */ /* 0x0001e80003800000 */
[----:B------:R0:W-:Y:S04]  /*13c40*/  ATOMS.XOR RZ, [R2+0x2a08], R101 ;  /* 0x002a086502ff738c */ /* 0x0001e80003800000 */
[----:B------:R0:W-:Y:S02]  /*13c50*/  ATOMS.XOR RZ, [R2+0x2a0c], R106 ;  /* 0x002a0c6a02ff738c */ /* 0x0001e40003800000 */
.L_x_1812:
[----:B------:R-:W-:Y:S05]  /*13c60*/  BSYNC.RECONVERGENT B0 ;  /* 0x0000000000007941 */ /* 0x000fea0003800200 */
.L_x_1811:
[----:B------:R-:W-:Y:S04]  /*13c70*/  BSSY.RECONVERGENT B0, `(.L_x_1813) ;  /* 0x0000006000007945 */ /* 0x000fe80003800200 */
[----:B------:R-:W-:Y:S05]  /*13c80*/  @!P3 BRA `(.L_x_1814) ;  /* 0x000000000010b947 */ /* 0x000fea0003800000 */
[----:B------:R0:W-:Y:S04]  /*13c90*/  ATOMS.XOR RZ, [R2+0x2c00], R99 ;  /* 0x002c006302ff738c */ /* 0x0001e80003800000 */
[----:B------:R0:W-:Y:S04]  /*13ca0*/  ATOMS.XOR RZ, [R2+0x2c04], R104 ;  /* 0x002c046802ff738c */ /* 0x0001e80003800000 */
[----:B------:R0:W-:Y:S04]  /*13cb0*/  ATOMS.XOR RZ, [R2+0x2c08], R143 ;  /* 0x002c088f02ff738c */ /* 0x0001e80003800000 */
[----:B------:R0:W-:Y:S02]  /*13cc0*/  ATOMS.XOR RZ, [R2+0x2c0c], R6 ;  /* 0x002c0c0602ff738c */ /* 0x0001e40003800000 */
.L_x_1814:
[----:B------:R-:W-:Y:S05]  /*13cd0*/  BSYNC.RECONVERGENT B0 ;  /* 0x0000000000007941 */ /* 0x000fea0003800200 */
.L_x_1813:
[----:B------:R-:W-:Y:S04]  /*13ce0*/  BSSY.RECONVERGENT B0, `(.L_x_1815) ;  /* 0x0000006000007945 */ /* 0x000fe80003800200 */
[----:B------:R-:W-:Y:S05]  /*13cf0*/  @!P4 BRA `(.L_x_1816) ;  /* 0x000000000010c947 */ /* 0x000fea0003800000 */
[----:B------:R0:W-:Y:S04]  /*13d00*/  ATOMS.XOR RZ, [R2+0x2e00], R109 ;  /* 0x002e006d02ff738c */ /* 0x0001e80003800000 */
[----:B------:R0:W-:Y:S04]  /*13d10*/  ATOMS.XOR RZ, [R2+0x2e04], R4 ;  /* 0x002e040402ff738c */ /* 0x0001e80003800000 */
[----:B------:R0:W-:Y:S04]  /*13d20*/  ATOMS.XOR RZ, [R2+0x2e08], R103 ;  /* 0x002e086702ff738c */ /* 0x0001e80003800000 */
[----:B------:R0:W-:Y:S02]  /*13d30*/  ATOMS.XOR RZ, [R2+0x2e0c], R144 ;  /* 0x002e0c9002ff738c */ /* 0x0001e40003800000 */
.L_x_1816:
[----:B------:R-:W-:Y:S05]  /*13d40*/  BSYNC.RECONVERGENT B0 ;  /* 0x0000000000007941 */ /* 0x000fea0003800200 */
.L_x_1815:
[----:B------:R-:W-:Y:S06]  /*13d50*/  BAR.SYNC.DEFER_BLOCKING 0x0 ;  /* 0x0000000000007b1d */ /* 0x000fec0000010000 */
[----:B------:R-:W-:Y:S05]  /*13d60*/  @P5 EXIT ;  /* 0x000000000000594d */ /* 0x000fea0003800000 */
[----:B------:R-:W5:Y:S01]  /*13d70*/  LDC R15, c[0x0][0x360] ;  /* 0x0000d800ff0f7b82 */ /* 0x000f620000000800 */
[----:B------:R-:W-:Y:S01]  /*13d80*/  BSSY.RECONVERGENT B0, `(.L_x_1817) ;  /* 0x0000037000007945 */ /* 0x000fe20003800200 */
[----:B-----5:R-:W5:Y:S01]  /*13d90*/  I2F.U32.RP R7, R15 ;  /* 0x0000000f00077306 */ /* 0x020f620000209000 */
[----:B0-----:R-:W-:Y:S01]  /*13da0*/  IMAD.IADD R4, R0, 0x1, R15 ;  /* 0x0000000100047824 */ /* 0x001fe200078e020f */
[----:B------:R-:W-:-:S04]  /*13db0*/  ISETP.NE.U32.AND P2, PT, R15, RZ, PT ;  /* 0x000000ff0f00720c */ /* 0x000fc80003f45070 */
[C---:B------:R-:W-:Y:S02]  /*13dc0*/  ISETP.GE.U32.AND P0, PT, R4.reuse, 0x300, PT ;  /* 0x000003000400780c */ /* 0x040fe40003f06070 */
[----:B------:R-:W-:Y:S01]  /*13dd0*/  VIMNMX.U32 R5, PT, PT, R4, 0x300, !PT ;  /* 0x0000030004057848 */ /* 0x000fe20007fe0000 */
[----:B-----5:R-:W1:Y:S02]  /*13de0*/  MUFU.RCP R7, R7 ;  /* 0x0000000700077308 */ /* 0x020e640000001000 */
[----:B-1234-:R-:W-:-:S06]  /*13df0*/  VIADD R2, R7, 0xffffffe ;  /* 0x0ffffffe07027836 */ /* 0x01efcc0000000000 */
[----:B------:R0:W1:Y:S02]  /*13e00*/  F2I.FTZ.U32.TRUNC.NTZ R3, R2 ;  /* 0x0000000200037305 */ /* 0x000064000021f000 */
[----:B0-----:R-:W-:Y:S02]  /*13e10*/  IMAD.MOV.U32 R2, RZ, RZ, RZ ;  /* 0x000000ffff027224 */ /* 0x001fe400078e00ff */
[----:B-1----:R-:W-:-:S04]  /*13e20*/  IMAD.MOV R6, RZ, RZ, -R3 ;  /* 0x000000ffff067224 */ /* 0x002fc800078e0a03 */
[----:B------:R-:W-:Y:S01]  /*13e30*/  IMAD R9, R6, R15, RZ ;  /* 0x0000000f06097224 */ /* 0x000fe200078e02ff */
[----:B------:R-:W-:-:S03]  /*13e40*/  SEL R6, RZ, 0x1, P0 ;  /* 0x00000001ff067807 */ /* 0x000fc60000000000 */
[----:B------:R-:W-:Y:S01]  /*13e50*/  IMAD.HI.U32 R8, R3, R9, R2 ;  /* 0x0000000903087227 */ /* 0x000fe200078e0002 */
[----:B------:R-:W-:-:S05]  /*13e60*/  IADD3 R5, PT, PT, R5, -R4, -R6 ;  /* 0x8000000405057210 */ /* 0x000fca0007ffe806 */
        /* <DEDUP_REMOVED lines=10> */
[----:B------:R-:W-:-:S04]  /*13f10*/  LOP3.LUT R2, R9, 0x3, RZ, 0xc0, !PT ;  /* 0x0000000309027812 */ /* 0x000fc800078ec0ff */
[----:B------:R-:W-:-:S13]  /*13f20*/  ISETP.NE.AND P0, PT, R2, 0x3, PT ;  /* 0x000000030200780c */ /* 0x000fda0003f05270 */
[----:B------:R-:W-:Y:S05]  /*13f30*/  @!P0 BRA `(.L_x_1818) ;  /* 0x00000000006c8947 */ /* 0x000fea0003800000 */
[----:B------:R-:W0:Y:S01]  /*13f40*/  LDC.64 R2, c[0x0][0x390] ;  /* 0x0000e400ff027b82 */ /* 0x000e220000000a00 */
[----:B------:R-:W-:Y:S01]  /*13f50*/  VIADD R4, R9, 0x1 ;  /* 0x0000000109047836 */ /* 0x000fe20000000000 */
[----:B------:R-:W-:-:S04]  /*13f60*/  LEA R6, R0, UR4, 0x4 ;  /* 0x0000000400067c11 */ /* 0x000fc8000f8e20ff */
[----:B------:R-:W-:-:S05]  /*13f70*/  LOP3.LUT R5, R4, 0x3, RZ, 0xc0, !PT ;  /* 0x0000000304057812 */ /* 0x000fca00078ec0ff */
[----:B------:R-:W-:Y:S02]  /*13f80*/  IMAD.MOV R7, RZ, RZ, -R5 ;  /* 0x000000ffff077224 */ /* 0x000fe400078e0a05 */
[----:B0-----:R-:W-:-:S04]  /*13f90*/  IMAD.WIDE.U32 R2, R0, 0x10, R2 ;  /* 0x0000001000027825 */ /* 0x001fc800078e0002 */
[----:B------:R-:W-:Y:S01]  /*13fa0*/  IMAD R0, R5, R15, R0 ;  /* 0x0000000f05007224 */ /* 0x000fe200078e0200 */
[----:B------:R-:W-:-:S05]  /*13fb0*/  IADD3 R8, P0, PT, R2, 0x8, RZ ;  /* 0x0000000802087810 */ /* 0x000fca0007f1e0ff */
[----:B------:R-:W-:-:S08]  /*13fc0*/  IMAD.X R5, RZ, RZ, R3, P0 ;  /* 0x000000ffff057224 */ /* 0x000fd000000e0603 */
.L_x_1821:
[----:B------:R-:W0:Y:S01]  /*13fd0*/  LDS.128 R16, [R6] ;  /* 0x0000000006107984 */ /* 0x000e220000000c00 */
[----:B------:R-:W-:Y:S01]  /*13fe0*/  IMAD.MOV.U32 R4, RZ, RZ, R8 ;  /* 0x000000ffff047224 */ /* 0x000fe200078e0008 */
[----:B------:R-:W-:Y:S01]  /*13ff0*/  BSSY.RECONVERGENT B1, `(.L_x_1819) ;  /* 0x000000c000017945 */ /* 0x000fe20003800200 */
[----:B------:R-:W-:-:S05]  /*14000*/  VIADD R7, R7, 0x1 ;  /* 0x0000000107077836 */ /* 0x000fca0000000000 */
[----:B------:R-:W-:Y:S02]  /*14010*/  ISETP.NE.AND P1, PT, R7, RZ, PT ;  /* 0x000000ff0700720c */ /* 0x000fe40003f25270 */
[----:B0-----:R-:W-:-:S04]  /*14020*/  LOP3.LUT R2, R18, R17, R16, 0xfe, !PT ;  /* 0x0000001112027212 */ /* 0x001fc800078efe10 */
        /* <DEDUP_REMOVED lines=8> */
.L_x_1820:
[----:B------:R-:W-:Y:S05]  /*140b0*/  BSYNC.RECONVERGENT B1 ;  /* 0x0000000000017941 */ /* 0x000fea0003800200 */
.L_x_1819:
[----:B0-----:R-:W-:Y:S02]  /*140c0*/  IMAD.MOV.U32 R5, RZ, RZ, R3 ;  /* 0x000000ffff057224 */ /* 0x001fe400078e0003 */
[----:B------:R-:W-:Y:S01]  /*140d0*/  IMAD R6, R15, 0x10, R6 ;  /* 0x000000100f067824 */ /* 0x000fe200078e0206 */
[----:B------:R-:W-:Y:S06]  /*140e0*/  @P1 BRA `(.L_x_1821) ;  /* 0xfffffffc00b81947 */ /* 0x000fec000383ffff */
.L_x_1818:
[----:B------:R-:W-:Y:S05]  /*140f0*/  BSYNC.RECONVERGENT B0 ;  /* 0x0000000000007941 */ /* 0x000fea0003800200 */
.L_x_1817:
[----:B------:R-:W-:-:S13]  /*14100*/  ISETP.GE.U32.AND P0, PT, R9, 0x3, PT ;  /* 0x000000030900780c */ /* 0x000fda0003f06070 */
[----:B------:R-:W-:Y:S05]  /*14110*/  @!P0 EXIT ;  /* 0x000000000000894d */ /* 0x000fea0003800000 */
[----:B------:R-:W0:Y:S01]  /*14120*/  S2UR UR5, SR_CgaCtaId ;  /* 0x00000000000579c3 */ /* 0x000e220000008800 */
[----:B------:R-:W-:Y:S01]  /*14130*/  UMOV UR4, 0x400 ;  /* 0x0000040000047882 */ /* 0x000fe20000000000 */
[C-C-:B------:R-:W-:Y:S02]  /*14140*/  IMAD R7, R15.reuse, 0x2, R0.reuse ;  /* 0x000000020f077824 */ /* 0x140fe400078e0200 */
[----:B------:R-:W-:Y:S02]  /*14150*/  IMAD R9, R15, 0x3, R0 ;  /* 0x000000030f097824 */ /* 0x000fe400078e0200 */
[----:B------:R-:W-:Y:S02]  /*14160*/  IMAD.IADD R11, R0, 0x1, R15 ;  /* 0x00000001000b7824 */ /* 0x000fe400078e020f */
[----:B------:R-:W1:Y:S01]  /*14170*/  LDC.64 R4, c[0x0][0x390] ;  /* 0x0000e400ff047b82 */ /* 0x000e620000000a00 */
[----:B0-----:R-:W-:-:S06]  /*14180*/  ULEA UR4, UR5, UR4, 0x18 ;  /* 0x0000000405047291 */ /* 0x001fcc000f8ec0ff */
[----:B------:R-:W-:-:S07]  /*14190*/  LEA R6, R0, UR4, 0x4 ;  /* 0x0000000400067c11 */ /* 0x000fce000f8e20ff */
.L_x_1830:
[----:B0-----:R-:W0:Y:S01]  /*141a0*/  LDS.128 R16, [R6] ;  /* 0x0000000006107984 */ /* 0x001e220000000c00 */
[C-C-:B--234-:R-:W-:Y:S01]  /*141b0*/  IMAD R3, R15.reuse, 0x10, R6.reuse ;  /* 0x000000100f037824 */ /* 0x15cfe200078e0206 */
[----:B------:R-:W-:Y:S01]  /*141c0*/  BSSY.RECONVERGENT B0, `(.L_x_1822) ;  /* 0x0000014000007945 */ /* 0x000fe20003800200 */
[C-C-:B------:R-:W-:Y:S02]  /*141d0*/  IMAD R10, R15.reuse, 0x20, R6.reuse ;  /* 0x000000200f0a7824 */ /* 0x140fe400078e0206 */
[----:B------:R-:W-:Y:S01]  /*141e0*/  IMAD R13, R15, 0x30, R6 ;  /* 0x000000300f0d7824 */ /* 0x000fe200078e0206 */
[----:B------:R-:W2:Y:S04]  /*141f0*/  LDS.128 R20, [R3] ;  /* 0x0000000003147984 */ /* 0x000ea80000000c00 */
[----:B------:R-:W3:Y:S04]  /*14200*/  LDS.128 R24, [R10] ;  /* 0x000000000a187984 */ /* 0x000ee80000000c00 */
[----:B------:R-:W4:Y:S01]  /*14210*/  LDS.128 R28, [R13] ;  /* 0x000000000d1c7984 */ /* 0x000f220000000c00 */
[----:B0-----:R-:W-:-:S04]  /*14220*/  LOP3.LUT R2, R18, R17, R16, 0xfe, !PT ;  /* 0x0000001112027212 */ /* 0x001fc800078efe10 */
[----:B------:R-:W-:Y:S02]  /*14230*/  LOP3.LUT P0, RZ, R2, R19, RZ, 0xfc, !PT ;  /* 0x0000001302ff7212 */ /* 0x000fe4000780fcff */
[----:B--2---:R-:W-:Y:S02]  /*14240*/  LOP3.LUT R8, R22, R21, R20, 0xfe, !PT ;  /* 0x0000001516087212 */ /* 0x004fe400078efe14 */
[----:B---3--:R-:W-:Y:S02]  /*14250*/  LOP3.LUT R12, R26, R25, R24, 0xfe, !PT ;  /* 0x000000191a0c7212 */ /* 0x008fe400078efe18 */
[----:B------:R-:W-:Y:S02]  /*14260*/  LOP3.LUT P1, RZ, R8, R23, RZ, 0xfc, !PT ;  /* 0x0000001708ff7212 */ /* 0x000fe4000782fcff */
[----:B----4-:R-:W-:Y:S02]  /*14270*/  LOP3.LUT R14, R30, R29, R28, 0xfe, !PT ;  /* 0x0000001d1e0e7212 */ /* 0x010fe400078efe1c */
[----:B------:R-:W-:-:S02]  /*14280*/  LOP3.LUT P2, RZ, R12, R27, RZ, 0xfc, !PT ;  /* 0x0000001b0cff7212 */ /* 0x000fc4000784fcff */
[----:B------:R-:W-:Y:S01]  /*14290*/  LOP3.LUT P3, RZ, R14, R31, RZ, 0xfc, !PT ;  /* 0x0000001f0eff7212 */ /* 0x000fe2000786fcff */
[----:B------:R-:W-:-:S12]  /*142a0*/  @!P0 BRA `(.L_x_1823) ;  /* 0x0000000000148947 */ /* 0x000fd80003800000 */
[----:B-1----:R-:W-:-:S05]  /*142b0*/  IMAD.WIDE.U32 R2, R0, 0x10, R4 ;  /* 0x0000001000027825 */ /* 0x002fca00078e0004 */
[----:B------:R0:W-:Y:S04]  /*142c0*/  REDG.E.XOR.STRONG.GPU desc[UR10][R2.64], R16 ;  /* 0x000000100200798e */ /* 0x0001e8000f92e10a */
[----:B------:R0:W-:Y:S04]  /*142d0*/  REDG.E.XOR.STRONG.GPU desc[UR10][R2.64+0x4], R17 ;  /* 0x000004110200798e */ /* 0x0001e8000f92e10a */
[----:B------:R0:W-:Y:S04]  /*142e0*/  REDG.E.XOR.STRONG.GPU desc[UR10][R2.64+0x8], R18 ;  /* 0x000008120200798e */ /* 0x0001e8000f92e10a */
[----:B------:R0:W-:Y:S02]  /*142f0*/  REDG.E.XOR.STRONG.GPU desc[UR10][R2.64+0xc], R19 ;  /* 0x00000c130200798e */ /* 0x0001e4000f92e10a */
.L_x_1823:
[----:B------:R-:W-:Y:S05]  /*14300*/  BSYNC.RECONVERGENT B0 ;  /* 0x0000000000007941 */ /* 0x000fea0003800200 */
.L_x_1822:
[----:B------:R-:W-:Y:S04]  /*14310*/  BSSY.RECONVERGENT B0, `(.L_x_1824) ;  /* 0x0000007000007945 */ /* 0x000fe80003800200 */
[----:B------:R-:W-:Y:S05]  /*14320*/  @!P1 BRA `(.L_x_1825) ;  /* 0x0000000000149947 */ /* 0x000fea0003800000 */
[----:B01----:R-:W-:-:S05]  /*14330*/  IMAD.WIDE.U32 R2, R11, 0x10, R4 ;  /* 0x000000100b027825 */ /* 0x003fca00078e0004 */
[----:B------:R2:W-:Y:S04]  /*14340*/  REDG.E.XOR.STRONG.GPU desc[UR10][R2.64], R20 ;  /* 0x000000140200798e */ /* 0x0005e8000f92e10a */
[----:B------:R2:W-:Y:S04]  /*14350*/  REDG.E.XOR.STRONG.GPU desc[UR10][R2.64+0x4], R21 ;  /* 0x000004150200798e */ /* 0x0005e8000f92e10a */
[----:B------:R2:W-:Y:S04]  /*14360*/  REDG.E.XOR.STRONG.GPU desc[UR10][R2.64+0x8], R22 ;  /* 0x000008160200798e */ /* 0x0005e8000f92e10a */
[----:B------:R2:W-:Y:S02]  /*14370*/  REDG.E.XOR.STRONG.GPU desc[UR10][R2.64+0xc], R23 ;  /* 0x00000c170200798e */ /* 0x0005e4000f92e10a */
.L_x_1825:
[----:B------:R-:W-:Y:S05]  /*14380*/  BSYNC.RECONVERGENT B0 ;  /* 0x0000000000007941 */ /* 0x000fea0003800200 */
.L_x_1824:
[----:B------:R-:W-:Y:S04]  /*14390*/  BSSY.RECONVERGENT B0, `(.L_x_1826) ;  /* 0x0000007000007945 */ /* 0x000fe80003800200 */
[----:B------:R-:W-:Y:S05]  /*143a0*/  @!P2 BRA `(.L_x_1827) ;  /* 0x000000000014a947 */ /* 0x000fea0003800000 */
[----:B012---:R-:W-:-:S05]  /*143b0*/  IMAD.WIDE.U32 R2, R7, 0x10, R4 ;  /* 0x0000001007027825 */ /* 0x007fca00078e0004 */
[----:B------:R3:W-:Y:S04]  /*143c0*/  REDG.E.XOR.STRONG.GPU desc[UR10][R2.64], R24 ;  /* 0x000000180200798e */ /* 0x0007e8000f92e10a */
[----:B------:R3:W-:Y:S04]  /*143d0*/  REDG.E.XOR.STRONG.GPU desc[UR10][R2.64+0x4], R25 ;  /* 0x000004190200798e */ /* 0x0007e8000f92e10a */
[----:B------:R3:W-:Y:S04]  /*143e0*/  REDG.E.XOR.STRONG.GPU desc[UR10][R2.64+0x8], R26 ;  /* 0x0000081a0200798e */ /* 0x0007e8000f92e10a */
[----:B------:R3:W-:Y:S02]  /*143f0*/  REDG.E.XOR.STRONG.GPU desc[UR10][R2.64+0xc], R27 ;  /* 0x00000c1b0200798e */ /* 0x0007e4000f92e10a */
.L_x_1827:
[----:B------:R-:W-:Y:S05]  /*14400*/  BSYNC.RECONVERGENT B0 ;  /* 0x0000000000007941 */ /* 0x000fea0003800200 */
.L_x_1826:
        /* <DEDUP_REMOVED lines=8> */
.L_x_1829:
[----:B------:R-:W-:Y:S05]  /*14490*/  BSYNC.RECONVERGENT B0 ;  /* 0x0000000000007941 */ /* 0x000fea0003800200 */
.L_x_1828:
        /* <DEDUP_REMOVED lines=8> */
.L_x_1831:
        /* <DEDUP_REMOVED lines=14> */
.L_x_3674:


//--------------------- .text.fused_batch_pir_kernel_16 --------------------------
	.section	.text.fused_batch_pir_kernel_16,"ax",@progbits
	.align	128
        .global         fused_batch_pir_kernel_16
        .type           fused_batch_pir_kernel_16,@function
        .size           fused_batch_pir_kernel_16,(.L_x_3667 - fused_batch_pir_kernel_16)
        .other          fused_batch_pir_kernel_16,@"STO_CUDA_ENTRY STV_DEFAULT"
fused_batch_pir_kernel_16:
.text.fused_batch_pir_kernel_16:
        /* <DEDUP_REMOVED lines=11> */
[----:B------:R-:W-:Y:S05]  /*00b0*/  CALL.REL.NOINC `($__internal_3_$__cuda_sm20_div_u16) ;  /* 0x0000039400047944 */ /* 0x000fea0003c00000 */
        /* <DEDUP_REMOVED lines=13> */
.L_x_1834:
        /* <DEDUP_REMOVED lines=8> */
.L_x_1833:
[----:B------:R-:W-:Y:S05]  /*0210*/  BSYNC.RECONVERGENT B0 ;  /* 0x0000000000007941 */ /* 0x000fea0003800200 */
.L_x_1832:
[----:B------:R-:W-:Y:S01]  /*0220*/  BSSY.RECONVERGENT B0, `(.L_x_1835) ;  /* 0x000000d000007945 */ /* 0x000fe20003800200 */
[----:B0-----:R-:W-:-:S07]  /*0230*/  LEA R0, R9, R8, 0x18 ;  /* 0x0000000809007211 */ /* 0x001fce00078ec0ff */
.L_x_1836:
        /* <DEDUP_REMOVED lines=12> */
.L_x_1835:
        /* <DEDUP_REMOVED lines=8> */
.L_x_1842:
        /* <DEDUP_REMOVED lines=13> */
.L_x_1841:
        /* <DEDUP_REMOVED lines=720> */
.L_x_1840:
[----:B------:R-:W-:Y:S01]  /*3150*/  VIADD R12, R12, 0x1 ;  /* 0x000000010c0c7836 */ /* 0x000fe20000000000 */
[----:B------:R-:W-:Y:S02]  /*3160*/  SEL R15, R19, R20, !P3 ;  /* 0x00000014130f7207 */ /* 0x000fe40005800000 */
[----:B------:R-:W-:Y:S02]  /*3170*/  SEL R16, R36, R29, !P3 ;  /* 0x0000001d24107207 */ /* 0x000fe40005800000 */
[----:B------:R-:W-:Y:S02]  /*3180*/  SEL R13, R28, R13, !P3 ;  /* 0x0000000d1c0d7207 */ /* 0x000fe40005800000 */
[----:B------:R-:W-:Y:S01]  /*3190*/  SEL R14, R30, R39, !P3 ;  /* 0x000000271e0e7207 */ /* 0x000fe20005800000 */
[----:B------:R-:W-:Y:S06]  /*31a0*/  @P2 BRA `(.L_x_1841) ;  /* 0xffffffd000a82947 */ /* 0x000fec000383ffff */
.L_x_1839:
        /* <DEDUP_REMOVED lines=9> */
.L_x_1838:
[----:B-1----:R-:W-:Y:S05]  /*3240*/  BSYNC.RECONVERGENT B0 ;  /* 0x0000000000007941 */ /* 0x002fea0003800200 */
.L_x_1837:
        /* <DEDUP_REMOVED lines=1448> */
.L_x_1853:
[----:B---3--:R-:W-:-:S07]  /*8cd0*/  IMAD.MOV.U32 R60, RZ, RZ, RZ ;  /* 0x000000ffff3c7224 */ /* 0x008fce00078e00ff */
.L_x_1849:
        /* <DEDUP_REMOVED lines=41> */
.L_x_1848:
        /* <DEDUP_REMOVED lines=728> */
.L_x_1847:
[----:B------:R-:W-:Y:S05]  /*bcf0*/  BSYNC.RECONVERGENT B1 ;  /* 0x0000000000017941 */ /* 0x000fea0003800200 */
.L_x_1846:
        /* <DEDUP_REMOVED lines=13> */
.L_x_1845:
        /* <DEDUP_REMOVED lines=19> */
.L_x_1844:
[----:B------:R-:W-:Y:S05]  /*bf00*/  BSYNC.RECONVERGENT B0 ;  /* 0x0000000000007941 */ /* 0x000fea0003800200 */
.L_x_1843:
        /* <DEDUP_REMOVED lines=28> */
.L_x_1852:
        /* <DEDUP_REMOVED lines=4332> */
.L_x_1851:
[----:B------:R-:W-:Y:S05]  /*1cf90*/  BSYNC.RECONVERGENT B0 ;  /* 0x0000000000007941 */ /* 0x000fea0003800200 */
.L_x_1850:
        /* <DEDUP_REMOVED lines=36> */
.L_x_1855:
[----:B------:R-:W-:Y:S05]  /*1d1e0*/  BSYNC.RECONVERGENT B0 ;  /* 0x0000000000007941 */ /* 0x000fea0003800200 */
.L_x_1854:
        /* <DEDUP_REMOVED lines=12> */
.L_x_1857:
[----:B------:R-:W-:Y:S05]  /*1d2b0*/  BSYNC.RECONVERGENT B0 ;  /* 0x0000000000007941 */ /* 0x000fea0003800200 */
.L_x_1856:
        /* <DEDUP_REMOVED lines=12> */
.L_x_1859:
[----:B------:R-:W-:Y:S05]  /*1d380*/  BSYNC.RECONVERGENT B0 ;  /* 0x0000000000007941 */ /* 0x000fea0003800200 */
.L_x_1858:
        /* <DEDUP_REMOVED lines=12> */
.L_x_1861:
[----:B------:R-:W-:Y:S05]  /*1d450*/  BSYNC.RECONVERGENT B0 ;  /* 0x0000000000007941 */ /* 0x000fea0003800200 */
.L_x_1860:
        /* <DEDUP_REMOVED lines=12> */
.L_x_1863:
[----:B------:R-:W-:Y:S05]  /*1d520*/  BSYNC.RECONVERGENT B0 ;  /* 0x0000000000007941 */ /* 0x000fea0003800200 */
.L_x_1862:
        /* <DEDUP_REMOVED lines=12> */
.L_x_1865:
[----:B------:R-:W-:Y:S05]  /*1d5f0*/  BSYNC.RECONVERGENT B0 ;  /* 0x0000000000007941 */ /* 0x000fea0003800200 */
.L_x_1864:
        /* <DEDUP_REMOVED lines=12> */
.L_x_1867:
[----:B------:R-:W-:Y:S05]  /*1d6c0*/  BSYNC.RECONVERGENT B0 ;  /* 0x0000000000007941 */ /* 0x000fea0003800200 */
.L_x_1866:
        /* <DEDUP_REMOVED lines=41> */
.L_x_1869:
[----:B------:R-:W-:Y:S05]  /*1d960*/  BSYNC.RECONVERGENT B0 ;  /* 0x0000000000007941 */ /* 0x000fea0003800200 */
.L_x_1868:
        /* <DEDUP_REMOVED lines=13> */
.L_x_1871:
[----:B------:R-:W-:Y:S05]  /*1da40*/  BSYNC.RECONVERGENT B0 ;  /* 0x0000000000007941 */ /* 0x000fea0003800200 */
.L_x_1870:
        /* <DEDUP_REMOVED lines=12> */
.L_x_1873:
[----:B------:R-:W-:Y:S05]  /*1db10*/  BSYNC.RECONVERGENT B0 ;  /* 0x0000000000007941 */ /* 0x000fea0003800200 */
.L_x_1872:
        /* <DEDUP_REMOVED lines=12> */
.L_x_1875:
[----:B------:R-:W-:Y:S05]  /*1dbe0*/  BSYNC.RECONVERGENT B0 ;  /* 0x0000000000007941 */ /* 0x000fea0003800200 */
.L_x_1874:
        /* <DEDUP_REMOVED lines=12> */
.L_x_1877:
[----:B------:R-:W-:Y:S05]  /*1dcb0*/  BSYNC.RECONVERGENT B0 ;  /* 0x0000000000007941 */ /* 0x000fea0003800200 */
.L_x_1876:
        /* <DEDUP_REMOVED lines=12> */
.L_x_1879:
[----:B------:R-:W-:Y:S05]  /*1dd80*/  BSYNC.RECONVERGENT B0 ;  /* 0x0000000000007941 */ /* 0x000fea0003800200 */
.L_x_1878:
        /* <DEDUP_REMOVED lines=12> */
.L_x_1881:
[----:B------:R-:W-:Y:S05]  /*1de50*/  BSYNC.RECONVERGENT B0 ;  /* 0x0000000000007941 */ /* 0x000fea0003800200 */
.L_x_1880:
        /* <DEDUP_REMOVED lines=12> */
.L_x_1883:
[----:B------:R-:W-:Y:S05]  /*1df20*/  BSYNC.RECONVERGENT B0 ;  /* 0x0000000000007941 */ /* 0x000fea0003800200 */
.L_x_1882:
        /* <DEDUP_REMOVED lines=37> */
.L_x_1885:
[----:B------:R-:W-:Y:S05]  /*1e180*/  BSYNC.RECONVERGENT B0 ;  /* 0x0000000000007941 */ /* 0x000fea0003800200 */
.L_x_1884:
        /* <DEDUP_REMOVED lines=13> */
.L_x_1887:
[----:B------:R-:W-:Y:S05]  /*1e260*/  BSYNC.RECONVERGENT B0 ;  /* 0x0000000000007941 */ /* 0x000fea0003800200 */
.L_x_1886:
        /* <DEDUP_REMOVED lines=12> */
.L_x_1889:
[----:B------:R-:W-:Y:S05]  /*1e330*/  BSYNC.RECONVERGENT B0 ;  /* 0x0000000000007941 */ /* 0x000fea0003800200 */
.L_x_1888:
        /* <DEDUP_REMOVED lines=12> */
.L_x_1891:
[----:B------:R-:W-:Y:S05]  /*1e400*/  BSYNC.RECONVERGENT B0 ;  /* 0x0000000000007941 */ /* 0x000fea0003800200 */
.L_x_1890:
        /* <DEDUP_REMOVED lines=12> */
.L_x_1893:
[----:B------:R-:W-:Y:S05]  /*1e4d0*/  BSYNC.RECONVERGENT B0 ;  /* 0x0000000000007941 */ /* 0x000fea0003800200 */
.L_x_1892:
        /* <DEDUP_REMOVED lines=12> */
.L_x_1895:
[----:B------:R-:W-:Y:S05]  /*1e5a0*/  BSYNC.RECONVERGENT B0 ;  /* 0x0000000000007941 */ /* 0x000fea0003800200 */
.L_x_1894:
        /* <DEDUP_REMOVED lines=12> */
.L_x_1897:
[----:B------:R-:W-:Y:S05]  /*1e670*/  BSYNC.RECONVERGENT B0 ;  /* 0x0000000000007941 */ /* 0x000fea0003800200 */
.L_x_1896:
        /* <DEDUP_REMOVED lines=12> */
.L_x_1899:
[----:B------:R-:W-:Y:S05]  /*1e740*/  BSYNC.RECONVERGENT B0 ;  /* 0x0000000000007941 */ /* 0x000fea0003800200 */
.L_x_1898:
        /* <DEDUP_REMOVED lines=46> */
.L_x_1901:
[----:B------:R-:W-:Y:S05]  /*1ea30*/  BSYNC.RECONVERGENT B0 ;  /* 0x0000000000007941 */ /* 0x000fea0003800200 */
.L_x_1900:
        /* <DEDUP_REMOVED lines=18> */
.L_x_1903:
[----:B------:R-:W-:Y:S05]  /*1eb60*/  BSYNC.RECONVERGENT B0 ;  /* 0x0000000000007941 */ /* 0x000fea0003800200 */
.L_x_1902:
        /* <DEDUP_REMOVED lines=18> */
.L_x_1905:
[----:B------:R-:W-:Y:S05]  /*1ec90*/  BSYNC.RECONVERGENT B0 ;  /* 0x0000000000007941 */ /* 0x000fea0003800200 */
.L_x_1904:
        /* <DEDUP_REMOVED lines=18> */
.L_x_1907:
[----:B------:R-:W-:Y:S05]  /*1edc0*/  BSYNC.RECONVERGENT B0 ;  /* 0x0000000000007941 */ /* 0x000fea0003800200 */
.L_x_1906:
        /* <DEDUP_REMOVED lines=18> */
.L_x_1909:
[----:B------:R-:W-:Y:S05]  /*1eef0*/  BSYNC.RECONVERGENT B0 ;  /* 0x0000000000007941 */ /* 0x000fea0003800200 */
.L_x_1908:
        /* <DEDUP_REMOVED lines=18> */
.L_x_1911:
[----:B------:R-:W-:Y:S05]  /*1f020*/  BSYNC.RECONVERGENT B0 ;  /* 0x0000000000007941 */ /* 0x000fea0003800200 */
.L_x_1910:
        /* <DEDUP_REMOVED lines=18> */
.L_x_1913:
[----:B------:R-:W-:Y:S05]  /*1f150*/  BSYNC.RECONVERGENT B0 ;  /* 0x0000000000007941 */ /* 0x000fea0003800200 */
.L_x_1912:
        /* <DEDUP_REMOVED lines=24> */
.L_x_1915:
[----:B------:R-:W-:Y:S05]  /*1f2e0*/  BSYNC.RECONVERGENT B0 ;  /* 0x0000000000007941 */ /* 0x000fea0003800200 */
.L_x_1914:
        /* <DEDUP_REMOVED lines=20> */
.L_x_1917:
[----:B------:R-:W-:Y:S05]  /*1f430*/  BSYNC.RECONVERGENT B0 ;  /* 0x0000000000007941 */ /* 0x000fea0003800200 */
.L_x_1916:
        /* <DEDUP_REMOVED lines=18> */
.L_x_1919:
[----:B------:R-:W-:Y:S05]  /*1f560*/  BSYNC.RECONVERGENT B0 ;  /* 0x0000000000007941 */ /* 0x000fea0003800200 */
.L_x_1918:
        /* <DEDUP_REMOVED lines=18> */
.L_x_1921:
[----:B------:R-:W-:Y:S05]  /*1f690*/  BSYNC.RECONVERGENT B0 ;  /* 0x0000000000007941 */ /* 0x000fea0003800200 */
.L_x_1920:
        /* <DEDUP_REMOVED lines=18> */
.L_x_1923:
[----:B------:R-:W-:Y:S05]  /*1f7c0*/  BSYNC.RECONVERGENT B0 ;  /* 0x0000000000007941 */ /* 0x000fea0003800200 */
.L_x_1922:
        /* <DEDUP_REMOVED lines=18> */
.L_x_1925:
[----:B------:R-:W-:Y:S05]  /*1f8f0*/  BSYNC.RECONVERGENT B0 ;  /* 0x0000000000007941 */ /* 0x000fea0003800200 */
.L_x_1924:
        /* <DEDUP_REMOVED lines=18> */
.L_x_1927:
[----:B------:R-:W-:Y:S05]  /*1fa20*/  BSYNC.RECONVERGENT B0 ;  /* 0x0000000000007941 */ /* 0x000fea0003800200 */
.L_x_1926:
        /* <DEDUP_REMOVED lines=19> */
.L_x_1929:
[----:B------:R-:W-:Y:S05]  /*1fb60*/  BSYNC.RECONVERGENT B0 ;  /* 0x0000000000007941 */ /* 0x000fea0003800200 */
.L_x_1928:
        /* <DEDUP_REMOVED lines=24> */
.L_x_1931:
[----:B------:R-:W-:Y:S05]  /*1fcf0*/  BSYNC.RECONVERGENT B0 ;  /* 0x0000000000007941 */ /* 0x000fea0003800200 */
.L_x_1930:
        /* <DEDUP_REMOVED lines=20> */
.L_x_1933:
[----:B------:R-:W-:Y:S05]  /*1fe40*/  BSYNC.RECONVERGENT B0 ;  /* 0x0000000000007941 */ /* 0x000fea0003800200 */
.L_x_1932:
        /* <DEDUP_REMOVED lines=18> */
.L_x_1935:
[----:B------:R-:W-:Y:S05]  /*1ff70*/  BSYNC.RECONVERGENT B0 ;  /* 0x0000000000007941 */ /* 0x000fea0003800200 */
.L_x_1934:
        /* <DEDUP_REMOVED lines=18> */
.L_x_1937:
[----:B------:R-:W-:Y:S05]  /*200a0*/  BSYNC.RECONVERGENT B0 ;  /* 0x0000000000007941 */ /* 0x000fea0003800200 */
.L_x_1936:
        /* <DEDUP_REMOVED lines=18> */
.L_x_1939:
[----:B------:R-:W-:Y:S05]  /*201d0*/  BSYNC.RECONVERGENT B0 ;  /* 0x0000000000007941 */ /* 0x000fea0003800200 */
.L_x_1938:
        /* <DEDUP_REMOVED lines=18> */
.L_x_1941:
[----:B------:R-:W-:Y:S05]  /*20300*/  BSYNC.RECONVERGENT B0 ;  /* 0x0000000000007941 */ /* 0x000fea0003800200 */
.L_x_1940:
        /* <DEDUP_REMOVED lines=18> */
.L_x_1943:
[----:B------:R-:W-:Y:S05]  /*20430*/  BSYNC.RECONVERGENT B0 ;  /* 0x0000000000007941 */ /* 0x000fea0003800200 */
.L_x_1942:
        /* <DEDUP_REMOVED lines=19> */
.L_x_1945:
[----:B------:R-:W-:Y:S05]  /*20570*/  BSYNC.RECONVERGENT B0 ;  /* 0x0000000000007941 */ /* 0x000fea0003800200 */
.L_x_1944:
        /* <DEDUP_REMOVED lines=24> */
.L_x_1947:
[----:B------:R-:W-:Y:S05]  /*20700*/  BSYNC.RECONVERGENT B0 ;  /* 0x0000000000007941 */ /* 0x000fea0003800200 */
.L_x_1946:
        /* <DEDUP_REMOVED lines=20> */
.L_x_1949:
[----:B------:R-:W-:Y:S05]  /*20850*/  BSYNC.RECONVERGENT B0 ;  /* 0x0000000000007941 */ /* 0x000fea0003800200 */
.L_x_1948:
        /* <DEDUP_REMOVED lines=18> */
.L_x_1951:
[----:B------:R-:W-:Y:S05]  /*20980*/  BSYNC.RECONVERGENT B0 ;  /* 0x0000000000007941 */ /* 0x000fea0003800200 */
.L_x_1950:
        /* <DEDUP_REMOVED lines=18> */
.L_x_1953:
[----:B------:R-:W-:Y:S05]  /*20ab0*/  BSYNC.RECONVERGENT B0 ;  /* 0x0000000000007941 */ /* 0x000fea0003800200 */
.L_x_1952:
        /* <DEDUP_REMOVED lines=18> */
.L_x_1955:
[----:B------:R-:W-:Y:S05]  /*20be0*/  BSYNC.RECONVERGENT B0 ;  /* 0x0000000000007941 */ /* 0x000fea0003800200 */
.L_x_1954:
        /* <DEDUP_REMOVED lines=18> */
.L_x_1957:
[----:B------:R-:W-:Y:S05]  /*20d10*/  BSYNC.RECONVERGENT B0 ;  /* 0x0000000000007941 */ /* 0x000fea0003800200 */
.L_x_1956:
        /* <DEDUP_REMOVED lines=18> */
.L_x_1959:
[----:B------:R-:W-:Y:S05]  /*20e40*/  BSYNC.RECONVERGENT B0 ;  /* 0x0000000000007941 */ /* 0x000fea0003800200 */
.L_x_1958:
        /* <DEDUP_REMOVED lines=19> */
.L_x_1961:
[----:B------:R-:W-:Y:S05]  /*20f80*/  BSYNC.RECONVERGENT B0 ;  /* 0x0000000000007941 */ /* 0x000fea0003800200 */
.L_x_1960:
        /* <DEDUP_REMOVED lines=24> */
.L_x_1963:
[----:B------:R-:W-:Y:S05]  /*21110*/  BSYNC.RECONVERGENT B0 ;  /* 0x0000000000007941 */ /* 0x000fea0003800200 */
.L_x_1962:
        /* <DEDUP_REMOVED lines=20> */
.L_x_1965:
[----:B------:R-:W-:Y:S05]  /*21260*/  BSYNC.RECONVERGENT B0 ;  /* 0x0000000000007941 */ /* 0x000fea0003800200 */
.L_x_1964:
        /* <DEDUP_REMOVED lines=18> */
.L_x_1967:
[----:B------:R-:W-:Y:S05]  /*21390*/  BSYNC.RECONVERGENT B0 ;  /* 0x0000000000007941 */ /* 0x000fea0003800200 */
.L_x_1966:
        /* <DEDUP_REMOVED lines=18> */
.L_x_1969:
[----:B------:R-:W-:Y:S05]  /*214c0*/  BSYNC.RECONVERGENT B0 ;  /* 0x0000000000007941 */ /* 0x000fea0003800200 */
.L_x_1968:
        /* <DEDUP_REMOVED lines=18> */
.L_x_1971:
[----:B------:R-:W-:Y:S05]  /*215f0*/  BSYNC.RECONVERGENT B0 ;  /* 0x0000000000007941 */ /* 0x000fea0003800200 */
.L_x_1970:
        /* <DEDUP_REMOVED lines=18> */
.L_x_1973:
[----:B------:R-:W-:Y:S05]  /*21720*/  BSYNC.RECONVERGENT B0 ;  /* 0x0000000000007941 */ /* 0x000fea0003800200 */
.L_x_1972:
        /* <DEDUP_REMOVED lines=18> */
.L_x_1975:
[----:B------:R-:W-:Y:S05]  /*21850*/  BSYNC.RECONVERGENT B0 ;  /* 0x0000000000007941 */ /* 0x000fea0003800200 */
.L_x_1974:
        /* <DEDUP_REMOVED lines=19> */
.L_x_1977:
[----:B------:R-:W-:Y:S05]  /*21990*/  BSYNC.RECONVERGENT B0 ;  /* 0x0000000000007941 */ /* 0x000fea0003800200 */
.L_x_1976:
        /* <DEDUP_REMOVED lines=24> */
.L_x_1979:
[----:B------:R-:W-:Y:S05]  /*21b20*/  BSYNC.RECONVERGENT B0 ;  /* 0x0000000000007941 */ /* 0x000fea0003800200 */
.L_x_1978:
        /* <DEDUP_REMOVED lines=20> */
.L_x_1981:
[----:B------:R-:W-:Y:S05]  /*21c70*/  BSYNC.RECONVERGENT B0 ;  /* 0x0000000000007941 */ /* 0x000fea0003800200 */
.L_x_1980:
        /* <DEDUP_REMOVED lines=18> */
.L_x_1983:
[----:B------:R-:W-:Y:S05]  /*21da0*/  BSYNC.RECONVERGENT B0 ;  /* 0x0000000000007941 */ /* 0x000fea0003800200 */
.L_x_1982:
        /* <DEDUP_REMOVED lines=18> */
.L_x_1985:
[----:B------:R-:W-:Y:S05]  /*21ed0*/  BSYNC.RECONVERGENT B0 ;  /* 0x0000000000007941 */ /* 0x000fea0003800200 */
.L_x_1984:
        /* <DEDUP_REMOVED lines=18> */
.L_x_1987:
[----:B------:R-:W-:Y:S05]  /*22000*/  BSYNC.RECONVERGENT B0 ;  /* 0x0000000000007941 */ /* 0x000fea0003800200 */
.L_x_1986:
        /* <DEDUP_REMOVED lines=18> */
.L_x_1989:
[----:B------:R-:W-:Y:S05]  /*22130*/  BSYNC.RECONVERGENT B0 ;  /* 0x0000000000007941 */ /* 0x000fea0003800200 */
.L_x_1988:
        /* <DEDUP_REMOVED lines=18> */
.L_x_1991:
[----:B------:R-:W-:Y:S05]  /*22260*/  BSYNC.RECONVERGENT B0 ;  /* 0x0000000000007941 */ /* 0x000fea0003800200 */
.L_x_1990:
        /* <DEDUP_REMOVED lines=19> */
.L_x_1993:
[----:B------:R-:W-:Y:S05]  /*223a0*/  BSYNC.RECONVERGENT B0 ;  /* 0x0000000000007941 */ /* 0x000fea0003800200 */
.L_x_1992:
        /* <DEDUP_REMOVED lines=24> */
.L_x_1995:
[----:B------:R-:W-:Y:S05]  /*22530*/  BSYNC.RECONVERGENT B0 ;  /* 0x0000000000007941 */ /* 0x000fea0003800200 */
.L_x_1994:
        /* <DEDUP_REMOVED lines=20> */
.L_x_1997:
[----:B------:R-:W-:Y:S05]  /*22680*/  BSYNC.RECONVERGENT B0 ;  /* 0x0000000000007941 */ /* 0x000fea0003800200 */
.L_x_1996:
        /* <DEDUP_REMOVED lines=18> */
.L_x_1999:
[----:B------:R-:W-:Y:S05]  /*227b0*/  BSYNC.RECONVERGENT B0 ;  /* 0x0000000000007941 */ /* 0x000fea0003800200 */
.L_x_1998:
        /* <DEDUP_REMOVED lines=18> */
.L_x_2001:
[----:B------:R-:W-:Y:S05]  /*228e0*/  BSYNC.RECONVERGENT B0 ;  /* 0x0000000000007941 */ /* 0x000fea0003800200 */
.L_x_2000:
        /* <DEDUP_REMOVED lines=18> */
.L_x_2003:
[----:B------:R-:W-:Y:S05]  /*22a10*/  BSYNC.RECONVERGENT B0 ;  /* 0x0000000000007941 */ /* 0x000fea0003800200 */
.L_x_2002:
        /* <DEDUP_REMOVED lines=18> */
.L_x_2005:
[----:B------:R-:W-:Y:S05]  /*22b40*/  BSYNC.RECONVERGENT B0 ;  /* 0x0000000000007941 */ /* 0x000fea0003800200 */
.L_x_2004:
        /* <DEDUP_REMOVED lines=18> */
.L_x_2007:
[----:B------:R-:W-:Y:S05]  /*22c70*/  BSYNC.RECONVERGENT B0 ;  /* 0x0000000000007941 */ /* 0x000fea0003800200 */
.L_x_2006:
        /* <DEDUP_REMOVED lines=19> */
.L_x_2009:
[----:B------:R-:W-:Y:S05]  /*22db0*/  BSYNC.RECONVERGENT B0 ;  /* 0x0000000000007941 */ /* 0x000fea0003800200 */
.L_x_2008:
        /* <DEDUP_REMOVED lines=24> */
.L_x_2011:
[----:B------:R-:W-:Y:S05]  /*22f40*/  BSYNC.RECONVERGENT B0 ;  /* 0x0000000000007941 */ /* 0x000fea0003800200 */
.L_x_2010:
        /* <DEDUP_REMOVED lines=20> */
.L_x_2013:
[----:B------:R-:W-:Y:S05]  /*23090*/  BSYNC.RECONVERGENT B0 ;  /* 0x0000000000007941 */ /* 0x000fea0003800200 */
.L_x_2012:
        /* <DEDUP_REMOVED lines=18> */
.L_x_2015:
[----:B------:R-:W-:Y:S05]  /*231c0*/  BSYNC.RECONVERGENT B0 ;  /* 0x0000000000007941 */ /* 0x000fea0003800200 */
.L_x_2014:
        /* <DEDUP_REMOVED lines=18> */
.L_x_2017:
[----:B------:R-:W-:Y:S05]  /*232f0*/  BSYNC.RECONVERGENT B0 ;  /* 0x0000000000007941 */ /* 0x000fea0003800200 */
.L_x_2016:
        /* <DEDUP_REMOVED lines=18> */
.L_x_2019:
[----:B------:R-:W-:Y:S05]  /*23420*/  BSYNC.RECONVERGENT B0 ;  /* 0x0000000000007941 */ /* 0x000fea0003800200 */
.L_x_2018:
        /* <DEDUP_REMOVED lines=18> */
.L_x_2021:
[----:B------:R-:W-:Y:S05]  /*23550*/  BSYNC.RECONVERGENT B0 ;  /* 0x0000000000007941 */ /* 0x000fea0003800200 */
.L_x_2020:
        /* <DEDUP_REMOVED lines=18> */
.L_x_2023:
[----:B------:R-:W-:Y:S05]  /*23680*/  BSYNC.RECONVERGENT B0 ;  /* 0x0000000000007941 */ /* 0x000fea0003800200 */
.L_x_2022:
        /* <DEDUP_REMOVED lines=19> */
.L_x_2025:
[----:B------:R-:W-:Y:S05]  /*237c0*/  BSYNC.RECONVERGENT B0 ;  /* 0x0000000000007941 */ /* 0x000fea0003800200 */
.L_x_2024:
        /* <DEDUP_REMOVED lines=24> */
.L_x_2027:
[----:B------:R-:W-:Y:S05]  /*23950*/  BSYNC.RECONVERGENT B0 ;  /* 0x0000000000007941 */ /* 0x000fea0003800200 */
.L_x_2026:
        /* <DEDUP_REMOVED lines=20> */
.L_x_2029:
[----:B------:R-:W-:Y:S05]  /*23aa0*/  BSYNC.RECONVERGENT B0 ;  /* 0x0000000000007941 */ /* 0x000fea0003800200 */
.L_x_2028:
        /* <DEDUP_REMOVED lines=18> */
.L_x_2031:
[----:B------:R-:W-:Y:S05]  /*23bd0*/  BSYNC.RECONVERGENT B0 ;  /* 0x0000000000007941 */ /* 0x000fea0003800200 */
.L_x_2030:
        /* <DEDUP_REMOVED lines=18> */
.L_x_2033:
[----:B------:R-:W-:Y:S05]  /*23d00*/  BSYNC.RECONVERGENT B0 ;  /* 0x0000000000007941 */ /* 0x000fea0003800200 */
.L_x_2032:
        /* <DEDUP_REMOVED lines=18> */
.L_x_2035:
[----:B------:R-:W-:Y:S05]  /*23e30*/  BSYNC.RECONVERGENT B0 ;  /* 0x0000000000007941 */ /* 0x000fea0003800200 */
.L_x_2034:
        /* <DEDUP_REMOVED lines=18> */
.L_x_2037:
[----:B------:R-:W-:Y:S05]  /*23f60*/  BSYNC.RECONVERGENT B0 ;  /* 0x0000000000007941 */ /* 0x000fea0003800200 */
.L_x_2036:
        /* <DEDUP_REMOVED lines=18> */
.L_x_2039:
[----:B------:R-:W-:Y:S05]  /*24090*/  BSYNC.RECONVERGENT B0 ;  /* 0x0000000000007941 */ /* 0x000fea0003800200 */
.L_x_2038:
        /* <DEDUP_REMOVED lines=19> */
.L_x_2041:
[----:B------:R-:W-:Y:S05]  /*241d0*/  BSYNC.RECONVERGENT B0 ;  /* 0x0000000000007941 */ /* 0x000fea0003800200 */
.L_x_2040:
        /* <DEDUP_REMOVED lines=24> */
.L_x_2043:
[----:B------:R-:W-:Y:S05]  /*24360*/  BSYNC.RECONVERGENT B0 ;  /* 0x0000000000007941 */ /* 0x000fea0003800200 */
.L_x_2042:
        /* <DEDUP_REMOVED lines=20> */
.L_x_2045:
[----:B------:R-:W-:Y:S05]  /*244b0*/  BSYNC.RECONVERGENT B0 ;  /* 0x0000000000007941 */ /* 0x000fea0003800200 */
.L_x_2044:
        /* <DEDUP_REMOVED lines=18> */
.L_x_2047:
[----:B------:R-:W-:Y:S05]  /*245e0*/  BSYNC.RECONVERGENT B0 ;  /* 0x0000000000007941 */ /* 0x000fea0003800200 */
.L_x_2046:
        /* <DEDUP_REMOVED lines=18> */
.L_x_2049:
[----:B------:R-:W-:Y:S05]  /*24710*/  BSYNC.RECONVERGENT B0 ;  /* 0x0000000000007941 */ /* 0x000fea0003800200 */
.L_x_2048:
        /* <DEDUP_REMOVED lines=18> */
.L_x_2051:
[----:B------:R-:W-:Y:S05]  /*24840*/  BSYNC.RECONVERGENT B0 ;  /* 0x0000000000007941 */ /* 0x000fea0003800200 */
.L_x_2050:
        /* <DEDUP_REMOVED lines=18> */
.L_x_2053:
[----:B------:R-:W-:Y:S05]  /*24970*/  BSYNC.RECONVERGENT B0 ;  /* 0x0000000000007941 */ /* 0x000fea0003800200 */
.L_x_2052:
        /* <DEDUP_REMOVED lines=18> */
.L_x_2055:
[----:B------:R-:W-:Y:S05]  /*24aa0*/  BSYNC.RECONVERGENT B0 ;  /* 0x0000000000007941 */ /* 0x000fea0003800200 */
.L_x_2054:
        /* <DEDUP_REMOVED lines=19> */
.L_x_2057:
[----:B------:R-:W-:Y:S05]  /*24be0*/  BSYNC.RECONVERGENT B0 ;  /* 0x0000000000007941 */ /* 0x000fea0003800200 */
.L_x_2056:
        /* <DEDUP_REMOVED lines=24> */
.L_x_2059:
[----:B------:R-:W-:Y:S05]  /*24d70*/  BSYNC.RECONVERGENT B0 ;  /* 0x0000000000007941 */ /* 0x000fea0003800200 */
.L_x_2058:
        /* <DEDUP_REMOVED lines=20> */
.L_x_2061:
[----:B------:R-:W-:Y:S05]  /*24ec0*/  BSYNC.RECONVERGENT B0 ;  /* 0x0000000000007941 */ /* 0x000fea0003800200 */
.L_x_2060:
        /* <DEDUP_REMOVED lines=18> */
.L_x_2063:
[----:B------:R-:W-:Y:S05]  /*24ff0*/  BSYNC.RECONVERGENT B0 ;  /* 0x0000000000007941 */ /* 0x000fea0003800200 */
.L_x_2062:
        /* <DEDUP_REMOVED lines=18> */
.L_x_2065:
[----:B------:R-:W-:Y:S05]  /*25120*/  BSYNC.RECONVERGENT B0 ;  /* 0x0000000000007941 */ /* 0x000fea0003800200 */
.L_x_2064:
        /* <DEDUP_REMOVED lines=18> */
.L_x_2067:
[----:B------:R-:W-:Y:S05]  /*25250*/  BSYNC.RECONVERGENT B0 ;  /* 0x0000000000007941 */ /* 0x000fea0003800200 */
.L_x_2066:
        /* <DEDUP_REMOVED lines=18> */
.L_x_2069:
[----:B------:R-:W-:Y:S05]  /*25380*/  BSYNC.RECONVERGENT B0 ;  /* 0x0000000000007941 */ /* 0x000fea0003800200 */
.L_x_2068:
        /* <DEDUP_REMOVED lines=18> */
.L_x_2071:
[----:B------:R-:W-:Y:S05]  /*254b0*/  BSYNC.RECONVERGENT B0 ;  /* 0x0000000000007941 */ /* 0x000fea0003800200 */
.L_x_2070:
        /* <DEDUP_REMOVED lines=19> */
.L_x_2073:
[----:B------:R-:W-:Y:S05]  /*255f0*/  BSYNC.RECONVERGENT B0 ;  /* 0x0000000000007941 */ /* 0x000fea0003800200 */
.L_x_2072:
        /* <DEDUP_REMOVED lines=24> */
.L_x_2075:
[----:B------:R-:W-:Y:S05]  /*25780*/  BSYNC.RECONVERGENT B0 ;  /* 0x0000000000007941 */ /* 0x000fea0003800200 */
.L_x_2074:
        /* <DEDUP_REMOVED lines=20> */
.L_x_2077:
[----:B------:R-:W-:Y:S05]  /*258d0*/  BSYNC.RECONVERGENT B0 ;  /* 0x0000000000007941 */ /* 0x000fea0003800200 */
.L_x_2076:
        /* <DEDUP_REMOVED lines=18> */
.L_x_2079:
[----:B------:R-:W-:Y:S05]  /*25a00*/  BSYNC.RECONVERGENT B0 ;  /* 0x0000000000007941 */ /* 0x000fea0003800200 */
.L_x_2078:
        /* <DEDUP_REMOVED lines=18> */
.L_x_2081:
[----:B------:R-:W-:Y:S05]  /*25b30*/  BSYNC.RECONVERGENT B0 ;  /* 0x0000000000007941 */ /* 0x000fea0003800200 */
.L_x_2080:
        /* <DEDUP_REMOVED lines=18> */
.L_x_2083:
[----:B------:R-:W-:Y:S05]  /*25c60*/  BSYNC.RECONVERGENT B0 ;  /* 0x0000000000007941 */ /* 0x000fea0003800200 */
.L_x_2082:
        /* <DEDUP_REMOVED lines=18> */
.L_x_2085:
[----:B------:R-:W-:Y:S05]  /*25d90*/  BSYNC.RECONVERGENT B0 ;  /* 0x0000000000007941 */ /* 0x000fea0003800200 */
.L_x_2084:
        /* <DEDUP_REMOVED lines=18> */
.L_x_2087:
[----:B------:R-:W-:Y:S05]  /*25ec0*/  BSYNC.RECONVERGENT B0 ;  /* 0x0000000000007941 */ /* 0x000fea0003800200 */
.L_x_2086:
        /* <DEDUP_REMOVED lines=19> */
.L_x_2089:
[----:B------:R-:W-:Y:S05]  /*26000*/  BSYNC.RECONVERGENT B0 ;  /* 0x0000000000007941 */ /* 0x000fea0003800200 */
.L_x_2088:
        /* <DEDUP_REMOVED lines=24> */
.L_x_2091:
[----:B------:R-:W-:Y:S05]  /*26190*/  BSYNC.RECONVERGENT B0 ;  /* 0x0000000000007941 */ /* 0x000fea0003800200 */
.L_x_2090:
        /* <DEDUP_REMOVED lines=20> */
.L_x_2093:
[----:B------:R-:W-:Y:S05]  /*262e0*/  BSYNC.RECONVERGENT B0 ;  /* 0x0000000000007941 */ /* 0x000fea0003800200 */
.L_x_2092:
        /* <DEDUP_REMOVED lines=18> */
.L_x_2095:
[----:B------:R-:W-:Y:S05]  /*26410*/  BSYNC.RECONVERGENT B0 ;  /* 0x0000000000007941 */ /* 0x000fea0003800200 */
.L_x_2094:
        /* <DEDUP_REMOVED lines=18> */
.L_x_2097:
[----:B------:R-:W-:Y:S05]  /*26540*/  BSYNC.RECONVERGENT B0 ;  /* 0x0000000000007941 */ /* 0x000fea0003800200 */
.L_x_2096:
        /* <DEDUP_REMOVED lines=18> */
.L_x_2099:
[----:B------:R-:W-:Y:S05]  /*26670*/  BSYNC.RECONVERGENT B0 ;  /* 0x0000000000007941 */ /* 0x000fea0003800200 */
.L_x_2098:
        /* <DEDUP_REMOVED lines=18> */
.L_x_2101:
[----:B------:R-:W-:Y:S05]  /*267a0*/  BSYNC.RECONVERGENT B0 ;  /* 0x0000000000007941 */ /* 0x000fea0003800200 */
.L_x_2100:
        /* <DEDUP_REMOVED lines=18> */
.L_x_2103:
[----:B------:R-:W-:Y:S05]  /*268d0*/  BSYNC.RECONVERGENT B0 ;  /* 0x0000000000007941 */ /* 0x000fea0003800200 */
.L_x_2102:
        /* <DEDUP_REMOVED lines=19> */
.L_x_2105:
[----:B------:R-:W-:Y:S05]  /*26a10*/  BSYNC.RECONVERGENT B0 ;  /* 0x0000000000007941 */ /* 0x000fea0003800200 */
.L_x_2104:
        /* <DEDUP_REMOVED lines=24> */
.L_x_2107:
[----:B------:R-:W-:Y:S05]  /*26ba0*/  BSYNC.RECONVERGENT B0 ;  /* 0x0000000000007941 */ /* 0x000fea0003800200 */
.L_x_2106:
        /* <DEDUP_REMOVED lines=20> */
.L_x_2109:
[----:B------:R-:W-:Y:S05]  /*26cf0*/  BSYNC.RECONVERGENT B0 ;  /* 0x0000000000007941 */ /* 0x000fea0003800200 */
.L_x_2108:
        /* <DEDUP_REMOVED lines=18> */
.L_x_2111:
[----:B------:R-:W-:Y:S05]  /*26e20*/  BSYNC.RECONVERGENT B0 ;  /* 0x0000000000007941 */ /* 0x000fea0003800200 */
.L_x_2110:
        /* <DEDUP_REMOVED lines=18> */
.L_x_2113:
[----:B------:R-:W-:Y:S05]  /*26f50*/  BSYNC.RECONVERGENT B0 ;  /* 0x0000000000007941 */ /* 0x000fea0003800200 */
.L_x_2112:
        /* <DEDUP_REMOVED lines=18> */
.L_x_2115:
[----:B------:R-:W-:Y:S05]  /*27080*/  BSYNC.RECONVERGENT B0 ;  /* 0x0000000000007941 */ /* 0x000fea0003800200 */
.L_x_2114:
        /* <DEDUP_REMOVED lines=18> */
.L_x_2117:
[----:B------:R-:W-:Y:S05]  /*271b0*/  BSYNC.RECONVERGENT B0 ;  /* 0x0000000000007941 */ /* 0x000fea0003800200 */
.L_x_2116:
        /* <DEDUP_REMOVED lines=18> */
.L_x_2119:
[----:B------:R-:W-:Y:S05]  /*272e0*/  BSYNC.RECONVERGENT B0 ;  /* 0x0000000000007941 */ /* 0x000fea0003800200 */
.L_x_2118:
        /* <DEDUP_REMOVED lines=19> */
.L_x_2121:
[----:B------:R-:W-:Y:S05]  /*27420*/  BSYNC.RECONVERGENT B0 ;  /* 0x0000000000007941 */ /* 0x000fea0003800200 */
.L_x_2120:
        /* <DEDUP_REMOVED lines=24> */
.L_x_2123:
[----:B------:R-:W-:Y:S05]  /*275b0*/  BSYNC.RECONVERGENT B0 ;  /* 0x0000000000007941 */ /* 0x000fea0003800200 */
.L_x_2122:
        /* <DEDUP_REMOVED lines=20> */
.L_x_2125:
[----:B------:R-:W-:Y:S05]  /*27700*/  BSYNC.RECONVERGENT B0 ;  /* 0x0000000000007941 */ /* 0x000fea0003800200 */
.L_x_2124:
        /* <DEDUP_REMOVED lines=18> */
.L_x_2127:
[----:B------:R-:W-:Y:S05]  /*27830*/  BSYNC.RECONVERGENT B0 ;  /* 0x0000000000007941 */ /* 0x000fea0003800200 */
.L_x_2126:
        /* <DEDUP_REMOVED lines=18> */
.L_x_2129:
[----:B------:R-:W-:Y:S05]  /*27960*/  BSYNC.RECONVERGENT B0 ;  /* 0x0000000000007941 */ /* 0x000fea0003800200 */
.L_x_2128:
        /* <DEDUP_REMOVED lines=18> */
.L_x_2131:
[----:B------:R-:W-:Y:S05]  /*27a90*/  BSYNC.RECONVERGENT B0 ;  /* 0x0000000000007941 */ /* 0x000fea0003800200 */
.L_x_2130:
        /* <DEDUP_REMOVED lines=18> */
.L_x_2133:
[----:B------:R-:W-:Y:S05]  /*27bc0*/  BSYNC.RECONVERGENT B0 ;  /* 0x0000000000007941 */ /* 0x000fea0003800200 */
.L_x_2132:
        /* <DEDUP_REMOVED lines=18> */
.L_x_2135:
[----:B------:R-:W-:Y:S05]  /*27cf0*/  BSYNC.RECONVERGENT B0 ;  /* 0x0000000000007941 */ /* 0x000fea0003800200 */
.L_x_2134:
        /* <DEDUP_REMOVED lines=19> */
.L_x_2137:
[----:B------:R-:W-:Y:S05]  /*27e30*/  BSYNC.RECONVERGENT B0 ;  /* 0x0000000000007941 */ /* 0x000fea0003800200 */
.L_x_2136:
        /* <DEDUP_REMOVED lines=24> */
.L_x_2139:
[----:B------:R-:W-:Y:S05]  /*27fc0*/  BSYNC.RECONVERGENT B0 ;  /* 0x0000000000007941 */ /* 0x000fea0003800200 */
.L_x_2138:
        /* <DEDUP_REMOVED lines=20> */
.L_x_2141:
[----:B------:R-:W-:Y:S05]  /*28110*/  BSYNC.RECONVERGENT B0 ;  /* 0x0000000000007941 */ /* 0x000fea0003800200 */
.L_x_2140:
        /* <DEDUP_REMOVED lines=18> */
.L_x_2143:
[----:B------:R-:W-:Y:S05]  /*28240*/  BSYNC.RECONVERGENT B0 ;  /* 0x0000000000007941 */ /* 0x000fea0003800200 */
.L_x_2142:
        /* <DEDUP_REMOVED lines=18> */
.L_x_2145:
[----:B------:R-:W-:Y:S05]  /*28370*/  BSYNC.RECONVERGENT B0 ;  /* 0x0000000000007941 */ /* 0x000fea0003800200 */
.L_x_2144:
        /* <DEDUP_REMOVED lines=18> */
.L_x_2147:
[----:B------:R-:W-:Y:S05]  /*284a0*/  BSYNC.RECONVERGENT B0 ;  /* 0x0000000000007941 */ /* 0x000fea0003800200 */
.L_x_2146:
        /* <DEDUP_REMOVED lines=18> */
.L_x_2149:
[----:B------:R-:W-:Y:S05]  /*285d0*/  BSYNC.RECONVERGENT B0 ;  /* 0x0000000000007941 */ /* 0x000fea0003800200 */
.L_x_2148:
        /* <DEDUP_REMOVED lines=18> */
.L_x_2151:
[----:B------:R-:W-:Y:S05]  /*28700*/  BSYNC.RECONVERGENT B0 ;  /* 0x0000000000007941 */ /* 0x000fea0003800200 */
.L_x_2150:
        /* <DEDUP_REMOVED lines=19> */
.L_x_2153:
[----:B------:R-:W-:Y:S05]  /*28840*/  BSYNC.RECONVERGENT B0 ;  /* 0x0000000000007941 */ /* 0x000fea0003800200 */
.L_x_2152:
        /* <DEDUP_REMOVED lines=24> */
.L_x_2155:
[----:B------:R-:W-:Y:S05]  /*289d0*/  BSYNC.RECONVERGENT B0 ;  /* 0x0000000000007941 */ /* 0x000fea0003800200 */
.L_x_2154:
        /* <DEDUP_REMOVED lines=20> */
.L_x_2157:
[----:B------:R-:W-:Y:S05]  /*28b20*/  BSYNC.RECONVERGENT B0 ;  /* 0x0000000000007941 */ /* 0x000fea0003800200 */
.L_x_2156:
        /* <DEDUP_REMOVED lines=18> */
.L_x_2159:
[----:B------:R-:W-:Y:S05]  /*28c50*/  BSYNC.RECONVERGENT B0 ;  /* 0x0000000000007941 */ /* 0x000fea0003800200 */
.L_x_2158:
        /* <DEDUP_REMOVED lines=18> */
.L_x_2161:
[----:B------:R-:W-:Y:S05]  /*28d80*/  BSYNC.RECONVERGENT B0 ;  /* 0x0000000000007941 */ /* 0x000fea0003800200 */
.L_x_2160:
        /* <DEDUP_REMOVED lines=18> */
.L_x_2163:
[----:B------:R-:W-:Y:S05]  /*28eb0*/  BSYNC.RECONVERGENT B0 ;  /* 0x0000000000007941 */ /* 0x000fea0003800200 */
.L_x_2162:
        /* <DEDUP_REMOVED lines=18> */
.L_x_2165:
[----:B------:R-:W-:Y:S05]  /*28fe0*/  BSYNC.RECONVERGENT B0 ;  /* 0x0000000000007941 */ /* 0x000fea0003800200 */
.L_x_2164:
        /* <DEDUP_REMOVED lines=18> */
.L_x_2167:
[----:B------:R-:W-:Y:S05]  /*29110*/  BSYNC.RECONVERGENT B0 ;  /* 0x0000000000007941 */ /* 0x000fea0003800200 */
.L_x_2166:
        /* <DEDUP_REMOVED lines=19> */
.L_x_2169:
[----:B------:R-:W-:Y:S05]  /*29250*/  BSYNC.RECONVERGENT B0 ;  /* 0x0000000000007941 */ /* 0x000fea0003800200 */
.L_x_2168:
        /* <DEDUP_REMOVED lines=24> */
.L_x_2171:
[----:B------:R-:W-:Y:S05]  /*293e0*/  BSYNC.RECONVERGENT B0 ;  /* 0x0000000000007941 */ /* 0x000fea0003800200 */
.L_x_2170:
        /* <DEDUP_REMOVED lines=20> */
.L_x_2173:
[----:B------:R-:W-:Y:S05]  /*29530*/  BSYNC.RECONVERGENT B0 ;  /* 0x0000000000007941 */ /* 0x000fea0003800200 */
.L_x_2172:
        /* <DEDUP_REMOVED lines=18> */
.L_x_2175:
[----:B------:R-:W-:Y:S05]  /*29660*/  BSYNC.RECONVERGENT B0 ;  /* 0x0000000000007941 */ /* 0x000fea0003800200 */
.L_x_2174:
        /* <DEDUP_REMOVED lines=18> */
.L_x_2177:
[----:B------:R-:W-:Y:S05]  /*29790*/  BSYNC.RECONVERGENT B0 ;  /* 0x0000000000007941 */ /* 0x000fea0003800200 */
.L_x_2176:
        /* <DEDUP_REMOVED lines=18> */
.L_x_2179:
[----:B------:R-:W-:Y:S05]  /*298c0*/  BSYNC.RECONVERGENT B0 ;  /* 0x0000000000007941 */ /* 0x000fea0003800200 */
.L_x_2178:
        /* <DEDUP_REMOVED lines=18> */
.L_x_2181:
[----:B------:R-:W-:Y:S05]  /*299f0*/  BSYNC.RECONVERGENT B0 ;  /* 0x0000000000007941 */ /* 0x000fea0003800200 */
.L_x_2180:
        /* <DEDUP_REMOVED lines=18> */
.L_x_2183:
[----:B------:R-:W-:Y:S05]  /*29b20*/  BSYNC.RECONVERGENT B0 ;  /* 0x0000000000007941 */ /* 0x000fea0003800200 */
.L_x_2182:
        /* <DEDUP_REMOVED lines=19> */
.L_x_2185:
[----:B------:R-:W-:Y:S05]  /*29c60*/  BSYNC.RECONVERGENT B0 ;  /* 0x0000000000007941 */ /* 0x000fea0003800200 */
.L_x_2184:
        /* <DEDUP_REMOVED lines=24> */
.L_x_2187:
[----:B------:R-:W-:Y:S05]  /*29df0*/  BSYNC.RECONVERGENT B0 ;  /* 0x0000000000007941 */ /* 0x000fea0003800200 */
.L_x_2186:
        /* <DEDUP_REMOVED lines=20> */
.L_x_2189:
[----:B------:R-:W-:Y:S05]  /*29f40*/  BSYNC.RECONVERGENT B0 ;  /* 0x0000000000007941 */ /* 0x000fea0003800200 */
.L_x_2188:
        /* <DEDUP_REMOVED lines=18> */
.L_x_2191:
[----:B------:R-:W-:Y:S05]  /*2a070*/  BSYNC.RECONVERGENT B0 ;  /* 0x0000000000007941 */ /* 0x000fea0003800200 */
.L_x_2190:
        /* <DEDUP_REMOVED lines=18> */
.L_x_2193:
[----:B------:R-:W-:Y:S05]  /*2a1a0*/  BSYNC.RECONVERGENT B0 ;  /* 0x0000000000007941 */ /* 0x000fea0003800200 */
.L_x_2192:
        /* <DEDUP_REMOVED lines=18> */
.L_x_2195:
[----:B------:R-:W-:Y:S05]  /*2a2d0*/  BSYNC.RECONVERGENT B0 ;  /* 0x0000000000007941 */ /* 0x000fea0003800200 */
.L_x_2194:
        /* <DEDUP_REMOVED lines=18> */
.L_x_2197:
[----:B------:R-:W-:Y:S05]  /*2a400*/  BSYNC.RECONVERGENT B0 ;  /* 0x0000000000007941 */ /* 0x000fea0003800200 */
.L_x_2196:
        /* <DEDUP_REMOVED lines=18> */
.L_x_2199:
[----:B------:R-:W-:Y:S05]  /*2a530*/  BSYNC.RECONVERGENT B0 ;  /* 0x0000000000007941 */ /* 0x000fea0003800200 */
.L_x_2198:
        /* <DEDUP_REMOVED lines=19> */
.L_x_2201:
[----:B------:R-:W-:Y:S05]  /*2a670*/  BSYNC.RECONVERGENT B0 ;  /* 0x0000000000007941 */ /* 0x000fea0003800200 */
.L_x_2200:
        /* <DEDUP_REMOVED lines=24> */
.L_x_2203:
[----:B------:R-:W-:Y:S05]  /*2a800*/  BSYNC.RECONVERGENT B0 ;  /* 0x0000000000007941 */ /* 0x000fea0003800200 */
.L_x_2202:
        /* <DEDUP_REMOVED lines=20> */
.L_x_2205:
[----:B------:R-:W-:Y:S05]  /*2a950*/  BSYNC.RECONVERGENT B0 ;  /* 0x0000000000007941 */ /* 0x000fea0003800200 */
.L_x_2204:
        /* <DEDUP_REMOVED lines=18> */
.L_x_2207:
[----:B------:R-:W-:Y:S05]  /*2aa80*/  BSYNC.RECONVERGENT B0 ;  /* 0x0000000000007941 */ /* 0x000fea0003800200 */
.L_x_2206:
        /* <DEDUP_REMOVED lines=18> */
.L_x_2209:
[----:B------:R-:W-:Y:S05]  /*2abb0*/  BSYNC.RECONVERGENT B0 ;  /* 0x0000000000007941 */ /* 0x000fea0003800200 */
.L_x_2208:
        /* <DEDUP_REMOVED lines=18> */
.L_x_2211:
[----:B------:R-:W-:Y:S05]  /*2ace0*/  BSYNC.RECONVERGENT B0 ;  /* 0x0000000000007941 */ /* 0x000fea0003800200 */
.L_x_2210:
        /* <DEDUP_REMOVED lines=18> */
.L_x_2213:
[----:B------:R-:W-:Y:S05]  /*2ae10*/  BSYNC.RECONVERGENT B0 ;  /* 0x0000000000007941 */ /* 0x000fea0003800200 */
.L_x_2212:
        /* <DEDUP_REMOVED lines=18> */
.L_x_2215:
[----:B------:R-:W-:Y:S05]  /*2af40*/  BSYNC.RECONVERGENT B0 ;  /* 0x0000000000007941 */ /* 0x000fea0003800200 */
.L_x_2214:
        /* <DEDUP_REMOVED lines=19> */
.L_x_2217:
[----:B------:R-:W-:Y:S05]  /*2b080*/  BSYNC.RECONVERGENT B0 ;  /* 0x0000000000007941 */ /* 0x000fea0003800200 */
.L_x_2216:
        /* <DEDUP_REMOVED lines=24> */
.L_x_2219:
[----:B------:R-:W-:Y:S05]  /*2b210*/  BSYNC.RECONVERGENT B0 ;  /* 0x0000000000007941 */ /* 0x000fea0003800200 */
.L_x_2218:
        /* <DEDUP_REMOVED lines=20> */
.L_x_2221:
[----:B------:R-:W-:Y:S05]  /*2b360*/  BSYNC.RECONVERGENT B0 ;  /* 0x0000000000007941 */ /* 0x000fea0003800200 */
.L_x_2220:
        /* <DEDUP_REMOVED lines=18> */
.L_x_2223:
[----:B------:R-:W-:Y:S05]  /*2b490*/  BSYNC.RECONVERGENT B0 ;  /* 0x0000000000007941 */ /* 0x000fea0003800200 */
.L_x_2222:
        /* <DEDUP_REMOVED lines=18> */
.L_x_2225:
[----:B------:R-:W-:Y:S05]  /*2b5c0*/  BSYNC.RECONVERGENT B0 ;  /* 0x0000000000007941 */ /* 0x000fea0003800200 */
.L_x_2224:
        /* <DEDUP_REMOVED lines=18> */
.L_x_2227:
[----:B------:R-:W-:Y:S05]  /*2b6f0*/  BSYNC.RECONVERGENT B0 ;  /* 0x0000000000007941 */ /* 0x000fea0003800200 */
.L_x_2226:
        /* <DEDUP_REMOVED lines=18> */
.L_x_2229:
[----:B------:R-:W-:Y:S05]  /*2b820*/  BSYNC.RECONVERGENT B0 ;  /* 0x0000000000007941 */ /* 0x000fea0003800200 */
.L_x_2228:
        /* <DEDUP_REMOVED lines=18> */
.L_x_2231:
[----:B------:R-:W-:Y:S05]  /*2b950*/  BSYNC.RECONVERGENT B0 ;  /* 0x0000000000007941 */ /* 0x000fea0003800200 */
.L_x_2230:
        /* <DEDUP_REMOVED lines=19> */
.L_x_2233:
[----:B------:R-:W-:Y:S05]  /*2ba90*/  BSYNC.RECONVERGENT B0 ;  /* 0x0000000000007941 */ /* 0x000fea0003800200 */
.L_x_2232:
        /* <DEDUP_REMOVED lines=24> */
.L_x_2235:
[----:B------:R-:W-:Y:S05]  /*2bc20*/  BSYNC.RECONVERGENT B0 ;  /* 0x0000000000007941 */ /* 0x000fea0003800200 */
.L_x_2234:
        /* <DEDUP_REMOVED lines=20> */
.L_x_2237:
[----:B------:R-:W-:Y:S05]  /*2bd70*/  BSYNC.RECONVERGENT B0 ;  /* 0x0000000000007941 */ /* 0x000fea0003800200 */
.L_x_2236:
        /* <DEDUP_REMOVED lines=18> */
.L_x_2239:
[----:B------:R-:W-:Y:S05]  /*2bea0*/  BSYNC.RECONVERGENT B0 ;  /* 0x0000000000007941 */ /* 0x000fea0003800200 */
.L_x_2238:
        /* <DEDUP_REMOVED lines=18> */
.L_x_2241:
[----:B------:R-:W-:Y:S05]  /*2bfd0*/  BSYNC.RECONVERGENT B0 ;  /* 0x0000000000007941 */ /* 0x000fea0003800200 */
.L_x_2240:
        /* <DEDUP_REMOVED lines=18> */
.L_x_2243:
[----:B------:R-:W-:Y:S05]  /*2c100*/  BSYNC.RECONVERGENT B0 ;  /* 0x0000000000007941 */ /* 0x000fea0003800200 */
.L_x_2242:
        /* <DEDUP_REMOVED lines=18> */
.L_x_2245:
[----:B------:R-:W-:Y:S05]  /*2c230*/  BSYNC.RECONVERGENT B0 ;  /* 0x0000000000007941 */ /* 0x000fea0003800200 */
.L_x_2244:
        /* <DEDUP_REMOVED lines=18> */
.L_x_2247:
[----:B------:R-:W-:Y:S05]  /*2c360*/  BSYNC.RECONVERGENT B0 ;  /* 0x0000000000007941 */ /* 0x000fea0003800200 */
.L_x_2246:
        /* <DEDUP_REMOVED lines=19> */
.L_x_2249:
[----:B------:R-:W-:Y:S05]  /*2c4a0*/  BSYNC.RECONVERGENT B0 ;  /* 0x0000000000007941 */ /* 0x000fea0003800200 */
.L_x_2248:
        /* <DEDUP_REMOVED lines=24> */
.L_x_2251:
[----:B------:R-:W-:Y:S05]  /*2c630*/  BSYNC.RECONVERGENT B0 ;  /* 0x0000000000007941 */ /* 0x000fea0003800200 */
.L_x_2250:
        /* <DEDUP_REMOVED lines=20> */
.L_x_2253:
[----:B------:R-:W-:Y:S05]  /*2c780*/  BSYNC.RECONVERGENT B0 ;  /* 0x0000000000007941 */ /* 0x000fea0003800200 */
.L_x_2252:
        /* <DEDUP_REMOVED lines=18> */
.L_x_2255:
[----:B------:R-:W-:Y:S05]  /*2c8b0*/  BSYNC.RECONVERGENT B0 ;  /* 0x0000000000007941 */ /* 0x000fea0003800200 */
.L_x_2254:
        /* <DEDUP_REMOVED lines=18> */
.L_x_2257:
[----:B------:R-:W-:Y:S05]  /*2c9e0*/  BSYNC.RECONVERGENT B0 ;  /* 0x0000000000007941 */ /* 0x000fea0003800200 */
.L_x_2256:
        /* <DEDUP_REMOVED lines=18> */
.L_x_2259:
[----:B------:R-:W-:Y:S05]  /*2cb10*/  BSYNC.RECONVERGENT B0 ;  /* 0x0000000000007941 */ /* 0x000fea0003800200 */
.L_x_2258:
        /* <DEDUP_REMOVED lines=18> */
.L_x_2261:
[----:B------:R-:W-:Y:S05]  /*2cc40*/  BSYNC.RECONVERGENT B0 ;  /* 0x0000000000007941 */ /* 0x000fea0003800200 */
.L_x_2260:
        /* <DEDUP_REMOVED lines=18> */
.L_x_2263:
[----:B------:R-:W-:Y:S05]  /*2cd70*/  BSYNC.RECONVERGENT B0 ;  /* 0x0000000000007941 */ /* 0x000fea0003800200 */
.L_x_2262:
        /* <DEDUP_REMOVED lines=19> */
.L_x_2265:
[----:B------:R-:W-:Y:S05]  /*2ceb0*/  BSYNC.RECONVERGENT B0 ;  /* 0x0000000000007941 */ /* 0x000fea0003800200 */
.L_x_2264:
        /* <DEDUP_REMOVED lines=24> */
.L_x_2267:
[----:B------:R-:W-:Y:S05]  /*2d040*/  BSYNC.RECONVERGENT B0 ;  /* 0x0000000000007941 */ /* 0x000fea0003800200 */
.L_x_2266:
        /* <DEDUP_REMOVED lines=20> */
.L_x_2269:
[----:B------:R-:W-:Y:S05]  /*2d190*/  BSYNC.RECONVERGENT B0 ;  /* 0x0000000000007941 */ /* 0x000fea0003800200 */
.L_x_2268:
        /* <DEDUP_REMOVED lines=18> */
.L_x_2271:
[----:B------:R-:W-:Y:S05]  /*2d2c0*/  BSYNC.RECONVERGENT B0 ;  /* 0x0000000000007941 */ /* 0x000fea0003800200 */
.L_x_2270:
        /* <DEDUP_REMOVED lines=18> */
.L_x_2273:
[----:B------:R-:W-:Y:S05]  /*2d3f0*/  BSYNC.RECONVERGENT B0 ;  /* 0x0000000000007941 */ /* 0x000fea0003800200 */
.L_x_2272:
        /* <DEDUP_REMOVED lines=18> */
.L_x_2275:
[----:B------:R-:W-:Y:S05]  /*2d520*/  BSYNC.RECONVERGENT B0 ;  /* 0x0000000000007941 */ /* 0x000fea0003800200 */
.L_x_2274:
        /* <DEDUP_REMOVED lines=18> */
.L_x_2277:
[----:B------:R-:W-:Y:S05]  /*2d650*/  BSYNC.RECONVERGENT B0 ;  /* 0x0000000000007941 */ /* 0x000fea0003800200 */
.L_x_2276:
        /* <DEDUP_REMOVED lines=18> */
.L_x_2279:
[----:B------:R-:W-:Y:S05]  /*2d780*/  BSYNC.RECONVERGENT B0 ;  /* 0x0000000000007941 */ /* 0x000fea0003800200 */
.L_x_2278:
        /* <DEDUP_REMOVED lines=19> */
.L_x_2281:
[----:B------:R-:W-:Y:S05]  /*2d8c0*/  BSYNC.RECONVERGENT B0 ;  /* 0x0000000000007941 */ /* 0x000fea0003800200 */
.L_x_2280:
        /* <DEDUP_REMOVED lines=24> */
.L_x_2283:
[----:B------:R-:W-:Y:S05]  /*2da50*/  BSYNC.RECONVERGENT B0 ;  /* 0x0000000000007941 */ /* 0x000fea0003800200 */
.L_x_2282:
        /* <DEDUP_REMOVED lines=20> */
.L_x_2285:
[----:B------:R-:W-:Y:S05]  /*2dba0*/  BSYNC.RECONVERGENT B0 ;  /* 0x0000000000007941 */ /* 0x000fea0003800200 */
.L_x_2284:
        /* <DEDUP_REMOVED lines=18> */
.L_x_2287:
[----:B------:R-:W-:Y:S05]  /*2dcd0*/  BSYNC.RECONVERGENT B0 ;  /* 0x0000000000007941 */ /* 0x000fea0003800200 */
.L_x_2286:
        /* <DEDUP_REMOVED lines=18> */
.L_x_2289:
[----:B------:R-:W-:Y:S05]  /*2de00*/  BSYNC.RECONVERGENT B0 ;  /* 0x0000000000007941 */ /* 0x000fea0003800200 */
.L_x_2288:
        /* <DEDUP_REMOVED lines=18> */
.L_x_2291:
[----:B------:R-:W-:Y:S05]  /*2df30*/  BSYNC.RECONVERGENT B0 ;  /* 0x0000000000007941 */ /* 0x000fea0003800200 */
.L_x_2290:
        /* <DEDUP_REMOVED lines=18> */
.L_x_2293:
[----:B------:R-:W-:Y:S05]  /*2e060*/  BSYNC.RECONVERGENT B0 ;  /* 0x0000000000007941 */ /* 0x000fea0003800200 */
.L_x_2292:
        /* <DEDUP_REMOVED lines=18> */
.L_x_2295:
[----:B------:R-:W-:Y:S05]  /*2e190*/  BSYNC.RECONVERGENT B0 ;  /* 0x0000000000007941 */ /* 0x000fea0003800200 */
.L_x_2294:
        /* <DEDUP_REMOVED lines=19> */
.L_x_2297:
[----:B------:R-:W-:Y:S05]  /*2e2d0*/  BSYNC.RECONVERGENT B0 ;  /* 0x0000000000007941 */ /* 0x000fea0003800200 */
.L_x_2296:
        /* <DEDUP_REMOVED lines=24> */
.L_x_2299:
[----:B------:R-:W-:Y:S05]  /*2e460*/  BSYNC.RECONVERGENT B0 ;  /* 0x0000000000007941 */ /* 0x000fea0003800200 */
.L_x_2298:
        /* <DEDUP_REMOVED lines=20> */
.L_x_2301:
[----:B------:R-:W-:Y:S05]  /*2e5b0*/  BSYNC.RECONVERGENT B0 ;  /* 0x0000000000007941 */ /* 0x000fea0003800200 */
.L_x_2300:
        /* <DEDUP_REMOVED lines=18> */
.L_x_2303:
[----:B------:R-:W-:Y:S05]  /*2e6e0*/  BSYNC.RECONVERGENT B0 ;  /* 0x0000000000007941 */ /* 0x000fea0003800200 */
.L_x_2302:
        /* <DEDUP_REMOVED lines=18> */
.L_x_2305:
[----:B------:R-:W-:Y:S05]  /*2e810*/  BSYNC.RECONVERGENT B0 ;  /* 0x0000000000007941 */ /* 0x000fea0003800200 */
.L_x_2304:
        /* <DEDUP_REMOVED lines=18> */
.L_x_2307:
[----:B------:R-:W-:Y:S05]  /*2e940*/  BSYNC.RECONVERGENT B0 ;  /* 0x0000000000007941 */ /* 0x000fea0003800200 */
.L_x_2306:
        /* <DEDUP_REMOVED lines=18> */
.L_x_2309:
[----:B------:R-:W-:Y:S05]  /*2ea70*/  BSYNC.RECONVERGENT B0 ;  /* 0x0000000000007941 */ /* 0x000fea0003800200 */
.L_x_2308:
        /* <DEDUP_REMOVED lines=18> */
.L_x_2311:
[----:B------:R-:W-:Y:S05]  /*2eba0*/  BSYNC.RECONVERGENT B0 ;  /* 0x0000000000007941 */ /* 0x000fea0003800200 */
.L_x_2310:
        /* <DEDUP_REMOVED lines=19> */
.L_x_2313:
[----:B------:R-:W-:Y:S05]  /*2ece0*/  BSYNC.RECONVERGENT B0 ;  /* 0x0000000000007941 */ /* 0x000fea0003800200 */
.L_x_2312:
        /* <DEDUP_REMOVED lines=24> */
.L_x_2315:
[----:B------:R-:W-:Y:S05]  /*2ee70*/  BSYNC.RECONVERGENT B0 ;  /* 0x0000000000007941 */ /* 0x000fea0003800200 */
.L_x_2314:
        /* <DEDUP_REMOVED lines=20> */
.L_x_2317:
[----:B------:R-:W-:Y:S05]  /*2efc0*/  BSYNC.RECONVERGENT B0 ;  /* 0x0000000000007941 */ /* 0x000fea0003800200 */
.L_x_2316:
        /* <DEDUP_REMOVED lines=18> */
.L_x_2319:
[----:B------:R-:W-:Y:S05]  /*2f0f0*/  BSYNC.RECONVERGENT B0 ;  /* 0x0000000000007941 */ /* 0x000fea0003800200 */
.L_x_2318:
        /* <DEDUP_REMOVED lines=18> */
.L_x_2321:
[----:B------:R-:W-:Y:S05]  /*2f220*/  BSYNC.RECONVERGENT B0 ;  /* 0x0000000000007941 */ /* 0x000fea0003800200 */
.L_x_2320:
        /* <DEDUP_REMOVED lines=18> */
.L_x_2323:
[----:B------:R-:W-:Y:S05]  /*2f350*/  BSYNC.RECONVERGENT B0 ;  /* 0x0000000000007941 */ /* 0x000fea0003800200 */
.L_x_2322:
        /* <DEDUP_REMOVED lines=18> */
.L_x_2325:
[----:B------:R-:W-:Y:S05]  /*2f480*/  BSYNC.RECONVERGENT B0 ;  /* 0x0000000000007941 */ /* 0x000fea0003800200 */
.L_x_2324:
        /* <DEDUP_REMOVED lines=18> */
.L_x_2327:
[----:B------:R-:W-:Y:S05]  /*2f5b0*/  BSYNC.RECONVERGENT B0 ;  /* 0x0000000000007941 */ /* 0x000fea0003800200 */
.L_x_2326:
        /* <DEDUP_REMOVED lines=19> */
.L_x_2329:
[----:B------:R-:W-:Y:S05]  /*2f6f0*/  BSYNC.RECONVERGENT B0 ;  /* 0x0000000000007941 */ /* 0x000fea0003800200 */
.L_x_2328:
        /* <DEDUP_REMOVED lines=24> */
.L_x_2331:
[----:B------:R-:W-:Y:S05]  /*2f880*/  BSYNC.RECONVERGENT B0 ;  /* 0x0000000000007941 */ /* 0x000fea0003800200 */
.L_x_2330:
        /* <DEDUP_REMOVED lines=20> */
.L_x_2333:
[----:B------:R-:W-:Y:S05]  /*2f9d0*/  BSYNC.RECONVERGENT B0 ;  /* 0x0000000000007941 */ /* 0x000fea0003800200 */
.L_x_2332:
        /* <DEDUP_REMOVED lines=18> */
.L_x_2335:
[----:B------:R-:W-:Y:S05]  /*2fb00*/  BSYNC.RECONVERGENT B0 ;  /* 0x0000000000007941 */ /* 0x000fea0003800200 */
.L_x_2334:
        /* <DEDUP_REMOVED lines=18> */
.L_x_2337:
[----:B------:R-:W-:Y:S05]  /*2fc30*/  BSYNC.RECONVERGENT B0 ;  /* 0x0000000000007941 */ /* 0x000fea0003800200 */
.L_x_2336:
        /* <DEDUP_REMOVED lines=18> */
.L_x_2339:
[----:B------:R-:W-:Y:S05]  /*2fd60*/  BSYNC.RECONVERGENT B0 ;  /* 0x0000000000007941 */ /* 0x000fea0003800200 */
.L_x_2338:
        /* <DEDUP_REMOVED lines=18> */
.L_x_2341:
[----:B------:R-:W-:Y:S05]  /*2fe90*/  BSYNC.RECONVERGENT B0 ;  /* 0x0000000000007941 */ /* 0x000fea0003800200 */
.L_x_2340:
        /* <DEDUP_REMOVED lines=18> */
.L_x_2343:
[----:B------:R-:W-:Y:S05]  /*2ffc0*/  BSYNC.RECONVERGENT B0 ;  /* 0x0000000000007941 */ /* 0x000fea0003800200 */
.L_x_2342:
        /* <DEDUP_REMOVED lines=19> */
.L_x_2345:
[----:B------:R-:W-:Y:S05]  /*30100*/  BSYNC.RECONVERGENT B0 ;  /* 0x0000000000007941 */ /* 0x000fea0003800200 */
.L_x_2344:
        /* <DEDUP_REMOVED lines=24> */
.L_x_2347:
[----:B------:R-:W-:Y:S05]  /*30290*/  BSYNC.RECONVERGENT B0 ;  /* 0x0000000000007941 */ /* 0x000fea0003800200 */
.L_x_2346:
        /* <DEDUP_REMOVED lines=20> */
.L_x_2349:
[----:B------:R-:W-:Y:S05]  /*303e0*/  BSYNC.RECONVERGENT B0 ;  /* 0x0000000000007941 */ /* 0x000fea0003800200 */
.L_x_2348:
        /* <DEDUP_REMOVED lines=18> */
.L_x_2351:
[----:B------:R-:W-:Y:S05]  /*30510*/  BSYNC.RECONVERGENT B0 ;  /* 0x0000000000007941 */ /* 0x000fea0003800200 */
.L_x_2350:
        /* <DEDUP_REMOVED lines=18> */
.L_x_2353:
[----:B------:R-:W-:Y:S05]  /*30640*/  BSYNC.RECONVERGENT B0 ;  /* 0x0000000000007941 */ /* 0x000fea0003800200 */
.L_x_2352:
        /* <DEDUP_REMOVED lines=18> */
.L_x_2355:
[----:B------:R-:W-:Y:S05]  /*30770*/  BSYNC.RECONVERGENT B0 ;  /* 0x0000000000007941 */ /* 0x000fea0003800200 */
.L_x_2354:
        /* <DEDUP_REMOVED lines=18> */
.L_x_2357:
[----:B------:R-:W-:Y:S05]  /*308a0*/  BSYNC.RECONVERGENT B0 ;  /* 0x0000000000007941 */ /* 0x000fea0003800200 */
.L_x_2356:
        /* <DEDUP_REMOVED lines=18> */
.L_x_2359:
[----:B------:R-:W-:Y:S05]  /*309d0*/  BSYNC.RECONVERGENT B0 ;  /* 0x0000000000007941 */ /* 0x000fea0003800200 */
.L_x_2358:
        /* <DEDUP_REMOVED lines=19> */
.L_x_2361:
[----:B------:R-:W-:Y:S05]  /*30b10*/  BSYNC.RECONVERGENT B0 ;  /* 0x0000000000007941 */ /* 0x000fea0003800200 */
.L_x_2360:
        /* <DEDUP_REMOVED lines=24> */
.L_x_2363:
[----:B------:R-:W-:Y:S05]  /*30ca0*/  BSYNC.RECONVERGENT B0 ;  /* 0x0000000000007941 */ /* 0x000fea0003800200 */
.L_x_2362:
        /* <DEDUP_REMOVED lines=20> */
.L_x_2365:
[----:B------:R-:W-:Y:S05]  /*30df0*/  BSYNC.RECONVERGENT B0 ;  /* 0x0000000000007941 */ /* 0x000fea0003800200 */
.L_x_2364:
        /* <DEDUP_REMOVED lines=18> */
.L_x_2367:
[----:B------:R-:W-:Y:S05]  /*30f20*/  BSYNC.RECONVERGENT B0 ;  /* 0x0000000000007941 */ /* 0x000fea0003800200 */
.L_x_2366:
        /* <DEDUP_REMOVED lines=18> */
.L_x_2369:
[----:B------:R-:W-:Y:S05]  /*31050*/  BSYNC.RECONVERGENT B0 ;  /* 0x0000000000007941 */ /* 0x000fea0003800200 */
.L_x_2368:
        /* <DEDUP_REMOVED lines=18> */
.L_x_2371:
[----:B------:R-:W-:Y:S05]  /*31180*/  BSYNC.RECONVERGENT B0 ;  /* 0x0000000000007941 */ /* 0x000fea0003800200 */
.L_x_2370:
        /* <DEDUP_REMOVED lines=18> */
.L_x_2373:
[----:B------:R-:W-:Y:S05]  /*312b0*/  BSYNC.RECONVERGENT B0 ;  /* 0x0000000000007941 */ /* 0x000fea0003800200 */
.L_x_2372:
        /* <DEDUP_REMOVED lines=18> */
.L_x_2375:
[----:B------:R-:W-:Y:S05]  /*313e0*/  BSYNC.RECONVERGENT B0 ;  /* 0x0000000000007941 */ /* 0x000fea0003800200 */
.L_x_2374:
        /* <DEDUP_REMOVED lines=19> */
.L_x_2377:
[----:B------:R-:W-:Y:S05]  /*31520*/  BSYNC.RECONVERGENT B0 ;  /* 0x0000000000007941 */ /* 0x000fea0003800200 */
.L_x_2376:
        /* <DEDUP_REMOVED lines=24> */
.L_x_2379:
[----:B------:R-:W-:Y:S05]  /*316b0*/  BSYNC.RECONVERGENT B0 ;  /* 0x0000000000007941 */ /* 0x000fea0003800200 */
.L_x_2378:
        /* <DEDUP_REMOVED lines=20> */
.L_x_2381:
[----:B------:R-:W-:Y:S05]  /*31800*/  BSYNC.RECONVERGENT B0 ;  /* 0x0000000000007941 */ /* 0x000fea0003800200 */
.L_x_2380:
        /* <DEDUP_REMOVED lines=18> */
.L_x_2383:
[----:B------:R-:W-:Y:S05]  /*31930*/  BSYNC.RECONVERGENT B0 ;  /* 0x0000000000007941 */ /* 0x000fea0003800200 */
.L_x_2382:
        /* <DEDUP_REMOVED lines=18> */
.L_x_2385:
[----:B------:R-:W-:Y:S05]  /*31a60*/  BSYNC.RECONVERGENT B0 ;  /* 0x0000000000007941 */ /* 0x000fea0003800200 */
.L_x_2384:
        /* <DEDUP_REMOVED lines=18> */
.L_x_2387:
[----:B------:R-:W-:Y:S05]  /*31b90*/  BSYNC.RECONVERGENT B0 ;  /* 0x0000000000007941 */ /* 0x000fea0003800200 */
.L_x_2386:
        /* <DEDUP_REMOVED lines=18> */
.L_x_2389:
[----:B------:R-:W-:Y:S05]  /*31cc0*/  BSYNC.RECONVERGENT B0 ;  /* 0x0000000000007941 */ /* 0x000fea0003800200 */
.L_x_2388:
        /* <DEDUP_REMOVED lines=18> */
.L_x_2391:
[----:B------:R-:W-:Y:S05]  /*31df0*/  BSYNC.RECONVERGENT B0 ;  /* 0x0000000000007941 */ /* 0x000fea0003800200 */
.L_x_2390:
        /* <DEDUP_REMOVED lines=19> */
.L_x_2393:
[----:B------:R-:W-:Y:S05]  /*31f30*/  BSYNC.RECONVERGENT B0 ;  /* 0x0000000000007941 */ /* 0x000fea0003800200 */
.L_x_2392:
        /* <DEDUP_REMOVED lines=24> */
.L_x_2395:
[----:B------:R-:W-:Y:S05]  /*320c0*/  BSYNC.RECONVERGENT B0 ;  /* 0x0000000000007941 */ /* 0x000fea0003800200 */
.L_x_2394:
        /* <DEDUP_REMOVED lines=20> */
.L_x_2397:
[----:B------:R-:W-:Y:S05]  /*32210*/  BSYNC.RECONVERGENT B0 ;  /* 0x0000000000007941 */ /* 0x000fea0003800200 */
.L_x_2396:
        /* <DEDUP_REMOVED lines=18> */
.L_x_2399:
[----:B------:R-:W-:Y:S05]  /*32340*/  BSYNC.RECONVERGENT B0 ;  /* 0x0000000000007941 */ /* 0x000fea0003800200 */
.L_x_2398:
        /* <DEDUP_REMOVED lines=18> */
.L_x_2401:
[----:B------:R-:W-:Y:S05]  /*32470*/  BSYNC.RECONVERGENT B0 ;  /* 0x0000000000007941 */ /* 0x000fea0003800200 */
.L_x_2400:
        /* <DEDUP_REMOVED lines=18> */
.L_x_2403:
[----:B------:R-:W-:Y:S05]  /*325a0*/  BSYNC.RECONVERGENT B0 ;  /* 0x0000000000007941 */ /* 0x000fea0003800200 */
.L_x_2402:
        /* <DEDUP_REMOVED lines=18> */
.L_x_2405:
[----:B------:R-:W-:Y:S05]  /*326d0*/  BSYNC.RECONVERGENT B0 ;  /* 0x0000000000007941 */ /* 0x000fea0003800200 */
.L_x_2404:
        /* <DEDUP_REMOVED lines=18> */
.L_x_2407:
[----:B------:R-:W-:Y:S05]  /*32800*/  BSYNC.RECONVERGENT B0 ;  /* 0x0000000000007941 */ /* 0x000fea0003800200 */
.L_x_2406:
        /* <DEDUP_REMOVED lines=19> */
.L_x_2409:
[----:B------:R-:W-:Y:S05]  /*32940*/  BSYNC.RECONVERGENT B0 ;  /* 0x0000000000007941 */ /* 0x000fea0003800200 */
.L_x_2408:
        /* <DEDUP_REMOVED lines=24> */
.L_x_2411:
[----:B------:R-:W-:Y:S05]  /*32ad0*/  BSYNC.RECONVERGENT B0 ;  /* 0x0000000000007941 */ /* 0x000fea0003800200 */
.L_x_2410:
        /* <DEDUP_REMOVED lines=20> */
.L_x_2413:
[----:B------:R-:W-:Y:S05]  /*32c20*/  BSYNC.RECONVERGENT B0 ;  /* 0x0000000000007941 */ /* 0x000fea0003800200 */
.L_x_2412:
        /* <DEDUP_REMOVED lines=18> */
.L_x_2415:
[----:B------:R-:W-:Y:S05]  /*32d50*/  BSYNC.RECONVERGENT B0 ;  /* 0x0000000000007941 */ /* 0x000fea0003800200 */
.L_x_2414:
        /* <DEDUP_REMOVED lines=18> */
.L_x_2417:
[----:B------:R-:W-:Y:S05]  /*32e80*/  BSYNC.RECONVERGENT B0 ;  /* 0x0000000000007941 */ /* 0x000fea0003800200 */
.L_x_2416:
        /* <DEDUP_REMOVED lines=18> */
.L_x_2419:
[----:B------:R-:W-:Y:S05]  /*32fb0*/  BSYNC.RECONVERGENT B0 ;  /* 0x0000000000007941 */ /* 0x000fea0003800200 */
.L_x_2418:
        /* <DEDUP_REMOVED lines=18> */
.L_x_2421:
[----:B------:R-:W-:Y:S05]  /*330e0*/  BSYNC.RECONVERGENT B0 ;  /* 0x0000000000007941 */ /* 0x000fea0003800200 */
.L_x_2420:
        /* <DEDUP_REMOVED lines=18> */
.L_x_2423:
[----:B------:R-:W-:Y:S05]  /*33210*/  BSYNC.RECONVERGENT B0 ;  /* 0x0000000000007941 */ /* 0x000fea0003800200 */
.L_x_2422:
        /* <DEDUP_REMOVED lines=19> */
.L_x_2425:
[----:B------:R-:W-:Y:S05]  /*33350*/  BSYNC.RECONVERGENT B0 ;  /* 0x0000000000007941 */ /* 0x000fea0003800200 */
.L_x_2424:
        /* <DEDUP_REMOVED lines=24> */
.L_x_2427:
[----:B------:R-:W-:Y:S05]  /*334e0*/  BSYNC.RECONVERGENT B0 ;  /* 0x0000000000007941 */ /* 0x000fea0003800200 */
.L_x_2426:
        /* <DEDUP_REMOVED lines=20> */
.L_x_2429:
[----:B------:R-:W-:Y:S05]  /*33630*/  BSYNC.RECONVERGENT B0 ;  /* 0x0000000000007941 */ /* 0x000fea0003800200 */
.L_x_2428:
        /* <DEDUP_REMOVED lines=18> */
.L_x_2431:
[----:B------:R-:W-:Y:S05]  /*33760*/  BSYNC.RECONVERGENT B0 ;  /* 0x0000000000007941 */ /* 0x000fea0003800200 */
.L_x_2430:
        /* <DEDUP_REMOVED lines=18> */
.L_x_2433:
[----:B------:R-:W-:Y:S05]  /*33890*/  BSYNC.RECONVERGENT B0 ;  /* 0x0000000000007941 */ /* 0x000fea0003800200 */
.L_x_2432:
        /* <DEDUP_REMOVED lines=18> */
.L_x_2435:
[----:B------:R-:W-:Y:S05]  /*339c0*/  BSYNC.RECONVERGENT B0 ;  /* 0x0000000000007941 */ /* 0x000fea0003800200 */
.L_x_2434:
        /* <DEDUP_REMOVED lines=18> */
.L_x_2437:
[----:B------:R-:W-:Y:S05]  /*33af0*/  BSYNC.RECONVERGENT B0 ;  /* 0x0000000000007941 */ /* 0x000fea0003800200 */
.L_x_2436:
        /* <DEDUP_REMOVED lines=18> */
.L_x_2439:
[----:B------:R-:W-:Y:S05]  /*33c20*/  BSYNC.RECONVERGENT B0 ;  /* 0x0000000000007941 */ /* 0x000fea0003800200 */
.L_x_2438:
        /* <DEDUP_REMOVED lines=19> */
.L_x_2441:
[----:B------:R-:W-:Y:S05]  /*33d60*/  BSYNC.RECONVERGENT B0 ;  /* 0x0000000000007941 */ /* 0x000fea0003800200 */
.L_x_2440:
        /* <DEDUP_REMOVED lines=24> */
.L_x_2443:
[----:B------:R-:W-:Y:S05]  /*33ef0*/  BSYNC.RECONVERGENT B0 ;  /* 0x0000000000007941 */ /* 0x000fea0003800200 */
.L_x_2442:
        /* <DEDUP_REMOVED lines=20> */
.L_x_2445:
[----:B------:R-:W-:Y:S05]  /*34040*/  BSYNC.RECONVERGENT B0 ;  /* 0x0000000000007941 */ /* 0x000fea0003800200 */
.L_x_2444:
        /* <DEDUP_REMOVED lines=18> */
.L_x_2447:
[----:B------:R-:W-:Y:S05]  /*34170*/  BSYNC.RECONVERGENT B0 ;  /* 0x0000000000007941 */ /* 0x000fea0003800200 */
.L_x_2446:
        /* <DEDUP_REMOVED lines=18> */
.L_x_2449:
[----:B------:R-:W-:Y:S05]  /*342a0*/  BSYNC.RECONVERGENT B0 ;  /* 0x0000000000007941 */ /* 0x000fea0003800200 */
.L_x_2448:
        /* <DEDUP_REMOVED lines=18> */
.L_x_2451:
[----:B------:R-:W-:Y:S05]  /*343d0*/  BSYNC.RECONVERGENT B0 ;  /* 0x0000000000007941 */ /* 0x000fea0003800200 */
.L_x_2450:
        /* <DEDUP_REMOVED lines=18> */
.L_x_2453:
[----:B------:R-:W-:Y:S05]  /*34500*/  BSYNC.RECONVERGENT B0 ;  /* 0x0000000000007941 */ /* 0x000fea0003800200 */
.L_x_2452:
        /* <DEDUP_REMOVED lines=18> */
.L_x_2455:
[----:B------:R-:W-:Y:S05]  /*34630*/  BSYNC.RECONVERGENT B0 ;  /* 0x0000000000007941 */ /* 0x000fea0003800200 */
.L_x_2454:
        /* <DEDUP_REMOVED lines=19> */
.L_x_2457:
[----:B------:R-:W-:Y:S05]  /*34770*/  BSYNC.RECONVERGENT B0 ;  /* 0x0000000000007941 */ /* 0x000fea0003800200 */
.L_x_2456:
        /* <DEDUP_REMOVED lines=24> */
.L_x_2459:
[----:B------:R-:W-:Y:S05]  /*34900*/  BSYNC.RECONVERGENT B0 ;  /* 0x0000000000007941 */ /* 0x000fea0003800200 */
.L_x_2458:
        /* <DEDUP_REMOVED lines=20> */
.L_x_2461:
[----:B------:R-:W-:Y:S05]  /*34a50*/  BSYNC.RECONVERGENT B0 ;  /* 0x0000000000007941 */ /* 0x000fea0003800200 */
.L_x_2460:
        /* <DEDUP_REMOVED lines=18> */
.L_x_2463:
[----:B------:R-:W-:Y:S05]  /*34b80*/  BSYNC.RECONVERGENT B0 ;  /* 0x0000000000007941 */ /* 0x000fea0003800200 */
.L_x_2462:
        /* <DEDUP_REMOVED lines=18> */
.L_x_2465:
[----:B------:R-:W-:Y:S05]  /*34cb0*/  BSYNC.RECONVERGENT B0 ;  /* 0x0000000000007941 */ /* 0x000fea0003800200 */
.L_x_2464:
        /* <DEDUP_REMOVED lines=18> */
.L_x_2467:
[----:B------:R-:W-:Y:S05]  /*34de0*/  BSYNC.RECONVERGENT B0 ;  /* 0x0000000000007941 */ /* 0x000fea0003800200 */
.L_x_2466:
        /* <DEDUP_REMOVED lines=18> */
.L_x_2469:
[----:B------:R-:W-:Y:S05]  /*34f10*/  BSYNC.RECONVERGENT B0 ;  /* 0x0000000000007941 */ /* 0x000fea0003800200 */
.L_x_2468:
        /* <DEDUP_REMOVED lines=18> */
.L_x_2471:
[----:B------:R-:W-:Y:S05]  /*35040*/  BSYNC.RECONVERGENT B0 ;  /* 0x0000000000007941 */ /* 0x000fea0003800200 */
.L_x_2470:
        /* <DEDUP_REMOVED lines=19> */
.L_x_2473:
[----:B------:R-:W-:Y:S05]  /*35180*/  BSYNC.RECONVERGENT B0 ;  /* 0x0000000000007941 */ /* 0x000fea0003800200 */
.L_x_2472:
        /* <DEDUP_REMOVED lines=24> */
.L_x_2475:
[----:B------:R-:W-:Y:S05]  /*35310*/  BSYNC.RECONVERGENT B0 ;  /* 0x0000000000007941 */ /* 0x000fea0003800200 */
.L_x_2474:
        /* <DEDUP_REMOVED lines=20> */
.L_x_2477:
[----:B------:R-:W-:Y:S05]  /*35460*/  BSYNC.RECONVERGENT B0 ;  /* 0x0000000000007941 */ /* 0x000fea0003800200 */
.L_x_2476:
        /* <DEDUP_REMOVED lines=18> */
.L_x_2479:
[----:B------:R-:W-:Y:S05]  /*35590*/  BSYNC.RECONVERGENT B0 ;  /* 0x0000000000007941 */ /* 0x000fea0003800200 */
.L_x_2478:
        /* <DEDUP_REMOVED lines=18> */
.L_x_2481:
[----:B------:R-:W-:Y:S05]  /*356c0*/  BSYNC.RECONVERGENT B0 ;  /* 0x0000000000007941 */ /* 0x000fea0003800200 */
.L_x_2480:
        /* <DEDUP_REMOVED lines=20> */
.L_x_2483:
[----:B------:R-:W-:Y:S05]  /*35810*/  BSYNC.RECONVERGENT B0 ;  /* 0x0000000000007941 */ /* 0x000fea0003800200 */
.L_x_2482:
        /* <DEDUP_REMOVED lines=18> */
.L_x_2485:
[----:B------:R-:W-:Y:S05]  /*35940*/  BSYNC.RECONVERGENT B0 ;  /* 0x0000000000007941 */ /* 0x000fea0003800200 */
.L_x_2484:
        /* <DEDUP_REMOVED lines=18> */
.L_x_2487:
[----:B------:R-:W-:Y:S05]  /*35a70*/  BSYNC.RECONVERGENT B0 ;  /* 0x0000000000007941 */ /* 0x000fea0003800200 */
.L_x_2486:
        /* <DEDUP_REMOVED lines=19> */
.L_x_2489:
[----:B------:R-:W-:Y:S05]  /*35bb0*/  BSYNC.RECONVERGENT B0 ;  /* 0x0000000000007941 */ /* 0x000fea0003800200 */
.L_x_2488:
        /* <DEDUP_REMOVED lines=19> */
.L_x_2491:
[----:B------:R-:W-:Y:S05]  /*35cf0*/  BSYNC.RECONVERGENT B0 ;  /* 0x0000000000007941 */ /* 0x000fea0003800200 */
.L_x_2490:
        /* <DEDUP_REMOVED lines=18> */
.L_x_2493:
[----:B------:R-:W-:Y:S05]  /*35e20*/  BSYNC.RECONVERGENT B0 ;  /* 0x0000000000007941 */ /* 0x000fea0003800200 */
.L_x_2492:
        /* <DEDUP_REMOVED lines=14> */
.L_x_2495:
[----:B------:R-:W-:Y:S05]  /*35f10*/  BSYNC.RECONVERGENT B0 ;  /* 0x0000000000007941 */ /* 0x000fea0003800200 */
.L_x_2494:
        /* <DEDUP_REMOVED lines=13> */
.L_x_2497:
[----:B------:R-:W-:Y:S05]  /*35ff0*/  BSYNC.RECONVERGENT B0 ;  /* 0x0000000000007941 */ /* 0x000fea0003800200 */
.L_x_2496:
        /* <DEDUP_REMOVED lines=12> */
.L_x_2499:
[----:B------:R-:W-:Y:S05]  /*360c0*/  BSYNC.RECONVERGENT B0 ;  /* 0x0000000000007941 */ /* 0x000fea0003800200 */
.L_x_2498:
        /* <DEDUP_REMOVED lines=12> */
.L_x_2501:
[----:B------:R-:W-:Y:S05]  /*36190*/  BSYNC.RECONVERGENT B0 ;  /* 0x0000000000007941 */ /* 0x000fea0003800200 */
.L_x_2500:
        /* <DEDUP_REMOVED lines=12> */
.L_x_2503:
[----:B------:R-:W-:Y:S05]  /*36260*/  BSYNC.RECONVERGENT B0 ;  /* 0x0000000000007941 */ /* 0x000fea0003800200 */
.L_x_2502:
        /* <DEDUP_REMOVED lines=12> */
.L_x_2505:
[----:B------:R-:W-:Y:S05]  /*36330*/  BSYNC.RECONVERGENT B0 ;  /* 0x0000000000007941 */ /* 0x000fea0003800200 */
.L_x_2504:
        /* <DEDUP_REMOVED lines=12> */
.L_x_2507:
[----:B------:R-:W-:Y:S05]  /*36400*/  BSYNC.RECONVERGENT B0 ;  /* 0x0000000000007941 */ /* 0x000fea0003800200 */
.L_x_2506:
        /* <DEDUP_REMOVED lines=12> */
.L_x_2509:
[----:B------:R-:W-:Y:S05]  /*364d0*/  BSYNC.RECONVERGENT B0 ;  /* 0x0000000000007941 */ /* 0x000fea0003800200 */
.L_x_2508:
        /* <DEDUP_REMOVED lines=43> */
.L_x_2511:
[----:B------:R-:W-:Y:S05]  /*36790*/  BSYNC.RECONVERGENT B0 ;  /* 0x0000000000007941 */ /* 0x000fea0003800200 */
.L_x_2510:
        /* <DEDUP_REMOVED lines=12> */
.L_x_2513:
[----:B------:R-:W-:Y:S05]  /*36860*/  BSYNC.RECONVERGENT B0 ;  /* 0x0000000000007941 */ /* 0x000fea0003800200 */
.L_x_2512:
        /* <DEDUP_REMOVED lines=12> */
.L_x_2515:
[----:B------:R-:W-:Y:S05]  /*36930*/  BSYNC.RECONVERGENT B0 ;  /* 0x0000000000007941 */ /* 0x000fea0003800200 */
.L_x_2514:
        /* <DEDUP_REMOVED lines=12> */
.L_x_2517:
[----:B------:R-:W-:Y:S05]  /*36a00*/  BSYNC.RECONVERGENT B0 ;  /* 0x0000000000007941 */ /* 0x000fea0003800200 */
.L_x_2516:
        /* <DEDUP_REMOVED lines=12> */
.L_x_2519:
[----:B------:R-:W-:Y:S05]  /*36ad0*/  BSYNC.RECONVERGENT B0 ;  /* 0x0000000000007941 */ /* 0x000fea0003800200 */
.L_x_2518:
        /* <DEDUP_REMOVED lines=12> */
.L_x_2521:
[----:B------:R-:W-:Y:S05]  /*36ba0*/  BSYNC.RECONVERGENT B0 ;  /* 0x0000000000007941 */ /* 0x000fea0003800200 */
.L_x_2520:
        /* <DEDUP_REMOVED lines=12> */
.L_x_2523:
[----:B------:R-:W-:Y:S05]  /*36c70*/  BSYNC.RECONVERGENT B0 ;  /* 0x0000000000007941 */ /* 0x000fea0003800200 */
.L_x_2522:
        /* <DEDUP_REMOVED lines=16> */
.L_x_2525:
[----:B------:R-:W-:Y:S05]  /*36d80*/  BSYNC.RECONVERGENT B0 ;  /* 0x0000000000007941 */ /* 0x000fea0003800200 */
.L_x_2524:
        /* <DEDUP_REMOVED lines=13> */
.L_x_2527:
[----:B------:R-:W-:Y:S05]  /*36e60*/  BSYNC.RECONVERGENT B0 ;  /* 0x0000000000007941 */ /* 0x000fea0003800200 */
.L_x_2526:
        /* <DEDUP_REMOVED lines=12> */
.L_x_2529:
[----:B------:R-:W-:Y:S05]  /*36f30*/  BSYNC.RECONVERGENT B0 ;  /* 0x0000000000007941 */ /* 0x000fea0003800200 */
.L_x_2528:
        /* <DEDUP_REMOVED lines=12> */
.L_x_2531:
[----:B------:R-:W-:Y:S05]  /*37000*/  BSYNC.RECONVERGENT B0 ;  /* 0x0000000000007941 */ /* 0x000fea0003800200 */
.L_x_2530:
        /* <DEDUP_REMOVED lines=12> */
.L_x_2533:
[----:B------:R-:W-:Y:S05]  /*370d0*/  BSYNC.RECONVERGENT B0 ;  /* 0x0000000000007941 */ /* 0x000fea0003800200 */
.L_x_2532:
        /* <DEDUP_REMOVED lines=12> */
.L_x_2535:
[----:B------:R-:W-:Y:S05]  /*371a0*/  BSYNC.RECONVERGENT B0 ;  /* 0x0000000000007941 */ /* 0x000fea0003800200 */
.L_x_2534:
        /* <DEDUP_REMOVED lines=12> */
.L_x_2537:
[----:B------:R-:W-:Y:S05]  /*37270*/  BSYNC.RECONVERGENT B0 ;  /* 0x0000000000007941 */ /* 0x000fea0003800200 */
.L_x_2536:
        /* <DEDUP_REMOVED lines=13> */
.L_x_2539:
[----:B------:R-:W-:Y:S05]  /*37350*/  BSYNC.RECONVERGENT B0 ;  /* 0x0000000000007941 */ /* 0x000fea0003800200 */
.L_x_2538:
        /* <DEDUP_REMOVED lines=16> */
.L_x_2541:
[----:B------:R-:W-:Y:S05]  /*37460*/  BSYNC.RECONVERGENT B0 ;  /* 0x0000000000007941 */ /* 0x000fea0003800200 */
.L_x_2540:
        /* <DEDUP_REMOVED lines=13> */
.L_x_2543:
[----:B------:R-:W-:Y:S05]  /*37540*/  BSYNC.RECONVERGENT B0 ;  /* 0x0000000000007941 */ /* 0x000fea0003800200 */
.L_x_2542:
        /* <DEDUP_REMOVED lines=12> */
.L_x_2545:
[----:B------:R-:W-:Y:S05]  /*37610*/  BSYNC.RECONVERGENT B0 ;  /* 0x0000000000007941 */ /* 0x000fea0003800200 */
.L_x_2544:
        /* <DEDUP_REMOVED lines=12> */
.L_x_2547:
[----:B------:R-:W-:Y:S05]  /*376e0*/  BSYNC.RECONVERGENT B0 ;  /* 0x0000000000007941 */ /* 0x000fea0003800200 */
.L_x_2546:
        /* <DEDUP_REMOVED lines=12> */
.L_x_2549:
[----:B------:R-:W-:Y:S05]  /*377b0*/  BSYNC.RECONVERGENT B0 ;  /* 0x0000000000007941 */ /* 0x000fea0003800200 */
.L_x_2548:
        /* <DEDUP_REMOVED lines=12> */
.L_x_2551:
[----:B------:R-:W-:Y:S05]  /*37880*/  BSYNC.RECONVERGENT B0 ;  /* 0x0000000000007941 */ /* 0x000fea0003800200 */
.L_x_2550:
        /* <DEDUP_REMOVED lines=12> */
.L_x_2553:
[----:B------:R-:W-:Y:S05]  /*37950*/  BSYNC.RECONVERGENT B0 ;  /* 0x0000000000007941 */ /* 0x000fea0003800200 */
.L_x_2552:
        /* <DEDUP_REMOVED lines=13> */
.L_x_2555:
[----:B------:R-:W-:Y:S05]  /*37a30*/  BSYNC.RECONVERGENT B0 ;  /* 0x0000000000007941 */ /* 0x000fea0003800200 */
.L_x_2554:
        /* <DEDUP_REMOVED lines=16> */
.L_x_2557:
[----:B------:R-:W-:Y:S05]  /*37b40*/  BSYNC.RECONVERGENT B0 ;  /* 0x0000000000007941 */ /* 0x000fea0003800200 */
.L_x_2556:
        /* <DEDUP_REMOVED lines=13> */
.L_x_2559:
[----:B------:R-:W-:Y:S05]  /*37c20*/  BSYNC.RECONVERGENT B0 ;  /* 0x0000000000007941 */ /* 0x000fea0003800200 */
.L_x_2558:
        /* <DEDUP_REMOVED lines=12> */
.L_x_2561:
[----:B------:R-:W-:Y:S05]  /*37cf0*/  BSYNC.RECONVERGENT B0 ;  /* 0x0000000000007941 */ /* 0x000fea0003800200 */
.L_x_2560:
        /* <DEDUP_REMOVED lines=12> */
.L_x_2563:
[----:B------:R-:W-:Y:S05]  /*37dc0*/  BSYNC.RECONVERGENT B0 ;  /* 0x0000000000007941 */ /* 0x000fea0003800200 */
.L_x_2562:
        /* <DEDUP_REMOVED lines=12> */
.L_x_2565:
[----:B------:R-:W-:Y:S05]  /*37e90*/  BSYNC.RECONVERGENT B0 ;  /* 0x0000000000007941 */ /* 0x000fea0003800200 */
.L_x_2564:
        /* <DEDUP_REMOVED lines=12> */
.L_x_2567:
[----:B------:R-:W-:Y:S05]  /*37f60*/  BSYNC.RECONVERGENT B0 ;  /* 0x0000000000007941 */ /* 0x000fea0003800200 */
.L_x_2566:
        /* <DEDUP_REMOVED lines=12> */
.L_x_2569:
[----:B------:R-:W-:Y:S05]  /*38030*/  BSYNC.RECONVERGENT B0 ;  /* 0x0000000000007941 */ /* 0x000fea0003800200 */
.L_x_2568:
        /* <DEDUP_REMOVED lines=13> */
.L_x_2571:
[----:B------:R-:W-:Y:S05]  /*38110*/  BSYNC.RECONVERGENT B0 ;  /* 0x0000000000007941 */ /* 0x000fea0003800200 */
.L_x_2570:
        /* <DEDUP_REMOVED lines=15> */
.L_x_2573:
[----:B------:R-:W-:Y:S05]  /*38210*/  BSYNC.RECONVERGENT B0 ;  /* 0x0000000000007941 */ /* 0x000fea0003800200 */
.L_x_2572:
        /* <DEDUP_REMOVED lines=9> */
.L_x_2575:
[----:B------:R-:W-:Y:S05]  /*382b0*/  BSYNC.RECONVERGENT B0 ;  /* 0x0000000000007941 */ /* 0x000fea0003800200 */
.L_x_2574:
        /* <DEDUP_REMOVED lines=8> */
.L_x_2577:
[----:B------:R-:W-:Y:S05]  /*38340*/  BSYNC.RECONVERGENT B0 ;  /* 0x0000000000007941 */ /* 0x000fea0003800200 */
.L_x_2576:
        /* <DEDUP_REMOVED lines=8> */
.L_x_2579:
[----:B------:R-:W-:Y:S05]  /*383d0*/  BSYNC.RECONVERGENT B0 ;  /* 0x0000000000007941 */ /* 0x000fea0003800200 */
.L_x_2578:
        /* <DEDUP_REMOVED lines=8> */
.L_x_2581:
[----:B------:R-:W-:Y:S05]  /*38460*/  BSYNC.RECONVERGENT B0 ;  /* 0x0000000000007941 */ /* 0x000fea0003800200 */
.L_x_2580:
        /* <DEDUP_REMOVED lines=8> */
.L_x_2583:
[----:B------:R-:W-:Y:S05]  /*384f0*/  BSYNC.RECONVERGENT B0 ;  /* 0x0000000000007941 */ /* 0x000fea0003800200 */
.L_x_2582:
        /* <DEDUP_REMOVED lines=8> */
.L_x_2585:
[----:B------:R-:W-:Y:S05]  /*38580*/  BSYNC.RECONVERGENT B0 ;  /* 0x0000000000007941 */ /* 0x000fea0003800200 */
.L_x_2584:
        /* <DEDUP_REMOVED lines=9> */
.L_x_2587:
[----:B------:R-:W-:Y:S05]  /*38620*/  BSYNC.RECONVERGENT B0 ;  /* 0x0000000000007941 */ /* 0x000fea0003800200 */
.L_x_2586:
        /* <DEDUP_REMOVED lines=12> */
.L_x_2589:
[----:B------:R-:W-:Y:S05]  /*386f0*/  BSYNC.RECONVERGENT B0 ;  /* 0x0000000000007941 */ /* 0x000fea0003800200 */
.L_x_2588:
        /* <DEDUP_REMOVED lines=9> */
.L_x_2591:
[----:B------:R-:W-:Y:S05]  /*38790*/  BSYNC.RECONVERGENT B0 ;  /* 0x0000000000007941 */ /* 0x000fea0003800200 */
.L_x_2590:
        /* <DEDUP_REMOVED lines=8> */
.L_x_2593:
[----:B------:R-:W-:Y:S05]  /*38820*/  BSYNC.RECONVERGENT B0 ;  /* 0x0000000000007941 */ /* 0x000fea0003800200 */
.L_x_2592:
        /* <DEDUP_REMOVED lines=9> */
.L_x_2595:
[----:B------:R-:W-:Y:S05]  /*388c0*/  BSYNC.RECONVERGENT B0 ;  /* 0x0000000000007941 */ /* 0x000fea0003800200 */
.L_x_2594:
        /* <DEDUP_REMOVED lines=8> */
.L_x_2597:
[----:B------:R-:W-:Y:S05]  /*38950*/  BSYNC.RECONVERGENT B0 ;  /* 0x0000000000007941 */ /* 0x000fea0003800200 */
.L_x_2596:
        /* <DEDUP_REMOVED lines=8> */
.L_x_2599:
[----:B------:R-:W-:Y:S05]  /*389e0*/  BSYNC.RECONVERGENT B0 ;  /* 0x0000000000007941 */ /* 0x000fea0003800200 */
.L_x_2598:
        /* <DEDUP_REMOVED lines=8> */
.L_x_2601:
[----:B------:R-:W-:Y:S05]  /*38a70*/  BSYNC.RECONVERGENT B0 ;  /* 0x0000000000007941 */ /* 0x000fea0003800200 */
.L_x_2600:
        /* <DEDUP_REMOVED lines=9> */
.L_x_2603:
[----:B------:R-:W-:Y:S05]  /*38b10*/  BSYNC.RECONVERGENT B0 ;  /* 0x0000000000007941 */ /* 0x000fea0003800200 */
.L_x_2602:
        /* <DEDUP_REMOVED lines=9> */
.L_x_2605:
[----:B------:R-:W-:Y:S05]  /*38bb0*/  BSYNC.RECONVERGENT B0 ;  /* 0x0000000000007941 */ /* 0x000fea0003800200 */
.L_x_2604:
[----:B------:R-:W-:Y:S01]  /*38bc0*/  BSSY.RECONVERGENT B0, `(.L_x_2606) ;  /* 0x0000007000007945 */ /* 0x000fe20003800200 */
[----:B------:R-:W-:-:S03]  /*38bd0*/  LOP3.LUT P5, RZ, R4, R187, RZ, 0xfc, !PT ;  /* 0x000000bb04ff7212 */ /* 0x000fc600078afcff */
[----:B------:R-:W-:Y:S10]  /*38be0*/  @!P6 BRA `(.L_x_2607) ;  /* 0x000000000010e947 */ /* 0x000ff40003800000 */
[----:B------:R0:W-:Y:S04]  /*38bf0*/  ATOMS.XOR RZ, [R0+UR4+0x2f000], R218 ;  /* 0x02f000da00ff798c */ /* 0x0001e8000b800004 */
[----:B------:R0:W-:Y:S04]  /*38c00*/  ATOMS.XOR RZ, [R0+UR4+0x2f004], R217 ;  /* 0x02f004d900ff798c */ /* 0x0001e8000b800004 */
[----:B------:R0:W-:Y:S04]  /*38c10*/  ATOMS.XOR RZ, [R0+UR4+0x2f008], R216 ;  /* 0x02f008d800ff798c */ /* 0x0001e8000b800004 */
[----:B------:R0:W-:Y:S02]  /*38c20*/  ATOMS.XOR RZ, [R0+UR4+0x2f00c], R215 ;  /* 0x02f00cd700ff798c */ /* 0x0001e4000b800004 */
.L_x_2607:
[----:B------:R-:W-:Y:S05]  /*38c30*/  BSYNC.RECONVERGENT B0 ;  /* 0x0000000000007941 */ /* 0x000fea0003800200 */
.L_x_2606:
[----:B------:R-:W-:Y:S01]  /*38c40*/  ISETP.NE.AND P6, PT, R8, RZ, PT ;  /* 0x000000ff0800720c */ /* 0x000fe20003fc5270 */
[----:B------:R-:W-:-:S12]  /*38c50*/  BSSY.RECONVERGENT B0, `(.L_x_2608) ;  /* 0x0000006000007945 */ /* 0x000fd80003800200 */
[----:B------:R-:W-:Y:S05]  /*38c60*/  @!P6 BRA `(.L_x_2609) ;  /* 0x000000000010e947 */ /* 0x000fea0003800000 */
[----:B------:R0:W-:Y:S04]  /*38c70*/  ATOMS.XOR RZ, [R0+UR4+0x2f200], R214 ;  /* 0x02f200d600ff798c */ /* 0x0001e8000b800004 */
[----:B------:R0:W-:Y:S04]  /*38c80*/  ATOMS.XOR RZ, [R0+UR4+0x2f204], R213 ;  /* 0x02f204d500ff798c */ /* 0x0001e8000b800004 */
[----:B------:R0:W-:Y:S04]  /*38c90*/  ATOMS.XOR RZ, [R0+UR4+0x2f208], R212 ;  /* 0x02f208d400ff798c */ /* 0x0001e8000b800004 */
[----:B------:R0:W-:Y:S02]  /*38ca0*/  ATOMS.XOR RZ, [R0+UR4+0x2f20c], R211 ;  /* 0x02f20cd300ff798c */ /* 0x0001e4000b800004 */
.L_x_2609:
[----:B------:R-:W-:Y:S05]  /*38cb0*/  BSYNC.RECONVERGENT B0 ;  /* 0x0000000000007941 */ /* 0x000fea0003800200 */
.L_x_2608:
[----:B------:R-:W-:Y:S04]  /*38cc0*/  BSSY.RECONVERGENT B0, `(.L_x_2610) ;  /* 0x0000006000007945 */ /* 0x000fe80003800200 */
[----:B------:R-:W-:Y:S05]  /*38cd0*/  @!P0 BRA `(.L_x_2611) ;  /* 0x0000000000108947 */ /* 0x000fea0003800000 */
[----:B------:R0:W-:Y:S04]  /*38ce0*/  ATOMS.XOR RZ, [R0+UR4+0x2f400], R210 ;  /* 0x02f400d200ff798c */ /* 0x0001e8000b800004 */
[----:B------:R0:W-:Y:S04]  /*38cf0*/  ATOMS.XOR RZ, [R0+UR4+0x2f404], R209 ;  /* 0x02f404d100ff798c */ /* 0x0001e8000b800004 */
[----:B------:R0:W-:Y:S04]  /*38d00*/  ATOMS.XOR RZ, [R0+UR4+0x2f408], R208 ;  /* 0x02f408d000ff798c */ /* 0x0001e8000b800004 */
[----:B------:R0:W-:Y:S02]  /*38d10*/  ATOMS.XOR RZ, [R0+UR4+0x2f40c], R207 ;  /* 0x02f40ccf00ff798c */ /* 0x0001e4000b800004 */
.L_x_2611:
[----:B------:R-:W-:Y:S05]  /*38d20*/  BSYNC.RECONVERGENT B0 ;  /* 0x0000000000007941 */ /* 0x000fea0003800200 */
.L_x_2610:
[----:B------:R-:W-:Y:S04]  /*38d30*/  BSSY.RECONVERGENT B0, `(.L_x_2612) ;  /* 0x0000006000007945 */ /* 0x000fe80003800200 */
[----:B------:R-:W-:Y:S05]  /*38d40*/  @!P1 BRA `(.L_x_2613) ;  /* 0x0000000000109947 */ /* 0x000fea0003800000 */
[----:B------:R0:W-:Y:S04]  /*38d50*/  ATOMS.XOR RZ, [R0+UR4+0x2f600], R206 ;  /* 0x02f600ce00ff798c */ /* 0x0001e8000b800004 */
[----:B------:R0:W-:Y:S04]  /*38d60*/  ATOMS.XOR RZ, [R0+UR4+0x2f604], R205 ;  /* 0x02f604cd00ff798c */ /* 0x0001e8000b800004 */
[----:B------:R0:W-:Y:S04]  /*38d70*/  ATOMS.XOR RZ, [R0+UR4+0x2f608], R204 ;  /* 0x02f608cc00ff798c */ /* 0x0001e8000b800004 */
[----:B------:R0:W-:Y:S02]  /*38d80*/  ATOMS.XOR RZ, [R0+UR4+0x2f60c], R203 ;  /* 0x02f60ccb00ff798c */ /* 0x0001e4000b800004 */
.L_x_2613:
[----:B------:R-:W-:Y:S05]  /*38d90*/  BSYNC.RECONVERGENT B0 ;  /* 0x0000000000007941 */ /* 0x000fea0003800200 */
.L_x_2612:
[----:B------:R-:W-:Y:S04]  /*38da0*/  BSSY.RECONVERGENT B0, `(.L_x_2614) ;  /* 0x0000006000007945 */ /* 0x000fe80003800200 */
[----:B------:R-:W-:Y:S05]  /*38db0*/  @!P2 BRA `(.L_x_2615) ;  /* 0x000000000010a947 */ /* 0x000fea0003800000 */
[----:B------:R0:W-:Y:S04]  /*38dc0*/  ATOMS.XOR RZ, [R0+UR4+0x2f800], R202 ;  /* 0x02f800ca00ff798c */ /* 0x0001e8000b800004 */
[----:B------:R0:W-:Y:S04]  /*38dd0*/  ATOMS.XOR RZ, [R0+UR4+0x2f804], R201 ;  /* 0x02f804c900ff798c */ /* 0x0001e8000b800004 */
[----:B------:R0:W-:Y:S04]  /*38de0*/  ATOMS.XOR RZ, [R0+UR4+0x2f808], R200 ;  /* 0x02f808c800ff798c */ /* 0x0001e8000b800004 */
[----:B------:R0:W-:Y:S02]  /*38df0*/  ATOMS.XOR RZ, [R0+UR4+0x2f80c], R199 ;  /* 0x02f80cc700ff798c */ /* 0x0001e4000b800004 */
.L_x_2615:
[----:B------:R-:W-:Y:S05]  /*38e00*/  BSYNC.RECONVERGENT B0 ;  /* 0x0000000000007941 */ /* 0x000fea0003800200 */
.L_x_2614:
[----:B------:R-:W-:Y:S04]  /*38e10*/  BSSY.RECONVERGENT B0, `(.L_x_2616) ;  /* 0x0000006000007945 */ /* 0x000fe80003800200 */
[----:B------:R-:W-:Y:S05]  /*38e20*/  @!P3 BRA `(.L_x_2617) ;  /* 0x000000000010b947 */ /* 0x000fea0003800000 */
[----:B------:R0:W-:Y:S04]  /*38e30*/  ATOMS.XOR RZ, [R0+UR4+0x2fa00], R198 ;  /* 0x02fa00c600ff798c */ /* 0x0001e8000b800004 */
[----:B------:R0:W-:Y:S04]  /*38e40*/  ATOMS.XOR RZ, [R0+UR4+0x2fa04], R197 ;  /* 0x02fa04c500ff798c */ /* 0x0001e8000b800004 */
[----:B------:R0:W-:Y:S04]  /*38e50*/  ATOMS.XOR RZ, [R0+UR4+0x2fa08], R196 ;  /* 0x02fa08c400ff798c */ /* 0x0001e8000b800004 */
[----:B------:R0:W-:Y:S02]  /*38e60*/  ATOMS.XOR RZ, [R0+UR4+0x2fa0c], R195 ;  /* 0x02fa0cc300ff798c */ /* 0x0001e4000b800004 */
.L_x_2617:
[----:B------:R-:W-:Y:S05]  /*38e70*/  BSYNC.RECONVERGENT B0 ;  /* 0x0000000000007941 */ /* 0x000fea0003800200 */
.L_x_2616:
[----:B------:R-:W-:Y:S04]  /*38e80*/  BSSY.RECONVERGENT B0, `(.L_x_2618) ;  /* 0x0000006000007945 */ /* 0x000fe80003800200 */
[----:B------:R-:W-:Y:S05]  /*38e90*/  @!P4 BRA `(.L_x_2619) ;  /* 0x000000000010c947 */ /* 0x000fea0003800000 */
[----:B------:R0:W-:Y:S04]  /*38ea0*/  ATOMS.XOR RZ, [R0+UR4+0x2fc00], R194 ;  /* 0x02fc00c200ff798c */ /* 0x0001e8000b800004 */
[----:B------:R0:W-:Y:S04]  /*38eb0*/  ATOMS.XOR RZ, [R0+UR4+0x2fc04], R193 ;  /* 0x02fc04c100ff798c */ /* 0x0001e8000b800004 */
[----:B------:R0:W-:Y:S04]  /*38ec0*/  ATOMS.XOR RZ, [R0+UR4+0x2fc08], R192 ;  /* 0x02fc08c000ff798c */ /* 0x0001e8000b800004 */
[----:B------:R0:W-:Y:S02]  /*38ed0*/  ATOMS.XOR RZ, [R0+UR4+0x2fc0c], R191 ;  /* 0x02fc0cbf00ff798c */ /* 0x0001e4000b800004 */
.L_x_2619:
[----:B------:R-:W-:Y:S05]  /*38ee0*/  BSYNC.RECONVERGENT B0 ;  /* 0x0000000000007941 */ /* 0x000fea0003800200 */
.L_x_2618:
[----:B------:R-:W-:Y:S04]  /*38ef0*/  BSSY.RECONVERGENT B0, `(.L_x_2620) ;  /* 0x0000006000007945 */ /* 0x000fe80003800200 */
[----:B------:R-:W-:Y:S05]  /*38f00*/  @!P5 BRA `(.L_x_2621) ;  /* 0x000000000010d947 */ /* 0x000fea0003800000 */
[----:B------:R0:W-:Y:S04]  /*38f10*/  ATOMS.XOR RZ, [R0+UR4+0x2fe00], R190 ;  /* 0x02fe00be00ff798c */ /* 0x0001e8000b800004 */
[----:B------:R0:W-:Y:S04]  /*38f20*/  ATOMS.XOR RZ, [R0+UR4+0x2fe04], R189 ;  /* 0x02fe04bd00ff798c */ /* 0x0001e8000b800004 */
[----:B------:R0:W-:Y:S04]  /*38f30*/  ATOMS.XOR RZ, [R0+UR4+0x2fe08], R188 ;  /* 0x02fe08bc00ff798c */ /* 0x0001e8000b800004 */
[----:B------:R0:W-:Y:S02]  /*38f40*/  ATOMS.XOR RZ, [R0+UR4+0x2fe0c], R187 ;  /* 0x02fe0cbb00ff798c */ /* 0x0001e4000b800004 */
.L_x_2621:
[----:B------:R-:W-:Y:S05]  /*38f50*/  BSYNC.RECONVERGENT B0 ;  /* 0x0000000000007941 */ /* 0x000fea0003800200 */
.L_x_2620:
[----:B0-234-:R-:W2:Y:S01]  /*38f60*/  LDL R0, [R1+0x1528] ;  /* 0x0015280001007983 */ /* 0x01dea20000100800 */
[----:B------:R-:W-:Y:S01]  /*38f70*/  BSSY.RECONVERGENT B0, `(.L_x_2622) ;  /* 0x0000018000007945 */ /* 0x000fe20003800200 */
[----:B------:R-:W-:Y:S01]  /*38f80*/  BAR.SYNC.DEFER_BLOCKING 0x0 ;  /* 0x0000000000007b1d */ /* 0x000fe20000010000 */
[----:B--2---:R-:W-:-:S13]  /*38f90*/  ISETP.NE.AND P0, PT, R0, 0x2, PT ;  /* 0x000000020000780c */ /* 0x004fda0003f05270 */
[----:B------:R-:W-:Y:S05]  /*38fa0*/  @!P0 BRA `(.L_x_2623) ;  /* 0x0000000000508947 */ /* 0x000fea0003800000 */
[----:B------:R-:W0:Y:S01]  /*38fb0*/  LDC.64 R6, c[0x0][0x390] ;  /* 0x0000e400ff067b82 */ /* 0x000e220000000a00 */
[----:B------:R-:W-:-:S07]  /*38fc0*/  IMAD.MOV.U32 R0, RZ, RZ, RZ ;  /* 0x000000ffff007224 */ /* 0x000fce00078e00ff */
.L_x_2626:
        /* <DEDUP_REMOVED lines=15> */
.L_x_2625:
[----:B------:R-:W-:Y:S05]  /*390c0*/  BSYNC.RECONVERGENT B1 ;  /* 0x0000000000017941 */ /* 0x000fea0003800200 */
.L_x_2624:
[----:B------:R-:W-:Y:S01]  /*390d0*/  IMAD.IADD R2, R3, 0x1, R2 ;  /* 0x0000000103027824 */ /* 0x000fe200078e0202 */
[----:B------:R-:W-:Y:S06]  /*390e0*/  @P1 BRA `(.L_x_2626) ;  /* 0xfffffffc00b81947 */ /* 0x000fec000383ffff */
.L_x_2623:
[----:B------:R-:W-:Y:S05]  /*390f0*/  BSYNC.RECONVERGENT B0 ;  /* 0x0000000000007941 */ /* 0x000fea0003800200 */
.L_x_2622:
[----:B0-----:R-:W0:Y:S01]  /*39100*/  LDC.64 R6, c[0x0][0x390] ;  /* 0x0000e400ff067b82 */ /* 0x001e220000000a00 */
[C-C-:B------:R-:W-:Y:S01]  /*39110*/  IMAD R0, R3.reuse, 0x2, R2.reuse ;  /* 0x0000000203007824 */ /* 0x140fe200078e0202 */
[C---:B------:R-:W-:Y:S01]  /*39120*/  LEA R10, R2.reuse, UR4, 0x4 ;  /* 0x00000004020a7c11 */ /* 0x040fe2000f8e20ff */
[----:B------:R-:W-:Y:S02]  /*39130*/  IMAD R8, R3, 0x3, R2 ;  /* 0x0000000303087824 */ /* 0x000fe400078e0202 */
[----:B------:R-:W-:-:S07]  /*39140*/  IMAD.IADD R9, R2, 0x1, R3 ;  /* 0x0000000102097824 */ /* 0x000fce00078e0203 */
.L_x_2635:
        /* <DEDUP_REMOVED lines=22> */
.L_x_2628:
[----:B------:R-:W-:Y:S05]  /*392b0*/  BSYNC.RECONVERGENT B0 ;  /* 0x0000000000007941 */ /* 0x000fea0003800200 */
.L_x_2627:
[----:B------:R-:W-:Y:S04]  /*392c0*/  BSSY.RECONVERGENT B0, `(.L_x_2629) ;  /* 0x0000007000007945 */ /* 0x000fe80003800200 */
[----:B------:R-:W-:Y:S05]  /*392d0*/  @!P1 BRA `(.L_x_2630) ;  /* 0x0000000000149947 */ /* 0x000fea0003800000 */
[----:B0-2---:R-:W-:-:S05]  /*392e0*/  IMAD.WIDE.U32 R4, R9, 0x10, R6 ;  /* 0x0000001009047825 */ /* 0x005fca00078e0006 */
[----:B------:R3:W-:Y:S04]  /*392f0*/  REDG.E.XOR.STRONG.GPU desc[UR10][R4.64], R24 ;  /* 0x000000180400798e */ /* 0x0007e8000f92e10a */
[----:B------:R3:W-:Y:S04]  /*39300*/  REDG.E.XOR.STRONG.GPU desc[UR10][R4.64+0x4], R25 ;  /* 0x000004190400798e */ /* 0x0007e8000f92e10a */
[----:B------:R3:W-:Y:S04]  /*39310*/  REDG.E.XOR.STRONG.GPU desc[UR10][R4.64+0x8], R26 ;  /* 0x0000081a0400798e */ /* 0x0007e8000f92e10a */
[----:B------:R3:W-:Y:S02]  /*39320*/  REDG.E.XOR.STRONG.GPU desc[UR10][R4.64+0xc], R27 ;  /* 0x00000c1b0400798e */ /* 0x0007e4000f92e10a */
.L_x_2630:
[----:B------:R-:W-:Y:S05]  /*39330*/  BSYNC.RECONVERGENT B0 ;  /* 0x0000000000007941 */ /* 0x000fea0003800200 */
.L_x_2629:
[----:B------:R-:W-:Y:S04]  /*39340*/  BSSY.RECONVERGENT B0, `(.L_x_2631) ;  /* 0x0000007000007945 */ /* 0x000fe80003800200 */
[----:B------:R-:W-:Y:S05]  /*39350*/  @!P2 BRA `(.L_x_2632) ;  /* 0x000000000014a947 */ /* 0x000fea0003800000 */
[----:B0-23--:R-:W-:-:S05]  /*39360*/  IMAD.WIDE.U32 R4, R0, 0x10, R6 ;  /* 0x0000001000047825 */ /* 0x00dfca00078e0006 */
[----:B------:R4:W-:Y:S04]  /*39370*/  REDG.E.XOR.STRONG.GPU desc[UR10][R4.64], R28 ;  /* 0x0000001c0400798e */ /* 0x0009e8000f92e10a */
[----:B------:R4:W-:Y:S04]  /*39380*/  REDG.E.XOR.STRONG.GPU desc[UR10][R4.64+0x4], R29 ;  /* 0x0000041d0400798e */ /* 0x0009e8000f92e10a */
[----:B------:R4:W-:Y:S04]  /*39390*/  REDG.E.XOR.STRONG.GPU desc[UR10][R4.64+0x8], R30 ;  /* 0x0000081e0400798e */ /* 0x0009e8000f92e10a */
[----:B------:R4:W-:Y:S02]  /*393a0*/  REDG.E.XOR.STRONG.GPU desc[UR10][R4.64+0xc], R31 ;  /* 0x00000c1f0400798e */ /* 0x0009e4000f92e10a */
.L_x_2632:
[----:B------:R-:W-:Y:S05]  /*393b0*/  BSYNC.RECONVERGENT B0 ;  /* 0x0000000000007941 */ /* 0x000fea0003800200 */
.L_x_2631:
        /* <DEDUP_REMOVED lines=8> */
.L_x_2634:
[----:B------:R-:W-:Y:S05]  /*39440*/  BSYNC.RECONVERGENT B0 ;  /* 0x0000000000007941 */ /* 0x000fea0003800200 */
.L_x_2633:
        /* <DEDUP_REMOVED lines=8> */
        .weak           $__internal_3_$__cuda_sm20_div_u16
        .type           $__internal_3_$__cuda_sm20_div_u16,@function
        .size           $__internal_3_$__cuda_sm20_div_u16,(.L_x_3667 - $__internal_3_$__cuda_sm20_div_u16)
$__internal_3_$__cuda_sm20_div_u16:
        /* <DEDUP_REMOVED lines=18> */
[----:B------:R-:W-:Y:S06]  /*395f0*/  RET.REL.NODEC R2 `(fused_batch_pir_kernel_16) ;  /* 0xfffffc6802807950 */ /* 0x000fec0003c3ffff */
.L_x_2636:
        /* <DEDUP_REMOVED lines=16> */
.L_x_3667:


//--------------------- .text.fused_batch_pir_kernel_8 --------------------------
	.section	.text.fused_batch_pir_kernel_8,"ax",@progbits
	.align	128
        .global         fused_batch_pir_kernel_8
        .type           fused_batch_pir_kernel_8,@function
        .size           fused_batch_pir_kernel_8,(.L_x_3668 - fused_batch_pir_kernel_8)
        .other          fused_batch_pir_kernel_8,@"STO_CUDA_ENTRY STV_DEFAULT"
fused_batch_pir_kernel_8:
.text.fused_batch_pir_kernel_8:
        /* <DEDUP_REMOVED lines=11> */
[----:B------:R-:W-:Y:S05]  /*00b0*/  CALL.REL.NOINC `($__internal_4_$__cuda_sm20_div_u16) ;  /* 0x000001e000507944 */ /* 0x000fea0003c00000 */
        /* <DEDUP_REMOVED lines=13> */
.L_x_2639:
        /* <DEDUP_REMOVED lines=8> */
.L_x_2638:
[----:B------:R-:W-:Y:S05]  /*0210*/  BSYNC.RECONVERGENT B0 ;  /* 0x0000000000007941 */ /* 0x000fea0003800200 */
.L_x_2637:
[----:B------:R-:W-:Y:S01]  /*0220*/  BSSY.RECONVERGENT B0, `(.L_x_2640) ;  /* 0x000000d000007945 */ /* 0x000fe20003800200 */
[----:B0-----:R-:W-:-:S07]  /*0230*/  LEA R0, R9, R8, 0x18 ;  /* 0x0000000809007211 */ /* 0x001fce00078ec0ff */
.L_x_2641:
        /* <DEDUP_REMOVED lines=12> */
.L_x_2640:
        /* <DEDUP_REMOVED lines=8> */
.L_x_2647:
        /* <DEDUP_REMOVED lines=13> */
.L_x_2646:
        /* <DEDUP_REMOVED lines=720> */
.L_x_2645:
[----:B------:R-:W-:Y:S01]  /*3150*/  VIADD R12, R12, 0x1 ;  /* 0x000000010c0c7836 */ /* 0x000fe20000000000 */
[----:B------:R-:W-:Y:S02]  /*3160*/  SEL R15, R19, R20, !P3 ;  /* 0x00000014130f7207 */ /* 0x000fe40005800000 */
[----:B------:R-:W-:Y:S02]  /*3170*/  SEL R16, R36, R29, !P3 ;  /* 0x0000001d24107207 */ /* 0x000fe40005800000 */
[----:B------:R-:W-:Y:S02]  /*3180*/  SEL R13, R28, R13, !P3 ;  /* 0x0000000d1c0d7207 */ /* 0x000fe40005800000 */
[----:B------:R-:W-:Y:S01]  /*3190*/  SEL R14, R30, R39, !P3 ;  /* 0x000000271e0e7207 */ /* 0x000fe20005800000 */
[----:B------:R-:W-:Y:S06]  /*31a0*/  @P2 BRA `(.L_x_2646) ;  /* 0xffffffd000a82947 */ /* 0x000fec000383ffff */
.L_x_2644:
        /* <DEDUP_REMOVED lines=9> */
.L_x_2643:
[----:B-1----:R-:W-:Y:S05]  /*3240*/  BSYNC.RECONVERGENT B0 ;  /* 0x0000000000007941 */ /* 0x002fea0003800200 */
.L_x_2642:
        /* <DEDUP_REMOVED lines=680> */
.L_x_2658:
[----:B---3--:R-:W-:-:S07]  /*5cd0*/  IMAD.MOV.U32 R60, RZ, RZ, RZ ;  /* 0x000000ffff3c7224 */ /* 0x008fce00078e00ff */
.L_x_2654:
        /* <DEDUP_REMOVED lines=41> */
.L_x_2653:
        /* <DEDUP_REMOVED lines=728> */
.L_x_2652:
[----:B------:R-:W-:Y:S05]  /*8cf0*/  BSYNC.RECONVERGENT B1 ;  /* 0x0000000000017941 */ /* 0x000fea0003800200 */
.L_x_2651:
        /* <DEDUP_REMOVED lines=13> */
.L_x_2650:
        /* <DEDUP_REMOVED lines=19> */
.L_x_2649:
[----:B------:R-:W-:Y:S05]  /*8f00*/  BSYNC.RECONVERGENT B0 ;  /* 0x0000000000007941 */ /* 0x000fea0003800200 */
.L_x_2648:
        /* <DEDUP_REMOVED lines=28> */
.L_x_2657:
        /* <DEDUP_REMOVED lines=2004> */
.L_x_2656:
[----:B------:R-:W-:Y:S05]  /*10e10*/  BSYNC.RECONVERGENT B0 ;  /* 0x0000000000007941 */ /* 0x000fea0003800200 */
.L_x_2655:
        /* <DEDUP_REMOVED lines=23> */
.L_x_2660:
[----:B------:R-:W-:Y:S05]  /*10f90*/  BSYNC.RECONVERGENT B0 ;  /* 0x0000000000007941 */ /* 0x000fea0003800200 */
.L_x_2659:
        /* <DEDUP_REMOVED lines=12> */
.L_x_2662:
[----:B------:R-:W-:Y:S05]  /*11060*/  BSYNC.RECONVERGENT B0 ;  /* 0x0000000000007941 */ /* 0x000fea0003800200 */
.L_x_2661:
        /* <DEDUP_REMOVED lines=12> */
.L_x_2664:
[----:B------:R-:W-:Y:S05]  /*11130*/  BSYNC.RECONVERGENT B0 ;  /* 0x0000000000007941 */ /* 0x000fea0003800200 */
.L_x_2663:
        /* <DEDUP_REMOVED lines=12> */
.L_x_2666:
[----:B------:R-:W-:Y:S05]  /*11200*/  BSYNC.RECONVERGENT B0 ;  /* 0x0000000000007941 */ /* 0x000fea0003800200 */
.L_x_2665:
        /* <DEDUP_REMOVED lines=30> */
.L_x_2668:
[----:B------:R-:W-:Y:S05]  /*113f0*/  BSYNC.RECONVERGENT B0 ;  /* 0x0000000000007941 */ /* 0x000fea0003800200 */
.L_x_2667:
        /* <DEDUP_REMOVED lines=13> */
.L_x_2670:
[----:B------:R-:W-:Y:S05]  /*114d0*/  BSYNC.RECONVERGENT B0 ;  /* 0x0000000000007941 */ /* 0x000fea0003800200 */
.L_x_2669:
        /* <DEDUP_REMOVED lines=12> */
.L_x_2672:
[----:B------:R-:W-:Y:S05]  /*115a0*/  BSYNC.RECONVERGENT B0 ;  /* 0x0000000000007941 */ /* 0x000fea0003800200 */
.L_x_2671:
        /* <DEDUP_REMOVED lines=12> */
.L_x_2674:
[----:B------:R-:W-:Y:S05]  /*11670*/  BSYNC.RECONVERGENT B0 ;  /* 0x0000000000007941 */ /* 0x000fea0003800200 */
.L_x_2673:
        /* <DEDUP_REMOVED lines=12> */
.L_x_2676:
[----:B------:R-:W-:Y:S05]  /*11740*/  BSYNC.RECONVERGENT B0 ;  /* 0x0000000000007941 */ /* 0x000fea0003800200 */
.L_x_2675:
        /* <DEDUP_REMOVED lines=12> */
.L_x_2678:
[----:B------:R-:W-:Y:S05]  /*11810*/  BSYNC.RECONVERGENT B0 ;  /* 0x0000000000007941 */ /* 0x000fea0003800200 */
.L_x_2677:
        /* <DEDUP_REMOVED lines=12> */
.L_x_2680:
[----:B------:R-:W-:Y:S05]  /*118e0*/  BSYNC.RECONVERGENT B0 ;  /* 0x0000000000007941 */ /* 0x000fea0003800200 */
.L_x_2679:
        /* <DEDUP_REMOVED lines=12> */
.L_x_2682:
[----:B------:R-:W-:Y:S05]  /*119b0*/  BSYNC.RECONVERGENT B0 ;  /* 0x0000000000007941 */ /* 0x000fea0003800200 */
.L_x_2681:
        /* <DEDUP_REMOVED lines=34> */
.L_x_2684:
[----:B------:R-:W-:Y:S05]  /*11be0*/  BSYNC.RECONVERGENT B0 ;  /* 0x0000000000007941 */ /* 0x000fea0003800200 */
.L_x_2683:
        /* <DEDUP_REMOVED lines=14> */
.L_x_2686:
[----:B------:R-:W-:Y:S05]  /*11cd0*/  BSYNC.RECONVERGENT B0 ;  /* 0x0000000000007941 */ /* 0x000fea0003800200 */
.L_x_2685:
        /* <DEDUP_REMOVED lines=18> */
.L_x_2688:
[----:B------:R-:W-:Y:S05]  /*11e00*/  BSYNC.RECONVERGENT B0 ;  /* 0x0000000000007941 */ /* 0x000fea0003800200 */
.L_x_2687:
        /* <DEDUP_REMOVED lines=18> */
.L_x_2690:
[----:B------:R-:W-:Y:S05]  /*11f30*/  BSYNC.RECONVERGENT B0 ;  /* 0x0000000000007941 */ /* 0x000fea0003800200 */
.L_x_2689:
        /* <DEDUP_REMOVED lines=18> */
.L_x_2692:
[----:B------:R-:W-:Y:S05]  /*12060*/  BSYNC.RECONVERGENT B0 ;  /* 0x0000000000007941 */ /* 0x000fea0003800200 */
.L_x_2691:
        /* <DEDUP_REMOVED lines=18> */
.L_x_2694:
[----:B------:R-:W-:Y:S05]  /*12190*/  BSYNC.RECONVERGENT B0 ;  /* 0x0000000000007941 */ /* 0x000fea0003800200 */
.L_x_2693:
        /* <DEDUP_REMOVED lines=18> */
.L_x_2696:
[----:B------:R-:W-:Y:S05]  /*122c0*/  BSYNC.RECONVERGENT B0 ;  /* 0x0000000000007941 */ /* 0x000fea0003800200 */
.L_x_2695:
        /* <DEDUP_REMOVED lines=24> */
.L_x_2698:
[----:B------:R-:W-:Y:S05]  /*12450*/  BSYNC.RECONVERGENT B0 ;  /* 0x0000000000007941 */ /* 0x000fea0003800200 */
.L_x_2697:
        /* <DEDUP_REMOVED lines=20> */
.L_x_2700:
[----:B------:R-:W-:Y:S05]  /*125a0*/  BSYNC.RECONVERGENT B0 ;  /* 0x0000000000007941 */ /* 0x000fea0003800200 */
.L_x_2699:
        /* <DEDUP_REMOVED lines=18> */
.L_x_2702:
[----:B------:R-:W-:Y:S05]  /*126d0*/  BSYNC.RECONVERGENT B0 ;  /* 0x0000000000007941 */ /* 0x000fea0003800200 */
.L_x_2701:
        /* <DEDUP_REMOVED lines=18> */
.L_x_2704:
[----:B------:R-:W-:Y:S05]  /*12800*/  BSYNC.RECONVERGENT B0 ;  /* 0x0000000000007941 */ /* 0x000fea0003800200 */
.L_x_2703:
        /* <DEDUP_REMOVED lines=18> */
.L_x_2706:
[----:B------:R-:W-:Y:S05]  /*12930*/  BSYNC.RECONVERGENT B0 ;  /* 0x0000000000007941 */ /* 0x000fea0003800200 */
.L_x_2705:
        /* <DEDUP_REMOVED lines=18> */
.L_x_2708:
[----:B------:R-:W-:Y:S05]  /*12a60*/  BSYNC.RECONVERGENT B0 ;  /* 0x0000000000007941 */ /* 0x000fea0003800200 */
.L_x_2707:
        /* <DEDUP_REMOVED lines=18> */
.L_x_2710:
[----:B------:R-:W-:Y:S05]  /*12b90*/  BSYNC.RECONVERGENT B0 ;  /* 0x0000000000007941 */ /* 0x000fea0003800200 */
.L_x_2709:
        /* <DEDUP_REMOVED lines=19> */
.L_x_2712:
[----:B------:R-:W-:Y:S05]  /*12cd0*/  BSYNC.RECONVERGENT B0 ;  /* 0x0000000000007941 */ /* 0x000fea0003800200 */
.L_x_2711:
        /* <DEDUP_REMOVED lines=24> */
.L_x_2714:
[----:B------:R-:W-:Y:S05]  /*12e60*/  BSYNC.RECONVERGENT B0 ;  /* 0x0000000000007941 */ /* 0x000fea0003800200 */
.L_x_2713:
        /* <DEDUP_REMOVED lines=20> */
.L_x_2716:
[----:B------:R-:W-:Y:S05]  /*12fb0*/  BSYNC.RECONVERGENT B0 ;  /* 0x0000000000007941 */ /* 0x000fea0003800200 */
.L_x_2715:
        /* <DEDUP_REMOVED lines=18> */
.L_x_2718:
[----:B------:R-:W-:Y:S05]  /*130e0*/  BSYNC.RECONVERGENT B0 ;  /* 0x0000000000007941 */ /* 0x000fea0003800200 */
.L_x_2717:
        /* <DEDUP_REMOVED lines=18> */
.L_x_2720:
[----:B------:R-:W-:Y:S05]  /*13210*/  BSYNC.RECONVERGENT B0 ;  /* 0x0000000000007941 */ /* 0x000fea0003800200 */
.L_x_2719:
        /* <DEDUP_REMOVED lines=18> */
.L_x_2722:
[----:B------:R-:W-:Y:S05]  /*13340*/  BSYNC.RECONVERGENT B0 ;  /* 0x0000000000007941 */ /* 0x000fea0003800200 */
.L_x_2721:
        /* <DEDUP_REMOVED lines=18> */
.L_x_2724:
[----:B------:R-:W-:Y:S05]  /*13470*/  BSYNC.RECONVERGENT B0 ;  /* 0x0000000000007941 */ /* 0x000fea0003800200 */
.L_x_2723:
        /* <DEDUP_REMOVED lines=18> */
.L_x_2726:
[----:B------:R-:W-:Y:S05]  /*135a0*/  BSYNC.RECONVERGENT B0 ;  /* 0x0000000000007941 */ /* 0x000fea0003800200 */
.L_x_2725:
        /* <DEDUP_REMOVED lines=19> */
.L_x_2728:
[----:B------:R-:W-:Y:S05]  /*136e0*/  BSYNC.RECONVERGENT B0 ;  /* 0x0000000000007941 */ /* 0x000fea0003800200 */
.L_x_2727:
        /* <DEDUP_REMOVED lines=24> */
.L_x_2730:
[----:B------:R-:W-:Y:S05]  /*13870*/  BSYNC.RECONVERGENT B0 ;  /* 0x0000000000007941 */ /* 0x000fea0003800200 */
.L_x_2729:
        /* <DEDUP_REMOVED lines=20> */
.L_x_2732:
[----:B------:R-:W-:Y:S05]  /*139c0*/  BSYNC.RECONVERGENT B0 ;  /* 0x0000000000007941 */ /* 0x000fea0003800200 */
.L_x_2731:
        /* <DEDUP_REMOVED lines=18> */
.L_x_2734:
[----:B------:R-:W-:Y:S05]  /*13af0*/  BSYNC.RECONVERGENT B0 ;  /* 0x0000000000007941 */ /* 0x000fea0003800200 */
.L_x_2733:
        /* <DEDUP_REMOVED lines=18> */
.L_x_2736:
[----:B------:R-:W-:Y:S05]  /*13c20*/  BSYNC.RECONVERGENT B0 ;  /* 0x0000000000007941 */ /* 0x000fea0003800200 */
.L_x_2735:
        /* <DEDUP_REMOVED lines=18> */
.L_x_2738:
[----:B------:R-:W-:Y:S05]  /*13d50*/  BSYNC.RECONVERGENT B0 ;  /* 0x0000000000007941 */ /* 0x000fea0003800200 */
.L_x_2737:
        /* <DEDUP_REMOVED lines=18> */
.L_x_2740:
[----:B------:R-:W-:Y:S05]  /*13e80*/  BSYNC.RECONVERGENT B0 ;  /* 0x0000000000007941 */ /* 0x000fea0003800200 */
.L_x_2739:
        /* <DEDUP_REMOVED lines=18> */
.L_x_2742:
[----:B------:R-:W-:Y:S05]  /*13fb0*/  BSYNC.RECONVERGENT B0 ;  /* 0x0000000000007941 */ /* 0x000fea0003800200 */
.L_x_2741:
        /* <DEDUP_REMOVED lines=19> */
.L_x_2744:
[----:B------:R-:W-:Y:S05]  /*140f0*/  BSYNC.RECONVERGENT B0 ;  /* 0x0000000000007941 */ /* 0x000fea0003800200 */
.L_x_2743:
        /* <DEDUP_REMOVED lines=24> */
.L_x_2746:
[----:B------:R-:W-:Y:S05]  /*14280*/  BSYNC.RECONVERGENT B0 ;  /* 0x0000000000007941 */ /* 0x000fea0003800200 */
.L_x_2745:
        /* <DEDUP_REMOVED lines=20> */
.L_x_2748:
[----:B------:R-:W-:Y:S05]  /*143d0*/  BSYNC.RECONVERGENT B0 ;  /* 0x0000000000007941 */ /* 0x000fea0003800200 */
.L_x_2747:
        /* <DEDUP_REMOVED lines=18> */
.L_x_2750:
[----:B------:R-:W-:Y:S05]  /*14500*/  BSYNC.RECONVERGENT B0 ;  /* 0x0000000000007941 */ /* 0x000fea0003800200 */
.L_x_2749:
        /* <DEDUP_REMOVED lines=18> */
.L_x_2752:
[----:B------:R-:W-:Y:S05]  /*14630*/  BSYNC.RECONVERGENT B0 ;  /* 0x0000000000007941 */ /* 0x000fea0003800200 */
.L_x_2751:
        /* <DEDUP_REMOVED lines=18> */
.L_x_2754:
[----:B------:R-:W-:Y:S05]  /*14760*/  BSYNC.RECONVERGENT B0 ;  /* 0x0000000000007941 */ /* 0x000fea0003800200 */
.L_x_2753:
        /* <DEDUP_REMOVED lines=18> */
.L_x_2756:
[----:B------:R-:W-:Y:S05]  /*14890*/  BSYNC.RECONVERGENT B0 ;  /* 0x0000000000007941 */ /* 0x000fea0003800200 */
.L_x_2755:
        /* <DEDUP_REMOVED lines=18> */
.L_x_2758:
[----:B------:R-:W-:Y:S05]  /*149c0*/  BSYNC.RECONVERGENT B0 ;  /* 0x0000000000007941 */ /* 0x000fea0003800200 */
.L_x_2757:
        /* <DEDUP_REMOVED lines=19> */
.L_x_2760:
[----:B------:R-:W-:Y:S05]  /*14b00*/  BSYNC.RECONVERGENT B0 ;  /* 0x0000000000007941 */ /* 0x000fea0003800200 */
.L_x_2759:
        /* <DEDUP_REMOVED lines=24> */
.L_x_2762:
[----:B------:R-:W-:Y:S05]  /*14c90*/  BSYNC.RECONVERGENT B0 ;  /* 0x0000000000007941 */ /* 0x000fea0003800200 */
.L_x_2761:
        /* <DEDUP_REMOVED lines=20> */
.L_x_2764:
[----:B------:R-:W-:Y:S05]  /*14de0*/  BSYNC.RECONVERGENT B0 ;  /* 0x0000000000007941 */ /* 0x000fea0003800200 */
.L_x_2763:
        /* <DEDUP_REMOVED lines=18> */
.L_x_2766:
[----:B------:R-:W-:Y:S05]  /*14f10*/  BSYNC.RECONVERGENT B0 ;  /* 0x0000000000007941 */ /* 0x000fea0003800200 */
.L_x_2765:
        /* <DEDUP_REMOVED lines=18> */
.L_x_2768:
[----:B------:R-:W-:Y:S05]  /*15040*/  BSYNC.RECONVERGENT B0 ;  /* 0x0000000000007941 */ /* 0x000fea0003800200 */
.L_x_2767:
        /* <DEDUP_REMOVED lines=18> */
.L_x_2770:
[----:B------:R-:W-:Y:S05]  /*15170*/  BSYNC.RECONVERGENT B0 ;  /* 0x0000000000007941 */ /* 0x000fea0003800200 */
.L_x_2769:
        /* <DEDUP_REMOVED lines=18> */
.L_x_2772:
[----:B------:R-:W-:Y:S05]  /*152a0*/  BSYNC.RECONVERGENT B0 ;  /* 0x0000000000007941 */ /* 0x000fea0003800200 */
.L_x_2771:
        /* <DEDUP_REMOVED lines=18> */
.L_x_2774:
[----:B------:R-:W-:Y:S05]  /*153d0*/  BSYNC.RECONVERGENT B0 ;  /* 0x0000000000007941 */ /* 0x000fea0003800200 */
.L_x_2773:
        /* <DEDUP_REMOVED lines=19> */
.L_x_2776:
[----:B------:R-:W-:Y:S05]  /*15510*/  BSYNC.RECONVERGENT B0 ;  /* 0x0000000000007941 */ /* 0x000fea0003800200 */
.L_x_2775:
        /* <DEDUP_REMOVED lines=24> */
.L_x_2778:
[----:B------:R-:W-:Y:S05]  /*156a0*/  BSYNC.RECONVERGENT B0 ;  /* 0x0000000000007941 */ /* 0x000fea0003800200 */
.L_x_2777:
        /* <DEDUP_REMOVED lines=20> */
.L_x_2780:
[----:B------:R-:W-:Y:S05]  /*157f0*/  BSYNC.RECONVERGENT B0 ;  /* 0x0000000000007941 */ /* 0x000fea0003800200 */
.L_x_2779:
        /* <DEDUP_REMOVED lines=18> */
.L_x_2782:
[----:B------:R-:W-:Y:S05]  /*15920*/  BSYNC.RECONVERGENT B0 ;  /* 0x0000000000007941 */ /* 0x000fea0003800200 */
.L_x_2781:
        /* <DEDUP_REMOVED lines=18> */
.L_x_2784:
[----:B------:R-:W-:Y:S05]  /*15a50*/  BSYNC.RECONVERGENT B0 ;  /* 0x0000000000007941 */ /* 0x000fea0003800200 */
.L_x_2783:
        /* <DEDUP_REMOVED lines=18> */
.L_x_2786:
[----:B------:R-:W-:Y:S05]  /*15b80*/  BSYNC.RECONVERGENT B0 ;  /* 0x0000000000007941 */ /* 0x000fea0003800200 */
.L_x_2785:
        /* <DEDUP_REMOVED lines=18> */
.L_x_2788:
[----:B------:R-:W-:Y:S05]  /*15cb0*/  BSYNC.RECONVERGENT B0 ;  /* 0x0000000000007941 */ /* 0x000fea0003800200 */
.L_x_2787:
        /* <DEDUP_REMOVED lines=18> */
.L_x_2790:
[----:B------:R-:W-:Y:S05]  /*15de0*/  BSYNC.RECONVERGENT B0 ;  /* 0x0000000000007941 */ /* 0x000fea0003800200 */
.L_x_2789:
        /* <DEDUP_REMOVED lines=19> */
.L_x_2792:
[----:B------:R-:W-:Y:S05]  /*15f20*/  BSYNC.RECONVERGENT B0 ;  /* 0x0000000000007941 */ /* 0x000fea0003800200 */
.L_x_2791:
        /* <DEDUP_REMOVED lines=24> */
.L_x_2794:
[----:B------:R-:W-:Y:S05]  /*160b0*/  BSYNC.RECONVERGENT B0 ;  /* 0x0000000000007941 */ /* 0x000fea0003800200 */
.L_x_2793:
        /* <DEDUP_REMOVED lines=20> */
.L_x_2796:
[----:B------:R-:W-:Y:S05]  /*16200*/  BSYNC.RECONVERGENT B0 ;  /* 0x0000000000007941 */ /* 0x000fea0003800200 */
.L_x_2795:
        /* <DEDUP_REMOVED lines=18> */
.L_x_2798:
[----:B------:R-:W-:Y:S05]  /*16330*/  BSYNC.RECONVERGENT B0 ;  /* 0x0000000000007941 */ /* 0x000fea0003800200 */
.L_x_2797:
        /* <DEDUP_REMOVED lines=18> */
.L_x_2800:
[----:B------:R-:W-:Y:S05]  /*16460*/  BSYNC.RECONVERGENT B0 ;  /* 0x0000000000007941 */ /* 0x000fea0003800200 */
.L_x_2799:
        /* <DEDUP_REMOVED lines=18> */
.L_x_2802:
[----:B------:R-:W-:Y:S05]  /*16590*/  BSYNC.RECONVERGENT B0 ;  /* 0x0000000000007941 */ /* 0x000fea0003800200 */
.L_x_2801:
        /* <DEDUP_REMOVED lines=18> */
.L_x_2804:
[----:B------:R-:W-:Y:S05]  /*166c0*/  BSYNC.RECONVERGENT B0 ;  /* 0x0000000000007941 */ /* 0x000fea0003800200 */
.L_x_2803:
        /* <DEDUP_REMOVED lines=18> */
.L_x_2806:
[----:B------:R-:W-:Y:S05]  /*167f0*/  BSYNC.RECONVERGENT B0 ;  /* 0x0000000000007941 */ /* 0x000fea0003800200 */
.L_x_2805:
        /* <DEDUP_REMOVED lines=19> */
.L_x_2808:
[----:B------:R-:W-:Y:S05]  /*16930*/  BSYNC.RECONVERGENT B0 ;  /* 0x0000000000007941 */ /* 0x000fea0003800200 */
.L_x_2807:
        /* <DEDUP_REMOVED lines=24> */
.L_x_2810:
[----:B------:R-:W-:Y:S05]  /*16ac0*/  BSYNC.RECONVERGENT B0 ;  /* 0x0000000000007941 */ /* 0x000fea0003800200 */
.L_x_2809:
        /* <DEDUP_REMOVED lines=20> */
.L_x_2812:
[----:B------:R-:W-:Y:S05]  /*16c10*/  BSYNC.RECONVERGENT B0 ;  /* 0x0000000000007941 */ /* 0x000fea0003800200 */
.L_x_2811:
        /* <DEDUP_REMOVED lines=18> */
.L_x_2814:
[----:B------:R-:W-:Y:S05]  /*16d40*/  BSYNC.RECONVERGENT B0 ;  /* 0x0000000000007941 */ /* 0x000fea0003800200 */
.L_x_2813:
        /* <DEDUP_REMOVED lines=18> */
.L_x_2816:
[----:B------:R-:W-:Y:S05]  /*16e70*/  BSYNC.RECONVERGENT B0 ;  /* 0x0000000000007941 */ /* 0x000fea0003800200 */
.L_x_2815:
        /* <DEDUP_REMOVED lines=18> */
.L_x_2818:
[----:B------:R-:W-:Y:S05]  /*16fa0*/  BSYNC.RECONVERGENT B0 ;  /* 0x0000000000007941 */ /* 0x000fea0003800200 */
.L_x_2817:
        /* <DEDUP_REMOVED lines=18> */
.L_x_2820:
[----:B------:R-:W-:Y:S05]  /*170d0*/  BSYNC.RECONVERGENT B0 ;  /* 0x0000000000007941 */ /* 0x000fea0003800200 */
.L_x_2819:
        /* <DEDUP_REMOVED lines=18> */
.L_x_2822:
[----:B------:R-:W-:Y:S05]  /*17200*/  BSYNC.RECONVERGENT B0 ;  /* 0x0000000000007941 */ /* 0x000fea0003800200 */
.L_x_2821:
        /* <DEDUP_REMOVED lines=19> */
.L_x_2824:
[----:B------:R-:W-:Y:S05]  /*17340*/  BSYNC.RECONVERGENT B0 ;  /* 0x0000000000007941 */ /* 0x000fea0003800200 */
.L_x_2823:
        /* <DEDUP_REMOVED lines=24> */
.L_x_2826:
[----:B------:R-:W-:Y:S05]  /*174d0*/  BSYNC.RECONVERGENT B0 ;  /* 0x0000000000007941 */ /* 0x000fea0003800200 */
.L_x_2825:
        /* <DEDUP_REMOVED lines=20> */
.L_x_2828:
[----:B------:R-:W-:Y:S05]  /*17620*/  BSYNC.RECONVERGENT B0 ;  /* 0x0000000000007941 */ /* 0x000fea0003800200 */
.L_x_2827:
        /* <DEDUP_REMOVED lines=18> */
.L_x_2830:
[----:B------:R-:W-:Y:S05]  /*17750*/  BSYNC.RECONVERGENT B0 ;  /* 0x0000000000007941 */ /* 0x000fea0003800200 */
.L_x_2829:
        /* <DEDUP_REMOVED lines=18> */
.L_x_2832:
[----:B------:R-:W-:Y:S05]  /*17880*/  BSYNC.RECONVERGENT B0 ;  /* 0x0000000000007941 */ /* 0x000fea0003800200 */
.L_x_2831:
        /* <DEDUP_REMOVED lines=18> */
.L_x_2834:
[----:B------:R-:W-:Y:S05]  /*179b0*/  BSYNC.RECONVERGENT B0 ;  /* 0x0000000000007941 */ /* 0x000fea0003800200 */
.L_x_2833:
        /* <DEDUP_REMOVED lines=18> */
.L_x_2836:
[----:B------:R-:W-:Y:S05]  /*17ae0*/  BSYNC.RECONVERGENT B0 ;  /* 0x0000000000007941 */ /* 0x000fea0003800200 */
.L_x_2835:
        /* <DEDUP_REMOVED lines=18> */
.L_x_2838:
[----:B------:R-:W-:Y:S05]  /*17c10*/  BSYNC.RECONVERGENT B0 ;  /* 0x0000000000007941 */ /* 0x000fea0003800200 */
.L_x_2837:
        /* <DEDUP_REMOVED lines=19> */
.L_x_2840:
[----:B------:R-:W-:Y:S05]  /*17d50*/  BSYNC.RECONVERGENT B0 ;  /* 0x0000000000007941 */ /* 0x000fea0003800200 */
.L_x_2839:
        /* <DEDUP_REMOVED lines=24> */
.L_x_2842:
[----:B------:R-:W-:Y:S05]  /*17ee0*/  BSYNC.RECONVERGENT B0 ;  /* 0x0000000000007941 */ /* 0x000fea0003800200 */
.L_x_2841:
        /* <DEDUP_REMOVED lines=20> */
.L_x_2844:
[----:B------:R-:W-:Y:S05]  /*18030*/  BSYNC.RECONVERGENT B0 ;  /* 0x0000000000007941 */ /* 0x000fea0003800200 */
.L_x_2843:
        /* <DEDUP_REMOVED lines=18> */
.L_x_2846:
[----:B------:R-:W-:Y:S05]  /*18160*/  BSYNC.RECONVERGENT B0 ;  /* 0x0000000000007941 */ /* 0x000fea0003800200 */
.L_x_2845:
        /* <DEDUP_REMOVED lines=18> */
.L_x_2848:
[----:B------:R-:W-:Y:S05]  /*18290*/  BSYNC.RECONVERGENT B0 ;  /* 0x0000000000007941 */ /* 0x000fea0003800200 */
.L_x_2847:
        /* <DEDUP_REMOVED lines=18> */
.L_x_2850:
[----:B------:R-:W-:Y:S05]  /*183c0*/  BSYNC.RECONVERGENT B0 ;  /* 0x0000000000007941 */ /* 0x000fea0003800200 */
.L_x_2849:
        /* <DEDUP_REMOVED lines=18> */
.L_x_2852:
[----:B------:R-:W-:Y:S05]  /*184f0*/  BSYNC.RECONVERGENT B0 ;  /* 0x0000000000007941 */ /* 0x000fea0003800200 */
.L_x_2851:
        /* <DEDUP_REMOVED lines=18> */
.L_x_2854:
[----:B------:R-:W-:Y:S05]  /*18620*/  BSYNC.RECONVERGENT B0 ;  /* 0x0000000000007941 */ /* 0x000fea0003800200 */
.L_x_2853:
        /* <DEDUP_REMOVED lines=19> */
.L_x_2856:
[----:B------:R-:W-:Y:S05]  /*18760*/  BSYNC.RECONVERGENT B0 ;  /* 0x0000000000007941 */ /* 0x000fea0003800200 */
.L_x_2855:
        /* <DEDUP_REMOVED lines=24> */
.L_x_2858:
[----:B------:R-:W-:Y:S05]  /*188f0*/  BSYNC.RECONVERGENT B0 ;  /* 0x0000000000007941 */ /* 0x000fea0003800200 */
.L_x_2857:
        /* <DEDUP_REMOVED lines=20> */
.L_x_2860:
[----:B------:R-:W-:Y:S05]  /*18a40*/  BSYNC.RECONVERGENT B0 ;  /* 0x0000000000007941 */ /* 0x000fea0003800200 */
.L_x_2859:
        /* <DEDUP_REMOVED lines=18> */
.L_x_2862:
[----:B------:R-:W-:Y:S05]  /*18b70*/  BSYNC.RECONVERGENT B0 ;  /* 0x0000000000007941 */ /* 0x000fea0003800200 */
.L_x_2861:
        /* <DEDUP_REMOVED lines=18> */
.L_x_2864:
[----:B------:R-:W-:Y:S05]  /*18ca0*/  BSYNC.RECONVERGENT B0 ;  /* 0x0000000000007941 */ /* 0x000fea0003800200 */
.L_x_2863:
        /* <DEDUP_REMOVED lines=18> */
.L_x_2866:
[----:B------:R-:W-:Y:S05]  /*18dd0*/  BSYNC.RECONVERGENT B0 ;  /* 0x0000000000007941 */ /* 0x000fea0003800200 */
.L_x_2865:
        /* <DEDUP_REMOVED lines=18> */
.L_x_2868:
[----:B------:R-:W-:Y:S05]  /*18f00*/  BSYNC.RECONVERGENT B0 ;  /* 0x0000000000007941 */ /* 0x000fea0003800200 */
.L_x_2867:
        /* <DEDUP_REMOVED lines=18> */
.L_x_2870:
[----:B------:R-:W-:Y:S05]  /*19030*/  BSYNC.RECONVERGENT B0 ;  /* 0x0000000000007941 */ /* 0x000fea0003800200 */
.L_x_2869:
        /* <DEDUP_REMOVED lines=19> */
.L_x_2872:
[----:B------:R-:W-:Y:S05]  /*19170*/  BSYNC.RECONVERGENT B0 ;  /* 0x0000000000007941 */ /* 0x000fea0003800200 */
.L_x_2871:
        /* <DEDUP_REMOVED lines=24> */
.L_x_2874:
[----:B------:R-:W-:Y:S05]  /*19300*/  BSYNC.RECONVERGENT B0 ;  /* 0x0000000000007941 */ /* 0x000fea0003800200 */
.L_x_2873:
        /* <DEDUP_REMOVED lines=20> */
.L_x_2876:
[----:B------:R-:W-:Y:S05]  /*19450*/  BSYNC.RECONVERGENT B0 ;  /* 0x0000000000007941 */ /* 0x000fea0003800200 */
.L_x_2875:
        /* <DEDUP_REMOVED lines=18> */
.L_x_2878:
[----:B------:R-:W-:Y:S05]  /*19580*/  BSYNC.RECONVERGENT B0 ;  /* 0x0000000000007941 */ /* 0x000fea0003800200 */
.L_x_2877:
        /* <DEDUP_REMOVED lines=18> */
.L_x_2880:
[----:B------:R-:W-:Y:S05]  /*196b0*/  BSYNC.RECONVERGENT B0 ;  /* 0x0000000000007941 */ /* 0x000fea0003800200 */
.L_x_2879:
        /* <DEDUP_REMOVED lines=18> */
.L_x_2882:
[----:B------:R-:W-:Y:S05]  /*197e0*/  BSYNC.RECONVERGENT B0 ;  /* 0x0000000000007941 */ /* 0x000fea0003800200 */
.L_x_2881:
        /* <DEDUP_REMOVED lines=18> */
.L_x_2884:
[----:B------:R-:W-:Y:S05]  /*19910*/  BSYNC.RECONVERGENT B0 ;  /* 0x0000000000007941 */ /* 0x000fea0003800200 */
.L_x_2883:
        /* <DEDUP_REMOVED lines=18> */
.L_x_2886:
[----:B------:R-:W-:Y:S05]  /*19a40*/  BSYNC.RECONVERGENT B0 ;  /* 0x0000000000007941 */ /* 0x000fea0003800200 */
.L_x_2885:
        /* <DEDUP_REMOVED lines=19> */
.L_x_2888:
[----:B------:R-:W-:Y:S05]  /*19b80*/  BSYNC.RECONVERGENT B0 ;  /* 0x0000000000007941 */ /* 0x000fea0003800200 */
.L_x_2887:
        /* <DEDUP_REMOVED lines=24> */
.L_x_2890:
[----:B------:R-:W-:Y:S05]  /*19d10*/  BSYNC.RECONVERGENT B0 ;  /* 0x0000000000007941 */ /* 0x000fea0003800200 */
.L_x_2889:
        /* <DEDUP_REMOVED lines=20> */
.L_x_2892:
[----:B------:R-:W-:Y:S05]  /*19e60*/  BSYNC.RECONVERGENT B0 ;  /* 0x0000000000007941 */ /* 0x000fea0003800200 */
.L_x_2891:
        /* <DEDUP_REMOVED lines=18> */
.L_x_2894:
[----:B------:R-:W-:Y:S05]  /*19f90*/  BSYNC.RECONVERGENT B0 ;  /* 0x0000000000007941 */ /* 0x000fea0003800200 */
.L_x_2893:
        /* <DEDUP_REMOVED lines=18> */
.L_x_2896:
[----:B------:R-:W-:Y:S05]  /*1a0c0*/  BSYNC.RECONVERGENT B0 ;  /* 0x0000000000007941 */ /* 0x000fea0003800200 */
.L_x_2895:
        /* <DEDUP_REMOVED lines=18> */
.L_x_2898:
[----:B------:R-:W-:Y:S05]  /*1a1f0*/  BSYNC.RECONVERGENT B0 ;  /* 0x0000000000007941 */ /* 0x000fea0003800200 */
.L_x_2897:
        /* <DEDUP_REMOVED lines=18> */
.L_x_2900:
[----:B------:R-:W-:Y:S05]  /*1a320*/  BSYNC.RECONVERGENT B0 ;  /* 0x0000000000007941 */ /* 0x000fea0003800200 */
.L_x_2899:
        /* <DEDUP_REMOVED lines=18> */
.L_x_2902:
[----:B------:R-:W-:Y:S05]  /*1a450*/  BSYNC.RECONVERGENT B0 ;  /* 0x0000000000007941 */ /* 0x000fea0003800200 */
.L_x_2901:
        /* <DEDUP_REMOVED lines=21> */
.L_x_2904:
[----:B------:R-:W-:Y:S05]  /*1a5b0*/  BSYNC.RECONVERGENT B0 ;  /* 0x0000000000007941 */ /* 0x000fea0003800200 */
.L_x_2903:
        /* <DEDUP_REMOVED lines=19> */
.L_x_2906:
[----:B------:R-:W-:Y:S05]  /*1a6f0*/  BSYNC.RECONVERGENT B0 ;  /* 0x0000000000007941 */ /* 0x000fea0003800200 */
.L_x_2905:
        /* <DEDUP_REMOVED lines=18> */
.L_x_2908:
[----:B------:R-:W-:Y:S05]  /*1a820*/  BSYNC.RECONVERGENT B0 ;  /* 0x0000000000007941 */ /* 0x000fea0003800200 */
.L_x_2907:
        /* <DEDUP_REMOVED lines=18> */
.L_x_2910:
[----:B------:R-:W-:Y:S05]  /*1a950*/  BSYNC.RECONVERGENT B0 ;  /* 0x0000000000007941 */ /* 0x000fea0003800200 */
.L_x_2909:
        /* <DEDUP_REMOVED lines=18> */
.L_x_2912:
[----:B------:R-:W-:Y:S05]  /*1aa80*/  BSYNC.RECONVERGENT B0 ;  /* 0x0000000000007941 */ /* 0x000fea0003800200 */
.L_x_2911:
        /* <DEDUP_REMOVED lines=18> */
.L_x_2914:
[----:B------:R-:W-:Y:S05]  /*1abb0*/  BSYNC.RECONVERGENT B0 ;  /* 0x0000000000007941 */ /* 0x000fea0003800200 */
.L_x_2913:
        /* <DEDUP_REMOVED lines=14> */
.L_x_2916:
[----:B------:R-:W-:Y:S05]  /*1aca0*/  BSYNC.RECONVERGENT B0 ;  /* 0x0000000000007941 */ /* 0x000fea0003800200 */
.L_x_2915:
        /* <DEDUP_REMOVED lines=13> */
.L_x_2918:
[----:B------:R-:W-:Y:S05]  /*1ad80*/  BSYNC.RECONVERGENT B0 ;  /* 0x0000000000007941 */ /* 0x000fea0003800200 */
.L_x_2917:
        /* <DEDUP_REMOVED lines=12> */
.L_x_2920:
[----:B------:R-:W-:Y:S05]  /*1ae50*/  BSYNC.RECONVERGENT B0 ;  /* 0x0000000000007941 */ /* 0x000fea0003800200 */
.L_x_2919:
        /* <DEDUP_REMOVED lines=12> */
.L_x_2922:
[----:B------:R-:W-:Y:S05]  /*1af20*/  BSYNC.RECONVERGENT B0 ;  /* 0x0000000000007941 */ /* 0x000fea0003800200 */
.L_x_2921:
        /* <DEDUP_REMOVED lines=12> */
.L_x_2924:
[----:B------:R-:W-:Y:S05]  /*1aff0*/  BSYNC.RECONVERGENT B0 ;  /* 0x0000000000007941 */ /* 0x000fea0003800200 */
.L_x_2923:
        /* <DEDUP_REMOVED lines=12> */
.L_x_2926:
[----:B------:R-:W-:Y:S05]  /*1b0c0*/  BSYNC.RECONVERGENT B0 ;  /* 0x0000000000007941 */ /* 0x000fea0003800200 */
.L_x_2925:
        /* <DEDUP_REMOVED lines=12> */
.L_x_2928:
[----:B------:R-:W-:Y:S05]  /*1b190*/  BSYNC.RECONVERGENT B0 ;  /* 0x0000000000007941 */ /* 0x000fea0003800200 */
.L_x_2927:
        /* <DEDUP_REMOVED lines=12> */
.L_x_2930:
[----:B------:R-:W-:Y:S05]  /*1b260*/  BSYNC.RECONVERGENT B0 ;  /* 0x0000000000007941 */ /* 0x000fea0003800200 */
.L_x_2929:
        /* <DEDUP_REMOVED lines=43> */
.L_x_2932:
[----:B------:R-:W-:Y:S05]  /*1b520*/  BSYNC.RECONVERGENT B0 ;  /* 0x0000000000007941 */ /* 0x000fea0003800200 */
.L_x_2931:
        /* <DEDUP_REMOVED lines=12> */
.L_x_2934:
[----:B------:R-:W-:Y:S05]  /*1b5f0*/  BSYNC.RECONVERGENT B0 ;  /* 0x0000000000007941 */ /* 0x000fea0003800200 */
.L_x_2933:
        /* <DEDUP_REMOVED lines=12> */
.L_x_2936:
[----:B------:R-:W-:Y:S05]  /*1b6c0*/  BSYNC.RECONVERGENT B0 ;  /* 0x0000000000007941 */ /* 0x000fea0003800200 */
.L_x_2935:
        /* <DEDUP_REMOVED lines=12> */
.L_x_2938:
[----:B------:R-:W-:Y:S05]  /*1b790*/  BSYNC.RECONVERGENT B0 ;  /* 0x0000000000007941 */ /* 0x000fea0003800200 */
.L_x_2937:
        /* <DEDUP_REMOVED lines=12> */
.L_x_2940:
[----:B------:R-:W-:Y:S05]  /*1b860*/  BSYNC.RECONVERGENT B0 ;  /* 0x0000000000007941 */ /* 0x000fea0003800200 */
.L_x_2939:
        /* <DEDUP_REMOVED lines=12> */
.L_x_2942:
[----:B------:R-:W-:Y:S05]  /*1b930*/  BSYNC.RECONVERGENT B0 ;  /* 0x0000000000007941 */ /* 0x000fea0003800200 */
.L_x_2941:
        /* <DEDUP_REMOVED lines=12> */
.L_x_2944:
[----:B------:R-:W-:Y:S05]  /*1ba00*/  BSYNC.RECONVERGENT B0 ;  /* 0x0000000000007941 */ /* 0x000fea0003800200 */
.L_x_2943:
        /* <DEDUP_REMOVED lines=16> */
.L_x_2946:
[----:B------:R-:W-:Y:S05]  /*1bb10*/  BSYNC.RECONVERGENT B0 ;  /* 0x0000000000007941 */ /* 0x000fea0003800200 */
.L_x_2945:
        /* <DEDUP_REMOVED lines=13> */
.L_x_2948:
[----:B------:R-:W-:Y:S05]  /*1bbf0*/  BSYNC.RECONVERGENT B0 ;  /* 0x0000000000007941 */ /* 0x000fea0003800200 */
.L_x_2947:
        /* <DEDUP_REMOVED lines=12> */
.L_x_2950:
[----:B------:R-:W-:Y:S05]  /*1bcc0*/  BSYNC.RECONVERGENT B0 ;  /* 0x0000000000007941 */ /* 0x000fea0003800200 */
.L_x_2949:
        /* <DEDUP_REMOVED lines=12> */
.L_x_2952:
[----:B------:R-:W-:Y:S05]  /*1bd90*/  BSYNC.RECONVERGENT B0 ;  /* 0x0000000000007941 */ /* 0x000fea0003800200 */
.L_x_2951:
        /* <DEDUP_REMOVED lines=12> */
.L_x_2954:
[----:B------:R-:W-:Y:S05]  /*1be60*/  BSYNC.RECONVERGENT B0 ;  /* 0x0000000000007941 */ /* 0x000fea0003800200 */
.L_x_2953:
        /* <DEDUP_REMOVED lines=12> */
.L_x_2956:
[----:B------:R-:W-:Y:S05]  /*1bf30*/  BSYNC.RECONVERGENT B0 ;  /* 0x0000000000007941 */ /* 0x000fea0003800200 */
.L_x_2955:
        /* <DEDUP_REMOVED lines=12> */
.L_x_2958:
[----:B------:R-:W-:Y:S05]  /*1c000*/  BSYNC.RECONVERGENT B0 ;  /* 0x0000000000007941 */ /* 0x000fea0003800200 */
.L_x_2957:
        /* <DEDUP_REMOVED lines=13> */
.L_x_2960:
[----:B------:R-:W-:Y:S05]  /*1c0e0*/  BSYNC.RECONVERGENT B0 ;  /* 0x0000000000007941 */ /* 0x000fea0003800200 */
.L_x_2959:
        /* <DEDUP_REMOVED lines=16> */
.L_x_2962:
[----:B------:R-:W-:Y:S05]  /*1c1f0*/  BSYNC.RECONVERGENT B0 ;  /* 0x0000000000007941 */ /* 0x000fea0003800200 */
.L_x_2961:
        /* <DEDUP_REMOVED lines=13> */
.L_x_2964:
[----:B------:R-:W-:Y:S05]  /*1c2d0*/  BSYNC.RECONVERGENT B0 ;  /* 0x0000000000007941 */ /* 0x000fea0003800200 */
.L_x_2963:
        /* <DEDUP_REMOVED lines=12> */
.L_x_2966:
[----:B------:R-:W-:Y:S05]  /*1c3a0*/  BSYNC.RECONVERGENT B0 ;  /* 0x0000000000007941 */ /* 0x000fea0003800200 */
.L_x_2965:
        /* <DEDUP_REMOVED lines=12> */
.L_x_2968:
[----:B------:R-:W-:Y:S05]  /*1c470*/  BSYNC.RECONVERGENT B0 ;  /* 0x0000000000007941 */ /* 0x000fea0003800200 */
.L_x_2967:
        /* <DEDUP_REMOVED lines=12> */
.L_x_2970:
[----:B------:R-:W-:Y:S05]  /*1c540*/  BSYNC.RECONVERGENT B0 ;  /* 0x0000000000007941 */ /* 0x000fea0003800200 */
.L_x_2969:
        /* <DEDUP_REMOVED lines=12> */
.L_x_2972:
[----:B------:R-:W-:Y:S05]  /*1c610*/  BSYNC.RECONVERGENT B0 ;  /* 0x0000000000007941 */ /* 0x000fea0003800200 */
.L_x_2971:
        /* <DEDUP_REMOVED lines=12> */
.L_x_2974:
[----:B------:R-:W-:Y:S05]  /*1c6e0*/  BSYNC.RECONVERGENT B0 ;  /* 0x0000000000007941 */ /* 0x000fea0003800200 */
.L_x_2973:
        /* <DEDUP_REMOVED lines=13> */
.L_x_2976:
[----:B------:R-:W-:Y:S05]  /*1c7c0*/  BSYNC.RECONVERGENT B0 ;  /* 0x0000000000007941 */ /* 0x000fea0003800200 */
.L_x_2975:
        /* <DEDUP_REMOVED lines=16> */
.L_x_2978:
[----:B------:R-:W-:Y:S05]  /*1c8d0*/  BSYNC.RECONVERGENT B0 ;  /* 0x0000000000007941 */ /* 0x000fea0003800200 */
.L_x_2977:
        /* <DEDUP_REMOVED lines=13> */
.L_x_2980:
[----:B------:R-:W-:Y:S05]  /*1c9b0*/  BSYNC.RECONVERGENT B0 ;  /* 0x0000000000007941 */ /* 0x000fea0003800200 */
.L_x_2979:
        /* <DEDUP_REMOVED lines=12> */
.L_x_2982:
[----:B------:R-:W-:Y:S05]  /*1ca80*/  BSYNC.RECONVERGENT B0 ;  /* 0x0000000000007941 */ /* 0x000fea0003800200 */
.L_x_2981:
        /* <DEDUP_REMOVED lines=12> */
.L_x_2984:
[----:B------:R-:W-:Y:S05]  /*1cb50*/  BSYNC.RECONVERGENT B0 ;  /* 0x0000000000007941 */ /* 0x000fea0003800200 */
.L_x_2983:
        /* <DEDUP_REMOVED lines=12> */
.L_x_2986:
[----:B------:R-:W-:Y:S05]  /*1cc20*/  BSYNC.RECONVERGENT B0 ;  /* 0x0000000000007941 */ /* 0x000fea0003800200 */
.L_x_2985:
        /* <DEDUP_REMOVED lines=12> */
.L_x_2988:
[----:B------:R-:W-:Y:S05]  /*1ccf0*/  BSYNC.RECONVERGENT B0 ;  /* 0x0000000000007941 */ /* 0x000fea0003800200 */
.L_x_2987:
        /* <DEDUP_REMOVED lines=12> */
.L_x_2990:
[----:B------:R-:W-:Y:S05]  /*1cdc0*/  BSYNC.RECONVERGENT B0 ;  /* 0x0000000000007941 */ /* 0x000fea0003800200 */
.L_x_2989:
        /* <DEDUP_REMOVED lines=10> */
.L_x_2992:
[----:B------:R-:W-:Y:S05]  /*1ce70*/  BSYNC.RECONVERGENT B0 ;  /* 0x0000000000007941 */ /* 0x000fea0003800200 */
.L_x_2991:
        /* <DEDUP_REMOVED lines=12> */
.L_x_2994:
[----:B------:R-:W-:Y:S05]  /*1cf40*/  BSYNC.RECONVERGENT B0 ;  /* 0x0000000000007941 */ /* 0x000fea0003800200 */
.L_x_2993:
        /* <DEDUP_REMOVED lines=9> */
.L_x_2996:
[----:B------:R-:W-:Y:S05]  /*1cfe0*/  BSYNC.RECONVERGENT B0 ;  /* 0x0000000000007941 */ /* 0x000fea0003800200 */
.L_x_2995:
        /* <DEDUP_REMOVED lines=8> */
.L_x_2998:
[----:B------:R-:W-:Y:S05]  /*1d070*/  BSYNC.RECONVERGENT B0 ;  /* 0x0000000000007941 */ /* 0x000fea0003800200 */
.L_x_2997:
        /* <DEDUP_REMOVED lines=8> */
.L_x_3000:
[----:B------:R-:W-:Y:S05]  /*1d100*/  BSYNC.RECONVERGENT B0 ;  /* 0x0000000000007941 */ /* 0x000fea0003800200 */
.L_x_2999:
        /* <DEDUP_REMOVED lines=8> */
.L_x_3002:
[----:B------:R-:W-:Y:S05]  /*1d190*/  BSYNC.RECONVERGENT B0 ;  /* 0x0000000000007941 */ /* 0x000fea0003800200 */
.L_x_3001:
        /* <DEDUP_REMOVED lines=8> */
.L_x_3004:
[----:B------:R-:W-:Y:S05]  /*1d220*/  BSYNC.RECONVERGENT B0 ;  /* 0x0000000000007941 */ /* 0x000fea0003800200 */
.L_x_3003:
        /* <DEDUP_REMOVED lines=8> */
.L_x_3006:
[----:B------:R-:W-:Y:S05]  /*1d2b0*/  BSYNC.RECONVERGENT B0 ;  /* 0x0000000000007941 */ /* 0x000fea0003800200 */
.L_x_3005:
        /* <DEDUP_REMOVED lines=9> */
.L_x_3008:
[----:B------:R-:W-:Y:S05]  /*1d350*/  BSYNC.RECONVERGENT B0 ;  /* 0x0000000000007941 */ /* 0x000fea0003800200 */
.L_x_3007:
        /* <DEDUP_REMOVED lines=12> */
.L_x_3010:
[----:B------:R-:W-:Y:S05]  /*1d420*/  BSYNC.RECONVERGENT B0 ;  /* 0x0000000000007941 */ /* 0x000fea0003800200 */
.L_x_3009:
        /* <DEDUP_REMOVED lines=9> */
.L_x_3012:
[----:B------:R-:W-:Y:S05]  /*1d4c0*/  BSYNC.RECONVERGENT B0 ;  /* 0x0000000000007941 */ /* 0x000fea0003800200 */
.L_x_3011:
        /* <DEDUP_REMOVED lines=8> */
.L_x_3014:
[----:B------:R-:W-:Y:S05]  /*1d550*/  BSYNC.RECONVERGENT B0 ;  /* 0x0000000000007941 */ /* 0x000fea0003800200 */
.L_x_3013:
        /* <DEDUP_REMOVED lines=9> */
.L_x_3016:
[----:B------:R-:W-:Y:S05]  /*1d5f0*/  BSYNC.RECONVERGENT B0 ;  /* 0x0000000000007941 */ /* 0x000fea0003800200 */
.L_x_3015:
        /* <DEDUP_REMOVED lines=8> */
.L_x_3018:
[----:B------:R-:W-:Y:S05]  /*1d680*/  BSYNC.RECONVERGENT B0 ;  /* 0x0000000000007941 */ /* 0x000fea0003800200 */
.L_x_3017:
        /* <DEDUP_REMOVED lines=8> */
.L_x_3020:
[----:B------:R-:W-:Y:S05]  /*1d710*/  BSYNC.RECONVERGENT B0 ;  /* 0x0000000000007941 */ /* 0x000fea0003800200 */
.L_x_3019:
        /* <DEDUP_REMOVED lines=8> */
.L_x_3022:
[----:B------:R-:W-:Y:S05]  /*1d7a0*/  BSYNC.RECONVERGENT B0 ;  /* 0x0000000000007941 */ /* 0x000fea0003800200 */
.L_x_3021:
        /* <DEDUP_REMOVED lines=9> */
.L_x_3024:
[----:B------:R-:W-:Y:S05]  /*1d840*/  BSYNC.RECONVERGENT B0 ;  /* 0x0000000000007941 */ /* 0x000fea0003800200 */
.L_x_3023:
        /* <DEDUP_REMOVED lines=9> */
.L_x_3026:
[----:B------:R-:W-:Y:S05]  /*1d8e0*/  BSYNC.RECONVERGENT B0 ;  /* 0x0000000000007941 */ /* 0x000fea0003800200 */
.L_x_3025:
[----:B------:R-:W-:Y:S01]  /*1d8f0*/  BSSY.RECONVERGENT B0, `(.L_x_3027) ;  /* 0x0000007000007945 */ /* 0x000fe20003800200 */
[----:B------:R-:W-:-:S03]  /*1d900*/  LOP3.LUT P5, RZ, R7, R184, RZ, 0xfc, !PT ;  /* 0x000000b807ff7212 */ /* 0x000fc600078afcff */
[----:B------:R-:W-:Y:S10]  /*1d910*/  @!P6 BRA `(.L_x_3028) ;  /* 0x000000000010e947 */ /* 0x000ff40003800000 */
[----:B------:R0:W-:Y:S04]  /*1d920*/  ATOMS.XOR RZ, [R0+UR4+0x17000], R153 ;  /* 0x0170009900ff798c */ /* 0x0001e8000b800004 */
[----:B------:R0:W-:Y:S04]  /*1d930*/  ATOMS.XOR RZ, [R0+UR4+0x17004], R154 ;  /* 0x0170049a00ff798c */ /* 0x0001e8000b800004 */
[----:B------:R0:W-:Y:S04]  /*1d940*/  ATOMS.XOR RZ, [R0+UR4+0x17008], R155 ;  /* 0x0170089b00ff798c */ /* 0x0001e8000b800004 */
[----:B------:R0:W-:Y:S02]  /*1d950*/  ATOMS.XOR RZ, [R0+UR4+0x1700c], R156 ;  /* 0x01700c9c00ff798c */ /* 0x0001e4000b800004 */
.L_x_3028:
[----:B------:R-:W-:Y:S05]  /*1d960*/  BSYNC.RECONVERGENT B0 ;  /* 0x0000000000007941 */ /* 0x000fea0003800200 */
.L_x_3027:
[----:B------:R-:W-:Y:S01]  /*1d970*/  ISETP.NE.AND P6, PT, R6, RZ, PT ;  /* 0x000000ff0600720c */ /* 0x000fe20003fc5270 */
[----:B------:R-:W-:-:S12]  /*1d980*/  BSSY.RECONVERGENT B0, `(.L_x_3029) ;  /* 0x0000006000007945 */ /* 0x000fd80003800200 */
[----:B------:R-:W-:Y:S05]  /*1d990*/  @!P6 BRA `(.L_x_3030) ;  /* 0x000000000010e947 */ /* 0x000fea0003800000 */
[----:B------:R0:W-:Y:S04]  /*1d9a0*/  ATOMS.XOR RZ, [R0+UR4+0x17200], R157 ;  /* 0x0172009d00ff798c */ /* 0x0001e8000b800004 */
[----:B------:R0:W-:Y:S04]  /*1d9b0*/  ATOMS.XOR RZ, [R0+UR4+0x17204], R158 ;  /* 0x0172049e00ff798c */ /* 0x0001e8000b800004 */
[----:B------:R0:W-:Y:S04]  /*1d9c0*/  ATOMS.XOR RZ, [R0+UR4+0x17208], R159 ;  /* 0x0172089f00ff798c */ /* 0x0001e8000b800004 */
[----:B------:R0:W-:Y:S02]  /*1d9d0*/  ATOMS.XOR RZ, [R0+UR4+0x1720c], R160 ;  /* 0x01720ca000ff798c */ /* 0x0001e4000b800004 */
.L_x_3030:
[----:B------:R-:W-:Y:S05]  /*1d9e0*/  BSYNC.RECONVERGENT B0 ;  /* 0x0000000000007941 */ /* 0x000fea0003800200 */
.L_x_3029:
[----:B------:R-:W-:Y:S04]  /*1d9f0*/  BSSY.RECONVERGENT B0, `(.L_x_3031) ;  /* 0x0000006000007945 */ /* 0x000fe80003800200 */
[----:B------:R-:W-:Y:S05]  /*1da00*/  @!P0 BRA `(.L_x_3032) ;  /* 0x0000000000108947 */ /* 0x000fea0003800000 */
[----:B------:R0:W-:Y:S04]  /*1da10*/  ATOMS.XOR RZ, [R0+UR4+0x17400], R161 ;  /* 0x017400a100ff798c */ /* 0x0001e8000b800004 */
[----:B------:R0:W-:Y:S04]  /*1da20*/  ATOMS.XOR RZ, [R0+UR4+0x17404], R162 ;  /* 0x017404a200ff798c */ /* 0x0001e8000b800004 */
[----:B------:R0:W-:Y:S04]  /*1da30*/  ATOMS.XOR RZ, [R0+UR4+0x17408], R163 ;  /* 0x017408a300ff798c */ /* 0x0001e8000b800004 */
[----:B------:R0:W-:Y:S02]  /*1da40*/  ATOMS.XOR RZ, [R0+UR4+0x1740c], R164 ;  /* 0x01740ca400ff798c */ /* 0x0001e4000b800004 */
.L_x_3032:
[----:B------:R-:W-:Y:S05]  /*1da50*/  BSYNC.RECONVERGENT B0 ;  /* 0x0000000000007941 */ /* 0x000fea0003800200 */
.L_x_3031:
[----:B------:R-:W-:Y:S04]  /*1da60*/  BSSY.RECONVERGENT B0, `(.L_x_3033) ;  /* 0x0000006000007945 */ /* 0x000fe80003800200 */
[----:B------:R-:W-:Y:S05]  /*1da70*/  @!P1 BRA `(.L_x_3034) ;  /* 0x0000000000109947 */ /* 0x000fea0003800000 */
[----:B------:R0:W-:Y:S04]  /*1da80*/  ATOMS.XOR RZ, [R0+UR4+0x17600], R165 ;  /* 0x017600a500ff798c */ /* 0x0001e8000b800004 */
[----:B------:R0:W-:Y:S04]  /*1da90*/  ATOMS.XOR RZ, [R0+UR4+0x17604], R166 ;  /* 0x017604a600ff798c */ /* 0x0001e8000b800004 */
[----:B------:R0:W-:Y:S04]  /*1daa0*/  ATOMS.XOR RZ, [R0+UR4+0x17608], R167 ;  /* 0x017608a700ff798c */ /* 0x0001e8000b800004 */
[----:B------:R0:W-:Y:S02]  /*1dab0*/  ATOMS.XOR RZ, [R0+UR4+0x1760c], R168 ;  /* 0x01760ca800ff798c */ /* 0x0001e4000b800004 */
.L_x_3034:
[----:B------:R-:W-:Y:S05]  /*1dac0*/  BSYNC.RECONVERGENT B0 ;  /* 0x0000000000007941 */ /* 0x000fea0003800200 */
.L_x_3033:
[----:B------:R-:W-:Y:S04]  /*1dad0*/  BSSY.RECONVERGENT B0, `(.L_x_3035) ;  /* 0x0000006000007945 */ /* 0x000fe80003800200 */
[----:B------:R-:W-:Y:S05]  /*1dae0*/  @!P2 BRA `(.L_x_3036) ;  /* 0x000000000010a947 */ /* 0x000fea0003800000 */
[----:B------:R0:W-:Y:S04]  /*1daf0*/  ATOMS.XOR RZ, [R0+UR4+0x17800], R169 ;  /* 0x017800a900ff798c */ /* 0x0001e8000b800004 */
[----:B------:R0:W-:Y:S04]  /*1db00*/  ATOMS.XOR RZ, [R0+UR4+0x17804], R170 ;  /* 0x017804aa00ff798c */ /* 0x0001e8000b800004 */
[----:B------:R0:W-:Y:S04]  /*1db10*/  ATOMS.XOR RZ, [R0+UR4+0x17808], R171 ;  /* 0x017808ab00ff798c */ /* 0x0001e8000b800004 */
[----:B------:R0:W-:Y:S02]  /*1db20*/  ATOMS.XOR RZ, [R0+UR4+0x1780c], R172 ;  /* 0x01780cac00ff798c */ /* 0x0001e4000b800004 */
.L_x_3036:
[----:B------:R-:W-:Y:S05]  /*1db30*/  BSYNC.RECONVERGENT B0 ;  /* 0x0000000000007941 */ /* 0x000fea0003800200 */
.L_x_3035:
[----:B------:R-:W-:Y:S04]  /*1db40*/  BSSY.RECONVERGENT B0, `(.L_x_3037) ;  /* 0x0000006000007945 */ /* 0x000fe80003800200 */
[----:B------:R-:W-:Y:S05]  /*1db50*/  @!P3 BRA `(.L_x_3038) ;  /* 0x000000000010b947 */ /* 0x000fea0003800000 */
[----:B------:R0:W-:Y:S04]  /*1db60*/  ATOMS.XOR RZ, [R0+UR4+0x17a00], R173 ;  /* 0x017a00ad00ff798c */ /* 0x0001e8000b800004 */
[----:B------:R0:W-:Y:S04]  /*1db70*/  ATOMS.XOR RZ, [R0+UR4+0x17a04], R174 ;  /* 0x017a04ae00ff798c */ /* 0x0001e8000b800004 */
[----:B------:R0:W-:Y:S04]  /*1db80*/  ATOMS.XOR RZ, [R0+UR4+0x17a08], R175 ;  /* 0x017a08af00ff798c */ /* 0x0001e8000b800004 */
[----:B------:R0:W-:Y:S02]  /*1db90*/  ATOMS.XOR RZ, [R0+UR4+0x17a0c], R176 ;  /* 0x017a0cb000ff798c */ /* 0x0001e4000b800004 */
.L_x_3038:
[----:B------:R-:W-:Y:S05]  /*1dba0*/  BSYNC.RECONVERGENT B0 ;  /* 0x0000000000007941 */ /* 0x000fea0003800200 */
.L_x_3037:
[----:B------:R-:W-:Y:S04]  /*1dbb0*/  BSSY.RECONVERGENT B0, `(.L_x_3039) ;  /* 0x0000006000007945 */ /* 0x000fe80003800200 */
[----:B------:R-:W-:Y:S05]  /*1dbc0*/  @!P4 BRA `(.L_x_3040) ;  /* 0x000000000010c947 */ /* 0x000fea0003800000 */
[----:B------:R0:W-:Y:S04]  /*1dbd0*/  ATOMS.XOR RZ, [R0+UR4+0x17c00], R177 ;  /* 0x017c00b100ff798c */ /* 0x0001e8000b800004 */
[----:B------:R0:W-:Y:S04]  /*1dbe0*/  ATOMS.XOR RZ, [R0+UR4+0x17c04], R178 ;  /* 0x017c04b200ff798c */ /* 0x0001e8000b800004 */
[----:B------:R0:W-:Y:S04]  /*1dbf0*/  ATOMS.XOR RZ, [R0+UR4+0x17c08], R179 ;  /* 0x017c08b300ff798c */ /* 0x0001e8000b800004 */
[----:B------:R0:W-:Y:S02]  /*1dc00*/  ATOMS.XOR RZ, [R0+UR4+0x17c0c], R180 ;  /* 0x017c0cb400ff798c */ /* 0x0001e4000b800004 */
.L_x_3040:
[----:B------:R-:W-:Y:S05]  /*1dc10*/  BSYNC.RECONVERGENT B0 ;  /* 0x0000000000007941 */ /* 0x000fea0003800200 */
.L_x_3039:
[----:B------:R-:W-:Y:S04]  /*1dc20*/  BSSY.RECONVERGENT B0, `(.L_x_3041) ;  /* 0x0000006000007945 */ /* 0x000fe80003800200 */
[----:B------:R-:W-:Y:S05]  /*1dc30*/  @!P5 BRA `(.L_x_3042) ;  /* 0x000000000010d947 */ /* 0x000fea0003800000 */
[----:B------:R0:W-:Y:S04]  /*1dc40*/  ATOMS.XOR RZ, [R0+UR4+0x17e00], R181 ;  /* 0x017e00b500ff798c */ /* 0x0001e8000b800004 */
[----:B------:R0:W-:Y:S04]  /*1dc50*/  ATOMS.XOR RZ, [R0+UR4+0x17e04], R182 ;  /* 0x017e04b600ff798c */ /* 0x0001e8000b800004 */
[----:B------:R0:W-:Y:S04]  /*1dc60*/  ATOMS.XOR RZ, [R0+UR4+0x17e08], R183 ;  /* 0x017e08b700ff798c */ /* 0x0001e8000b800004 */
[----:B------:R0:W-:Y:S02]  /*1dc70*/  ATOMS.XOR RZ, [R0+UR4+0x17e0c], R184 ;  /* 0x017e0cb800ff798c */ /* 0x0001e4000b800004 */
.L_x_3042:
[----:B------:R-:W-:Y:S05]  /*1dc80*/  BSYNC.RECONVERGENT B0 ;  /* 0x0000000000007941 */ /* 0x000fea0003800200 */
.L_x_3041:
[----:B01234-:R-:W2:Y:S01]  /*1dc90*/  LDL R0, [R1+0x928] ;  /* 0x0009280001007983 */ /* 0x01fea20000100800 */
[----:B------:R-:W-:Y:S01]  /*1dca0*/  BSSY.RECONVERGENT B0, `(.L_x_3043) ;  /* 0x0000018000007945 */ /* 0x000fe20003800200 */
[----:B------:R-:W-:Y:S01]  /*1dcb0*/  BAR.SYNC.DEFER_BLOCKING 0x0 ;  /* 0x0000000000007b1d */ /* 0x000fe20000010000 */
[----:B--2---:R-:W-:-:S13]  /*1dcc0*/  ISETP.NE.AND P0, PT, R0, 0x2, PT ;  /* 0x000000020000780c */ /* 0x004fda0003f05270 */
[----:B------:R-:W-:Y:S05]  /*1dcd0*/  @!P0 BRA `(.L_x_3044) ;  /* 0x0000000000508947 */ /* 0x000fea0003800000 */
[----:B------:R-:W0:Y:S01]  /*1dce0*/  LDC.64 R6, c[0x0][0x390] ;  /* 0x0000e400ff067b82 */ /* 0x000e220000000a00 */
[----:B------:R-:W-:-:S07]  /*1dcf0*/  IMAD.MOV.U32 R0, RZ, RZ, RZ ;  /* 0x000000ffff007224 */ /* 0x000fce00078e00ff */
.L_x_3047:
        /* <DEDUP_REMOVED lines=15> */
.L_x_3046:
[----:B------:R-:W-:Y:S05]  /*1ddf0*/  BSYNC.RECONVERGENT B1 ;  /* 0x0000000000017941 */ /* 0x000fea0003800200 */
.L_x_3045:
[----:B------:R-:W-:Y:S01]  /*1de00*/  IMAD.IADD R2, R3, 0x1, R2 ;  /* 0x0000000103027824 */ /* 0x000fe200078e0202 */
[----:B------:R-:W-:Y:S06]  /*1de10*/  @P1 BRA `(.L_x_3047) ;  /* 0xfffffffc00b81947 */ /* 0x000fec000383ffff */
.L_x_3044:
[----:B------:R-:W-:Y:S05]  /*1de20*/  BSYNC.RECONVERGENT B0 ;  /* 0x0000000000007941 */ /* 0x000fea0003800200 */
.L_x_3043:
[----:B0-----:R-:W0:Y:S01]  /*1de30*/  LDC.64 R6, c[0x0][0x390] ;  /* 0x0000e400ff067b82 */ /* 0x001e220000000a00 */
[C-C-:B------:R-:W-:Y:S01]  /*1de40*/  IMAD R0, R3.reuse, 0x2, R2.reuse ;  /* 0x0000000203007824 */ /* 0x140fe200078e0202 */
[C---:B------:R-:W-:Y:S01]  /*1de50*/  LEA R10, R2.reuse, UR4, 0x4 ;  /* 0x00000004020a7c11 */ /* 0x040fe2000f8e20ff */
[----:B------:R-:W-:Y:S02]  /*1de60*/  IMAD R8, R3, 0x3, R2 ;  /* 0x0000000303087824 */ /* 0x000fe400078e0202 */
[----:B------:R-:W-:-:S07]  /*1de70*/  IMAD.IADD R9, R2, 0x1, R3 ;  /* 0x0000000102097824 */ /* 0x000fce00078e0203 */
.L_x_3056:
        /* <DEDUP_REMOVED lines=22> */
.L_x_3049:
[----:B------:R-:W-:Y:S05]  /*1dfe0*/  BSYNC.RECONVERGENT B0 ;  /* 0x0000000000007941 */ /* 0x000fea0003800200 */
.L_x_3048:
[----:B------:R-:W-:Y:S04]  /*1dff0*/  BSSY.RECONVERGENT B0, `(.L_x_3050) ;  /* 0x0000007000007945 */ /* 0x000fe80003800200 */
[----:B------:R-:W-:Y:S05]  /*1e000*/  @!P1 BRA `(.L_x_3051) ;  /* 0x0000000000149947 */ /* 0x000fea0003800000 */
[----:B01----:R-:W-:-:S05]  /*1e010*/  IMAD.WIDE.U32 R4, R9, 0x10, R6 ;  /* 0x0000001009047825 */ /* 0x003fca00078e0006 */
[----:B------:R2:W-:Y:S04]  /*1e020*/  REDG.E.XOR.STRONG.GPU desc[UR10][R4.64], R24 ;  /* 0x000000180400798e */ /* 0x0005e8000f92e10a */
[----:B------:R2:W-:Y:S04]  /*1e030*/  REDG.E.XOR.STRONG.GPU desc[UR10][R4.64+0x4], R25 ;  /* 0x000004190400798e */ /* 0x0005e8000f92e10a */
[----:B------:R2:W-:Y:S04]  /*1e040*/  REDG.E.XOR.STRONG.GPU desc[UR10][R4.64+0x8], R26 ;  /* 0x0000081a0400798e */ /* 0x0005e8000f92e10a */
[----:B------:R2:W-:Y:S02]  /*1e050*/  REDG.E.XOR.STRONG.GPU desc[UR10][R4.64+0xc], R27 ;  /* 0x00000c1b0400798e */ /* 0x0005e4000f92e10a */
.L_x_3051:
[----:B------:R-:W-:Y:S05]  /*1e060*/  BSYNC.RECONVERGENT B0 ;  /* 0x0000000000007941 */ /* 0x000fea0003800200 */
.L_x_3050:
[----:B------:R-:W-:Y:S04]  /*1e070*/  BSSY.RECONVERGENT B0, `(.L_x_3052) ;  /* 0x0000007000007945 */ /* 0x000fe80003800200 */
[----:B------:R-:W-:Y:S05]  /*1e080*/  @!P2 BRA `(.L_x_3053) ;  /* 0x000000000014a947 */ /* 0x000fea0003800000 */
[----:B012---:R-:W-:-:S05]  /*1e090*/  IMAD.WIDE.U32 R4, R0, 0x10, R6 ;  /* 0x0000001000047825 */ /* 0x007fca00078e0006 */
[----:B------:R3:W-:Y:S04]  /*1e0a0*/  REDG.E.XOR.STRONG.GPU desc[UR10][R4.64], R28 ;  /* 0x0000001c0400798e */ /* 0x0007e8000f92e10a */
[----:B------:R3:W-:Y:S04]  /*1e0b0*/  REDG.E.XOR.STRONG.GPU desc[UR10][R4.64+0x4], R29 ;  /* 0x0000041d0400798e */ /* 0x0007e8000f92e10a */
[----:B------:R3:W-:Y:S04]  /*1e0c0*/  REDG.E.XOR.STRONG.GPU desc[UR10][R4.64+0x8], R30 ;  /* 0x0000081e0400798e */ /* 0x0007e8000f92e10a */
[----:B------:R3:W-:Y:S02]  /*1e0d0*/  REDG.E.XOR.STRONG.GPU desc[UR10][R4.64+0xc], R31 ;  /* 0x00000c1f0400798e */ /* 0x0007e4000f92e10a */
.L_x_3053:
[----:B------:R-:W-:Y:S05]  /*1e0e0*/  BSYNC.RECONVERGENT B0 ;  /* 0x0000000000007941 */ /* 0x000fea0003800200 */
.L_x_3052:
        /* <DEDUP_REMOVED lines=8> */
.L_x_3055:
[----:B------:R-:W-:Y:S05]  /*1e170*/  BSYNC.RECONVERGENT B0 ;  /* 0x0000000000007941 */ /* 0x000fea0003800200 */
.L_x_3054:
        /* <DEDUP_REMOVED lines=8> */
        .weak           $__internal_4_$__cuda_sm20_div_u16
        .type           $__internal_4_$__cuda_sm20_div_u16,@function
        .size           $__internal_4_$__cuda_sm20_div_u16,(.L_x_3668 - $__internal_4_$__cuda_sm20_div_u16)
$__internal_4_$__cuda_sm20_div_u16:
        /* <DEDUP_REMOVED lines=18> */
[----:B------:R-:W-:Y:S06]  /*1e320*/  RET.REL.NODEC R2 `(fused_batch_pir_kernel_8) ;  /* 0xfffffe1c02347950 */ /* 0x000fec0003c3ffff */
.L_x_3057:
        /* <DEDUP_REMOVED lines=13> */
.L_x_3668:


//--------------------- .text.fused_batch_pir_kernel_4 --------------------------
	.section	.text.fused_batch_pir_kernel_4,"ax",@progbits
	.align	128
        .global         fused_batch_pir_kernel_4
        .type           fused_batch_pir_kernel_4,@function
        .size           fused_batch_pir_kernel_4,(.L_x_3669 - fused_batch_pir_kernel_4)
        .other          fused_batch_pir_kernel_4,@"STO_CUDA_ENTRY STV_DEFAULT"
fused_batch_pir_kernel_4:
.text.fused_batch_pir_kernel_4:
        /* <DEDUP_REMOVED lines=11> */
[----:B------:R-:W-:Y:S05]  /*00b0*/  CALL.REL.NOINC `($__internal_5_$__cuda_sm20_div_u16) ;  /* 0x0000052800c87944 */ /* 0x000fea0003c00000 */
        /* <DEDUP_REMOVED lines=14> */
.L_x_3060:
[----:B------:R-:W-:Y:S02]  /*01a0*/  IMAD R2, R0, 0x10, R3 ;  /* 0x0000001000027824 */ /* 0x000fe400078e0203 */
[----:B------:R-:W-:Y:S02]  /*01b0*/  VIADD R4, R4, 0x1 ;  /* 0x0000000104047836 */ /* 0x000fe40000000000 */
[----:B------:R-:W-:Y:S01]  /*01c0*/  IMAD.IADD R0, R7, 0x1, R0 ;  /* 0x0000000107007824 */ /* 0x000fe200078e0200 */
[----:B------:R0:W-:Y:S02]  /*01d0*/  STS.128 [R2], RZ ;  /* 0x000000ff02007388 */ /* 0x0001e40000000c00 */
[----:B------:R-:W-:-:S04]  /*01e0*/  LOP3.LUT R5, R4, R9, RZ, 0x3c, !PT ;  /* 0x0000000904057212 */ /* 0x000fc800078e3cff */
[----:B------:R-:W-:-:S13]  /*01f0*/  ISETP.NE.AND P0, PT, R5, 0x2, PT ;  /* 0x000000020500780c */ /* 0x000fda0003f05270 */
[----:B0-----:R-:W-:Y:S05]  /*0200*/  @P0 BRA `(.L_x_3060) ;  /* 0xfffffffc00e40947 */ /* 0x001fea000383ffff */
.L_x_3059:
[----:B------:R-:W-:Y:S05]  /*0210*/  BSYNC.RECONVERGENT B0 ;  /* 0x0000000000007941 */ /* 0x000fea0003800200 */
.L_x_3058:
[----:B------:R-:W-:Y:S04]  /*0220*/  BSSY.RECONVERGENT B0, `(.L_x_3061) ;  /* 0x0000010000007945 */ /* 0x000fe80003800200 */
[----:B------:R-:W-:Y:S05]  /*0230*/  @!P1 BRA `(.L_x_3062) ;  /* 0x0000000000389947 */ /* 0x000fea0003800000 */
[----:B------:R-:W0:Y:S01]  /*0240*/  S2R R3, SR_CgaCtaId ;  /* 0x0000000000037919 */ /* 0x000e220000008800 */
[----:B------:R-:W-:-:S04]  /*0250*/  MOV R2, 0x400 ;  /* 0x0000040000027802 */ /* 0x000fc80000000f00 */
[----:B0-----:R-:W-:-:S07]  /*0260*/  LEA R5, R3, R2, 0x18 ;  /* 0x0000000203057211 */ /* 0x001fce00078ec0ff */
.L_x_3063:
        /* <DEDUP_REMOVED lines=11> */
.L_x_3062:
[----:B------:R-:W-:Y:S05]  /*0320*/  BSYNC.RECONVERGENT B0 ;  /* 0x0000000000007941 */ /* 0x000fea0003800200 */
.L_x_3061:
        /* <DEDUP_REMOVED lines=20> */
.L_x_3068:
        /* <DEDUP_REMOVED lines=721> */
.L_x_3067:
[----:B------:R-:W-:Y:S01]  /*3180*/  VIADD R11, R11, 0x1 ;  /* 0x000000010b0b7836 */ /* 0x000fe20000000000 */
[----:B------:R-:W-:Y:S02]  /*3190*/  SEL R4, R8, R15, !P3 ;  /* 0x0000000f08047207 */ /* 0x000fe40005800000 */
[----:B------:R-:W-:Y:S02]  /*31a0*/  SEL R5, R9, R24, !P3 ;  /* 0x0000001809057207 */ /* 0x000fe40005800000 */
[----:B------:R-:W-:Y:S02]  /*31b0*/  SEL R6, R27, R6, !P3 ;  /* 0x000000061b067207 */ /* 0x000fe40005800000 */
[----:B------:R-:W-:Y:S01]  /*31c0*/  SEL R7, R28, R7, !P3 ;  /* 0x000000071c077207 */ /* 0x000fe20005800000 */
[----:B------:R-:W-:Y:S06]  /*31d0*/  @P2 BRA `(.L_x_3068) ;  /* 0xffffffd000a42947 */ /* 0x000fec000383ffff */
.L_x_3066:
        /* <DEDUP_REMOVED lines=18> */
.L_x_3071:
        /* <DEDUP_REMOVED lines=722> */
.L_x_3070:
[----:B------:R-:W-:Y:S01]  /*6020*/  VIADD R11, R11, 0x1 ;  /* 0x000000010b0b7836 */ /* 0x000fe20000000000 */
[----:B------:R-:W-:Y:S02]  /*6030*/  SEL R9, R6, R9, !P3 ;  /* 0x0000000906097207 */ /* 0x000fe40005800000 */
[----:B------:R-:W-:Y:S02]  /*6040*/  SEL R0, R27, R0, !P3 ;  /* 0x000000001b007207 */ /* 0x000fe40005800000 */
[----:B------:R-:W-:Y:S02]  /*6050*/  SEL R2, R7, R16, !P3 ;  /* 0x0000001007027207 */ /* 0x000fe40005800000 */
[----:B------:R-:W-:Y:S01]  /*6060*/  SEL R3, R33, R18, !P3 ;  /* 0x0000001221037207 */ /* 0x000fe20005800000 */
[----:B------:R-:W-:Y:S06]  /*6070*/  @P2 BRA `(.L_x_3071) ;  /* 0xffffffd000a02947 */ /* 0x000fec000383ffff */
.L_x_3069:
        /* <DEDUP_REMOVED lines=21> */
.L_x_3074:
        /* <DEDUP_REMOVED lines=721> */
.L_x_3073:
[----:B------:R-:W-:Y:S01]  /*8ee0*/  VIADD R11, R11, 0x1 ;  /* 0x000000010b0b7836 */ /* 0x000fe20000000000 */
[----:B------:R-:W-:Y:S02]  /*8ef0*/  SEL R6, R8, R15, !P3 ;  /* 0x0000000f08067207 */ /* 0x000fe40005800000 */
[----:B------:R-:W-:Y:S02]  /*8f00*/  SEL R7, R9, R24, !P3 ;  /* 0x0000001809077207 */ /* 0x000fe40005800000 */
[----:B------:R-:W-:Y:S02]  /*8f10*/  SEL R4, R27, R14, !P3 ;  /* 0x0000000e1b047207 */ /* 0x000fe40005800000 */
[----:B------:R-:W-:Y:S01]  /*8f20*/  SEL R5, R28, R17, !P3 ;  /* 0x000000111c057207 */ /* 0x000fe20005800000 */
[----:B------:R-:W-:Y:S06]  /*8f30*/  @P2 BRA `(.L_x_3074) ;  /* 0xffffffd000a42947 */ /* 0x000fec000383ffff */
.L_x_3072:
        /* <DEDUP_REMOVED lines=19> */
.L_x_3077:
        /* <DEDUP_REMOVED lines=722> */
.L_x_3076:
[----:B------:R-:W-:Y:S01]  /*bd90*/  VIADD R11, R11, 0x1 ;  /* 0x000000010b0b7836 */ /* 0x000fe20000000000 */
[----:B------:R-:W-:Y:S02]  /*bda0*/  SEL R9, R6, R9, !P3 ;  /* 0x0000000906097207 */ /* 0x000fe40005800000 */
[----:B------:R-:W-:Y:S02]  /*bdb0*/  SEL R0, R27, R0, !P3 ;  /* 0x000000001b007207 */ /* 0x000fe40005800000 */
[----:B------:R-:W-:Y:S02]  /*bdc0*/  SEL R2, R7, R16, !P3 ;  /* 0x0000001007027207 */ /* 0x000fe40005800000 */
[----:B------:R-:W-:Y:S01]  /*bdd0*/  SEL R3, R33, R18, !P3 ;  /* 0x0000001221037207 */ /* 0x000fe20005800000 */
[----:B------:R-:W-:Y:S06]  /*bde0*/  @P2 BRA `(.L_x_3077) ;  /* 0xffffffd000a02947 */ /* 0x000fec000383ffff */
.L_x_3075:
        /* <DEDUP_REMOVED lines=21> */
.L_x_3080:
        /* <DEDUP_REMOVED lines=721> */
.L_x_3079:
[----:B------:R-:W-:Y:S01]  /*ec50*/  VIADD R11, R11, 0x1 ;  /* 0x000000010b0b7836 */ /* 0x000fe20000000000 */
[----:B------:R-:W-:Y:S02]  /*ec60*/  SEL R4, R8, R15, !P3 ;  /* 0x0000000f08047207 */ /* 0x000fe40005800000 */
[----:B------:R-:W-:Y:S02]  /*ec70*/  SEL R5, R9, R24, !P3 ;  /* 0x0000001809057207 */ /* 0x000fe40005800000 */
[----:B------:R-:W-:Y:S02]  /*ec80*/  SEL R6, R27, R6, !P3 ;  /* 0x000000061b067207 */ /* 0x000fe40005800000 */
[----:B------:R-:W-:Y:S01]  /*ec90*/  SEL R7, R28, R7, !P3 ;  /* 0x000000071c077207 */ /* 0x000fe20005800000 */
[----:B------:R-:W-:Y:S06]  /*eca0*/  @P2 BRA `(.L_x_3080) ;  /* 0xffffffd000a42947 */ /* 0x000fec000383ffff */
.L_x_3078:
        /* <DEDUP_REMOVED lines=18> */
.L_x_3083:
        /* <DEDUP_REMOVED lines=722> */
.L_x_3082:
[----:B------:R-:W-:Y:S01]  /*11af0*/  VIADD R11, R11, 0x1 ;  /* 0x000000010b0b7836 */ /* 0x000fe20000000000 */
[----:B------:R-:W-:Y:S02]  /*11b00*/  SEL R9, R6, R9, !P3 ;  /* 0x0000000906097207 */ /* 0x000fe40005800000 */
[----:B------:R-:W-:Y:S02]  /*11b10*/  SEL R0, R27, R0, !P3 ;  /* 0x000000001b007207 */ /* 0x000fe40005800000 */
[----:B------:R-:W-:Y:S02]  /*11b20*/  SEL R2, R7, R16, !P3 ;  /* 0x0000001007027207 */ /* 0x000fe40005800000 */
[----:B------:R-:W-:Y:S01]  /*11b30*/  SEL R3, R33, R18, !P3 ;  /* 0x0000001221037207 */ /* 0x000fe20005800000 */
[----:B------:R-:W-:Y:S06]  /*11b40*/  @P2 BRA `(.L_x_3083) ;  /* 0xffffffd000a02947 */ /* 0x000fec000383ffff */
.L_x_3081:
        /* <DEDUP_REMOVED lines=21> */
.L_x_3086:
        /* <DEDUP_REMOVED lines=721> */
.L_x_3085:
[----:B------:R-:W-:Y:S01]  /*149b0*/  VIADD R11, R11, 0x1 ;  /* 0x000000010b0b7836 */ /* 0x000fe20000000000 */
[----:B------:R-:W-:Y:S02]  /*149c0*/  SEL R6, R8, R15, !P3 ;  /* 0x0000000f08067207 */ /* 0x000fe40005800000 */
[----:B------:R-:W-:Y:S02]  /*149d0*/  SEL R7, R9, R24, !P3 ;  /* 0x0000001809077207 */ /* 0x000fe40005800000 */
[----:B------:R-:W-:Y:S02]  /*149e0*/  SEL R4, R27, R14, !P3 ;  /* 0x0000000e1b047207 */ /* 0x000fe40005800000 */
[----:B------:R-:W-:Y:S01]  /*149f0*/  SEL R5, R28, R17, !P3 ;  /* 0x000000111c057207 */ /* 0x000fe20005800000 */
[----:B------:R-:W-:Y:S06]  /*14a00*/  @P2 BRA `(.L_x_3086) ;  /* 0xffffffd000a42947 */ /* 0x000fec000383ffff */
.L_x_3084:
        /* <DEDUP_REMOVED lines=19> */
.L_x_3089:
        /* <DEDUP_REMOVED lines=722> */
.L_x_3088:
[----:B------:R-:W-:Y:S01]  /*17860*/  VIADD R11, R11, 0x1 ;  /* 0x000000010b0b7836 */ /* 0x000fe20000000000 */
[----:B------:R-:W-:Y:S02]  /*17870*/  SEL R9, R6, R9, !P3 ;  /* 0x0000000906097207 */ /* 0x000fe40005800000 */
[----:B------:R-:W-:Y:S02]  /*17880*/  SEL R0, R27, R0, !P3 ;  /* 0x000000001b007207 */ /* 0x000fe40005800000 */
[----:B------:R-:W-:Y:S02]  /*17890*/  SEL R2, R7, R16, !P3 ;  /* 0x0000001007027207 */ /* 0x000fe40005800000 */
[----:B------:R-:W-:Y:S01]  /*178a0*/  SEL R3, R33, R18, !P3 ;  /* 0x0000001221037207 */ /* 0x000fe20005800000 */
[----:B------:R-:W-:Y:S06]  /*178b0*/  @P2 BRA `(.L_x_3089) ;  /* 0xffffffd000a02947 */ /* 0x000fec000383ffff */
.L_x_3087:
        /* <DEDUP_REMOVED lines=21> */
.L_x_3092:
        /* <DEDUP_REMOVED lines=721> */
.L_x_3091:
[----:B------:R-:W-:Y:S01]  /*1a720*/  VIADD R11, R11, 0x1 ;  /* 0x000000010b0b7836 */ /* 0x000fe20000000000 */
[----:B------:R-:W-:Y:S02]  /*1a730*/  SEL R4, R8, R15, !P3 ;  /* 0x0000000f08047207 */ /* 0x000fe40005800000 */
[----:B------:R-:W-:Y:S02]  /*1a740*/  SEL R5, R9, R24, !P3 ;  /* 0x0000001809057207 */ /* 0x000fe40005800000 */
[----:B------:R-:W-:Y:S02]  /*1a750*/  SEL R6, R27, R6, !P3 ;  /* 0x000000061b067207 */ /* 0x000fe40005800000 */
[----:B------:R-:W-:Y:S01]  /*1a760*/  SEL R7, R28, R7, !P3 ;  /* 0x000000071c077207 */ /* 0x000fe20005800000 */
[----:B------:R-:W-:Y:S06]  /*1a770*/  @P2 BRA `(.L_x_3092) ;  /* 0xffffffd000a42947 */ /* 0x000fec000383ffff */
.L_x_3090:
        /* <DEDUP_REMOVED lines=18> */
.L_x_3095:
        /* <DEDUP_REMOVED lines=722> */
.L_x_3094:
[----:B------:R-:W-:Y:S01]  /*1d5c0*/  VIADD R11, R11, 0x1 ;  /* 0x000000010b0b7836 */ /* 0x000fe20000000000 */
[----:B------:R-:W-:Y:S02]  /*1d5d0*/  SEL R9, R6, R9, !P3 ;  /* 0x0000000906097207 */ /* 0x000fe40005800000 */
[----:B------:R-:W-:Y:S02]  /*1d5e0*/  SEL R0, R27, R0, !P3 ;  /* 0x000000001b007207 */ /* 0x000fe40005800000 */
[----:B------:R-:W-:Y:S02]  /*1d5f0*/  SEL R2, R7, R16, !P3 ;  /* 0x0000001007027207 */ /* 0x000fe40005800000 */
[----:B------:R-:W-:Y:S01]  /*1d600*/  SEL R3, R33, R18, !P3 ;  /* 0x0000001221037207 */ /* 0x000fe20005800000 */
[----:B------:R-:W-:Y:S06]  /*1d610*/  @P2 BRA `(.L_x_3095) ;  /* 0xffffffd000a02947 */ /* 0x000fec000383ffff */
.L_x_3093:
        /* <DEDUP_REMOVED lines=21> */
.L_x_3098:
        /* <DEDUP_REMOVED lines=721> */
.L_x_3097:
[----:B------:R-:W-:Y:S01]  /*20480*/  VIADD R11, R11, 0x1 ;  /* 0x000000010b0b7836 */ /* 0x000fe20000000000 */
[----:B------:R-:W-:Y:S02]  /*20490*/  SEL R6, R8, R15, !P3 ;  /* 0x0000000f08067207 */ /* 0x000fe40005800000 */
[----:B------:R-:W-:Y:S02]  /*204a0*/  SEL R7, R9, R24, !P3 ;  /* 0x0000001809077207 */ /* 0x000fe40005800000 */
[----:B------:R-:W-:Y:S02]  /*204b0*/  SEL R4, R27, R14, !P3 ;  /* 0x0000000e1b047207 */ /* 0x000fe40005800000 */
[----:B------:R-:W-:Y:S01]  /*204c0*/  SEL R5, R28, R17, !P3 ;  /* 0x000000111c057207 */ /* 0x000fe20005800000 */
[----:B------:R-:W-:Y:S06]  /*204d0*/  @P2 BRA `(.L_x_3098) ;  /* 0xffffffd000a42947 */ /* 0x000fec000383ffff */
.L_x_3096:
        /* <DEDUP_REMOVED lines=19> */
.L_x_3101:
        /* <DEDUP_REMOVED lines=722> */
.L_x_3100:
[----:B------:R-:W-:Y:S01]  /*23330*/  VIADD R11, R11, 0x1 ;  /* 0x000000010b0b7836 */ /* 0x000fe20000000000 */
[----:B------:R-:W-:Y:S02]  /*23340*/  SEL R9, R6, R9, !P3 ;  /* 0x0000000906097207 */ /* 0x000fe40005800000 */
[----:B------:R-:W-:Y:S02]  /*23350*/  SEL R0, R27, R0, !P3 ;  /* 0x000000001b007207 */ /* 0x000fe40005800000 */
[----:B------:R-:W-:Y:S02]  /*23360*/  SEL R2, R7, R16, !P3 ;  /* 0x0000001007027207 */ /* 0x000fe40005800000 */
[----:B------:R-:W-:Y:S01]  /*23370*/  SEL R3, R33, R18, !P3 ;  /* 0x0000001221037207 */ /* 0x000fe20005800000 */
[----:B------:R-:W-:Y:S06]  /*23380*/  @P2 BRA `(.L_x_3101) ;  /* 0xffffffd000a02947 */ /* 0x000fec000383ffff */
.L_x_3099:
[----:B0-----:R-:W0:Y:S01]  /*23390*/  S2UR UR6, SR_CgaCtaId ;  /* 0x00000000000679c3 */ /* 0x001e220000008800 */
[----:B------:R-:W-:Y:S02]  /*233a0*/  UMOV UR5, 0x400 ;  /* 0x0000040000057882 */ /* 0x000fe40000000000 */
[----:B0-----:R-:W-:-:S09]  /*233b0*/  ULEA UR5, UR6, UR5, 0x18 ;  /* 0x0000000506057291 */ /* 0x001fd2000f8ec0ff */
[----:B------:R1:W-:Y:S04]  /*233c0*/  STS.64 [UR5+0xc0e0], R2 ;  /* 0x00c0e002ff007988 */ /* 0x0003e80008000a05 */
[----:B------:R1:W-:Y:S04]  /*233d0*/  STS [UR5+0xc0dc], R9 ;  /* 0x00c0dc09ff007988 */ /* 0x0003e80008000805 */
[----:B------:R1:W-:Y:S04]  /*233e0*/  STS [UR5+0xc0e8], R0 ;  /* 0x00c0e800ff007988 */ /* 0x0003e80008000805 */
[----:B------:R1:W-:Y:S02]  /*233f0*/  STS.U8 [UR5+0xc0ec], R14 ;  /* 0x00c0ec0eff007988 */ /* 0x0003e40008000005 */
.L_x_3065:
[----:B--2---:R-:W-:Y:S05]  /*23400*/  BSYNC.RECONVERGENT B0 ;  /* 0x0000000000007941 */ /* 0x004fea0003800200 */
.L_x_3064:
        /* <DEDUP_REMOVED lines=296> */
.L_x_3177:
        /* <DEDUP_REMOVED lines=37> */
.L_x_3107:
        /* <DEDUP_REMOVED lines=728> */
.L_x_3106:
[----:B------:R-:W-:Y:S05]  /*27660*/  BSYNC.RECONVERGENT B1 ;  /* 0x0000000000017941 */ /* 0x000fea0003800200 */
.L_x_3105:
        /* <DEDUP_REMOVED lines=13> */
.L_x_3104:
        /* <DEDUP_REMOVED lines=15> */
.L_x_3103:
[----:B------:R-:W-:Y:S05]  /*27830*/  BSYNC.RECONVERGENT B0 ;  /* 0x0000000000007941 */ /* 0x000fea0003800200 */
.L_x_3102:
        /* <DEDUP_REMOVED lines=40> */
.L_x_3113:
        /* <DEDUP_REMOVED lines=730> */
.L_x_3112:
[----:B------:R-:W-:Y:S05]  /*2a860*/  BSYNC.RECONVERGENT B1 ;  /* 0x0000000000017941 */ /* 0x000fea0003800200 */
.L_x_3111:
        /* <DEDUP_REMOVED lines=9> */
.L_x_3110:
        /* <DEDUP_REMOVED lines=14> */
.L_x_3109:
[----:B------:R-:W-:Y:S05]  /*2a9e0*/  BSYNC.RECONVERGENT B0 ;  /* 0x0000000000007941 */ /* 0x000fea0003800200 */
.L_x_3108:
        /* <DEDUP_REMOVED lines=42> */
.L_x_3119:
        /* <DEDUP_REMOVED lines=730> */
.L_x_3118:
[----:B------:R-:W-:Y:S05]  /*2da30*/  BSYNC.RECONVERGENT B1 ;  /* 0x0000000000017941 */ /* 0x000fea0003800200 */
.L_x_3117:
        /* <DEDUP_REMOVED lines=9> */
.L_x_3116:
        /* <DEDUP_REMOVED lines=14> */
.L_x_3115:
[----:B------:R-:W-:Y:S05]  /*2dbb0*/  BSYNC.RECONVERGENT B0 ;  /* 0x0000000000007941 */ /* 0x000fea0003800200 */
.L_x_3114:
        /* <DEDUP_REMOVED lines=41> */
.L_x_3125:
        /* <DEDUP_REMOVED lines=730> */
.L_x_3124:
[----:B------:R-:W-:Y:S05]  /*30bf0*/  BSYNC.RECONVERGENT B1 ;  /* 0x0000000000017941 */ /* 0x000fea0003800200 */
.L_x_3123:
        /* <DEDUP_REMOVED lines=9> */
.L_x_3122:
        /* <DEDUP_REMOVED lines=14> */
.L_x_3121:
[----:B------:R-:W-:Y:S05]  /*30d70*/  BSYNC.RECONVERGENT B0 ;  /* 0x0000000000007941 */ /* 0x000fea0003800200 */
.L_x_3120:
        /* <DEDUP_REMOVED lines=41> */
.L_x_3131:
        /* <DEDUP_REMOVED lines=730> */
.L_x_3130:
[----:B------:R-:W-:Y:S05]  /*33db0*/  BSYNC.RECONVERGENT B1 ;  /* 0x0000000000017941 */ /* 0x000fea0003800200 */
.L_x_3129:
        /* <DEDUP_REMOVED lines=9> */
.L_x_3128:
        /* <DEDUP_REMOVED lines=14> */
.L_x_3127:
[----:B------:R-:W-:Y:S05]  /*33f30*/  BSYNC.RECONVERGENT B0 ;  /* 0x0000000000007941 */ /* 0x000fea0003800200 */
.L_x_3126:
        /* <DEDUP_REMOVED lines=40> */
.L_x_3137:
        /* <DEDUP_REMOVED lines=730> */
.L_x_3136:
[----:B------:R-:W-:Y:S05]  /*36f60*/  BSYNC.RECONVERGENT B1 ;  /* 0x0000000000017941 */ /* 0x000fea0003800200 */
.L_x_3135:
        /* <DEDUP_REMOVED lines=9> */
.L_x_3134:
        /* <DEDUP_REMOVED lines=14> */
.L_x_3133:
[----:B------:R-:W-:Y:S05]  /*370e0*/  BSYNC.RECONVERGENT B0 ;  /* 0x0000000000007941 */ /* 0x000fea0003800200 */
.L_x_3132:
        /* <DEDUP_REMOVED lines=42> */
.L_x_3143:
        /* <DEDUP_REMOVED lines=730> */
.L_x_3142:
[----:B------:R-:W-:Y:S05]  /*3a130*/  BSYNC.RECONVERGENT B1 ;  /* 0x0000000000017941 */ /* 0x000fea0003800200 */
.L_x_3141:
        /* <DEDUP_REMOVED lines=9> */
.L_x_3140:
        /* <DEDUP_REMOVED lines=14> */
.L_x_3139:
[----:B------:R-:W-:Y:S05]  /*3a2b0*/  BSYNC.RECONVERGENT B0 ;  /* 0x0000000000007941 */ /* 0x000fea0003800200 */
.L_x_3138:
        /* <DEDUP_REMOVED lines=41> */
.L_x_3149:
        /* <DEDUP_REMOVED lines=730> */
.L_x_3148:
[----:B------:R-:W-:Y:S05]  /*3d2f0*/  BSYNC.RECONVERGENT B1 ;  /* 0x0000000000017941 */ /* 0x000fea0003800200 */
.L_x_3147:
        /* <DEDUP_REMOVED lines=9> */
.L_x_3146:
        /* <DEDUP_REMOVED lines=14> */
.L_x_3145:
[----:B------:R-:W-:Y:S05]  /*3d470*/  BSYNC.RECONVERGENT B0 ;  /* 0x0000000000007941 */ /* 0x000fea0003800200 */
.L_x_3144:
        /* <DEDUP_REMOVED lines=41> */
.L_x_3155:
        /* <DEDUP_REMOVED lines=730> */
.L_x_3154:
[----:B------:R-:W-:Y:S05]  /*404b0*/  BSYNC.RECONVERGENT B1 ;  /* 0x0000000000017941 */ /* 0x000fea0003800200 */
.L_x_3153:
        /* <DEDUP_REMOVED lines=9> */
.L_x_3152:
        /* <DEDUP_REMOVED lines=14> */
.L_x_3151:
[----:B------:R-:W-:Y:S05]  /*40630*/  BSYNC.RECONVERGENT B0 ;  /* 0x0000000000007941 */ /* 0x000fea0003800200 */
.L_x_3150:
        /* <DEDUP_REMOVED lines=40> */
.L_x_3161:
        /* <DEDUP_REMOVED lines=730> */
.L_x_3160:
[----:B------:R-:W-:Y:S05]  /*43660*/  BSYNC.RECONVERGENT B1 ;  /* 0x0000000000017941 */ /* 0x000fea0003800200 */
.L_x_3159:
        /* <DEDUP_REMOVED lines=9> */
.L_x_3158:
        /* <DEDUP_REMOVED lines=14> */
.L_x_3157:
[----:B------:R-:W-:Y:S05]  /*437e0*/  BSYNC.RECONVERGENT B0 ;  /* 0x0000000000007941 */ /* 0x000fea0003800200 */
.L_x_3156:
        /* <DEDUP_REMOVED lines=42> */
.L_x_3167:
        /* <DEDUP_REMOVED lines=730> */
.L_x_3166:
[----:B------:R-:W-:Y:S05]  /*46830*/  BSYNC.RECONVERGENT B1 ;  /* 0x0000000000017941 */ /* 0x000fea0003800200 */
.L_x_3165:
        /* <DEDUP_REMOVED lines=9> */
.L_x_3164:
        /* <DEDUP_REMOVED lines=14> */
.L_x_3163:
[----:B------:R-:W-:Y:S05]  /*469b0*/  BSYNC.RECONVERGENT B0 ;  /* 0x0000000000007941 */ /* 0x000fea0003800200 */
.L_x_3162:
        /* <DEDUP_REMOVED lines=41> */
.L_x_3173:
        /* <DEDUP_REMOVED lines=730> */
.L_x_3172:
[----:B------:R-:W-:Y:S05]  /*499f0*/  BSYNC.RECONVERGENT B1 ;  /* 0x0000000000017941 */ /* 0x000fea0003800200 */
.L_x_3171:
        /* <DEDUP_REMOVED lines=9> */
.L_x_3170:
        /* <DEDUP_REMOVED lines=14> */
.L_x_3169:
[----:B------:R-:W-:Y:S05]  /*49b70*/  BSYNC.RECONVERGENT B0 ;  /* 0x0000000000007941 */ /* 0x000fea0003800200 */
.L_x_3168:
        /* <DEDUP_REMOVED lines=28> */
.L_x_3176:
        /* <DEDUP_REMOVED lines=824> */
.L_x_3175:
[----:B------:R-:W-:Y:S05]  /*4d0c0*/  BSYNC.RECONVERGENT B0 ;  /* 0x0000000000007941 */ /* 0x000fea0003800200 */
.L_x_3174:
        /* <DEDUP_REMOVED lines=17> */
.L_x_3179:
[----:B------:R-:W-:Y:S05]  /*4d1e0*/  BSYNC.RECONVERGENT B0 ;  /* 0x0000000000007941 */ /* 0x000fea0003800200 */
.L_x_3178:
        /* <DEDUP_REMOVED lines=24> */
.L_x_3181:
[----:B------:R-:W-:Y:S05]  /*4d370*/  BSYNC.RECONVERGENT B0 ;  /* 0x0000000000007941 */ /* 0x000fea0003800200 */
.L_x_3180:
        /* <DEDUP_REMOVED lines=12> */
.L_x_3183:
[----:B------:R-:W-:Y:S05]  /*4d440*/  BSYNC.RECONVERGENT B0 ;  /* 0x0000000000007941 */ /* 0x000fea0003800200 */
.L_x_3182:
        /* <DEDUP_REMOVED lines=12> */
.L_x_3185:
[----:B------:R-:W-:Y:S05]  /*4d510*/  BSYNC.RECONVERGENT B0 ;  /* 0x0000000000007941 */ /* 0x000fea0003800200 */
.L_x_3184:
        /* <DEDUP_REMOVED lines=12> */
.L_x_3187:
[----:B------:R-:W-:Y:S05]  /*4d5e0*/  BSYNC.RECONVERGENT B0 ;  /* 0x0000000000007941 */ /* 0x000fea0003800200 */
.L_x_3186:
        /* <DEDUP_REMOVED lines=12> */
.L_x_3189:
[----:B------:R-:W-:Y:S05]  /*4d6b0*/  BSYNC.RECONVERGENT B0 ;  /* 0x0000000000007941 */ /* 0x000fea0003800200 */
.L_x_3188:
        /* <DEDUP_REMOVED lines=12> */
.L_x_3191:
[----:B------:R-:W-:Y:S05]  /*4d780*/  BSYNC.RECONVERGENT B0 ;  /* 0x0000000000007941 */ /* 0x000fea0003800200 */
.L_x_3190:
        /* <DEDUP_REMOVED lines=35> */
.L_x_3193:
[----:B------:R-:W-:Y:S05]  /*4d9c0*/  BSYNC.RECONVERGENT B0 ;  /* 0x0000000000007941 */ /* 0x000fea0003800200 */
.L_x_3192:
        /* <DEDUP_REMOVED lines=14> */
.L_x_3195:
[----:B------:R-:W-:Y:S05]  /*4dab0*/  BSYNC.RECONVERGENT B0 ;  /* 0x0000000000007941 */ /* 0x000fea0003800200 */
.L_x_3194:
        /* <DEDUP_REMOVED lines=14> */
.L_x_3197:
[----:B------:R-:W-:Y:S05]  /*4dba0*/  BSYNC.RECONVERGENT B0 ;  /* 0x0000000000007941 */ /* 0x000fea0003800200 */
.L_x_3196:
        /* <DEDUP_REMOVED lines=14> */
.L_x_3199:
[----:B------:R-:W-:Y:S05]  /*4dc90*/  BSYNC.RECONVERGENT B0 ;  /* 0x0000000000007941 */ /* 0x000fea0003800200 */
.L_x_3198:
        /* <DEDUP_REMOVED lines=14> */
.L_x_3201:
[----:B------:R-:W-:Y:S05]  /*4dd80*/  BSYNC.RECONVERGENT B0 ;  /* 0x0000000000007941 */ /* 0x000fea0003800200 */
.L_x_3200:
        /* <DEDUP_REMOVED lines=14> */
.L_x_3203:
[----:B------:R-:W-:Y:S05]  /*4de70*/  BSYNC.RECONVERGENT B0 ;  /* 0x0000000000007941 */ /* 0x000fea0003800200 */
.L_x_3202:
        /* <DEDUP_REMOVED lines=14> */
.L_x_3205:
[----:B------:R-:W-:Y:S05]  /*4df60*/  BSYNC.RECONVERGENT B0 ;  /* 0x0000000000007941 */ /* 0x000fea0003800200 */
.L_x_3204:
        /* <DEDUP_REMOVED lines=20> */
.L_x_3207:
[----:B------:R-:W-:Y:S05]  /*4e0b0*/  BSYNC.RECONVERGENT B0 ;  /* 0x0000000000007941 */ /* 0x000fea0003800200 */
.L_x_3206:
        /* <DEDUP_REMOVED lines=16> */
.L_x_3209:
[----:B------:R-:W-:Y:S05]  /*4e1c0*/  BSYNC.RECONVERGENT B0 ;  /* 0x0000000000007941 */ /* 0x000fea0003800200 */
.L_x_3208:
        /* <DEDUP_REMOVED lines=14> */
.L_x_3211:
[----:B------:R-:W-:Y:S05]  /*4e2b0*/  BSYNC.RECONVERGENT B0 ;  /* 0x0000000000007941 */ /* 0x000fea0003800200 */
.L_x_3210:
        /* <DEDUP_REMOVED lines=14> */
.L_x_3213:
[----:B------:R-:W-:Y:S05]  /*4e3a0*/  BSYNC.RECONVERGENT B0 ;  /* 0x0000000000007941 */ /* 0x000fea0003800200 */
.L_x_3212:
        /* <DEDUP_REMOVED lines=14> */
.L_x_3215:
[----:B------:R-:W-:Y:S05]  /*4e490*/  BSYNC.RECONVERGENT B0 ;  /* 0x0000000000007941 */ /* 0x000fea0003800200 */
.L_x_3214:
        /* <DEDUP_REMOVED lines=14> */
.L_x_3217:
[----:B------:R-:W-:Y:S05]  /*4e580*/  BSYNC.RECONVERGENT B0 ;  /* 0x0000000000007941 */ /* 0x000fea0003800200 */
.L_x_3216:
        /* <DEDUP_REMOVED lines=14> */
.L_x_3219:
[----:B------:R-:W-:Y:S05]  /*4e670*/  BSYNC.RECONVERGENT B0 ;  /* 0x0000000000007941 */ /* 0x000fea0003800200 */
.L_x_3218:
        /* <DEDUP_REMOVED lines=15> */
.L_x_3221:
[----:B------:R-:W-:Y:S05]  /*4e770*/  BSYNC.RECONVERGENT B0 ;  /* 0x0000000000007941 */ /* 0x000fea0003800200 */
.L_x_3220:
        /* <DEDUP_REMOVED lines=20> */
.L_x_3223:
[----:B------:R-:W-:Y:S05]  /*4e8c0*/  BSYNC.RECONVERGENT B0 ;  /* 0x0000000000007941 */ /* 0x000fea0003800200 */
.L_x_3222:
        /* <DEDUP_REMOVED lines=16> */
.L_x_3225:
[----:B------:R-:W-:Y:S05]  /*4e9d0*/  BSYNC.RECONVERGENT B0 ;  /* 0x0000000000007941 */ /* 0x000fea0003800200 */
.L_x_3224:
        /* <DEDUP_REMOVED lines=14> */
.L_x_3227:
[----:B------:R-:W-:Y:S05]  /*4eac0*/  BSYNC.RECONVERGENT B0 ;  /* 0x0000000000007941 */ /* 0x000fea0003800200 */
.L_x_3226:
        /* <DEDUP_REMOVED lines=14> */
.L_x_3229:
[----:B------:R-:W-:Y:S05]  /*4ebb0*/  BSYNC.RECONVERGENT B0 ;  /* 0x0000000000007941 */ /* 0x000fea0003800200 */
.L_x_3228:
        /* <DEDUP_REMOVED lines=16> */
.L_x_3231:
[----:B------:R-:W-:Y:S05]  /*4ecc0*/  BSYNC.RECONVERGENT B0 ;  /* 0x0000000000007941 */ /* 0x000fea0003800200 */
.L_x_3230:
        /* <DEDUP_REMOVED lines=14> */
.L_x_3233:
[----:B------:R-:W-:Y:S05]  /*4edb0*/  BSYNC.RECONVERGENT B0 ;  /* 0x0000000000007941 */ /* 0x000fea0003800200 */
.L_x_3232:
        /* <DEDUP_REMOVED lines=14> */
.L_x_3235:
[----:B------:R-:W-:Y:S05]  /*4eea0*/  BSYNC.RECONVERGENT B0 ;  /* 0x0000000000007941 */ /* 0x000fea0003800200 */
.L_x_3234:
        /* <DEDUP_REMOVED lines=15> */
.L_x_3237:
[----:B------:R-:W-:Y:S05]  /*4efa0*/  BSYNC.RECONVERGENT B0 ;  /* 0x0000000000007941 */ /* 0x000fea0003800200 */
.L_x_3236:
        /* <DEDUP_REMOVED lines=15> */
.L_x_3239:
[----:B------:R-:W-:Y:S05]  /*4f0a0*/  BSYNC.RECONVERGENT B0 ;  /* 0x0000000000007941 */ /* 0x000fea0003800200 */
.L_x_3238:
        /* <DEDUP_REMOVED lines=14> */
.L_x_3241:
[----:B------:R-:W-:Y:S05]  /*4f190*/  BSYNC.RECONVERGENT B0 ;  /* 0x0000000000007941 */ /* 0x000fea0003800200 */
.L_x_3240:
        /* <DEDUP_REMOVED lines=13> */
.L_x_3243:
[----:B------:R-:W-:Y:S05]  /*4f270*/  BSYNC.RECONVERGENT B0 ;  /* 0x0000000000007941 */ /* 0x000fea0003800200 */
.L_x_3242:
        /* <DEDUP_REMOVED lines=13> */
.L_x_3245:
[----:B------:R-:W-:Y:S05]  /*4f350*/  BSYNC.RECONVERGENT B0 ;  /* 0x0000000000007941 */ /* 0x000fea0003800200 */
.L_x_3244:
        /* <DEDUP_REMOVED lines=12> */
.L_x_3247:
[----:B------:R-:W-:Y:S05]  /*4f420*/  BSYNC.RECONVERGENT B0 ;  /* 0x0000000000007941 */ /* 0x000fea0003800200 */
.L_x_3246:
        /* <DEDUP_REMOVED lines=12> */
.L_x_3249:
[----:B------:R-:W-:Y:S05]  /*4f4f0*/  BSYNC.RECONVERGENT B0 ;  /* 0x0000000000007941 */ /* 0x000fea0003800200 */
.L_x_3248:
        /* <DEDUP_REMOVED lines=12> */
.L_x_3251:
[----:B------:R-:W-:Y:S05]  /*4f5c0*/  BSYNC.RECONVERGENT B0 ;  /* 0x0000000000007941 */ /* 0x000fea0003800200 */
.L_x_3250:
        /* <DEDUP_REMOVED lines=12> */
.L_x_3253:
[----:B------:R-:W-:Y:S05]  /*4f690*/  BSYNC.RECONVERGENT B0 ;  /* 0x0000000000007941 */ /* 0x000fea0003800200 */
.L_x_3252:
        /* <DEDUP_REMOVED lines=12> */
.L_x_3255:
[----:B------:R-:W-:Y:S05]  /*4f760*/  BSYNC.RECONVERGENT B0 ;  /* 0x0000000000007941 */ /* 0x000fea0003800200 */
.L_x_3254:
        /* <DEDUP_REMOVED lines=12> */
.L_x_3257:
[----:B------:R-:W-:Y:S05]  /*4f830*/  BSYNC.RECONVERGENT B0 ;  /* 0x0000000000007941 */ /* 0x000fea0003800200 */
.L_x_3256:
        /* <DEDUP_REMOVED lines=32> */
.L_x_3259:
[----:B------:R-:W-:Y:S05]  /*4fa40*/  BSYNC.RECONVERGENT B0 ;  /* 0x0000000000007941 */ /* 0x000fea0003800200 */
.L_x_3258:
        /* <DEDUP_REMOVED lines=12> */
.L_x_3261:
[----:B------:R-:W-:Y:S05]  /*4fb10*/  BSYNC.RECONVERGENT B0 ;  /* 0x0000000000007941 */ /* 0x000fea0003800200 */
.L_x_3260:
        /* <DEDUP_REMOVED lines=12> */
.L_x_3263:
[----:B------:R-:W-:Y:S05]  /*4fbe0*/  BSYNC.RECONVERGENT B0 ;  /* 0x0000000000007941 */ /* 0x000fea0003800200 */
.L_x_3262:
        /* <DEDUP_REMOVED lines=12> */
.L_x_3265:
[----:B------:R-:W-:Y:S05]  /*4fcb0*/  BSYNC.RECONVERGENT B0 ;  /* 0x0000000000007941 */ /* 0x000fea0003800200 */
.L_x_3264:
        /* <DEDUP_REMOVED lines=12> */
.L_x_3267:
[----:B------:R-:W-:Y:S05]  /*4fd80*/  BSYNC.RECONVERGENT B0 ;  /* 0x0000000000007941 */ /* 0x000fea0003800200 */
.L_x_3266:
        /* <DEDUP_REMOVED lines=12> */
.L_x_3269:
[----:B------:R-:W-:Y:S05]  /*4fe50*/  BSYNC.RECONVERGENT B0 ;  /* 0x0000000000007941 */ /* 0x000fea0003800200 */
.L_x_3268:
        /* <DEDUP_REMOVED lines=12> */
.L_x_3271:
[----:B------:R-:W-:Y:S05]  /*4ff20*/  BSYNC.RECONVERGENT B0 ;  /* 0x0000000000007941 */ /* 0x000fea0003800200 */
.L_x_3270:
        /* <DEDUP_REMOVED lines=16> */
.L_x_3273:
[----:B------:R-:W-:Y:S05]  /*50030*/  BSYNC.RECONVERGENT B0 ;  /* 0x0000000000007941 */ /* 0x000fea0003800200 */
.L_x_3272:
        /* <DEDUP_REMOVED lines=13> */
.L_x_3275:
[----:B------:R-:W-:Y:S05]  /*50110*/  BSYNC.RECONVERGENT B0 ;  /* 0x0000000000007941 */ /* 0x000fea0003800200 */
.L_x_3274:
        /* <DEDUP_REMOVED lines=12> */
.L_x_3277:
[----:B------:R-:W-:Y:S05]  /*501e0*/  BSYNC.RECONVERGENT B0 ;  /* 0x0000000000007941 */ /* 0x000fea0003800200 */
.L_x_3276:
        /* <DEDUP_REMOVED lines=12> */
.L_x_3279:
[----:B------:R-:W-:Y:S05]  /*502b0*/  BSYNC.RECONVERGENT B0 ;  /* 0x0000000000007941 */ /* 0x000fea0003800200 */
.L_x_3278:
        /* <DEDUP_REMOVED lines=12> */
.L_x_3281:
[----:B------:R-:W-:Y:S05]  /*50380*/  BSYNC.RECONVERGENT B0 ;  /* 0x0000000000007941 */ /* 0x000fea0003800200 */
.L_x_3280:
        /* <DEDUP_REMOVED lines=12> */
.L_x_3283:
[----:B------:R-:W-:Y:S05]  /*50450*/  BSYNC.RECONVERGENT B0 ;  /* 0x0000000000007941 */ /* 0x000fea0003800200 */
.L_x_3282:
        /* <DEDUP_REMOVED lines=12> */
.L_x_3285:
[----:B------:R-:W-:Y:S05]  /*50520*/  BSYNC.RECONVERGENT B0 ;  /* 0x0000000000007941 */ /* 0x000fea0003800200 */
.L_x_3284:
        /* <DEDUP_REMOVED lines=13> */
.L_x_3287:
[----:B------:R-:W-:Y:S05]  /*50600*/  BSYNC.RECONVERGENT B0 ;  /* 0x0000000000007941 */ /* 0x000fea0003800200 */
.L_x_3286:
        /* <DEDUP_REMOVED lines=16> */
.L_x_3289:
[----:B------:R-:W-:Y:S05]  /*50710*/  BSYNC.RECONVERGENT B0 ;  /* 0x0000000000007941 */ /* 0x000fea0003800200 */
.L_x_3288:
        /* <DEDUP_REMOVED lines=13> */
.L_x_3291:
[----:B------:R-:W-:Y:S05]  /*507f0*/  BSYNC.RECONVERGENT B0 ;  /* 0x0000000000007941 */ /* 0x000fea0003800200 */
.L_x_3290:
        /* <DEDUP_REMOVED lines=12> */
.L_x_3293:
[----:B------:R-:W-:Y:S05]  /*508c0*/  BSYNC.RECONVERGENT B0 ;  /* 0x0000000000007941 */ /* 0x000fea0003800200 */
.L_x_3292:
        /* <DEDUP_REMOVED lines=12> */
.L_x_3295:
[----:B------:R-:W-:Y:S05]  /*50990*/  BSYNC.RECONVERGENT B0 ;  /* 0x0000000000007941 */ /* 0x000fea0003800200 */
.L_x_3294:
        /* <DEDUP_REMOVED lines=12> */
.L_x_3297:
[----:B------:R-:W-:Y:S05]  /*50a60*/  BSYNC.RECONVERGENT B0 ;  /* 0x0000000000007941 */ /* 0x000fea0003800200 */
.L_x_3296:
        /* <DEDUP_REMOVED lines=12> */
.L_x_3299:
[----:B------:R-:W-:Y:S05]  /*50b30*/  BSYNC.RECONVERGENT B0 ;  /* 0x0000000000007941 */ /* 0x000fea0003800200 */
.L_x_3298:
        /* <DEDUP_REMOVED lines=12> */
.L_x_3301:
[----:B------:R-:W-:Y:S05]  /*50c00*/  BSYNC.RECONVERGENT B0 ;  /* 0x0000000000007941 */ /* 0x000fea0003800200 */
.L_x_3300:
        /* <DEDUP_REMOVED lines=13> */
.L_x_3303:
[----:B------:R-:W-:Y:S05]  /*50ce0*/  BSYNC.RECONVERGENT B0 ;  /* 0x0000000000007941 */ /* 0x000fea0003800200 */
.L_x_3302:
        /* <DEDUP_REMOVED lines=16> */
.L_x_3305:
[----:B------:R-:W-:Y:S05]  /*50df0*/  BSYNC.RECONVERGENT B0 ;  /* 0x0000000000007941 */ /* 0x000fea0003800200 */
.L_x_3304:
        /* <DEDUP_REMOVED lines=13> */
.L_x_3307:
[----:B------:R-:W-:Y:S05]  /*50ed0*/  BSYNC.RECONVERGENT B0 ;  /* 0x0000000000007941 */ /* 0x000fea0003800200 */
.L_x_3306:
        /* <DEDUP_REMOVED lines=12> */
.L_x_3309:
[----:B------:R-:W-:Y:S05]  /*50fa0*/  BSYNC.RECONVERGENT B0 ;  /* 0x0000000000007941 */ /* 0x000fea0003800200 */
.L_x_3308:
        /* <DEDUP_REMOVED lines=12> */
.L_x_3311:
[----:B------:R-:W-:Y:S05]  /*51070*/  BSYNC.RECONVERGENT B0 ;  /* 0x0000000000007941 */ /* 0x000fea0003800200 */
.L_x_3310:
        /* <DEDUP_REMOVED lines=12> */
.L_x_3313:
[----:B------:R-:W-:Y:S05]  /*51140*/  BSYNC.RECONVERGENT B0 ;  /* 0x0000000000007941 */ /* 0x000fea0003800200 */
.L_x_3312:
        /* <DEDUP_REMOVED lines=12> */
.L_x_3315:
[----:B------:R-:W-:Y:S05]  /*51210*/  BSYNC.RECONVERGENT B0 ;  /* 0x0000000000007941 */ /* 0x000fea0003800200 */
.L_x_3314:
        /* <DEDUP_REMOVED lines=12> */
.L_x_3317:
[----:B------:R-:W-:Y:S05]  /*512e0*/  BSYNC.RECONVERGENT B0 ;  /* 0x0000000000007941 */ /* 0x000fea0003800200 */
.L_x_3316:
        /* <DEDUP_REMOVED lines=13> */
.L_x_3319:
[----:B------:R-:W-:Y:S05]  /*513c0*/  BSYNC.RECONVERGENT B0 ;  /* 0x0000000000007941 */ /* 0x000fea0003800200 */
.L_x_3318:
        /* <DEDUP_REMOVED lines=16> */
.L_x_3321:
[----:B------:R-:W-:Y:S05]  /*514d0*/  BSYNC.RECONVERGENT B0 ;  /* 0x0000000000007941 */ /* 0x000fea0003800200 */
.L_x_3320:
        /* <DEDUP_REMOVED lines=13> */
.L_x_3323:
[----:B------:R-:W-:Y:S05]  /*515b0*/  BSYNC.RECONVERGENT B0 ;  /* 0x0000000000007941 */ /* 0x000fea0003800200 */
.L_x_3322:
        /* <DEDUP_REMOVED lines=12> */
.L_x_3325:
[----:B------:R-:W-:Y:S05]  /*51680*/  BSYNC.RECONVERGENT B0 ;  /* 0x0000000000007941 */ /* 0x000fea0003800200 */
.L_x_3324:
        /* <DEDUP_REMOVED lines=12> */
.L_x_3327:
[----:B------:R-:W-:Y:S05]  /*51750*/  BSYNC.RECONVERGENT B0 ;  /* 0x0000000000007941 */ /* 0x000fea0003800200 */
.L_x_3326:
        /* <DEDUP_REMOVED lines=12> */
.L_x_3329:
[----:B------:R-:W-:Y:S05]  /*51820*/  BSYNC.RECONVERGENT B0 ;  /* 0x0000000000007941 */ /* 0x000fea0003800200 */
.L_x_3328:
        /* <DEDUP_REMOVED lines=12> */
.L_x_3331:
[----:B------:R-:W-:Y:S05]  /*518f0*/  BSYNC.RECONVERGENT B0 ;  /* 0x0000000000007941 */ /* 0x000fea0003800200 */
.L_x_3330:
        /* <DEDUP_REMOVED lines=12> */
.L_x_3333:
[----:B------:R-:W-:Y:S05]  /*519c0*/  BSYNC.RECONVERGENT B0 ;  /* 0x0000000000007941 */ /* 0x000fea0003800200 */
.L_x_3332:
        /* <DEDUP_REMOVED lines=13> */
.L_x_3335:
[----:B------:R-:W-:Y:S05]  /*51aa0*/  BSYNC.RECONVERGENT B0 ;  /* 0x0000000000007941 */ /* 0x000fea0003800200 */
.L_x_3334:
        /* <DEDUP_REMOVED lines=16> */
.L_x_3337:
[----:B------:R-:W-:Y:S05]  /*51bb0*/  BSYNC.RECONVERGENT B0 ;  /* 0x0000000000007941 */ /* 0x000fea0003800200 */
.L_x_3336:
        /* <DEDUP_REMOVED lines=13> */
.L_x_3339:
[----:B------:R-:W-:Y:S05]  /*51c90*/  BSYNC.RECONVERGENT B0 ;  /* 0x0000000000007941 */ /* 0x000fea0003800200 */
.L_x_3338:
        /* <DEDUP_REMOVED lines=12> */
.L_x_3341:
[----:B------:R-:W-:Y:S05]  /*51d60*/  BSYNC.RECONVERGENT B0 ;  /* 0x0000000000007941 */ /* 0x000fea0003800200 */
.L_x_3340:
        /* <DEDUP_REMOVED lines=13> */
.L_x_3343:
[----:B------:R-:W-:Y:S05]  /*51e40*/  BSYNC.RECONVERGENT B0 ;  /* 0x0000000000007941 */ /* 0x000fea0003800200 */
.L_x_3342:
        /* <DEDUP_REMOVED lines=12> */
.L_x_3345:
[----:B------:R-:W-:Y:S05]  /*51f10*/  BSYNC.RECONVERGENT B0 ;  /* 0x0000000000007941 */ /* 0x000fea0003800200 */
.L_x_3344:
        /* <DEDUP_REMOVED lines=12> */
.L_x_3347:
[----:B------:R-:W-:Y:S05]  /*51fe0*/  BSYNC.RECONVERGENT B0 ;  /* 0x0000000000007941 */ /* 0x000fea0003800200 */
.L_x_3346:
        /* <DEDUP_REMOVED lines=12> */
.L_x_3349:
[----:B------:R-:W-:Y:S05]  /*520b0*/  BSYNC.RECONVERGENT B0 ;  /* 0x0000000000007941 */ /* 0x000fea0003800200 */
.L_x_3348:
        /* <DEDUP_REMOVED lines=13> */
.L_x_3351:
[----:B------:R-:W-:Y:S05]  /*52190*/  BSYNC.RECONVERGENT B0 ;  /* 0x0000000000007941 */ /* 0x000fea0003800200 */
.L_x_3350:
        /* <DEDUP_REMOVED lines=13> */
.L_x_3353:
[----:B------:R-:W-:Y:S05]  /*52270*/  BSYNC.RECONVERGENT B0 ;  /* 0x0000000000007941 */ /* 0x000fea0003800200 */
.L_x_3352:
        /* <DEDUP_REMOVED lines=8> */
.L_x_3355:
[----:B------:R-:W-:Y:S05]  /*52300*/  BSYNC.RECONVERGENT B0 ;  /* 0x0000000000007941 */ /* 0x000fea0003800200 */
.L_x_3354:
[----:B------:R-:W-:Y:S01]  /*52310*/  ISETP.NE.AND P6, PT, R5, RZ, PT ;  /* 0x000000ff0500720c */ /* 0x000fe20003fc5270 */
[----:B------:R-:W-:-:S12]  /*52320*/  BSSY.RECONVERGENT B0, `(.L_x_3356) ;  /* 0x0000006000007945 */ /* 0x000fd80003800200 */
[----:B------:R-:W-:Y:S05]  /*52330*/  @!P6 BRA `(.L_x_3357) ;  /* 0x000000000010e947 */ /* 0x000fea0003800000 */
[----:B------:R0:W-:Y:S04]  /*52340*/  ATOMS.XOR RZ, [R27+UR4+0xb200], R33 ;  /* 0x00b200211bff798c */ /* 0x0001e8000b800004 */
[----:B------:R0:W-:Y:S04]  /*52350*/  ATOMS.XOR RZ, [R27+UR4+0xb204], R32 ;  /* 0x00b204201bff798c */ /* 0x0001e8000b800004 */
[----:B------:R0:W-:Y:S04]  /*52360*/  ATOMS.XOR RZ, [R27+UR4+0xb208], R31 ;  /* 0x00b2081f1bff798c */ /* 0x0001e8000b800004 */
[----:B------:R0:W-:Y:S02]  /*52370*/  ATOMS.XOR RZ, [R27+UR4+0xb20c], R30 ;  /* 0x00b20c1e1bff798c */ /* 0x0001e4000b800004 */
.L_x_3357:
[----:B------:R-:W-:Y:S05]  /*52380*/  BSYNC.RECONVERGENT B0 ;  /* 0x0000000000007941 */ /* 0x000fea0003800200 */
.L_x_3356:
[----:B------:R-:W-:Y:S04]  /*52390*/  BSSY.RECONVERGENT B0, `(.L_x_3358) ;  /* 0x0000006000007945 */ /* 0x000fe80003800200 */
[----:B------:R-:W-:Y:S05]  /*523a0*/  @!P0 BRA `(.L_x_3359) ;  /* 0x0000000000108947 */ /* 0x000fea0003800000 */
[----:B------:R0:W-:Y:S04]  /*523b0*/  ATOMS.XOR RZ, [R27+UR4+0xb400], R29 ;  /* 0x00b4001d1bff798c */ /* 0x0001e8000b800004 */
[----:B------:R0:W-:Y:S04]  /*523c0*/  ATOMS.XOR RZ, [R27+UR4+0xb404], R28 ;  /* 0x00b4041c1bff798c */ /* 0x0001e8000b800004 */
[----:B------:R0:W-:Y:S04]  /*523d0*/  ATOMS.XOR RZ, [R27+UR4+0xb408], R26 ;  /* 0x00b4081a1bff798c */ /* 0x0001e8000b800004 */
[----:B------:R0:W-:Y:S02]  /*523e0*/  ATOMS.XOR RZ, [R27+UR4+0xb40c], R24 ;  /* 0x00b40c181bff798c */ /* 0x0001e4000b800004 */
.L_x_3359:
[----:B------:R-:W-:Y:S05]  /*523f0*/  BSYNC.RECONVERGENT B0 ;  /* 0x0000000000007941 */ /* 0x000fea0003800200 */
.L_x_3358:
[----:B------:R-:W-:Y:S04]  /*52400*/  BSSY.RECONVERGENT B0, `(.L_x_3360) ;  /* 0x0000006000007945 */ /* 0x000fe80003800200 */
[----:B------:R-:W-:Y:S05]  /*52410*/  @!P1 BRA `(.L_x_3361) ;  /* 0x0000000000109947 */ /* 0x000fea0003800000 */
[----:B------:R0:W-:Y:S04]  /*52420*/  ATOMS.XOR RZ, [R27+UR4+0xb600], R23 ;  /* 0x00b600171bff798c */ /* 0x0001e8000b800004 */
[----:B------:R0:W-:Y:S04]  /*52430*/  ATOMS.XOR RZ, [R27+UR4+0xb604], R22 ;  /* 0x00b604161bff798c */ /* 0x0001e8000b800004 */
[----:B------:R0:W-:Y:S04]  /*52440*/  ATOMS.XOR RZ, [R27+UR4+0xb608], R21 ;  /* 0x00b608151bff798c */ /* 0x0001e8000b800004 */
[----:B------:R0:W-:Y:S02]  /*52450*/  ATOMS.XOR RZ, [R27+UR4+0xb60c], R20 ;  /* 0x00b60c141bff798c */ /* 0x0001e4000b800004 */
.L_x_3361:
[----:B------:R-:W-:Y:S05]  /*52460*/  BSYNC.RECONVERGENT B0 ;  /* 0x0000000000007941 */ /* 0x000fea0003800200 */
.L_x_3360:
[----:B------:R-:W-:Y:S04]  /*52470*/  BSSY.RECONVERGENT B0, `(.L_x_3362) ;  /* 0x0000006000007945 */ /* 0x000fe80003800200 */
[----:B------:R-:W-:Y:S05]  /*52480*/  @!P2 BRA `(.L_x_3363) ;  /* 0x000000000010a947 */ /* 0x000fea0003800000 */
[----:B------:R0:W-:Y:S04]  /*52490*/  ATOMS.XOR RZ, [R27+UR4+0xb800], R19 ;  /* 0x00b800131bff798c */ /* 0x0001e8000b800004 */
[----:B------:R0:W-:Y:S04]  /*524a0*/  ATOMS.XOR RZ, [R27+UR4+0xb804], R18 ;  /* 0x00b804121bff798c */ /* 0x0001e8000b800004 */
[----:B------:R0:W-:Y:S04]  /*524b0*/  ATOMS.XOR RZ, [R27+UR4+0xb808], R17 ;  /* 0x00b808111bff798c */ /* 0x0001e8000b800004 */
[----:B------:R0:W-:Y:S02]  /*524c0*/  ATOMS.XOR RZ, [R27+UR4+0xb80c], R16 ;  /* 0x00b80c101bff798c */ /* 0x0001e4000b800004 */
.L_x_3363:
[----:B------:R-:W-:Y:S05]  /*524d0*/  BSYNC.RECONVERGENT B0 ;  /* 0x0000000000007941 */ /* 0x000fea0003800200 */
.L_x_3362:
[----:B------:R-:W-:Y:S04]  /*524e0*/  BSSY.RECONVERGENT B0, `(.L_x_3364) ;  /* 0x0000006000007945 */ /* 0x000fe80003800200 */
[----:B------:R-:W-:Y:S05]  /*524f0*/  @!P3 BRA `(.L_x_3365) ;  /* 0x000000000010b947 */ /* 0x000fea0003800000 */
[----:B------:R0:W-:Y:S04]  /*52500*/  ATOMS.XOR RZ, [R27+UR4+0xba00], R15 ;  /* 0x00ba000f1bff798c */ /* 0x0001e8000b800004 */
[----:B------:R0:W-:Y:S04]  /*52510*/  ATOMS.XOR RZ, [R27+UR4+0xba04], R14 ;  /* 0x00ba040e1bff798c */ /* 0x0001e8000b800004 */
[----:B------:R0:W-:Y:S04]  /*52520*/  ATOMS.XOR RZ, [R27+UR4+0xba08], R13 ;  /* 0x00ba080d1bff798c */ /* 0x0001e8000b800004 */
[----:B------:R0:W-:Y:S02]  /*52530*/  ATOMS.XOR RZ, [R27+UR4+0xba0c], R12 ;  /* 0x00ba0c0c1bff798c */ /* 0x0001e4000b800004 */
.L_x_3365:
[----:B------:R-:W-:Y:S05]  /*52540*/  BSYNC.RECONVERGENT B0 ;  /* 0x0000000000007941 */ /* 0x000fea0003800200 */
.L_x_3364:
[----:B------:R-:W-:Y:S04]  /*52550*/  BSSY.RECONVERGENT B0, `(.L_x_3366) ;  /* 0x0000006000007945 */ /* 0x000fe80003800200 */
[----:B------:R-:W-:Y:S05]  /*52560*/  @!P4 BRA `(.L_x_3367) ;  /* 0x000000000010c947 */ /* 0x000fea0003800000 */
[----:B------:R0:W-:Y:S04]  /*52570*/  ATOMS.XOR RZ, [R27+UR4+0xbc00], R11 ;  /* 0x00bc000b1bff798c */ /* 0x0001e8000b800004 */
[----:B------:R0:W-:Y:S04]  /*52580*/  ATOMS.XOR RZ, [R27+UR4+0xbc04], R10 ;  /* 0x00bc040a1bff798c */ /* 0x0001e8000b800004 */
[----:B------:R0:W-:Y:S04]  /*52590*/  ATOMS.XOR RZ, [R27+UR4+0xbc08], R9 ;  /* 0x00bc08091bff798c */ /* 0x0001e8000b800004 */
[----:B------:R0:W-:Y:S02]  /*525a0*/  ATOMS.XOR RZ, [R27+UR4+0xbc0c], R8 ;  /* 0x00bc0c081bff798c */ /* 0x0001e4000b800004 */
.L_x_3367:
[----:B------:R-:W-:Y:S05]  /*525b0*/  BSYNC.RECONVERGENT B0 ;  /* 0x0000000000007941 */ /* 0x000fea0003800200 */
.L_x_3366:
[----:B------:R-:W-:Y:S04]  /*525c0*/  BSSY.RECONVERGENT B0, `(.L_x_3368) ;  /* 0x0000006000007945 */ /* 0x000fe80003800200 */
[----:B------:R-:W-:Y:S05]  /*525d0*/  @!P5 BRA `(.L_x_3369) ;  /* 0x000000000010d947 */ /* 0x000fea0003800000 */
[----:B------:R0:W-:Y:S04]  /*525e0*/  ATOMS.XOR RZ, [R27+UR4+0xbe00], R7 ;  /* 0x00be00071bff798c */ /* 0x0001e8000b800004 */
[----:B------:R0:W-:Y:S04]  /*525f0*/  ATOMS.XOR RZ, [R27+UR4+0xbe04], R6 ;  /* 0x00be04061bff798c */ /* 0x0001e8000b800004 */
[----:B------:R0:W-:Y:S04]  /*52600*/  ATOMS.XOR RZ, [R27+UR4+0xbe08], R4 ;  /* 0x00be08041bff798c */ /* 0x0001e8000b800004 */
[----:B------:R0:W-:Y:S02]  /*52610*/  ATOMS.XOR RZ, [R27+UR4+0xbe0c], R2 ;  /* 0x00be0c021bff798c */ /* 0x0001e4000b800004 */
.L_x_3369:
[----:B------:R-:W-:Y:S05]  /*52620*/  BSYNC.RECONVERGENT B0 ;  /* 0x0000000000007941 */ /* 0x000fea0003800200 */
.L_x_3368:
        /* <DEDUP_REMOVED lines=8> */
.L_x_3374:
        /* <DEDUP_REMOVED lines=14> */
.L_x_3373:
[----:B------:R-:W-:Y:S05]  /*52790*/  BSYNC.RECONVERGENT B1 ;  /* 0x0000000000017941 */ /* 0x000fea0003800200 */
.L_x_3372:
[----:B------:R-:W-:Y:S01]  /*527a0*/  IMAD.IADD R52, R25, 0x1, R52 ;  /* 0x0000000119347824 */ /* 0x000fe200078e0234 */
[----:B------:R-:W-:Y:S06]  /*527b0*/  @P1 BRA `(.L_x_3374) ;  /* 0xfffffffc00bc1947 */ /* 0x000fec000383ffff */
.L_x_3371:
[----:B------:R-:W-:Y:S05]  /*527c0*/  BSYNC.RECONVERGENT B0 ;  /* 0x0000000000007941 */ /* 0x000fea0003800200 */
.L_x_3370:
        /* <DEDUP_REMOVED lines=9> */
.L_x_3383:
        /* <DEDUP_REMOVED lines=22> */
.L_x_3376:
[----:B------:R-:W-:Y:S05]  /*529c0*/  BSYNC.RECONVERGENT B0 ;  /* 0x0000000000007941 */ /* 0x000fea0003800200 */
.L_x_3375:
[----:B------:R-:W-:Y:S04]  /*529d0*/  BSSY.RECONVERGENT B0, `(.L_x_3377) ;  /* 0x0000007000007945 */ /* 0x000fe80003800200 */
[----:B------:R-:W-:Y:S05]  /*529e0*/  @!P1 BRA `(.L_x_3378) ;  /* 0x0000000000149947 */ /* 0x000fea0003800000 */
[----:B01----:R-:W-:-:S05]  /*529f0*/  IMAD.WIDE.U32 R2, R7, 0x10, R4 ;  /* 0x0000001007027825 */ /* 0x003fca00078e0004 */
[----:B------:R2:W-:Y:S04]  /*52a00*/  REDG.E.XOR.STRONG.GPU desc[UR8][R2.64], R20 ;  /* 0x000000140200798e */ /* 0x0005e8000f92e108 */
[----:B------:R2:W-:Y:S04]  /*52a10*/  REDG.E.XOR.STRONG.GPU desc[UR8][R2.64+0x4], R21 ;  /* 0x000004150200798e */ /* 0x0005e8000f92e108 */
[----:B------:R2:W-:Y:S04]  /*52a20*/  REDG.E.XOR.STRONG.GPU desc[UR8][R2.64+0x8], R22 ;  /* 0x000008160200798e */ /* 0x0005e8000f92e108 */
[----:B------:R2:W-:Y:S02]  /*52a30*/  REDG.E.XOR.STRONG.GPU desc[UR8][R2.64+0xc], R23 ;  /* 0x00000c170200798e */ /* 0x0005e4000f92e108 */
.L_x_3378:
[----:B------:R-:W-:Y:S05]  /*52a40*/  BSYNC.RECONVERGENT B0 ;  /* 0x0000000000007941 */ /* 0x000fea0003800200 */
.L_x_3377:
[----:B------:R-:W-:Y:S04]  /*52a50*/  BSSY.RECONVERGENT B0, `(.L_x_3379) ;  /* 0x0000007000007945 */ /* 0x000fe80003800200 */
[----:B------:R-:W-:Y:S05]  /*52a60*/  @!P2 BRA `(.L_x_3380) ;  /* 0x000000000014a947 */ /* 0x000fea0003800000 */
[----:B012---:R-:W-:-:S05]  /*52a70*/  IMAD.WIDE.U32 R2, R0, 0x10, R4 ;  /* 0x0000001000027825 */ /* 0x007fca00078e0004 */
[----:B------:R4:W-:Y:S04]  /*52a80*/  REDG.E.XOR.STRONG.GPU desc[UR8][R2.64], R28 ;  /* 0x0000001c0200798e */ /* 0x0009e8000f92e108 */
[----:B------:R4:W-:Y:S04]  /*52a90*/  REDG.E.XOR.STRONG.GPU desc[UR8][R2.64+0x4], R29 ;  /* 0x0000041d0200798e */ /* 0x0009e8000f92e108 */
[----:B------:R4:W-:Y:S04]  /*52aa0*/  REDG.E.XOR.STRONG.GPU desc[UR8][R2.64+0x8], R30 ;  /* 0x0000081e0200798e */ /* 0x0009e8000f92e108 */
[----:B------:R4:W-:Y:S02]  /*52ab0*/  REDG.E.XOR.STRONG.GPU desc[UR8][R2.64+0xc], R31 ;  /* 0x00000c1f0200798e */ /* 0x0009e4000f92e108 */
.L_x_3380:
[----:B------:R-:W-:Y:S05]  /*52ac0*/  BSYNC.RECONVERGENT B0 ;  /* 0x0000000000007941 */ /* 0x000fea0003800200 */
.L_x_3379:
        /* <DEDUP_REMOVED lines=8> */
.L_x_3382:
[----:B------:R-:W-:Y:S05]  /*52b50*/  BSYNC.RECONVERGENT B0 ;  /* 0x0000000000007941 */ /* 0x000fea0003800200 */
.L_x_3381:
        /* <DEDUP_REMOVED lines=8> */
        .weak           $__internal_5_$__cuda_sm20_div_u16
        .type           $__internal_5_$__cuda_sm20_div_u16,@function
        .size           $__internal_5_$__cuda_sm20_div_u16,(.L_x_3669 - $__internal_5_$__cuda_sm20_div_u16)
$__internal_5_$__cuda_sm20_div_u16:
        /* <DEDUP_REMOVED lines=19> */
[----:B0-----:R-:W-:Y:S05]  /*52d10*/  RET.REL.NODEC R2 `(fused_batch_pir_kernel_4) ;  /* 0xfffffad002b87950 */ /* 0x001fea0003c3ffff */
.L_x_3384:
        /* <DEDUP_REMOVED lines=14> */
.L_x_3669:


//--------------------- .text.fused_batch_pir_kernel_2 --------------------------
	.section	.text.fused_batch_pir_kernel_2,"ax",@progbits
	.align	128
        .global         fused_batch_pir_kernel_2
        .type           fused_batch_pir_kernel_2,@function
        .size           fused_batch_pir_kernel_2,(.L_x_3678 - fused_batch_pir_kernel_2)
        .other          fused_batch_pir_kernel_2,@"STO_CUDA_ENTRY STV_DEFAULT"
fused_batch_pir_kernel_2:
.text.fused_batch_pir_kernel_2:
        /* <DEDUP_REMOVED lines=40> */
.L_x_3387:
[----:B------:R-:W-:Y:S02]  /*0280*/  IMAD R4, R2, 0x10, R5 ;  /* 0x0000001002047824 */ /* 0x000fe400078e0205 */
[----:B------:R-:W-:Y:S02]  /*0290*/  VIADD R3, R3, 0x1 ;  /* 0x0000000103037836 */ /* 0x000fe40000000000 */
[----:B------:R-:W-:Y:S01]  /*02a0*/  IMAD.IADD R2, R8, 0x1, R2 ;  /* 0x0000000108027824 */ /* 0x000fe200078e0202 */
[----:B------:R0:W-:Y:S02]  /*02b0*/  STS.128 [R4], RZ ;  /* 0x000000ff04007388 */ /* 0x0001e40000000c00 */
[----:B------:R-:W-:-:S13]  /*02c0*/  ISETP.NE.AND P0, PT, R3, R0, PT ;  /* 0x000000000300720c */ /* 0x000fda0003f05270 */
[----:B0-----:R-:W-:Y:S05]  /*02d0*/  @P0 BRA `(.L_x_3387) ;  /* 0xfffffffc00e80947 */ /* 0x001fea000383ffff */
.L_x_3386:
[----:B------:R-:W-:Y:S05]  /*02e0*/  BSYNC.RECONVERGENT B0 ;  /* 0x0000000000007941 */ /* 0x000fea0003800200 */
.L_x_3385:
[----:B------:R-:W-:Y:S04]  /*02f0*/  BSSY.RECONVERGENT B0, `(.L_x_3388) ;  /* 0x0000010000007945 */ /* 0x000fe80003800200 */
[----:B------:R-:W-:Y:S05]  /*0300*/  @!P1 BRA `(.L_x_3389) ;  /* 0x0000000000389947 */ /* 0x000fea0003800000 */
[----:B------:R-:W0:Y:S01]  /*0310*/  S2R R3, SR_CgaCtaId ;  /* 0x0000000000037919 */ /* 0x000e220000008800 */
[----:B------:R-:W-:-:S04]  /*0320*/  MOV R0, 0x400 ;  /* 0x0000040000007802 */ /* 0x000fc80000000f00 */
[----:B0-----:R-:W-:-:S07]  /*0330*/  LEA R5, R3, R0, 0x18 ;  /* 0x0000000003057211 */ /* 0x001fce00078ec0ff */
.L_x_3390:
        /* <DEDUP_REMOVED lines=11> */
.L_x_3389:
[----:B------:R-:W-:Y:S05]  /*03f0*/  BSYNC.RECONVERGENT B0 ;  /* 0x0000000000007941 */ /* 0x000fea0003800200 */
.L_x_3388:
        /* <DEDUP_REMOVED lines=20> */
.L_x_3395:
        /* <DEDUP_REMOVED lines=721> */
.L_x_3394:
[----:B------:R-:W-:Y:S01]  /*3250*/  VIADD R11, R11, 0x1 ;  /* 0x000000010b0b7836 */ /* 0x000fe20000000000 */
[----:B------:R-:W-:Y:S02]  /*3260*/  SEL R4, R8, R15, !P3 ;  /* 0x0000000f08047207 */ /* 0x000fe40005800000 */
[----:B------:R-:W-:Y:S02]  /*3270*/  SEL R5, R9, R24, !P3 ;  /* 0x0000001809057207 */ /* 0x000fe40005800000 */
[----:B------:R-:W-:Y:S02]  /*3280*/  SEL R6, R27, R6, !P3 ;  /* 0x000000061b067207 */ /* 0x000fe40005800000 */
[----:B------:R-:W-:Y:S01]  /*3290*/  SEL R7, R28, R7, !P3 ;  /* 0x000000071c077207 */ /* 0x000fe20005800000 */
[----:B------:R-:W-:Y:S06]  /*32a0*/  @P2 BRA `(.L_x_3395) ;  /* 0xffffffd000a42947 */ /* 0x000fec000383ffff */
.L_x_3393:
        /* <DEDUP_REMOVED lines=18> */
.L_x_3398:
        /* <DEDUP_REMOVED lines=722> */
.L_x_3397:
[----:B------:R-:W-:Y:S01]  /*60f0*/  VIADD R11, R11, 0x1 ;  /* 0x000000010b0b7836 */ /* 0x000fe20000000000 */
[----:B------:R-:W-:Y:S02]  /*6100*/  SEL R9, R6, R9, !P3 ;  /* 0x0000000906097207 */ /* 0x000fe40005800000 */
[----:B------:R-:W-:Y:S02]  /*6110*/  SEL R0, R27, R0, !P3 ;  /* 0x000000001b007207 */ /* 0x000fe40005800000 */
[----:B------:R-:W-:Y:S02]  /*6120*/  SEL R2, R7, R16, !P3 ;  /* 0x0000001007027207 */ /* 0x000fe40005800000 */
[----:B------:R-:W-:Y:S01]  /*6130*/  SEL R3, R33, R18, !P3 ;  /* 0x0000001221037207 */ /* 0x000fe20005800000 */
[----:B------:R-:W-:Y:S06]  /*6140*/  @P2 BRA `(.L_x_3398) ;  /* 0xffffffd000a02947 */ /* 0x000fec000383ffff */
.L_x_3396:
        /* <DEDUP_REMOVED lines=21> */
.L_x_3401:
        /* <DEDUP_REMOVED lines=721> */
.L_x_3400:
[----:B------:R-:W-:Y:S01]  /*8fb0*/  VIADD R11, R11, 0x1 ;  /* 0x000000010b0b7836 */ /* 0x000fe20000000000 */
[----:B------:R-:W-:Y:S02]  /*8fc0*/  SEL R6, R8, R15, !P3 ;  /* 0x0000000f08067207 */ /* 0x000fe40005800000 */
[----:B------:R-:W-:Y:S02]  /*8fd0*/  SEL R7, R9, R24, !P3 ;  /* 0x0000001809077207 */ /* 0x000fe40005800000 */
[----:B------:R-:W-:Y:S02]  /*8fe0*/  SEL R4, R27, R14, !P3 ;  /* 0x0000000e1b047207 */ /* 0x000fe40005800000 */
[----:B------:R-:W-:Y:S01]  /*8ff0*/  SEL R5, R28, R17, !P3 ;  /* 0x000000111c057207 */ /* 0x000fe20005800000 */
[----:B------:R-:W-:Y:S06]  /*9000*/  @P2 BRA `(.L_x_3401) ;  /* 0xffffffd000a42947 */ /* 0x000fec000383ffff */
.L_x_3399:
        /* <DEDUP_REMOVED lines=19> */
.L_x_3404:
        /* <DEDUP_REMOVED lines=722> */
.L_x_3403:
[----:B------:R-:W-:Y:S01]  /*be60*/  VIADD R11, R11, 0x1 ;  /* 0x000000010b0b7836 */ /* 0x000fe20000000000 */
[----:B------:R-:W-:Y:S02]  /*be70*/  SEL R9, R6, R9, !P3 ;  /* 0x0000000906097207 */ /* 0x000fe40005800000 */
[----:B------:R-:W-:Y:S02]  /*be80*/  SEL R0, R27, R0, !P3 ;  /* 0x000000001b007207 */ /* 0x000fe40005800000 */
[----:B------:R-:W-:Y:S02]  /*be90*/  SEL R2, R7, R16, !P3 ;  /* 0x0000001007027207 */ /* 0x000fe40005800000 */
[----:B------:R-:W-:Y:S01]  /*bea0*/  SEL R3, R33, R18, !P3 ;  /* 0x0000001221037207 */ /* 0x000fe20005800000 */
[----:B------:R-:W-:Y:S06]  /*beb0*/  @P2 BRA `(.L_x_3404) ;  /* 0xffffffd000a02947 */ /* 0x000fec000383ffff */
.L_x_3402:
        /* <DEDUP_REMOVED lines=21> */
.L_x_3407:
        /* <DEDUP_REMOVED lines=721> */
.L_x_3406:
[----:B------:R-:W-:Y:S01]  /*ed20*/  VIADD R11, R11, 0x1 ;  /* 0x000000010b0b7836 */ /* 0x000fe20000000000 */
[----:B------:R-:W-:Y:S02]  /*ed30*/  SEL R4, R8, R15, !P3 ;  /* 0x0000000f08047207 */ /* 0x000fe40005800000 */
[----:B------:R-:W-:Y:S02]  /*ed40*/  SEL R5, R9, R24, !P3 ;  /* 0x0000001809057207 */ /* 0x000fe40005800000 */
[----:B------:R-:W-:Y:S02]  /*ed50*/  SEL R6, R27, R6, !P3 ;  /* 0x000000061b067207 */ /* 0x000fe40005800000 */
[----:B------:R-:W-:Y:S01]  /*ed60*/  SEL R7, R28, R7, !P3 ;  /* 0x000000071c077207 */ /* 0x000fe20005800000 */
[----:B------:R-:W-:Y:S06]  /*ed70*/  @P2 BRA `(.L_x_3407) ;  /* 0xffffffd000a42947 */ /* 0x000fec000383ffff */
.L_x_3405:
        /* <DEDUP_REMOVED lines=18> */
.L_x_3410:
        /* <DEDUP_REMOVED lines=722> */
.L_x_3409:
[----:B------:R-:W-:Y:S01]  /*11bc0*/  VIADD R11, R11, 0x1 ;  /* 0x000000010b0b7836 */ /* 0x000fe20000000000 */
[----:B------:R-:W-:Y:S02]  /*11bd0*/  SEL R9, R6, R9, !P3 ;  /* 0x0000000906097207 */ /* 0x000fe40005800000 */
[----:B------:R-:W-:Y:S02]  /*11be0*/  SEL R0, R27, R0, !P3 ;  /* 0x000000001b007207 */ /* 0x000fe40005800000 */
[----:B------:R-:W-:Y:S02]  /*11bf0*/  SEL R2, R7, R16, !P3 ;  /* 0x0000001007027207 */ /* 0x000fe40005800000 */
[----:B------:R-:W-:Y:S01]  /*11c00*/  SEL R3, R33, R18, !P3 ;  /* 0x0000001221037207 */ /* 0x000fe20005800000 */
[----:B------:R-:W-:Y:S06]  /*11c10*/  @P2 BRA `(.L_x_3410) ;  /* 0xffffffd000a02947 */ /* 0x000fec000383ffff */
.L_x_3408:
[----:B0-----:R-:W0:Y:S01]  /*11c20*/  S2UR UR6, SR_CgaCtaId ;  /* 0x00000000000679c3 */ /* 0x001e220000008800 */
[----:B------:R-:W-:Y:S02]  /*11c30*/  UMOV UR5, 0x400 ;  /* 0x0000040000057882 */ /* 0x000fe40000000000 */
[----:B0-----:R-:W-:-:S09]  /*11c40*/  ULEA UR5, UR6, UR5, 0x18 ;  /* 0x0000000506057291 */ /* 0x001fd2000f8ec0ff */
[----:B------:R1:W-:Y:S04]  /*11c50*/  STS.64 [UR5+0x6068], R2 ;  /* 0x00606802ff007988 */ /* 0x0003e80008000a05 */
[----:B------:R1:W-:Y:S04]  /*11c60*/  STS [UR5+0x6064], R9 ;  /* 0x00606409ff007988 */ /* 0x0003e80008000805 */
[----:B------:R1:W-:Y:S04]  /*11c70*/  STS [UR5+0x6070], R0 ;  /* 0x00607000ff007988 */ /* 0x0003e80008000805 */
[----:B------:R1:W-:Y:S02]  /*11c80*/  STS.U8 [UR5+0x6074], R14 ;  /* 0x0060740eff007988 */ /* 0x0003e40008000005 */
.L_x_3392:
[----:B--2---:R-:W-:Y:S05]  /*11c90*/  BSYNC.RECONVERGENT B0 ;  /* 0x0000000000007941 */ /* 0x004fea0003800200 */
.L_x_3391:
        /* <DEDUP_REMOVED lines=104> */
.L_x_3450:
        /* <DEDUP_REMOVED lines=36> */
.L_x_3416:
        /* <DEDUP_REMOVED lines=734> */
.L_x_3415:
[----:B------:R-:W-:Y:S05]  /*15340*/  BSYNC.RECONVERGENT B1 ;  /* 0x0000000000017941 */ /* 0x000fea0003800200 */
.L_x_3414:
        /* <DEDUP_REMOVED lines=9> */
.L_x_3413:
        /* <DEDUP_REMOVED lines=15> */
.L_x_3412:
[----:B------:R-:W-:Y:S05]  /*154d0*/  BSYNC.RECONVERGENT B0 ;  /* 0x0000000000007941 */ /* 0x000fea0003800200 */
.L_x_3411:
        /* <DEDUP_REMOVED lines=40> */
.L_x_3422:
        /* <DEDUP_REMOVED lines=731> */
.L_x_3421:
[----:B------:R-:W-:Y:S05]  /*18510*/  BSYNC.RECONVERGENT B1 ;  /* 0x0000000000017941 */ /* 0x000fea0003800200 */
.L_x_3420:
        /* <DEDUP_REMOVED lines=8> */
.L_x_3419:
        /* <DEDUP_REMOVED lines=14> */
.L_x_3418:
[----:B------:R-:W-:Y:S05]  /*18680*/  BSYNC.RECONVERGENT B0 ;  /* 0x0000000000007941 */ /* 0x000fea0003800200 */
.L_x_3417:
        /* <DEDUP_REMOVED lines=43> */
.L_x_3428:
        /* <DEDUP_REMOVED lines=731> */
.L_x_3427:
[----:B------:R-:W-:Y:S05]  /*1b6f0*/  BSYNC.RECONVERGENT B1 ;  /* 0x0000000000017941 */ /* 0x000fea0003800200 */
.L_x_3426:
        /* <DEDUP_REMOVED lines=8> */
.L_x_3425:
        /* <DEDUP_REMOVED lines=14> */
.L_x_3424:
[----:B------:R-:W-:Y:S05]  /*1b860*/  BSYNC.RECONVERGENT B0 ;  /* 0x0000000000007941 */ /* 0x000fea0003800200 */
.L_x_3423:
        /* <DEDUP_REMOVED lines=40> */
.L_x_3434:
        /* <DEDUP_REMOVED lines=731> */
.L_x_3433:
[----:B------:R-:W-:Y:S05]  /*1e8a0*/  BSYNC.RECONVERGENT B1 ;  /* 0x0000000000017941 */ /* 0x000fea0003800200 */
.L_x_3432:
        /* <DEDUP_REMOVED lines=8> */
.L_x_3431:
        /* <DEDUP_REMOVED lines=14> */
.L_x_3430:
[----:B------:R-:W-:Y:S05]  /*1ea10*/  BSYNC.RECONVERGENT B0 ;  /* 0x0000000000007941 */ /* 0x000fea0003800200 */
.L_x_3429:
        /* <DEDUP_REMOVED lines=42> */
.L_x_3440:
        /* <DEDUP_REMOVED lines=731> */
.L_x_3439:
[----:B------:R-:W-:Y:S05]  /*21a70*/  BSYNC.RECONVERGENT B1 ;  /* 0x0000000000017941 */ /* 0x000fea0003800200 */
.L_x_3438:
        /* <DEDUP_REMOVED lines=8> */
.L_x_3437:
        /* <DEDUP_REMOVED lines=14> */
.L_x_3436:
[----:B------:R-:W-:Y:S05]  /*21be0*/  BSYNC.RECONVERGENT B0 ;  /* 0x0000000000007941 */ /* 0x000fea0003800200 */
.L_x_3435:
        /* <DEDUP_REMOVED lines=40> */
.L_x_3446:
        /* <DEDUP_REMOVED lines=731> */
.L_x_3445:
[----:B------:R-:W-:Y:S05]  /*24c20*/  BSYNC.RECONVERGENT B1 ;  /* 0x0000000000017941 */ /* 0x000fea0003800200 */
.L_x_3444:
        /* <DEDUP_REMOVED lines=8> */
.L_x_3443:
        /* <DEDUP_REMOVED lines=14> */
.L_x_3442:
[----:B------:R-:W-:Y:S05]  /*24d90*/  BSYNC.RECONVERGENT B0 ;  /* 0x0000000000007941 */ /* 0x000fea0003800200 */
.L_x_3441:
        /* <DEDUP_REMOVED lines=27> */
.L_x_3449:
        /* <DEDUP_REMOVED lines=239> */
.L_x_3448:
[----:B------:R-:W-:Y:S05]  /*25e40*/  BSYNC.RECONVERGENT B0 ;  /* 0x0000000000007941 */ /* 0x000fea0003800200 */
.L_x_3447:
        /* <DEDUP_REMOVED lines=36> */
.L_x_3452:
[----:B------:R-:W-:Y:S05]  /*26090*/  BSYNC.RECONVERGENT B0 ;  /* 0x0000000000007941 */ /* 0x000fea0003800200 */
.L_x_3451:
        /* <DEDUP_REMOVED lines=14> */
.L_x_3454:
[----:B------:R-:W-:Y:S05]  /*26180*/  BSYNC.RECONVERGENT B0 ;  /* 0x0000000000007941 */ /* 0x000fea0003800200 */
.L_x_3453:
        /* <DEDUP_REMOVED lines=14> */
.L_x_3456:
[----:B------:R-:W-:Y:S05]  /*26270*/  BSYNC.RECONVERGENT B0 ;  /* 0x0000000000007941 */ /* 0x000fea0003800200 */
.L_x_3455:
        /* <DEDUP_REMOVED lines=14> */
.L_x_3458:
[----:B------:R-:W-:Y:S05]  /*26360*/  BSYNC.RECONVERGENT B0 ;  /* 0x0000000000007941 */ /* 0x000fea0003800200 */
.L_x_3457:
        /* <DEDUP_REMOVED lines=14> */
.L_x_3460:
[----:B------:R-:W-:Y:S05]  /*26450*/  BSYNC.RECONVERGENT B0 ;  /* 0x0000000000007941 */ /* 0x000fea0003800200 */
.L_x_3459:
        /* <DEDUP_REMOVED lines=14> */
.L_x_3462:
[----:B------:R-:W-:Y:S05]  /*26540*/  BSYNC.RECONVERGENT B0 ;  /* 0x0000000000007941 */ /* 0x000fea0003800200 */
.L_x_3461:
        /* <DEDUP_REMOVED lines=14> */
.L_x_3464:
[----:B------:R-:W-:Y:S05]  /*26630*/  BSYNC.RECONVERGENT B0 ;  /* 0x0000000000007941 */ /* 0x000fea0003800200 */
.L_x_3463:
        /* <DEDUP_REMOVED lines=18> */
.L_x_3466:
[----:B------:R-:W-:Y:S05]  /*26760*/  BSYNC.RECONVERGENT B0 ;  /* 0x0000000000007941 */ /* 0x000fea0003800200 */
.L_x_3465:
        /* <DEDUP_REMOVED lines=14> */
.L_x_3468:
[----:B------:R-:W-:Y:S05]  /*26850*/  BSYNC.RECONVERGENT B0 ;  /* 0x0000000000007941 */ /* 0x000fea0003800200 */
.L_x_3467:
        /* <DEDUP_REMOVED lines=14> */
.L_x_3470:
[----:B------:R-:W-:Y:S05]  /*26940*/  BSYNC.RECONVERGENT B0 ;  /* 0x0000000000007941 */ /* 0x000fea0003800200 */
.L_x_3469:
        /* <DEDUP_REMOVED lines=14> */
.L_x_3472:
[----:B------:R-:W-:Y:S05]  /*26a30*/  BSYNC.RECONVERGENT B0 ;  /* 0x0000000000007941 */ /* 0x000fea0003800200 */
.L_x_3471:
        /* <DEDUP_REMOVED lines=14> */
.L_x_3474:
[----:B------:R-:W-:Y:S05]  /*26b20*/  BSYNC.RECONVERGENT B0 ;  /* 0x0000000000007941 */ /* 0x000fea0003800200 */
.L_x_3473:
        /* <DEDUP_REMOVED lines=14> */
.L_x_3476:
[----:B------:R-:W-:Y:S05]  /*26c10*/  BSYNC.RECONVERGENT B0 ;  /* 0x0000000000007941 */ /* 0x000fea0003800200 */
.L_x_3475:
        /* <DEDUP_REMOVED lines=13> */
.L_x_3478:
[----:B------:R-:W-:Y:S05]  /*26cf0*/  BSYNC.RECONVERGENT B0 ;  /* 0x0000000000007941 */ /* 0x000fea0003800200 */
.L_x_3477:
        /* <DEDUP_REMOVED lines=13> */
.L_x_3480:
[----:B------:R-:W-:Y:S05]  /*26dd0*/  BSYNC.RECONVERGENT B0 ;  /* 0x0000000000007941 */ /* 0x000fea0003800200 */
.L_x_3479:
        /* <DEDUP_REMOVED lines=12> */
.L_x_3482:
[----:B------:R-:W-:Y:S05]  /*26ea0*/  BSYNC.RECONVERGENT B0 ;  /* 0x0000000000007941 */ /* 0x000fea0003800200 */
.L_x_3481:
        /* <DEDUP_REMOVED lines=12> */
.L_x_3484:
[----:B------:R-:W-:Y:S05]  /*26f70*/  BSYNC.RECONVERGENT B0 ;  /* 0x0000000000007941 */ /* 0x000fea0003800200 */
.L_x_3483:
        /* <DEDUP_REMOVED lines=12> */
.L_x_3486:
[----:B------:R-:W-:Y:S05]  /*27040*/  BSYNC.RECONVERGENT B0 ;  /* 0x0000000000007941 */ /* 0x000fea0003800200 */
.L_x_3485:
        /* <DEDUP_REMOVED lines=12> */
.L_x_3488:
[----:B------:R-:W-:Y:S05]  /*27110*/  BSYNC.RECONVERGENT B0 ;  /* 0x0000000000007941 */ /* 0x000fea0003800200 */
.L_x_3487:
        /* <DEDUP_REMOVED lines=12> */
.L_x_3490:
[----:B------:R-:W-:Y:S05]  /*271e0*/  BSYNC.RECONVERGENT B0 ;  /* 0x0000000000007941 */ /* 0x000fea0003800200 */
.L_x_3489:
        /* <DEDUP_REMOVED lines=12> */
.L_x_3492:
[----:B------:R-:W-:Y:S05]  /*272b0*/  BSYNC.RECONVERGENT B0 ;  /* 0x0000000000007941 */ /* 0x000fea0003800200 */
.L_x_3491:
        /* <DEDUP_REMOVED lines=32> */
.L_x_3494:
[----:B------:R-:W-:Y:S05]  /*274c0*/  BSYNC.RECONVERGENT B0 ;  /* 0x0000000000007941 */ /* 0x000fea0003800200 */
.L_x_3493:
        /* <DEDUP_REMOVED lines=8> */
.L_x_3496:
[----:B------:R-:W-:Y:S05]  /*27550*/  BSYNC.RECONVERGENT B0 ;  /* 0x0000000000007941 */ /* 0x000fea0003800200 */
.L_x_3495:
        /* <DEDUP_REMOVED lines=8> */
.L_x_3498:
[----:B------:R-:W-:Y:S05]  /*275e0*/  BSYNC.RECONVERGENT B0 ;  /* 0x0000000000007941 */ /* 0x000fea0003800200 */
.L_x_3497:
        /* <DEDUP_REMOVED lines=8> */
.L_x_3500:
[----:B------:R-:W-:Y:S05]  /*27670*/  BSYNC.RECONVERGENT B0 ;  /* 0x0000000000007941 */ /* 0x000fea0003800200 */
.L_x_3499:
        /* <DEDUP_REMOVED lines=8> */
.L_x_3502:
[----:B------:R-:W-:Y:S05]  /*27700*/  BSYNC.RECONVERGENT B0 ;  /* 0x0000000000007941 */ /* 0x000fea0003800200 */
.L_x_3501:
        /* <DEDUP_REMOVED lines=8> */
.L_x_3504:
[----:B------:R-:W-:Y:S05]  /*27790*/  BSYNC.RECONVERGENT B0 ;  /* 0x0000000000007941 */ /* 0x000fea0003800200 */
.L_x_3503:
        /* <DEDUP_REMOVED lines=8> */
.L_x_3506:
[----:B------:R-:W-:Y:S05]  /*27820*/  BSYNC.RECONVERGENT B0 ;  /* 0x0000000000007941 */ /* 0x000fea0003800200 */
.L_x_3505:
        /* <DEDUP_REMOVED lines=12> */
.L_x_3508:
[----:B------:R-:W-:Y:S05]  /*278f0*/  BSYNC.RECONVERGENT B0 ;  /* 0x0000000000007941 */ /* 0x000fea0003800200 */
.L_x_3507:
        /* <DEDUP_REMOVED lines=9> */
.L_x_3510:
[----:B------:R-:W-:Y:S05]  /*27990*/  BSYNC.RECONVERGENT B0 ;  /* 0x0000000000007941 */ /* 0x000fea0003800200 */
.L_x_3509:
        /* <DEDUP_REMOVED lines=8> */
.L_x_3512:
[----:B------:R-:W-:Y:S05]  /*27a20*/  BSYNC.RECONVERGENT B0 ;  /* 0x0000000000007941 */ /* 0x000fea0003800200 */
.L_x_3511:
        /* <DEDUP_REMOVED lines=8> */
.L_x_3514:
[----:B------:R-:W-:Y:S05]  /*27ab0*/  BSYNC.RECONVERGENT B0 ;  /* 0x0000000000007941 */ /* 0x000fea0003800200 */
.L_x_3513:
        /* <DEDUP_REMOVED lines=8> */
.L_x_3516:
[----:B------:R-:W-:Y:S05]  /*27b40*/  BSYNC.RECONVERGENT B0 ;  /* 0x0000000000007941 */ /* 0x000fea0003800200 */
.L_x_3515:
        /* <DEDUP_REMOVED lines=8> */
.L_x_3518:
[----:B------:R-:W-:Y:S05]  /*27bd0*/  BSYNC.RECONVERGENT B0 ;  /* 0x0000000000007941 */ /* 0x000fea0003800200 */
.L_x_3517:
        /* <DEDUP_REMOVED lines=9> */
.L_x_3520:
[----:B------:R-:W-:Y:S05]  /*27c70*/  BSYNC.RECONVERGENT B0 ;  /* 0x0000000000007941 */ /* 0x000fea0003800200 */
.L_x_3519:
        /* <DEDUP_REMOVED lines=9> */
.L_x_3522:
[----:B------:R-:W-:Y:S05]  /*27d10*/  BSYNC.RECONVERGENT B0 ;  /* 0x0000000000007941 */ /* 0x000fea0003800200 */
.L_x_3521:
        /* <DEDUP_REMOVED lines=9> */
.L_x_3524:
[----:B------:R-:W-:Y:S05]  /*27db0*/  BSYNC.RECONVERGENT B0 ;  /* 0x0000000000007941 */ /* 0x000fea0003800200 */
.L_x_3523:
        /* <DEDUP_REMOVED lines=8> */
.L_x_3526:
[----:B------:R-:W-:Y:S05]  /*27e40*/  BSYNC.RECONVERGENT B0 ;  /* 0x0000000000007941 */ /* 0x000fea0003800200 */
.L_x_3525:
        /* <DEDUP_REMOVED lines=8> */
.L_x_3528:
[----:B------:R-:W-:Y:S05]  /*27ed0*/  BSYNC.RECONVERGENT B0 ;  /* 0x0000000000007941 */ /* 0x000fea0003800200 */
.L_x_3527:
        /* <DEDUP_REMOVED lines=8> */
.L_x_3530:
[----:B------:R-:W-:Y:S05]  /*27f60*/  BSYNC.RECONVERGENT B0 ;  /* 0x0000000000007941 */ /* 0x000fea0003800200 */
.L_x_3529:
[----:B------:R-:W-:Y:S01]  /*27f70*/  BSSY.RECONVERGENT B0, `(.L_x_3531) ;  /* 0x0000007000007945 */ /* 0x000fe20003800200 */
[----:B------:R-:W-:-:S03]  /*27f80*/  LOP3.LUT P5, RZ, R3, R246, RZ, 0xfc, !PT ;  /* 0x000000f603ff7212 */ /* 0x000fc600078afcff */
[----:B------:R-:W-:Y:S10]  /*27f90*/  @!P6 BRA `(.L_x_3532) ;  /* 0x000000000010e947 */ /* 0x000ff40003800000 */
[----:B------:R0:W-:Y:S04]  /*27fa0*/  ATOMS.XOR RZ, [R56+UR4+0x5000], R219 ;  /* 0x005000db38ff798c */ /* 0x0001e8000b800004 */
[----:B------:R0:W-:Y:S04]  /*27fb0*/  ATOMS.XOR RZ, [R56+UR4+0x5004], R216 ;  /* 0x005004d838ff798c */ /* 0x0001e8000b800004 */
[----:B------:R0:W-:Y:S04]  /*27fc0*/  ATOMS.XOR RZ, [R56+UR4+0x5008], R221 ;  /* 0x005008dd38ff798c */ /* 0x0001e8000b800004 */
[----:B------:R0:W-:Y:S02]  /*27fd0*/  ATOMS.XOR RZ, [R56+UR4+0x500c], R218 ;  /* 0x00500cda38ff798c */ /* 0x0001e4000b800004 */
.L_x_3532:
[----:B------:R-:W-:Y:S05]  /*27fe0*/  BSYNC.RECONVERGENT B0 ;  /* 0x0000000000007941 */ /* 0x000fea0003800200 */
.L_x_3531:
[----:B------:R-:W-:Y:S01]  /*27ff0*/  ISETP.NE.AND P6, PT, R18, RZ, PT ;  /* 0x000000ff1200720c */ /* 0x000fe20003fc5270 */
[----:B------:R-:W-:-:S12]  /*28000*/  BSSY.RECONVERGENT B0, `(.L_x_3533) ;  /* 0x0000006000007945 */ /* 0x000fd80003800200 */
[----:B------:R-:W-:Y:S05]  /*28010*/  @!P6 BRA `(.L_x_3534) ;  /* 0x000000000010e947 */ /* 0x000fea0003800000 */
[----:B------:R0:W-:Y:S04]  /*28020*/  ATOMS.XOR RZ, [R56+UR4+0x5200], R223 ;  /* 0x005200df38ff798c */ /* 0x0001e8000b800004 */
[----:B------:R0:W-:Y:S04]  /*28030*/  ATOMS.XOR RZ, [R56+UR4+0x5204], R220 ;  /* 0x005204dc38ff798c */ /* 0x0001e8000b800004 */
[----:B------:R0:W-:Y:S04]  /*28040*/  ATOMS.XOR RZ, [R56+UR4+0x5208], R225 ;  /* 0x005208e138ff798c */ /* 0x0001e8000b800004 */
[----:B------:R0:W-:Y:S02]  /*28050*/  ATOMS.XOR RZ, [R56+UR4+0x520c], R222 ;  /* 0x00520cde38ff798c */ /* 0x0001e4000b800004 */
.L_x_3534:
[----:B------:R-:W-:Y:S05]  /*28060*/  BSYNC.RECONVERGENT B0 ;  /* 0x0000000000007941 */ /* 0x000fea0003800200 */
.L_x_3533:
[----:B------:R-:W-:Y:S04]  /*28070*/  BSSY.RECONVERGENT B0, `(.L_x_3535) ;  /* 0x0000006000007945 */ /* 0x000fe80003800200 */
[----:B------:R-:W-:Y:S05]  /*28080*/  @!P0 BRA `(.L_x_3536) ;  /* 0x0000000000108947 */ /* 0x000fea0003800000 */
[----:B------:R0:W-:Y:S04]  /*28090*/  ATOMS.XOR RZ, [R56+UR4+0x5400], R227 ;  /* 0x005400e338ff798c */ /* 0x0001e8000b800004 */
[----:B------:R0:W-:Y:S04]  /*280a0*/  ATOMS.XOR RZ, [R56+UR4+0x5404], R224 ;  /* 0x005404e038ff798c */ /* 0x0001e8000b800004 */
[----:B------:R0:W-:Y:S04]  /*280b0*/  ATOMS.XOR RZ, [R56+UR4+0x5408], R229 ;  /* 0x005408e538ff798c */ /* 0x0001e8000b800004 */
[----:B------:R0:W-:Y:S02]  /*280c0*/  ATOMS.XOR RZ, [R56+UR4+0x540c], R226 ;  /* 0x00540ce238ff798c */ /* 0x0001e4000b800004 */
.L_x_3536:
[----:B------:R-:W-:Y:S05]  /*280d0*/  BSYNC.RECONVERGENT B0 ;  /* 0x0000000000007941 */ /* 0x000fea0003800200 */
.L_x_3535:
[----:B------:R-:W-:Y:S04]  /*280e0*/  BSSY.RECONVERGENT B0, `(.L_x_3537) ;  /* 0x0000006000007945 */ /* 0x000fe80003800200 */
[----:B------:R-:W-:Y:S05]  /*280f0*/  @!P1 BRA `(.L_x_3538) ;  /* 0x0000000000109947 */ /* 0x000fea0003800000 */
[----:B------:R0:W-:Y:S04]  /*28100*/  ATOMS.XOR RZ, [R56+UR4+0x5600], R231 ;  /* 0x005600e738ff798c */ /* 0x0001e8000b800004 */
[----:B------:R0:W-:Y:S04]  /*28110*/  ATOMS.XOR RZ, [R56+UR4+0x5604], R228 ;  /* 0x005604e438ff798c */ /* 0x0001e8000b800004 */
[----:B------:R0:W-:Y:S04]  /*28120*/  ATOMS.XOR RZ, [R56+UR4+0x5608], R233 ;  /* 0x005608e938ff798c */ /* 0x0001e8000b800004 */
[----:B------:R0:W-:Y:S02]  /*28130*/  ATOMS.XOR RZ, [R56+UR4+0x560c], R230 ;  /* 0x00560ce638ff798c */ /* 0x0001e4000b800004 */
.L_x_3538:
[----:B------:R-:W-:Y:S05]  /*28140*/  BSYNC.RECONVERGENT B0 ;  /* 0x0000000000007941 */ /* 0x000fea0003800200 */
.L_x_3537:
[----:B------:R-:W-:Y:S04]  /*28150*/  BSSY.RECONVERGENT B0, `(.L_x_3539) ;  /* 0x0000006000007945 */ /* 0x000fe80003800200 */
[----:B------:R-:W-:Y:S05]  /*28160*/  @!P2 BRA `(.L_x_3540) ;  /* 0x000000000010a947 */ /* 0x000fea0003800000 */
[----:B------:R0:W-:Y:S04]  /*28170*/  ATOMS.XOR RZ, [R56+UR4+0x5800], R235 ;  /* 0x005800eb38ff798c */ /* 0x0001e8000b800004 */
[----:B------:R0:W-:Y:S04]  /*28180*/  ATOMS.XOR RZ, [R56+UR4+0x5804], R232 ;  /* 0x005804e838ff798c */ /* 0x0001e8000b800004 */
[----:B------:R0:W-:Y:S04]  /*28190*/  ATOMS.XOR RZ, [R56+UR4+0x5808], R237 ;  /* 0x005808ed38ff798c */ /* 0x0001e8000b800004 */
[----:B------:R0:W-:Y:S02]  /*281a0*/  ATOMS.XOR RZ, [R56+UR4+0x580c], R234 ;  /* 0x00580cea38ff798c */ /* 0x0001e4000b800004 */
.L_x_3540:
[----:B------:R-:W-:Y:S05]  /*281b0*/  BSYNC.RECONVERGENT B0 ;  /* 0x0000000000007941 */ /* 0x000fea0003800200 */
.L_x_3539:
[----:B------:R-:W-:Y:S04]  /*281c0*/  BSSY.RECONVERGENT B0, `(.L_x_3541) ;  /* 0x0000006000007945 */ /* 0x000fe80003800200 */
[----:B------:R-:W-:Y:S05]  /*281d0*/  @!P3 BRA `(.L_x_3542) ;  /* 0x000000000010b947 */ /* 0x000fea0003800000 */
[----:B------:R0:W-:Y:S04]  /*281e0*/  ATOMS.XOR RZ, [R56+UR4+0x5a00], R239 ;  /* 0x005a00ef38ff798c */ /* 0x0001e8000b800004 */
[----:B------:R0:W-:Y:S04]  /*281f0*/  ATOMS.XOR RZ, [R56+UR4+0x5a04], R236 ;  /* 0x005a04ec38ff798c */ /* 0x0001e8000b800004 */
[----:B------:R0:W-:Y:S04]  /*28200*/  ATOMS.XOR RZ, [R56+UR4+0x5a08], R241 ;  /* 0x005a08f138ff798c */ /* 0x0001e8000b800004 */
[----:B------:R0:W-:Y:S02]  /*28210*/  ATOMS.XOR RZ, [R56+UR4+0x5a0c], R238 ;  /* 0x005a0cee38ff798c */ /* 0x0001e4000b800004 */
.L_x_3542:
[----:B------:R-:W-:Y:S05]  /*28220*/  BSYNC.RECONVERGENT B0 ;  /* 0x0000000000007941 */ /* 0x000fea0003800200 */
.L_x_3541:
[----:B------:R-:W-:Y:S04]  /*28230*/  BSSY.RECONVERGENT B0, `(.L_x_3543) ;  /* 0x0000006000007945 */ /* 0x000fe80003800200 */
[----:B------:R-:W-:Y:S05]  /*28240*/  @!P4 BRA `(.L_x_3544) ;  /* 0x000000000010c947 */ /* 0x000fea0003800000 */
[----:B------:R0:W-:Y:S04]  /*28250*/  ATOMS.XOR RZ, [R56+UR4+0x5c00], R243 ;  /* 0x005c00f338ff798c */ /* 0x0001e8000b800004 */
[----:B------:R0:W-:Y:S04]  /*28260*/  ATOMS.XOR RZ, [R56+UR4+0x5c04], R240 ;  /* 0x005c04f038ff798c */ /* 0x0001e8000b800004 */
[----:B------:R0:W-:Y:S04]  /*28270*/  ATOMS.XOR RZ, [R56+UR4+0x5c08], R245 ;  /* 0x005c08f538ff798c */ /* 0x0001e8000b800004 */
[----:B------:R0:W-:Y:S02]  /*28280*/  ATOMS.XOR RZ, [R56+UR4+0x5c0c], R242 ;  /* 0x005c0cf238ff798c */ /* 0x0001e4000b800004 */
.L_x_3544:
[----:B------:R-:W-:Y:S05]  /*28290*/  BSYNC.RECONVERGENT B0 ;  /* 0x0000000000007941 */ /* 0x000fea0003800200 */
.L_x_3543:
[----:B------:R-:W-:Y:S04]  /*282a0*/  BSSY.RECONVERGENT B0, `(.L_x_3545) ;  /* 0x0000006000007945 */ /* 0x000fe80003800200 */
[----:B------:R-:W-:Y:S05]  /*282b0*/  @!P5 BRA `(.L_x_3546) ;  /* 0x000000000010d947 */ /* 0x000fea0003800000 */
[----:B------:R0:W-:Y:S04]  /*282c0*/  ATOMS.XOR RZ, [R56+UR4+0x5e00], R247 ;  /* 0x005e00f738ff798c */ /* 0x0001e8000b800004 */
[----:B------:R0:W-:Y:S04]  /*282d0*/  ATOMS.XOR RZ, [R56+UR4+0x5e04], R244 ;  /* 0x005e04f438ff798c */ /* 0x0001e8000b800004 */
[----:B------:R0:W-:Y:S04]  /*282e0*/  ATOMS.XOR RZ, [R56+UR4+0x5e08], R249 ;  /* 0x005e08f938ff798c */ /* 0x0001e8000b800004 */
[----:B------:R0:W-:Y:S02]  /*282f0*/  ATOMS.XOR RZ, [R56+UR4+0x5e0c], R246 ;  /* 0x005e0cf638ff798c */ /* 0x0001e4000b800004 */
.L_x_3546:
[----:B------:R-:W-:Y:S05]  /*28300*/  BSYNC.RECONVERGENT B0 ;  /* 0x0000000000007941 */ /* 0x000fea0003800200 */
.L_x_3545:
        /* <DEDUP_REMOVED lines=14> */
.L_x_3551:
        /* <DEDUP_REMOVED lines=14> */
.L_x_3550:
[----:B------:R-:W-:Y:S05]  /*284d0*/  BSYNC.RECONVERGENT B1 ;  /* 0x0000000000017941 */ /* 0x000fea0003800200 */
.L_x_3549:
[----:B0-----:R-:W-:Y:S02]  /*284e0*/  IMAD.MOV.U32 R5, RZ, RZ, R3 ;  /* 0x000000ffff057224 */ /* 0x001fe400078e0003 */
[----:B------:R-:W-:Y:S01]  /*284f0*/  IMAD R0, R61, 0x10, R0 ;  /* 0x000000103d007824 */ /* 0x000fe200078e0200 */
[----:B------:R-:W-:Y:S06]  /*28500*/  @P1 BRA `(.L_x_3551) ;  /* 0xfffffffc00b81947 */ /* 0x000fec000383ffff */
.L_x_3548:
[----:B------:R-:W-:Y:S05]  /*28510*/  BSYNC.RECONVERGENT B0 ;  /* 0x0000000000007941 */ /* 0x000fea0003800200 */
.L_x_3547:
[----:B------:R-:W-:-:S13]  /*28520*/  ISETP.GE.U32.AND P0, PT, R250, 0x3, PT ;  /* 0x00000003fa00780c */ /* 0x000fda0003f06070 */
[----:B------:R-:W-:Y:S05]  /*28530*/  @!P0 EXIT ;  /* 0x000000000000894d */ /* 0x000fea0003800000 */
[----:B------:R-:W0:Y:S01]  /*28540*/  LDC.64 R4, c[0x0][0x390] ;  /* 0x0000e400ff047b82 */ /* 0x000e220000000a00 */
[C-C-:B------:R-:W-:Y:S01]  /*28550*/  IMAD R7, R61.reuse, 0x2, R52.reuse ;  /* 0x000000023d077824 */ /* 0x140fe200078e0234 */
[C---:B------:R-:W-:Y:S01]  /*28560*/  LEA R0, R52.reuse, UR4, 0x4 ;  /* 0x0000000434007c11 */ /* 0x040fe2000f8e20ff */
[----:B------:R-:W-:Y:S02]  /*28570*/  IMAD R9, R61, 0x3, R52 ;  /* 0x000000033d097824 */ /* 0x000fe400078e0234 */
[----:B------:R-:W-:-:S07]  /*28580*/  IMAD.IADD R11, R52, 0x1, R61 ;  /* 0x00000001340b7824 */ /* 0x000fce00078e023d */
.L_x_3560:
        /* <DEDUP_REMOVED lines=22> */
.L_x_3553:
[----:B------:R-:W-:Y:S05]  /*286f0*/  BSYNC.RECONVERGENT B0 ;  /* 0x0000000000007941 */ /* 0x000fea0003800200 */
.L_x_3552:
[----:B------:R-:W-:Y:S04]  /*28700*/  BSSY.RECONVERGENT B0, `(.L_x_3554) ;  /* 0x0000007000007945 */ /* 0x000fe80003800200 */
[----:B------:R-:W-:Y:S05]  /*28710*/  @!P1 BRA `(.L_x_3555) ;  /* 0x0000000000149947 */ /* 0x000fea0003800000 */
[----:B01----:R-:W-:-:S05]  /*28720*/  IMAD.WIDE.U32 R2, R11, 0x10, R4 ;  /* 0x000000100b027825 */ /* 0x003fca00078e0004 */
[----:B------:R2:W-:Y:S04]  /*28730*/  REDG.E.XOR.STRONG.GPU desc[UR8][R2.64], R20 ;  /* 0x000000140200798e */ /* 0x0005e8000f92e108 */
[----:B------:R2:W-:Y:S04]  /*28740*/  REDG.E.XOR.STRONG.GPU desc[UR8][R2.64+0x4], R21 ;  /* 0x000004150200798e */ /* 0x0005e8000f92e108 */
[----:B------:R2:W-:Y:S04]  /*28750*/  REDG.E.XOR.STRONG.GPU desc[UR8][R2.64+0x8], R22 ;  /* 0x000008160200798e */ /* 0x0005e8000f92e108 */
[----:B------:R2:W-:Y:S02]  /*28760*/  REDG.E.XOR.STRONG.GPU desc[UR8][R2.64+0xc], R23 ;  /* 0x00000c170200798e */ /* 0x0005e4000f92e108 */
.L_x_3555:
[----:B------:R-:W-:Y:S05]  /*28770*/  BSYNC.RECONVERGENT B0 ;  /* 0x0000000000007941 */ /* 0x000fea0003800200 */
.L_x_3554:
[----:B------:R-:W-:Y:S04]  /*28780*/  BSSY.RECONVERGENT B0, `(.L_x_3556) ;  /* 0x0000007000007945 */ /* 0x000fe80003800200 */
[----:B------:R-:W-:Y:S05]  /*28790*/  @!P2 BRA `(.L_x_3557) ;  /* 0x000000000014a947 */ /* 0x000fea0003800000 */
[----:B012---:R-:W-:-:S05]  /*287a0*/  IMAD.WIDE.U32 R2, R7, 0x10, R4 ;  /* 0x0000001007027825 */ /* 0x007fca00078e0004 */
[----:B------:R3:W-:Y:S04]  /*287b0*/  REDG.E.XOR.STRONG.GPU desc[UR8][R2.64], R24 ;  /* 0x000000180200798e */ /* 0x0007e8000f92e108 */
[----:B------:R3:W-:Y:S04]  /*287c0*/  REDG.E.XOR.STRONG.GPU desc[UR8][R2.64+0x4], R25 ;  /* 0x000004190200798e */ /* 0x0007e8000f92e108 */
[----:B------:R3:W-:Y:S04]  /*287d0*/  REDG.E.XOR.STRONG.GPU desc[UR8][R2.64+0x8], R26 ;  /* 0x0000081a0200798e */ /* 0x0007e8000f92e108 */
[----:B------:R3:W-:Y:S02]  /*287e0*/  REDG.E.XOR.STRONG.GPU desc[UR8][R2.64+0xc], R27 ;  /* 0x00000c1b0200798e */ /* 0x0007e4000f92e108 */
.L_x_3557:
[----:B------:R-:W-:Y:S05]  /*287f0*/  BSYNC.RECONVERGENT B0 ;  /* 0x0000000000007941 */ /* 0x000fea0003800200 */
.L_x_3556:
        /* <DEDUP_REMOVED lines=8> */
.L_x_3559:
[----:B------:R-:W-:Y:S05]  /*28880*/  BSYNC.RECONVERGENT B0 ;  /* 0x0000000000007941 */ /* 0x000fea0003800200 */
.L_x_3558:
        /* <DEDUP_REMOVED lines=8> */
.L_x_3561:
        /* <DEDUP_REMOVED lines=15> */
.L_x_3678:


//--------------------- .text.fused_batch_pir_kernel_1 --------------------------
	.section	.text.fused_batch_pir_kernel_1,"ax",@progbits
	.align	128
        .global         fused_batch_pir_kernel_1
        .type           fused_batch_pir_kernel_1,@function
        .size           fused_batch_pir_kernel_1,(.L_x_3679 - fused_batch_pir_kernel_1)
        .other          fused_batch_pir_kernel_1,@"STO_CUDA_ENTRY STV_DEFAULT"
fused_batch_pir_kernel_1:
.text.fused_batch_pir_kernel_1:
        /* <DEDUP_REMOVED lines=43> */
.L_x_3566:
[----:B------:R-:W-:Y:S02]  /*02b0*/  IMAD R3, R2, 0x10, R5 ;  /* 0x0000001002037824 */ /* 0x000fe400078e0205 */
[----:B------:R-:W-:Y:S02]  /*02c0*/  VIADD R4, R4, 0x1 ;  /* 0x0000000104047836 */ /* 0x000fe40000000000 */
[----:B------:R-:W-:Y:S01]  /*02d0*/  IMAD.IADD R2, R10, 0x1, R2 ;  /* 0x000000010a027824 */ /* 0x000fe200078e0202 */
[----:B------:R0:W-:Y:S02]  /*02e0*/  STS.128 [R3], RZ ;  /* 0x000000ff03007388 */ /* 0x0001e40000000c00 */
[----:B------:R-:W-:-:S13]  /*02f0*/  ISETP.NE.AND P0, PT, R4, R7, PT ;  /* 0x000000070400720c */ /* 0x000fda0003f05270 */
[----:B0-----:R-:W-:Y:S05]  /*0300*/  @P0 BRA `(.L_x_3566) ;  /* 0xfffffffc00e80947 */ /* 0x001fea000383ffff */
.L_x_3565:
[----:B------:R-:W-:Y:S05]  /*0310*/  BSYNC.RECONVERGENT B1 ;  /* 0x0000000000017941 */ /* 0x000fea0003800200 */
.L_x_3564:
[----:B------:R-:W-:Y:S05]  /*0320*/  @!P1 BRA `(.L_x_3563) ;  /* 0x0000000000389947 */ /* 0x000fea0003800000 */
[----:B------:R-:W0:Y:S01]  /*0330*/  S2R R4, SR_CgaCtaId ;  /* 0x0000000000047919 */ /* 0x000e220000008800 */
[----:B------:R-:W-:-:S04]  /*0340*/  MOV R3, 0x400 ;  /* 0x0000040000037802 */ /* 0x000fc80000000f00 */
[----:B0-----:R-:W-:-:S07]  /*0350*/  LEA R7, R4, R3, 0x18 ;  /* 0x0000000304077211 */ /* 0x001fce00078ec0ff */
.L_x_3567:
        /* <DEDUP_REMOVED lines=11> */
.L_x_3563:
[----:B------:R-:W-:Y:S05]  /*0410*/  BSYNC.RECONVERGENT B0 ;  /* 0x0000000000007941 */ /* 0x000fea0003800200 */
.L_x_3562:
        /* <DEDUP_REMOVED lines=20> */
.L_x_3572:
        /* <DEDUP_REMOVED lines=721> */
.L_x_3571:
[----:B------:R-:W-:Y:S01]  /*3270*/  VIADD R12, R12, 0x1 ;  /* 0x000000010c0c7836 */ /* 0x000fe20000000000 */
[----:B------:R-:W-:Y:S02]  /*3280*/  SEL R4, R8, R31, !P3 ;  /* 0x0000001f08047207 */ /* 0x000fe40005800000 */
[----:B------:R-:W-:Y:S02]  /*3290*/  SEL R5, R9, R22, !P3 ;  /* 0x0000001609057207 */ /* 0x000fe40005800000 */
[----:B------:R-:W-:Y:S02]  /*32a0*/  SEL R6, R24, R21, !P3 ;  /* 0x0000001518067207 */ /* 0x000fe40005800000 */
[----:B------:R-:W-:Y:S01]  /*32b0*/  SEL R7, R26, R7, !P3 ;  /* 0x000000071a077207 */ /* 0x000fe20005800000 */
[----:B------:R-:W-:Y:S06]  /*32c0*/  @P2 BRA `(.L_x_3572) ;  /* 0xffffffd000a42947 */ /* 0x000fec000383ffff */
.L_x_3570:
        /* <DEDUP_REMOVED lines=18> */
.L_x_3575:
        /* <DEDUP_REMOVED lines=722> */
.L_x_3574:
[----:B------:R-:W-:Y:S01]  /*6110*/  VIADD R12, R12, 0x1 ;  /* 0x000000010c0c7836 */ /* 0x000fe20000000000 */
[----:B------:R-:W-:Y:S02]  /*6120*/  SEL R9, R6, R9, !P3 ;  /* 0x0000000906097207 */ /* 0x000fe40005800000 */
[----:B------:R-:W-:Y:S02]  /*6130*/  SEL R8, R28, R31, !P3 ;  /* 0x0000001f1c087207 */ /* 0x000fe40005800000 */
[----:B------:R-:W-:Y:S02]  /*6140*/  SEL R2, R7, R16, !P3 ;  /* 0x0000001007027207 */ /* 0x000fe40005800000 */
[----:B------:R-:W-:Y:S01]  /*6150*/  SEL R3, R34, R17, !P3 ;  /* 0x0000001122037207 */ /* 0x000fe20005800000 */
[----:B------:R-:W-:Y:S06]  /*6160*/  @P2 BRA `(.L_x_3575) ;  /* 0xffffffd000a02947 */ /* 0x000fec000383ffff */
.L_x_3573:
        /* <DEDUP_REMOVED lines=20> */
.L_x_3578:
        /* <DEDUP_REMOVED lines=721> */
.L_x_3577:
[----:B------:R-:W-:Y:S01]  /*8fc0*/  VIADD R12, R12, 0x1 ;  /* 0x000000010c0c7836 */ /* 0x000fe20000000000 */
[----:B------:R-:W-:Y:S02]  /*8fd0*/  SEL R6, R8, R31, !P3 ;  /* 0x0000001f08067207 */ /* 0x000fe40005800000 */
[----:B------:R-:W-:Y:S02]  /*8fe0*/  SEL R7, R9, R22, !P3 ;  /* 0x0000001609077207 */ /* 0x000fe40005800000 */
[----:B------:R-:W-:Y:S02]  /*8ff0*/  SEL R4, R24, R21, !P3 ;  /* 0x0000001518047207 */ /* 0x000fe40005800000 */
[----:B------:R-:W-:Y:S01]  /*9000*/  SEL R5, R26, R15, !P3 ;  /* 0x0000000f1a057207 */ /* 0x000fe20005800000 */
[----:B------:R-:W-:Y:S06]  /*9010*/  @P2 BRA `(.L_x_3578) ;  /* 0xffffffd000a42947 */ /* 0x000fec000383ffff */
.L_x_3576:
[----:B0-----:R-:W0:Y:S01]  /*9020*/  S2UR UR6, SR_CgaCtaId ;  /* 0x00000000000679c3 */ /* 0x001e220000008800 */
[----:B------:R-:W-:Y:S02]  /*9030*/  UMOV UR5, 0x400 ;  /* 0x0000040000057882 */ /* 0x000fe40000000000 */
[----:B0-----:R-:W-:-:S09]  /*9040*/  ULEA UR5, UR6, UR5, 0x18 ;  /* 0x0000000506057291 */ /* 0x001fd2000f8ec0ff */
[----:B-----5:R1:W-:Y:S04]  /*9050*/  STS.64 [UR5+0x3028], R6 ;  /* 0x00302806ff007988 */ /* 0x0203e80008000a05 */
[----:B------:R1:W-:Y:S04]  /*9060*/  STS.64 [UR5+0x3030], R4 ;  /* 0x00303004ff007988 */ /* 0x0003e80008000a05 */
[----:B------:R1:W-:Y:S02]  /*9070*/  STS.U8 [UR5+0x3038], R14 ;  /* 0x0030380eff007988 */ /* 0x0003e40008000005 */
.L_x_3569:
[----:B--2---:R-:W-:Y:S05]  /*9080*/  BSYNC.RECONVERGENT B0 ;  /* 0x0000000000007941 */ /* 0x004fea0003800200 */
.L_x_3568:
        /* <DEDUP_REMOVED lines=57> */
.L_x_3600:
        /* <DEDUP_REMOVED lines=30> */
.L_x_3584:
        /* <DEDUP_REMOVED lines=721> */
.L_x_3583:
[----:B------:R-:W-:Y:S05]  /*c310*/  BSYNC.RECONVERGENT B1 ;  /* 0x0000000000017941 */ /* 0x000fea0003800200 */
.L_x_3582:
        /* <DEDUP_REMOVED lines=9> */
.L_x_3581:
        /* <DEDUP_REMOVED lines=15> */
.L_x_3580:
[----:B------:R-:W-:Y:S05]  /*c4a0*/  BSYNC.RECONVERGENT B0 ;  /* 0x0000000000007941 */ /* 0x000fea0003800200 */
.L_x_3579:
        /* <DEDUP_REMOVED lines=33> */
.L_x_3590:
        /* <DEDUP_REMOVED lines=719> */
.L_x_3589:
[----:B------:R-:W-:Y:S05]  /*f3b0*/  BSYNC.RECONVERGENT B1 ;  /* 0x0000000000017941 */ /* 0x000fea0003800200 */
.L_x_3588:
[----:B------:R-:W-:Y:S01]  /*f3c0*/  VIADD R41, R41, 0x1 ;  /* 0x0000000129297836 */ /* 0x000fe20000000000 */
[----:B------:R-:W-:Y:S02]  /*f3d0*/  SEL R37, R45, R42, !P2 ;  /* 0x0000002a2d257207 */ /* 0x000fe40005000000 */
[----:B------:R-:W-:Y:S02]  /*f3e0*/  SEL R38, R54, R49, !P2 ;  /* 0x0000003136267207 */ /* 0x000fe40005000000 */
[----:B------:R-:W-:Y:S02]  /*f3f0*/  ISETP.GE.U32.AND P0, PT, R41, R40, PT ;  /* 0x000000282900720c */ /* 0x000fe40003f06070 */
[----:B------:R-:W-:Y:S02]  /*f400*/  SEL R39, R57, R46, !P2 ;  /* 0x0000002e39277207 */ /* 0x000fe40005000000 */
[----:B------:R-:W-:-:S09]  /*f410*/  SEL R43, R43, R60, !P2 ;  /* 0x0000003c2b2b7207 */ /* 0x000fd20005000000 */
[----:B------:R-:W-:Y:S05]  /*f420*/  @!P0 BRA `(.L_x_3590) ;  /* 0xffffffd000a48947 */ /* 0x000fea000383ffff */
.L_x_3587:
        /* <DEDUP_REMOVED lines=14> */
.L_x_3586:
[----:B------:R-:W-:Y:S05]  /*f510*/  BSYNC.RECONVERGENT B0 ;  /* 0x0000000000007941 */ /* 0x000fea0003800200 */
.L_x_3585:
        /* <DEDUP_REMOVED lines=35> */
.L_x_3596:
        /* <DEDUP_REMOVED lines=719> */
.L_x_3595:
[----:B------:R-:W-:Y:S05]  /*12440*/  BSYNC.RECONVERGENT B1 ;  /* 0x0000000000017941 */ /* 0x000fea0003800200 */
.L_x_3594:
[----:B------:R-:W-:Y:S01]  /*12450*/  VIADD R41, R41, 0x1 ;  /* 0x0000000129297836 */ /* 0x000fe20000000000 */
[----:B------:R-:W-:Y:S02]  /*12460*/  SEL R36, R44, R61, !P2 ;  /* 0x0000003d2c247207 */ /* 0x000fe40005000000 */
[----:B------:R-:W-:Y:S02]  /*12470*/  SEL R37, R56, R45, !P2 ;  /* 0x0000002d38257207 */ /* 0x000fe40005000000 */
[----:B------:R-:W-:Y:S02]  /*12480*/  ISETP.GE.U32.AND P0, PT, R41, R40, PT ;  /* 0x000000282900720c */ /* 0x000fe40003f06070 */
[----:B------:R-:W-:Y:S02]  /*12490*/  SEL R38, R55, R46, !P2 ;  /* 0x0000002e37267207 */ /* 0x000fe40005000000 */
[----:B------:R-:W-:-:S09]  /*124a0*/  SEL R39, R68, R47, !P2 ;  /* 0x0000002f44277207 */ /* 0x000fd20005000000 */
[----:B------:R-:W-:Y:S05]  /*124b0*/  @!P0 BRA `(.L_x_3596) ;  /* 0xffffffd000a48947 */ /* 0x000fea000383ffff */
.L_x_3593:
        /* <DEDUP_REMOVED lines=14> */
.L_x_3592:
[----:B------:R-:W-:Y:S05]  /*125a0*/  BSYNC.RECONVERGENT B0 ;  /* 0x0000000000007941 */ /* 0x000fea0003800200 */
.L_x_3591:
        /* <DEDUP_REMOVED lines=19> */
.L_x_3599:
        /* <DEDUP_REMOVED lines=122> */
.L_x_3598:
[----:B------:R-:W-:Y:S05]  /*12e80*/  BSYNC.RECONVERGENT B0 ;  /* 0x0000000000007941 */ /* 0x000fea0003800200 */
.L_x_3597:
        /* <DEDUP_REMOVED lines=33> */
.L_x_3602:
[----:B------:R-:W-:Y:S05]  /*130a0*/  BSYNC.RECONVERGENT B0 ;  /* 0x0000000000007941 */ /* 0x000fea0003800200 */
.L_x_3601:
        /* <DEDUP_REMOVED lines=8> */
.L_x_3604:
[----:B------:R-:W-:Y:S05]  /*13130*/  BSYNC.RECONVERGENT B0 ;  /* 0x0000000000007941 */ /* 0x000fea0003800200 */
.L_x_3603:
        /* <DEDUP_REMOVED lines=8> */
.L_x_3606:
[----:B------:R-:W-:Y:S05]  /*131c0*/  BSYNC.RECONVERGENT B0 ;  /* 0x0000000000007941 */ /* 0x000fea0003800200 */
.L_x_3605:
        /* <DEDUP_REMOVED lines=8> */
.L_x_3608:
[----:B------:R-:W-:Y:S05]  /*13250*/  BSYNC.RECONVERGENT B0 ;  /* 0x0000000000007941 */ /* 0x000fea0003800200 */
.L_x_3607:
        /* <DEDUP_REMOVED lines=8> */
.L_x_3610:
[----:B------:R-:W-:Y:S05]  /*132e0*/  BSYNC.RECONVERGENT B0 ;  /* 0x0000000000007941 */ /* 0x000fea0003800200 */
.L_x_3609:
        /* <DEDUP_REMOVED lines=8> */
.L_x_3612:
[----:B------:R-:W-:Y:S05]  /*13370*/  BSYNC.RECONVERGENT B0 ;  /* 0x0000000000007941 */ /* 0x000fea0003800200 */
.L_x_3611:
        /* <DEDUP_REMOVED lines=8> */
.L_x_3614:
[----:B------:R-:W-:Y:S05]  /*13400*/  BSYNC.RECONVERGENT B0 ;  /* 0x0000000000007941 */ /* 0x000fea0003800200 */
.L_x_3613:
        /* <DEDUP_REMOVED lines=12> */
.L_x_3616:
[----:B------:R-:W-:Y:S05]  /*134d0*/  BSYNC.RECONVERGENT B0 ;  /* 0x0000000000007941 */ /* 0x000fea0003800200 */
.L_x_3615:
        /* <DEDUP_REMOVED lines=9> */
.L_x_3618:
[----:B------:R-:W-:Y:S05]  /*13570*/  BSYNC.RECONVERGENT B0 ;  /* 0x0000000000007941 */ /* 0x000fea0003800200 */
.L_x_3617:
        /* <DEDUP_REMOVED lines=8> */
.L_x_3620:
[----:B------:R-:W-:Y:S05]  /*13600*/  BSYNC.RECONVERGENT B0 ;  /* 0x0000000000007941 */ /* 0x000fea0003800200 */
.L_x_3619:
        /* <DEDUP_REMOVED lines=8> */
.L_x_3622:
[----:B------:R-:W-:Y:S05]  /*13690*/  BSYNC.RECONVERGENT B0 ;  /* 0x0000000000007941 */ /* 0x000fea0003800200 */
.L_x_3621:
        /* <DEDUP_REMOVED lines=9> */
.L_x_3624:
[----:B------:R-:W-:Y:S05]  /*13730*/  BSYNC.RECONVERGENT B0 ;  /* 0x0000000000007941 */ /* 0x000fea0003800200 */
.L_x_3623:
        /* <DEDUP_REMOVED lines=8> */
.L_x_3626:
[----:B------:R-:W-:Y:S05]  /*137c0*/  BSYNC.RECONVERGENT B0 ;  /* 0x0000000000007941 */ /* 0x000fea0003800200 */
.L_x_3625:
        /* <DEDUP_REMOVED lines=8> */
.L_x_3628:
[----:B------:R-:W-:Y:S05]  /*13850*/  BSYNC.RECONVERGENT B0 ;  /* 0x0000000000007941 */ /* 0x000fea0003800200 */
.L_x_3627:
        /* <DEDUP_REMOVED lines=9> */
.L_x_3630:
[----:B------:R-:W-:Y:S05]  /*138f0*/  BSYNC.RECONVERGENT B0 ;  /* 0x0000000000007941 */ /* 0x000fea0003800200 */
.L_x_3629:
        /* <DEDUP_REMOVED lines=9> */
.L_x_3632:
[----:B------:R-:W-:Y:S05]  /*13990*/  BSYNC.RECONVERGENT B0 ;  /* 0x0000000000007941 */ /* 0x000fea0003800200 */
.L_x_3631:
[----:B------:R-:W-:Y:S01]  /*139a0*/  BSSY.RECONVERGENT B0, `(.L_x_3633) ;  /* 0x0000007000007945 */ /* 0x000fe20003800200 */
[----:B------:R-:W-:-:S03]  /*139b0*/  LOP3.LUT P4, RZ, R5, R144, RZ, 0xfc, !PT ;  /* 0x0000009005ff7212 */ /* 0x000fc6000788fcff */
[----:B------:R-:W-:Y:S10]  /*139c0*/  @!P5 BRA `(.L_x_3634) ;  /* 0x000000000010d947 */ /* 0x000ff40003800000 */
[----:B------:R0:W-:Y:S04]  /*139d0*/  ATOMS.XOR RZ, [R2+0x2000], R33 ;  /* 0x0020002102ff738c */ /* 0x0001e80003800000 */
[----:B------:R0:W-:Y:S04]  /*139e0*/  ATOMS.XOR RZ, [R2+0x2004], R82 ;  /* 0x0020045202ff738c */ /* 0x0001e80003800000 */
[----:B------:R0:W-:Y:S04]  /*139f0*/  ATOMS.XOR RZ, [R2+0x2008], R31 ;  /* 0x0020081f02ff738c */ /* 0x0001e80003800000 */
[----:B------:R0:W-:Y:S02]  /*13a00*/  ATOMS.XOR RZ, [R2+0x200c], R86 ;  /* 0x00200c5602ff738c */ /* 0x0001e40003800000 */
.L_x_3634:
[----:B------:R-:W-:Y:S05]  /*13a10*/  BSYNC.RECONVERGENT B0 ;  /* 0x0000000000007941 */ /* 0x000fea0003800200 */
.L_x_3633:
[----:B------:R-:W-:Y:S01]  /*13a20*/  BSSY.RECONVERGENT B0, `(.L_x_3635) ;  /* 0x0000007000007945 */ /* 0x000fe20003800200 */
[----:B------:R-:W-:-:S03]  /*13a30*/  ISETP.GT.U32.AND P5, PT, R0, 0x2ff, PT ;  /* 0x000002ff0000780c */ /* 0x000fc60003fa4070 */
[----:B------:R-:W-:Y:S10]  /*13a40*/  @!P6 BRA `(.L_x_3636) ;  /* 0x000000000010e947 */ /* 0x000ff40003800000 */
[----:B------:R0:W-:Y:S04]  /*13a50*/  ATOMS.XOR RZ, [R2+0x2200], R81 ;  /* 0x0022005102ff738c */ /* 0x0001e80003800000 */
[----:B------:R0:W-:Y:S04]  /*13a60*/  ATOMS.XOR RZ, [R2+0x2204], R84 ;  /* 0x0022045402ff738c */ /* 0x0001e80003800000 */
[----:B------:R0:W-:Y:S04]  /*13a70*/  ATOMS.XOR RZ, [R2+0x2208], R85 ;  /* 0x0022085502ff738c */ /* 0x0001e80003800000 */
[----:B------:R0:W-:Y:S02]  /*13a80*/  ATOMS.XOR RZ, [R2+0x220c], R90 ;  /* 0x00220c5a02ff738c */ /* 0x0001e40003800000 */
.L_x_3636:
[----:B------:R-:W-:Y:S05]  /*13a90*/  BSYNC.RECONVERGENT B0 ;  /* 0x0000000000007941 */ /* 0x000fea0003800200 */
.L_x_3635:
[----:B------:R-:W-:Y:S01]  /*13aa0*/  ISETP.NE.AND P6, PT, R10, RZ, PT ;  /* 0x000000ff0a00720c */ /* 0x000fe20003fc5270 */
[----:B------:R-:W-:-:S12]  /*13ab0*/  BSSY.RECONVERGENT B0, `(.L_x_3637) ;  /* 0x0000006000007945 */ /* 0x000fd80003800200 */
[----:B------:R-:W-:Y:S05]  /*13ac0*/  @!P6 BRA `(.L_x_3638) ;  /* 0x000000000010e947 */ /* 0x000fea0003800000 */
[----:B------:R0:W-:Y:S04]  /*13ad0*/  ATOMS.XOR RZ, [R2+0x2400], R83 ;  /* 0x0024005302ff738c */ /* 0x0001e80003800000 */
[----:B------:R0:W-:Y:S04]  /*13ae0*/  ATOMS.XOR RZ, [R2+0x2404], R88 ;  /* 0x0024045802ff738c */ /* 0x0001e80003800000 */
[----:B------:R0:W-:Y:S04]  /*13af0*/  ATOMS.XOR RZ, [R2+0x2408], R89 ;  /* 0x0024085902ff738c */ /* 0x0001e80003800000 */
[----:B------:R0:W-:Y:S02]  /*13b00*/  ATOMS.XOR RZ, [R2+0x240c], R94 ;  /* 0x00240c5e02ff738c */ /* 0x0001e40003800000 */
.L_x_3638:
[----:B------:R-:W-:Y:S05]  /*13b10*/  BSYNC.RECONVERGENT B0 ;  /* 0x0000000000007941 */ /* 0x000fea0003800200 */
.L_x_3637:
[----:B------:R-:W-:Y:S04]  /*13b20*/  BSSY.RECONVERGENT B0, `(.L_x_3639) ;  /* 0x0000006000007945 */ /* 0x000fe80003800200 */
[----:B------:R-:W-:Y:S05]  /*13b30*/  @!P0 BRA `(.L_x_3640) ;  /* 0x0000000000108947 */ /* 0x000fea0003800000 */
[----:B------:R0:W-:Y:S04]  /*13b40*/  ATOMS.XOR RZ, [R2+0x2600], R87 ;  /* 0x0026005702ff738c */ /* 0x0001e80003800000 */
[----:B------:R0:W-:Y:S04]  /*13b50*/  ATOMS.XOR RZ, [R2+0x2604], R92 ;  /* 0x0026045c02ff738c */ /* 0x0001e80003800000 */
[----:B------:R0:W-:Y:S04]  /*13b60*/  ATOMS.XOR RZ, [R2+0x2608], R93 ;  /* 0x0026085d02ff738c */ /* 0x0001e80003800000 */
[----:B------:R0:W-:Y:S02]  /*13b70*/  ATOMS.XOR RZ, [R2+0x260c], R98 ;  /* 0x00260c6202ff738c */ /* 0x0001e40003800000 */
.L_x_3640:
[----:B------:R-:W-:Y:S05]  /*13b80*/  BSYNC.RECONVERGENT B0 ;  /* 0x0000000000007941 */ /* 0x000fea0003800200 */
.L_x_3639:
[----:B------:R-:W-:Y:S04]  /*13b90*/  BSSY.RECONVERGENT B0, `(.L_x_3641) ;  /* 0x0000006000007945 */ /* 0x000fe80003800200 */
[----:B------:R-:W-:Y:S05]  /*13ba0*/  @!P1 BRA `(.L_x_3642) ;  /* 0x0000000000109947 */ /* 0x000fea0003800000 */
[----:B------:R0:W-:Y:S04]  /*13bb0*/  ATOMS.XOR RZ, [R2+0x2800], R91 ;  /* 0x0028005b02ff738c */ /* 0x0001e80003800000 */
[----:B------:R0:W-:Y:S04]  /*13bc0*/  ATOMS.XOR RZ, [R2+0x2804], R96 ;  /* 0x0028046002ff738c */ /* 0x0001e80003800000 */
[----:B------:R0:W-:Y:S04]  /*13bd0*/  ATOMS.XOR RZ, [R2+0x2808], R97 ;  /* 0x0028086102ff738c */ /* 0x0001e80003800000 */
[----:B------:R0:W-:Y:S02]  /*13be0*/  ATOMS.XOR RZ, [R2+0x280c], R102 ;  /* 0x00280c6602ff738c */ /* 0x0001e40003800000 */
.L_x_3642:
[----:B------:R-:W-:Y:S05]  /*13bf0*/  BSYNC.RECONVERGENT B0 ;  /* 0x0000000000007941 */ /* 0x000fea0003800200 */
.L_x_3641:
[----:B------:R-:W-:Y:S04]  /*13c00*/  BSSY.RECONVERGENT B0, `(.L_x_3643) ;  /* 0x0000006000007945 */ /* 0x000fe80003800200 */
[----:B------:R-:W-:Y:S05]  /*13c10*/  @!P2 BRA `(.L_x_3644) ;  /* 0x000000000010a947 */ /* 0x000fea0003800000 */
[----:B------:R0:W-:Y:S04]  /*13c20*/  ATOMS.XOR RZ, [R2+0x2a00], R95 ;  /* 0x002a005f02ff738c */ /* 0x0001e80003800000 */
[----:B------:R0:W-:Y:S04]  /*13c30*/  ATOMS.XOR RZ, [R2+0x2a04], R100 ;  /* 0x002a046402ff738c */ /* 0x0001e80003800000 */
[----:B------:R0:W-:Y:S04]  /*13c40*/  ATOMS.XOR RZ, [R2+0x2a08], R101 ;  /* 0x002a086502ff738c */ /* 0x0001e80003800000 */
[----:B------:R0:W-:Y:S02]  /*13c50*/  ATOMS.XOR RZ, [R2+0x2a0c], R106 ;  /* 0x002a0c6a02ff738c */ /* 0x0001e40003800000 */
.L_x_3644:
[----:B------:R-:W-:Y:S05]  /*13c60*/  BSYNC.RECONVERGENT B0 ;  /* 0x0000000000007941 */ /* 0x000fea0003800200 */
.L_x_3643:
[----:B------:R-:W-:Y:S04]  /*13c70*/  BSSY.RECONVERGENT B0, `(.L_x_3645) ;  /* 0x0000006000007945 */ /* 0x000fe80003800200 */
[----:B------:R-:W-:Y:S05]  /*13c80*/  @!P3 BRA `(.L_x_3646) ;  /* 0x000000000010b947 */ /* 0x000fea0003800000 */
[----:B------:R0:W-:Y:S04]  /*13c90*/  ATOMS.XOR RZ, [R2+0x2c00], R99 ;  /* 0x002c006302ff738c */ /* 0x0001e80003800000 */
[----:B------:R0:W-:Y:S04]  /*13ca0*/  ATOMS.XOR RZ, [R2+0x2c04], R104 ;  /* 0x002c046802ff738c */ /* 0x0001e80003800000 */
[----:B------:R0:W-:Y:S04]  /*13cb0*/  ATOMS.XOR RZ, [R2+0x2c08], R143 ;  /* 0x002c088f02ff738c */ /* 0x0001e80003800000 */
[----:B------:R0:W-:Y:S02]  /*13cc0*/  ATOMS.XOR RZ, [R2+0x2c0c], R6 ;  /* 0x002c0c0602ff738c */ /* 0x0001e40003800000 */
.L_x_3646:
[----:B------:R-:W-:Y:S05]  /*13cd0*/  BSYNC.RECONVERGENT B0 ;  /* 0x0000000000007941 */ /* 0x000fea0003800200 */
.L_x_3645:
[----:B------:R-:W-:Y:S04]  /*13ce0*/  BSSY.RECONVERGENT B0, `(.L_x_3647) ;  /* 0x0000006000007945 */ /* 0x000fe80003800200 */
[----:B------:R-:W-:Y:S05]  /*13cf0*/  @!P4 BRA `(.L_x_3648) ;  /* 0x000000000010c947 */ /* 0x000fea0003800000 */
[----:B------:R0:W-:Y:S04]  /*13d00*/  ATOMS.XOR RZ, [R2+0x2e00], R109 ;  /* 0x002e006d02ff738c */ /* 0x0001e80003800000 */
[----:B------:R0:W-:Y:S04]  /*13d10*/  ATOMS.XOR RZ, [R2+0x2e04], R4 ;  /* 0x002e040402ff738c */ /* 0x0001e80003800000 */
[----:B------:R0:W-:Y:S04]  /*13d20*/  ATOMS.XOR RZ, [R2+0x2e08], R103 ;  /* 0x002e086702ff738c */ /* 0x0001e80003800000 */
[----:B------:R0:W-:Y:S02]  /*13d30*/  ATOMS.XOR RZ, [R2+0x2e0c], R144 ;  /* 0x002e0c9002ff738c */ /* 0x0001e40003800000 */
.L_x_3648:
[----:B------:R-:W-:Y:S05]  /*13d40*/  BSYNC.RECONVERGENT B0 ;  /* 0x0000000000007941 */ /* 0x000fea0003800200 */
.L_x_3647:
        /* <DEDUP_REMOVED lines=40> */
.L_x_3653:
        /* <DEDUP_REMOVED lines=14> */
.L_x_3652:
[----:B------:R-:W-:Y:S05]  /*140b0*/  BSYNC.RECONVERGENT B1 ;  /* 0x0000000000017941 */ /* 0x000fea0003800200 */
.L_x_3651:
[----:B0-----:R-:W-:Y:S02]  /*140c0*/  IMAD.MOV.U32 R5, RZ, RZ, R3 ;  /* 0x000000ffff057224 */ /* 0x001fe400078e0003 */
[----:B------:R-:W-:Y:S01]  /*140d0*/  IMAD R6, R15, 0x10, R6 ;  /* 0x000000100f067824 */ /* 0x000fe200078e0206 */
[----:B------:R-:W-:Y:S06]  /*140e0*/  @P1 BRA `(.L_x_3653) ;  /* 0xfffffffc00b81947 */ /* 0x000fec000383ffff */
.L_x_3650:
[----:B------:R-:W-:Y:S05]  /*140f0*/  BSYNC.RECONVERGENT B0 ;  /* 0x0000000000007941 */ /* 0x000fea0003800200 */
.L_x_3649:
        /* <DEDUP_REMOVED lines=10> */
.L_x_3662:
        /* <DEDUP_REMOVED lines=22> */
.L_x_3655:
[----:B------:R-:W-:Y:S05]  /*14300*/  BSYNC.RECONVERGENT B0 ;  /* 0x0000000000007941 */ /* 0x000fea0003800200 */
.L_x_3654:
[----:B------:R-:W-:Y:S04]  /*14310*/  BSSY.RECONVERGENT B0, `(.L_x_3656) ;  /* 0x0000007000007945 */ /* 0x000fe80003800200 */
[----:B------:R-:W-:Y:S05]  /*14320*/  @!P1 BRA `(.L_x_3657) ;  /* 0x0000000000149947 */ /* 0x000fea0003800000 */
[----:B01----:R-:W-:-:S05]  /*14330*/  IMAD.WIDE.U32 R2, R11, 0x10, R4 ;  /* 0x000000100b027825 */ /* 0x003fca00078e0004 */
[----:B------:R2:W-:Y:S04]  /*14340*/  REDG.E.XOR.STRONG.GPU desc[UR10][R2.64], R20 ;  /* 0x000000140200798e */ /* 0x0005e8000f92e10a */
[----:B------:R2:W-:Y:S04]  /*14350*/  REDG.E.XOR.STRONG.GPU desc[UR10][R2.64+0x4], R21 ;  /* 0x000004150200798e */ /* 0x0005e8000f92e10a */
[----:B------:R2:W-:Y:S04]  /*14360*/  REDG.E.XOR.STRONG.GPU desc[UR10][R2.64+0x8], R22 ;  /* 0x000008160200798e */ /* 0x0005e8000f92e10a */
[----:B------:R2:W-:Y:S02]  /*14370*/  REDG.E.XOR.STRONG.GPU desc[UR10][R2.64+0xc], R23 ;  /* 0x00000c170200798e */ /* 0x0005e4000f92e10a */
.L_x_3657:
[----:B------:R-:W-:Y:S05]  /*14380*/  BSYNC.RECONVERGENT B0 ;  /* 0x0000000000007941 */ /* 0x000fea0003800200 */
.L_x_3656:
[----:B------:R-:W-:Y:S04]  /*14390*/  BSSY.RECONVERGENT B0, `(.L_x_3658) ;  /* 0x0000007000007945 */ /* 0x000fe80003800200 */
[----:B------:R-:W-:Y:S05]  /*143a0*/  @!P2 BRA `(.L_x_3659) ;  /* 0x000000000014a947 */ /* 0x000fea0003800000 */
[----:B012---:R-:W-:-:S05]  /*143b0*/  IMAD.WIDE.U32 R2, R7, 0x10, R4 ;  /* 0x0000001007027825 */ /* 0x007fca00078e0004 */
[----:B------:R3:W-:Y:S04]  /*143c0*/  REDG.E.XOR.STRONG.GPU desc[UR10][R2.64], R24 ;  /* 0x000000180200798e */ /* 0x0007e8000f92e10a */
[----:B------:R3:W-:Y:S04]  /*143d0*/  REDG.E.XOR.STRONG.GPU desc[UR10][R2.64+0x4], R25 ;  /* 0x000004190200798e */ /* 0x0007e8000f92e10a */
[----:B------:R3:W-:Y:S04]  /*143e0*/  REDG.E.XOR.STRONG.GPU desc[UR10][R2.64+0x8], R26 ;  /* 0x0000081a0200798e */ /* 0x0007e8000f92e10a */
[----:B------:R3:W-:Y:S02]  /*143f0*/  REDG.E.XOR.STRONG.GPU desc[UR10][R2.64+0xc], R27 ;  /* 0x00000c1b0200798e */ /* 0x0007e4000f92e10a */
.L_x_3659:
[----:B------:R-:W-:Y:S05]  /*14400*/  BSYNC.RECONVERGENT B0 ;  /* 0x0000000000007941 */ /* 0x000fea0003800200 */
.L_x_3658:
        /* <DEDUP_REMOVED lines=8> */
.L_x_3661:
[----:B------:R-:W-:Y:S05]  /*14490*/  BSYNC.RECONVERGENT B0 ;  /* 0x0000000000007941 */ /* 0x000fea0003800200 */
.L_x_3660:
        /* <DEDUP_REMOVED lines=8> */
.L_x_3663:
        /* <DEDUP_REMOVED lines=14> */
.L_x_3679:


//--------------------- .nv.shared.fused_batch_pir_kernel_transposed_16 --------------------------
	.section	.nv.shared.fused_batch_pir_kernel_transposed_16,"aw",@nobits
	.sectionflags	@""
	.align	16
	.zero		1024


//--------------------- .nv.shared.reserved.0     --------------------------
	.section	.nv.shared.reserved.0,"aw",@nobits
	.weak		__nv_reservedSMEM_offset_0_alias
	.size		__nv_reservedSMEM_offset_0_alias, 0, 64
	.other		__nv_reservedSMEM_offset_0_alias,@"STO_CUDA_RESERVED_SHARED STV_DEFAULT"
__nv_reservedSMEM_offset_0_alias:
	.zero		0
	.zero		64


//--------------------- .nv.shared.fused_batch_pir_kernel_transposed_8 --------------------------
	.section	.nv.shared.fused_batch_pir_kernel_transposed_8,"aw",@nobits
	.sectionflags	@""
	.align	16
	.zero		1024


//--------------------- .nv.shared.fused_batch_pir_kernel_transposed_4 --------------------------
	.section	.nv.shared.fused_batch_pir_kernel_transposed_4,"aw",@nobits
	.sectionflags	@""
	.align	16
	.zero		1024


//--------------------- .nv.shared.fused_batch_pir_kernel_transposed_2 --------------------------
	.section	.nv.shared.fused_batch_pir_kernel_transposed_2,"aw",@nobits
	.sectionflags	@""
	.align	16
	.zero		1024


//--------------------- .nv.shared.fused_batch_pir_kernel_transposed_1 --------------------------
	.section	.nv.shared.fused_batch_pir_kernel_transposed_1,"aw",@nobits
	.sectionflags	@""
	.align	16
	.zero		1024


//--------------------- .nv.shared.fused_batch_pir_kernel_16 --------------------------
	.section	.nv.shared.fused_batch_pir_kernel_16,"aw",@nobits
	.sectionflags	@""
	.align	16
	.zero		1024


//--------------------- .nv.shared.fused_batch_pir_kernel_8 --------------------------
	.section	.nv.shared.fused_batch_pir_kernel_8,"aw",@nobits
	.sectionflags	@""
	.align	16
	.zero		1024


//--------------------- .nv.shared.fused_batch_pir_kernel_4 --------------------------
	.section	.nv.shared.fused_batch_pir_kernel_4,"aw",@nobits
	.sectionflags	@""
	.align	16
	.zero		1024


//--------------------- .nv.shared.fused_batch_pir_kernel_2 --------------------------
	.section	.nv.shared.fused_batch_pir_kernel_2,"aw",@nobits
	.sectionflags	@""
	.align	16
	.zero		1024


//--------------------- .nv.shared.fused_batch_pir_kernel_1 --------------------------
	.section	.nv.shared.fused_batch_pir_kernel_1,"aw",@nobits
	.sectionflags	@""
	.align	16
	.zero		1024


//--------------------- .nv.constant0.fused_batch_pir_kernel_transposed_16 --------------------------
	.section	.nv.constant0.fused_batch_pir_kernel_transposed_16,"a",@progbits
	.sectionflags	@""
	.align	4
.nv.constant0.fused_batch_pir_kernel_transposed_16:
	.zero		928


//--------------------- .nv.constant0.fused_batch_pir_kernel_transposed_8 --------------------------
	.section	.nv.constant0.fused_batch_pir_kernel_transposed_8,"a",@progbits
	.sectionflags	@""
	.align	4
.nv.constant0.fused_batch_pir_kernel_transposed_8:
	.zero		928


//--------------------- .nv.constant0.fused_batch_pir_kernel_transposed_4 --------------------------
	.section	.nv.constant0.fused_batch_pir_kernel_transposed_4,"a",@progbits
	.sectionflags	@""
	.align	4
.nv.constant0.fused_batch_pir_kernel_transposed_4:
	.zero		928


//--------------------- .nv.constant0.fused_batch_pir_kernel_transposed_2 --------------------------
	.section	.nv.constant0.fused_batch_pir_kernel_transposed_2,"a",@progbits
	.sectionflags	@""
	.align	4
.nv.constant0.fused_batch_pir_kernel_transposed_2:
	.zero		928


//--------------------- .nv.constant0.fused_batch_pir_kernel_transposed_1 --------------------------
	.section	.nv.constant0.fused_batch_pir_kernel_transposed_1,"a",@progbits
	.sectionflags	@""
	.align	4
.nv.constant0.fused_batch_pir_kernel_transposed_1:
	.zero		928


//--------------------- .nv.constant0.fused_batch_pir_kernel_16 --------------------------
	.section	.nv.constant0.fused_batch_pir_kernel_16,"a",@progbits
	.sectionflags	@""
	.align	4
.nv.constant0.fused_batch_pir_kernel_16:
	.zero		928


//--------------------- .nv.constant0.fused_batch_pir_kernel_8 --------------------------
	.section	.nv.constant0.fused_batch_pir_kernel_8,"a",@progbits
	.sectionflags	@""
	.align	4
.nv.constant0.fused_batch_pir_kernel_8:
	.zero		928


//--------------------- .nv.constant0.fused_batch_pir_kernel_4 --------------------------
	.section	.nv.constant0.fused_batch_pir_kernel_4,"a",@progbits
	.sectionflags	@""
	.align	4
.nv.constant0.fused_batch_pir_kernel_4:
	.zero		928


//--------------------- .nv.constant0.fused_batch_pir_kernel_2 --------------------------
	.section	.nv.constant0.fused_batch_pir_kernel_2,"a",@progbits
	.sectionflags	@""
	.align	4
.nv.constant0.fused_batch_pir_kernel_2:
	.zero		928


//--------------------- .nv.constant0.fused_batch_pir_kernel_1 --------------------------
	.section	.nv.constant0.fused_batch_pir_kernel_1,"a",@progbits
	.sectionflags	@""
	.align	4
.nv.constant0.fused_batch_pir_kernel_1:
	.zero		928


//--------------------- SYMBOLS --------------------------

	.type		.nv.reservedSmem.offset0,@object
	.size		.nv.reservedSmem.offset0,0x4
	.type		.nv.reservedSmem.cap,@object
	.size		.nv.reservedSmem.cap,0x4
